	.target	sm_80

	.elftype	@"ET_EXEC"


//--------------------- .note.nv.tkinfo           --------------------------
	.section	.note.nv.tkinfo,"",@"SHT_NOTE"
	.sectionflags	@"SHF_NOTE_NV_TKINFO"
	.tkinfo
        /*0018*/ 	.word	0x00000002
        /*0030*/ 	.string	""
        /*0030*/ 	.string	"ptxas"
        /*0030*/ 	.string	"Cuda compilation tools, release 13.0, V13.0.88"
        /*0030*/ 	.string	"Build cuda_13.0.r13.0/compiler.36424714_0"
        /*0030*/ 	.string	"-arch sm_80 -m 64 "



//--------------------- .note.nv.cuinfo           --------------------------
	.section	.note.nv.cuinfo,"",@"SHT_NOTE"
	.sectionflags	@"SHF_NOTE_NV_CUINFO"
        /*0018*/ 	.short	0x0002
        /*001a*/ 	.short	0x0050
        /*001c*/ 	.short	0x0082
	.zero		2


//--------------------- .nv.info                  --------------------------
	.section	.nv.info,"",@"SHT_CUDA_INFO"
	.align	4


	//----- nvinfo : EIATTR_REGCOUNT
	.align		4
        /*0000*/ 	.byte	0x04, 0x2f
        /*0002*/ 	.short	(.L_12 - .L_11)
	.align		4
.L_11:
        /*0004*/ 	.word	index@(_ZN7cutlass13device_kernelIN5flash19enable_sm80_to_sm89INS1_16FlashAttnFwdSm80INS1_25CollectiveMainloopFwdSm80ILi4ELi1ELb0EN4cute5tupleIJNS5_1CILi128EEENS7_ILi80EEENS7_ILi64EEEEEELi64ENS_6half_tEfNS_4arch4Sm80ELb1ELb0ELb1ELb1ELb1ELb1ELb1ELb1EEENS1_21CollectiveEpilogueFwdINS6_IJS8_SA_S9_EEENS6_IJNS7_ILi1EEESI_SI_EEESC_SE_Li128ELb1ELb1ELb1ELb0EEENS1_36VarlenDynamicPersistentTileSchedulerILi128ELi80ELi128ELi128ELb1ELb1ELb0ELb1ELb1ELb1EEEEEEEEEvNT_6ParamsE)
        /*0008*/ 	.word	0x000000ff


	//----- nvinfo : EIATTR_FRAME_SIZE
	.align		4
.L_12:
        /*000c*/ 	.byte	0x04, 0x11
        /*000e*/ 	.short	(.L_14 - .L_13)
	.align		4
.L_13:
        /*0010*/ 	.word	index@($__internal_25_$__cuda_sm70_votesync_ballot)
        /*0014*/ 	.word	0x00000000


	//----- nvinfo : EIATTR_FRAME_SIZE
	.align		4
.L_14:
        /*0018*/ 	.byte	0x04, 0x11
        /*001a*/ 	.short	(.L_16 - .L_15)
	.align		4
.L_15:
        /*001c*/ 	.word	index@($__internal_24_$__cuda_sm70_shflsync_up_p)
        /*0020*/ 	.word	0x00000000


	//----- nvinfo : EIATTR_FRAME_SIZE
	.align		4
.L_16:
        /*0024*/ 	.byte	0x04, 0x11
        /*0026*/ 	.short	(.L_18 - .L_17)
	.align		4
.L_17:
        /*0028*/ 	.word	index@($__internal_23_$__cuda_sm70_shflsync_idx_p)
        /*002c*/ 	.word	0x00000000


	//----- nvinfo : EIATTR_FRAME_SIZE
	.align		4
.L_18:
        /*0030*/ 	.byte	0x04, 0x11
        /*0032*/ 	.short	(.L_20 - .L_19)
	.align		4
.L_19:
        /*0034*/ 	.word	index@($__internal_22_$__cuda_sm70_shflsync_bfly_p)
        /*0038*/ 	.word	0x00000000


	//----- nvinfo : EIATTR_FRAME_SIZE
	.align		4
.L_20:
        /*003c*/ 	.byte	0x04, 0x11
        /*003e*/ 	.short	(.L_22 - .L_21)
	.align		4
.L_21:
        /*0040*/ 	.word	index@(_ZN7cutlass13device_kernelIN5flash19enable_sm80_to_sm89INS1_16FlashAttnFwdSm80INS1_25CollectiveMainloopFwdSm80ILi4ELi1ELb0EN4cute5tupleIJNS5_1CILi128EEENS7_ILi80EEENS7_ILi64EEEEEELi64ENS_6half_tEfNS_4arch4Sm80ELb1ELb0ELb1ELb1ELb1ELb1ELb1ELb1EEENS1_21CollectiveEpilogueFwdINS6_IJS8_SA_S9_EEENS6_IJNS7_ILi1EEESI_SI_EEESC_SE_Li128ELb1ELb1ELb1ELb0EEENS1_36VarlenDynamicPersistentTileSchedulerILi128ELi80ELi128ELi128ELb1ELb1ELb0ELb1ELb1ELb1EEEEEEEEEvNT_6ParamsE)
        /*0044*/ 	.word	0x00000100


	//----- nvinfo : EIATTR_REGCOUNT
	.align		4
.L_22:
        /*0048*/ 	.byte	0x04, 0x2f
        /*004a*/ 	.short	(.L_24 - .L_23)
	.align		4
.L_23:
        /*004c*/ 	.word	index@(_ZN7cutlass13device_kernelIN5flash19enable_sm80_to_sm89INS1_16FlashAttnFwdSm80INS1_25CollectiveMainloopFwdSm80ILi4ELi1ELb0EN4cute5tupleIJNS5_1CILi128EEENS7_ILi80EEENS7_ILi64EEEEEELi64ENS_6half_tEfNS_4arch4Sm80ELb1ELb0ELb1ELb1ELb1ELb0ELb1ELb1EEENS1_21CollectiveEpilogueFwdINS6_IJS8_SA_S9_EEENS6_IJNS7_ILi1EEESI_SI_EEESC_SE_Li128ELb1ELb1ELb1ELb0EEENS1_36VarlenDynamicPersistentTileSchedulerILi128ELi80ELi128ELi128ELb1ELb1ELb0ELb1ELb1ELb1EEEEEEEEEvNT_6ParamsE)
        /*0050*/ 	.word	0x000000ff


	//----- nvinfo : EIATTR_FRAME_SIZE
	.align		4
.L_24:
        /*0054*/ 	.byte	0x04, 0x11
        /*0056*/ 	.short	(.L_26 - .L_25)
	.align		4
.L_25:
        /*0058*/ 	.word	index@($__internal_21_$__cuda_sm70_votesync_ballot)
        /*005c*/ 	.word	0x00000000


	//----- nvinfo : EIATTR_FRAME_SIZE
	.align		4
.L_26:
        /*0060*/ 	.byte	0x04, 0x11
        /*0062*/ 	.short	(.L_28 - .L_27)
	.align		4
.L_27:
        /*0064*/ 	.word	index@($__internal_20_$__cuda_sm70_shflsync_up_p)
        /*0068*/ 	.word	0x00000000


	//----- nvinfo : EIATTR_FRAME_SIZE
	.align		4
.L_28:
        /*006c*/ 	.byte	0x04, 0x11
        /*006e*/ 	.short	(.L_30 - .L_29)
	.align		4
.L_29:
        /*0070*/ 	.word	index@($__internal_19_$__cuda_sm70_shflsync_idx_p)
        /*0074*/ 	.word	0x00000000


	//----- nvinfo : EIATTR_FRAME_SIZE
	.align		4
.L_30:
        /*0078*/ 	.byte	0x04, 0x11
        /*007a*/ 	.short	(.L_32 - .L_31)
	.align		4
.L_31:
        /*007c*/ 	.word	index@($__internal_18_$__cuda_sm70_shflsync_bfly_p)
        /*0080*/ 	.word	0x00000000


	//----- nvinfo : EIATTR_FRAME_SIZE
	.align		4
.L_32:
        /*0084*/ 	.byte	0x04, 0x11
        /*0086*/ 	.short	(.L_34 - .L_33)
	.align		4
.L_33:
        /*0088*/ 	.word	index@(_ZN7cutlass13device_kernelIN5flash19enable_sm80_to_sm89INS1_16FlashAttnFwdSm80INS1_25CollectiveMainloopFwdSm80ILi4ELi1ELb0EN4cute5tupleIJNS5_1CILi128EEENS7_ILi80EEENS7_ILi64EEEEEELi64ENS_6half_tEfNS_4arch4Sm80ELb1ELb0ELb1ELb1ELb1ELb0ELb1ELb1EEENS1_21CollectiveEpilogueFwdINS6_IJS8_SA_S9_EEENS6_IJNS7_ILi1EEESI_SI_EEESC_SE_Li128ELb1ELb1ELb1ELb0EEENS1_36VarlenDynamicPersistentTileSchedulerILi128ELi80ELi128ELi128ELb1ELb1ELb0ELb1ELb1ELb1EEEEEEEEEvNT_6ParamsE)
        /*008c*/ 	.word	0x000000d8


	//----- nvinfo : EIATTR_REGCOUNT
	.align		4
.L_34:
        /*0090*/ 	.byte	0x04, 0x2f
        /*0092*/ 	.short	(.L_36 - .L_35)
	.align		4
.L_35:
        /*0094*/ 	.word	index@(_ZN7cutlass13device_kernelIN5flash19enable_sm80_to_sm89INS1_16FlashAttnFwdSm80INS1_25CollectiveMainloopFwdSm80ILi4ELi1ELb0EN4cute5tupleIJNS5_1CILi128EEENS7_ILi112EEENS7_ILi64EEEEEELi64ENS_6half_tEfNS_4arch4Sm80ELb1ELb0ELb1ELb0ELb1ELb0ELb1ELb1EEENS1_21CollectiveEpilogueFwdINS6_IJS8_SA_S9_EEENS6_IJNS7_ILi1EEESI_SI_EEESC_SE_Li128ELb0ELb1ELb1ELb0EEENS1_30DynamicPersistentTileSchedulerILi128ELi128ELb1ELb1ELb0EEEEEEEEEvNT_6ParamsE)
        /*0098*/ 	.word	0x000000ff


	//----- nvinfo : EIATTR_FRAME_SIZE
	.align		4
.L_36:
        /*009c*/ 	.byte	0x04, 0x11
        /*009e*/ 	.short	(.L_38 - .L_37)
	.align		4
.L_37:
        /*00a0*/ 	.word	index@($__internal_17_$__cuda_sm70_shflsync_idx_p)
        /*00a4*/ 	.word	0x00000000


	//----- nvinfo : EIATTR_FRAME_SIZE
	.align		4
.L_38:
        /*00a8*/ 	.byte	0x04, 0x11
        /*00aa*/ 	.short	(.L_40 - .L_39)
	.align		4
.L_39:
        /*00ac*/ 	.word	index@($__internal_16_$__cuda_sm70_shflsync_bfly_p)
        /*00b0*/ 	.word	0x00000000


	//----- nvinfo : EIATTR_FRAME_SIZE
	.align		4
.L_40:
        /*00b4*/ 	.byte	0x04, 0x11
        /*00b6*/ 	.short	(.L_42 - .L_41)
	.align		4
.L_41:
        /*00b8*/ 	.word	index@(_ZN7cutlass13device_kernelIN5flash19enable_sm80_to_sm89INS1_16FlashAttnFwdSm80INS1_25CollectiveMainloopFwdSm80ILi4ELi1ELb0EN4cute5tupleIJNS5_1CILi128EEENS7_ILi112EEENS7_ILi64EEEEEELi64ENS_6half_tEfNS_4arch4Sm80ELb1ELb0ELb1ELb0ELb1ELb0ELb1ELb1EEENS1_21CollectiveEpilogueFwdINS6_IJS8_SA_S9_EEENS6_IJNS7_ILi1EEESI_SI_EEESC_SE_Li128ELb0ELb1ELb1ELb0EEENS1_30DynamicPersistentTileSchedulerILi128ELi128ELb1ELb1ELb0EEEEEEEEEvNT_6ParamsE)
        /*00bc*/ 	.word	0x00000068


	//----- nvinfo : EIATTR_REGCOUNT
	.align		4
.L_42:
        /*00c0*/ 	.byte	0x04, 0x2f
        /*00c2*/ 	.short	(.L_44 - .L_43)
	.align		4
.L_43:
        /*00c4*/ 	.word	index@(_ZN7cutlass13device_kernelIN5flash19enable_sm80_to_sm89INS1_16FlashAttnFwdSm80INS1_25CollectiveMainloopFwdSm80ILi4ELi1ELb0EN4cute5tupleIJNS5_1CILi128EEENS7_ILi80EEENS7_ILi64EEEEEELi64ENS_6half_tEfNS_4arch4Sm80ELb0ELb1ELb1ELb1ELb1ELb1ELb1ELb1EEENS1_21CollectiveEpilogueFwdINS6_IJS8_SA_S9_EEENS6_IJNS7_ILi1EEESI_SI_EEESC_SE_Li128ELb1ELb1ELb1ELb0EEENS1_36VarlenDynamicPersistentTileSchedulerILi128ELi80ELi128ELi128ELb1ELb1ELb0ELb1ELb0ELb1EEEEEEEEEvNT_6ParamsE)
        /*00c8*/ 	.word	0x000000ff


	//----- nvinfo : EIATTR_FRAME_SIZE
	.align		4
.L_44:
        /*00cc*/ 	.byte	0x04, 0x11
        /*00ce*/ 	.short	(.L_46 - .L_45)
	.align		4
.L_45:
        /*00d0*/ 	.word	index@($__internal_15_$__cuda_sm70_votesync_ballot)
        /*00d4*/ 	.word	0x00000000


	//----- nvinfo : EIATTR_FRAME_SIZE
	.align		4
.L_46:
        /*00d8*/ 	.byte	0x04, 0x11
        /*00da*/ 	.short	(.L_48 - .L_47)
	.align		4
.L_47:
        /*00dc*/ 	.word	index@($__internal_14_$__cuda_sm70_shflsync_up_p)
        /*00e0*/ 	.word	0x00000000


	//----- nvinfo : EIATTR_FRAME_SIZE
	.align		4
.L_48:
        /*00e4*/ 	.byte	0x04, 0x11
        /*00e6*/ 	.short	(.L_50 - .L_49)
	.align		4
.L_49:
        /*00e8*/ 	.word	index@($__internal_13_$__cuda_sm70_shflsync_idx_p)
        /*00ec*/ 	.word	0x00000000


	//----- nvinfo : EIATTR_FRAME_SIZE
	.align		4
.L_50:
        /*00f0*/ 	.byte	0x04, 0x11
        /*00f2*/ 	.short	(.L_52 - .L_51)
	.align		4
.L_51:
        /*00f4*/ 	.word	index@($__internal_12_$__cuda_sm70_shflsync_bfly_p)
        /*00f8*/ 	.word	0x00000000


	//----- nvinfo : EIATTR_FRAME_SIZE
	.align		4
.L_52:
        /*00fc*/ 	.byte	0x04, 0x11
        /*00fe*/ 	.short	(.L_54 - .L_53)
	.align		4
.L_53:
        /*0100*/ 	.word	index@(_ZN7cutlass13device_kernelIN5flash19enable_sm80_to_sm89INS1_16FlashAttnFwdSm80INS1_25CollectiveMainloopFwdSm80ILi4ELi1ELb0EN4cute5tupleIJNS5_1CILi128EEENS7_ILi80EEENS7_ILi64EEEEEELi64ENS_6half_tEfNS_4arch4Sm80ELb0ELb1ELb1ELb1ELb1ELb1ELb1ELb1EEENS1_21CollectiveEpilogueFwdINS6_IJS8_SA_S9_EEENS6_IJNS7_ILi1EEESI_SI_EEESC_SE_Li128ELb1ELb1ELb1ELb0EEENS1_36VarlenDynamicPersistentTileSchedulerILi128ELi80ELi128ELi128ELb1ELb1ELb0ELb1ELb0ELb1EEEEEEEEEvNT_6ParamsE)
        /*0104*/ 	.word	0x000000b0


	//----- nvinfo : EIATTR_REGCOUNT
	.align		4
.L_54:
        /*0108*/ 	.byte	0x04, 0x2f
        /*010a*/ 	.short	(.L_56 - .L_55)
	.align		4
.L_55:
        /*010c*/ 	.word	index@(_ZN7cutlass13device_kernelIN5flash19enable_sm80_to_sm89INS1_16FlashAttnFwdSm80INS1_25CollectiveMainloopFwdSm80ILi4ELi1ELb0EN4cute5tupleIJNS5_1CILi128EEENS7_ILi80EEENS7_ILi64EEEEEELi64ENS_6half_tEfNS_4arch4Sm80ELb0ELb1ELb1ELb1ELb1ELb0ELb1ELb1EEENS1_21CollectiveEpilogueFwdINS6_IJS8_SA_S9_EEENS6_IJNS7_ILi1EEESI_SI_EEESC_SE_Li128ELb1ELb1ELb1ELb0EEENS1_36VarlenDynamicPersistentTileSchedulerILi128ELi80ELi128ELi128ELb1ELb1ELb0ELb1ELb0ELb1EEEEEEEEEvNT_6ParamsE)
        /*0110*/ 	.word	0x000000ff


	//----- nvinfo : EIATTR_FRAME_SIZE
	.align		4
.L_56:
        /*0114*/ 	.byte	0x04, 0x11
        /*0116*/ 	.short	(.L_58 - .L_57)
	.align		4
.L_57:
        /*0118*/ 	.word	index@($__internal_11_$__cuda_sm70_votesync_ballot)
        /*011c*/ 	.word	0x00000000


	//----- nvinfo : EIATTR_FRAME_SIZE
	.align		4
.L_58:
        /*0120*/ 	.byte	0x04, 0x11
        /*0122*/ 	.short	(.L_60 - .L_59)
	.align		4
.L_59:
        /*0124*/ 	.word	index@($__internal_10_$__cuda_sm70_shflsync_up_p)
        /*0128*/ 	.word	0x00000000


	//----- nvinfo : EIATTR_FRAME_SIZE
	.align		4
.L_60:
        /*012c*/ 	.byte	0x04, 0x11
        /*012e*/ 	.short	(.L_62 - .L_61)
	.align		4
.L_61:
        /*0130*/ 	.word	index@($__internal_9_$__cuda_sm70_shflsync_idx_p)
        /*0134*/ 	.word	0x00000000


	//----- nvinfo : EIATTR_FRAME_SIZE
	.align		4
.L_62:
        /*0138*/ 	.byte	0x04, 0x11
        /*013a*/ 	.short	(.L_64 - .L_63)
	.align		4
.L_63:
        /*013c*/ 	.word	index@($__internal_8_$__cuda_sm70_shflsync_bfly_p)
        /*0140*/ 	.word	0x00000000


	//----- nvinfo : EIATTR_FRAME_SIZE
	.align		4
.L_64:
        /*0144*/ 	.byte	0x04, 0x11
        /*0146*/ 	.short	(.L_66 - .L_65)
	.align		4
.L_65:
        /*0148*/ 	.word	index@(_ZN7cutlass13device_kernelIN5flash19enable_sm80_to_sm89INS1_16FlashAttnFwdSm80INS1_25CollectiveMainloopFwdSm80ILi4ELi1ELb0EN4cute5tupleIJNS5_1CILi128EEENS7_ILi80EEENS7_ILi64EEEEEELi64ENS_6half_tEfNS_4arch4Sm80ELb0ELb1ELb1ELb1ELb1ELb0ELb1ELb1EEENS1_21CollectiveEpilogueFwdINS6_IJS8_SA_S9_EEENS6_IJNS7_ILi1EEESI_SI_EEESC_SE_Li128ELb1ELb1ELb1ELb0EEENS1_36VarlenDynamicPersistentTileSchedulerILi128ELi80ELi128ELi128ELb1ELb1ELb0ELb1ELb0ELb1EEEEEEEEEvNT_6ParamsE)
        /*014c*/ 	.word	0x000000d0


	//----- nvinfo : EIATTR_REGCOUNT
	.align		4
.L_66:
        /*0150*/ 	.byte	0x04, 0x2f
        /*0152*/ 	.short	(.L_68 - .L_67)
	.align		4
.L_67:
        /*0154*/ 	.word	index@(_ZN7cutlass13device_kernelIN5flash19enable_sm80_to_sm89INS1_16FlashAttnFwdSm80INS1_25CollectiveMainloopFwdSm80ILi4ELi1ELb0EN4cute5tupleIJNS5_1CILi128EEENS7_ILi96EEENS7_ILi64EEEEEELi64ENS_6half_tEfNS_4arch4Sm80ELb0ELb1ELb1ELb0ELb1ELb0ELb1ELb1EEENS1_21CollectiveEpilogueFwdINS6_IJS8_SA_S9_EEENS6_IJNS7_ILi1EEESI_SI_EEESC_SE_Li128ELb0ELb1ELb1ELb0EEENS1_19SingleTileSchedulerILb0ELb1ELb1ELi128EEEEEEEEEvNT_6ParamsE)
        /*0158*/ 	.word	0x000000ff


	//----- nvinfo : EIATTR_FRAME_SIZE
	.align		4
.L_68:
        /*015c*/ 	.byte	0x04, 0x11
        /*015e*/ 	.short	(.L_70 - .L_69)
	.align		4
.L_69:
        /*0160*/ 	.word	index@(_ZN7cutlass13device_kernelIN5flash19enable_sm80_to_sm89INS1_16FlashAttnFwdSm80INS1_25CollectiveMainloopFwdSm80ILi4ELi1ELb0EN4cute5tupleIJNS5_1CILi128EEENS7_ILi96EEENS7_ILi64EEEEEELi64ENS_6half_tEfNS_4arch4Sm80ELb0ELb1ELb1ELb0ELb1ELb0ELb1ELb1EEENS1_21CollectiveEpilogueFwdINS6_IJS8_SA_S9_EEENS6_IJNS7_ILi1EEESI_SI_EEESC_SE_Li128ELb0ELb1ELb1ELb0EEENS1_19SingleTileSchedulerILb0ELb1ELb1ELi128EEEEEEEEEvNT_6ParamsE)
        /*0164*/ 	.word	0x00000050


	//----- nvinfo : EIATTR_REGCOUNT
	.align		4
.L_70:
        /*0168*/ 	.byte	0x04, 0x2f
        /*016a*/ 	.short	(.L_72 - .L_71)
	.align		4
.L_71:
        /*016c*/ 	.word	index@(_ZN7cutlass13device_kernelIN5flash19enable_sm80_to_sm89INS1_16FlashAttnFwdSm80INS1_25CollectiveMainloopFwdSm80ILi4ELi1ELb0EN4cute5tupleIJNS5_1CILi128EEENS7_ILi80EEENS7_ILi64EEEEEELi64ENS_6half_tEfNS_4arch4Sm80ELb0ELb0ELb1ELb1ELb1ELb1ELb1ELb1EEENS1_21CollectiveEpilogueFwdINS6_IJS8_SA_S9_EEENS6_IJNS7_ILi1EEESI_SI_EEESC_SE_Li128ELb1ELb1ELb1ELb0EEENS1_36VarlenDynamicPersistentTileSchedulerILi128ELi80ELi128ELi128ELb1ELb1ELb0ELb0ELb1ELb1EEEEEEEEEvNT_6ParamsE)
        /*0170*/ 	.word	0x000000ff


	//----- nvinfo : EIATTR_FRAME_SIZE
	.align		4
.L_72:
        /*0174*/ 	.byte	0x04, 0x11
        /*0176*/ 	.short	(.L_74 - .L_73)
	.align		4
.L_73:
        /*0178*/ 	.word	index@($__internal_7_$__cuda_sm70_votesync_ballot)
        /*017c*/ 	.word	0x00000000


	//----- nvinfo : EIATTR_FRAME_SIZE
	.align		4
.L_74:
        /*0180*/ 	.byte	0x04, 0x11
        /*0182*/ 	.short	(.L_76 - .L_75)
	.align		4
.L_75:
        /*0184*/ 	.word	index@($__internal_6_$__cuda_sm70_shflsync_up_p)
        /*0188*/ 	.word	0x00000000


	//----- nvinfo : EIATTR_FRAME_SIZE
	.align		4
.L_76:
        /*018c*/ 	.byte	0x04, 0x11
        /*018e*/ 	.short	(.L_78 - .L_77)
	.align		4
.L_77:
        /*0190*/ 	.word	index@($__internal_5_$__cuda_sm70_shflsync_idx_p)
        /*0194*/ 	.word	0x00000000


	//----- nvinfo : EIATTR_FRAME_SIZE
	.align		4
.L_78:
        /*0198*/ 	.byte	0x04, 0x11
        /*019a*/ 	.short	(.L_80 - .L_79)
	.align		4
.L_79:
        /*019c*/ 	.word	index@($__internal_4_$__cuda_sm70_shflsync_bfly_p)
        /*01a0*/ 	.word	0x00000000


	//----- nvinfo : EIATTR_FRAME_SIZE
	.align		4
.L_80:
        /*01a4*/ 	.byte	0x04, 0x11
        /*01a6*/ 	.short	(.L_82 - .L_81)
	.align		4
.L_81:
        /*01a8*/ 	.word	index@(_ZN7cutlass13device_kernelIN5flash19enable_sm80_to_sm89INS1_16FlashAttnFwdSm80INS1_25CollectiveMainloopFwdSm80ILi4ELi1ELb0EN4cute5tupleIJNS5_1CILi128EEENS7_ILi80EEENS7_ILi64EEEEEELi64ENS_6half_tEfNS_4arch4Sm80ELb0ELb0ELb1ELb1ELb1ELb1ELb1ELb1EEENS1_21CollectiveEpilogueFwdINS6_IJS8_SA_S9_EEENS6_IJNS7_ILi1EEESI_SI_EEESC_SE_Li128ELb1ELb1ELb1ELb0EEENS1_36VarlenDynamicPersistentTileSchedulerILi128ELi80ELi128ELi128ELb1ELb1ELb0ELb0ELb1ELb1EEEEEEEEEvNT_6ParamsE)
        /*01ac*/ 	.word	0x000000f0


	//----- nvinfo : EIATTR_REGCOUNT
	.align		4
.L_82:
        /*01b0*/ 	.byte	0x04, 0x2f
        /*01b2*/ 	.short	(.L_84 - .L_83)
	.align		4
.L_83:
        /*01b4*/ 	.word	index@(_ZN7cutlass13device_kernelIN5flash19enable_sm80_to_sm89INS1_16FlashAttnFwdSm80INS1_25CollectiveMainloopFwdSm80ILi4ELi1ELb0EN4cute5tupleIJNS5_1CILi128EEENS7_ILi80EEENS7_ILi64EEEEEELi64ENS_6half_tEfNS_4arch4Sm80ELb0ELb0ELb1ELb1ELb1ELb0ELb1ELb1EEENS1_21CollectiveEpilogueFwdINS6_IJS8_SA_S9_EEENS6_IJNS7_ILi1EEESI_SI_EEESC_SE_Li128ELb1ELb1ELb1ELb0EEENS1_36VarlenDynamicPersistentTileSchedulerILi128ELi80ELi128ELi128ELb1ELb1ELb0ELb0ELb1ELb1EEEEEEEEEvNT_6ParamsE)
        /*01b8*/ 	.word	0x000000ff


	//----- nvinfo : EIATTR_FRAME_SIZE
	.align		4
.L_84:
        /*01bc*/ 	.byte	0x04, 0x11
        /*01be*/ 	.short	(.L_86 - .L_85)
	.align		4
.L_85:
        /*01c0*/ 	.word	index@($__internal_3_$__cuda_sm70_votesync_ballot)
        /*01c4*/ 	.word	0x00000000


	//----- nvinfo : EIATTR_FRAME_SIZE
	.align		4
.L_86:
        /*01c8*/ 	.byte	0x04, 0x11
        /*01ca*/ 	.short	(.L_88 - .L_87)
	.align		4
.L_87:
        /*01cc*/ 	.word	index@($__internal_2_$__cuda_sm70_shflsync_up_p)
        /*01d0*/ 	.word	0x00000000


	//----- nvinfo : EIATTR_FRAME_SIZE
	.align		4
.L_88:
        /*01d4*/ 	.byte	0x04, 0x11
        /*01d6*/ 	.short	(.L_90 - .L_89)
	.align		4
.L_89:
        /*01d8*/ 	.word	index@($__internal_1_$__cuda_sm70_shflsync_idx_p)
        /*01dc*/ 	.word	0x00000000


	//----- nvinfo : EIATTR_FRAME_SIZE
	.align		4
.L_90:
        /*01e0*/ 	.byte	0x04, 0x11
        /*01e2*/ 	.short	(.L_92 - .L_91)
	.align		4
.L_91:
        /*01e4*/ 	.word	index@($__internal_0_$__cuda_sm70_shflsync_bfly_p)
        /*01e8*/ 	.word	0x00000000


	//----- nvinfo : EIATTR_FRAME_SIZE
	.align		4
.L_92:
        /*01ec*/ 	.byte	0x04, 0x11
        /*01ee*/ 	.short	(.L_94 - .L_93)
	.align		4
.L_93:
        /*01f0*/ 	.word	index@(_ZN7cutlass13device_kernelIN5flash19enable_sm80_to_sm89INS1_16FlashAttnFwdSm80INS1_25CollectiveMainloopFwdSm80ILi4ELi1ELb0EN4cute5tupleIJNS5_1CILi128EEENS7_ILi80EEENS7_ILi64EEEEEELi64ENS_6half_tEfNS_4arch4Sm80ELb0ELb0ELb1ELb1ELb1ELb0ELb1ELb1EEENS1_21CollectiveEpilogueFwdINS6_IJS8_SA_S9_EEENS6_IJNS7_ILi1EEESI_SI_EEESC_SE_Li128ELb1ELb1ELb1ELb0EEENS1_36VarlenDynamicPersistentTileSchedulerILi128ELi80ELi128ELi128ELb1ELb1ELb0ELb0ELb1ELb1EEEEEEEEEvNT_6ParamsE)
        /*01f4*/ 	.word	0x000000d0


	//----- nvinfo : EIATTR_REGCOUNT
	.align		4
.L_94:
        /*01f8*/ 	.byte	0x04, 0x2f
        /*01fa*/ 	.short	(.L_96 - .L_95)
	.align		4
.L_95:
        /*01fc*/ 	.word	index@(_ZN7cutlass13device_kernelIN5flash19enable_sm80_to_sm89INS1_16FlashAttnFwdSm80INS1_25CollectiveMainloopFwdSm80ILi4ELi1ELb0EN4cute5tupleIJNS5_1CILi128EEENS7_ILi112EEENS7_ILi64EEEEEELi64ENS_6half_tEfNS_4arch4Sm80ELb0ELb0ELb1ELb0ELb1ELb0ELb1ELb1EEENS1_21CollectiveEpilogueFwdINS6_IJS8_SA_S9_EEENS6_IJNS7_ILi1EEESI_SI_EEESC_SE_Li128ELb0ELb1ELb1ELb0EEENS1_19SingleTileSchedulerILb0ELb1ELb1ELi128EEEEEEEEEvNT_6ParamsE)
        /*0200*/ 	.word	0x000000ff


	//----- nvinfo : EIATTR_FRAME_SIZE
	.align		4
.L_96:
        /*0204*/ 	.byte	0x04, 0x11
        /*0206*/ 	.short	(.L_98 - .L_97)
	.align		4
.L_97:
        /*0208*/ 	.word	index@(_ZN7cutlass13device_kernelIN5flash19enable_sm80_to_sm89INS1_16FlashAttnFwdSm80INS1_25CollectiveMainloopFwdSm80ILi4ELi1ELb0EN4cute5tupleIJNS5_1CILi128EEENS7_ILi112EEENS7_ILi64EEEEEELi64ENS_6half_tEfNS_4arch4Sm80ELb0ELb0ELb1ELb0ELb1ELb0ELb1ELb1EEENS1_21CollectiveEpilogueFwdINS6_IJS8_SA_S9_EEENS6_IJNS7_ILi1EEESI_SI_EEESC_SE_Li128ELb0ELb1ELb1ELb0EEENS1_19SingleTileSchedulerILb0ELb1ELb1ELi128EEEEEEEEEvNT_6ParamsE)
        /*020c*/ 	.word	0x00000048


	//----- nvinfo : EIATTR_MIN_STACK_SIZE
	.align		4
.L_98:
        /*0210*/ 	.byte	0x04, 0x12
        /*0212*/ 	.short	(.L_100 - .L_99)
	.align		4
.L_99:
        /*0214*/ 	.word	index@(_ZN7cutlass13device_kernelIN5flash19enable_sm80_to_sm89INS1_16FlashAttnFwdSm80INS1_25CollectiveMainloopFwdSm80ILi4ELi1ELb0EN4cute5tupleIJNS5_1CILi128EEENS7_ILi112EEENS7_ILi64EEEEEELi64ENS_6half_tEfNS_4arch4Sm80ELb0ELb0ELb1ELb0ELb1ELb0ELb1ELb1EEENS1_21CollectiveEpilogueFwdINS6_IJS8_SA_S9_EEENS6_IJNS7_ILi1EEESI_SI_EEESC_SE_Li128ELb0ELb1ELb1ELb0EEENS1_19SingleTileSchedulerILb0ELb1ELb1ELi128EEEEEEEEEvNT_6ParamsE)
        /*0218*/ 	.word	0x00000048


	//----- nvinfo : EIATTR_MIN_STACK_SIZE
	.align		4
.L_100:
        /*021c*/ 	.byte	0x04, 0x12
        /*021e*/ 	.short	(.L_102 - .L_101)
	.align		4
.L_101:
        /*0220*/ 	.word	index@(_ZN7cutlass13device_kernelIN5flash19enable_sm80_to_sm89INS1_16FlashAttnFwdSm80INS1_25CollectiveMainloopFwdSm80ILi4ELi1ELb0EN4cute5tupleIJNS5_1CILi128EEENS7_ILi80EEENS7_ILi64EEEEEELi64ENS_6half_tEfNS_4arch4Sm80ELb0ELb0ELb1ELb1ELb1ELb0ELb1ELb1EEENS1_21CollectiveEpilogueFwdINS6_IJS8_SA_S9_EEENS6_IJNS7_ILi1EEESI_SI_EEESC_SE_Li128ELb1ELb1ELb1ELb0EEENS1_36VarlenDynamicPersistentTileSchedulerILi128ELi80ELi128ELi128ELb1ELb1ELb0ELb0ELb1ELb1EEEEEEEEEvNT_6ParamsE)
        /*0224*/ 	.word	0x000000d0


	//----- nvinfo : EIATTR_MIN_STACK_SIZE
	.align		4
.L_102:
        /*0228*/ 	.byte	0x04, 0x12
        /*022a*/ 	.short	(.L_104 - .L_103)
	.align		4
.L_103:
        /*022c*/ 	.word	index@(_ZN7cutlass13device_kernelIN5flash19enable_sm80_to_sm89INS1_16FlashAttnFwdSm80INS1_25CollectiveMainloopFwdSm80ILi4ELi1ELb0EN4cute5tupleIJNS5_1CILi128EEENS7_ILi80EEENS7_ILi64EEEEEELi64ENS_6half_tEfNS_4arch4Sm80ELb0ELb0ELb1ELb1ELb1ELb1ELb1ELb1EEENS1_21CollectiveEpilogueFwdINS6_IJS8_SA_S9_EEENS6_IJNS7_ILi1EEESI_SI_EEESC_SE_Li128ELb1ELb1ELb1ELb0EEENS1_36VarlenDynamicPersistentTileSchedulerILi128ELi80ELi128ELi128ELb1ELb1ELb0ELb0ELb1ELb1EEEEEEEEEvNT_6ParamsE)
        /*0230*/ 	.word	0x000000f0


	//----- nvinfo : EIATTR_MIN_STACK_SIZE
	.align		4
.L_104:
        /*0234*/ 	.byte	0x04, 0x12
        /*0236*/ 	.short	(.L_106 - .L_105)
	.align		4
.L_105:
        /*0238*/ 	.word	index@(_ZN7cutlass13device_kernelIN5flash19enable_sm80_to_sm89INS1_16FlashAttnFwdSm80INS1_25CollectiveMainloopFwdSm80ILi4ELi1ELb0EN4cute5tupleIJNS5_1CILi128EEENS7_ILi96EEENS7_ILi64EEEEEELi64ENS_6half_tEfNS_4arch4Sm80ELb0ELb1ELb1ELb0ELb1ELb0ELb1ELb1EEENS1_21CollectiveEpilogueFwdINS6_IJS8_SA_S9_EEENS6_IJNS7_ILi1EEESI_SI_EEESC_SE_Li128ELb0ELb1ELb1ELb0EEENS1_19SingleTileSchedulerILb0ELb1ELb1ELi128EEEEEEEEEvNT_6ParamsE)
        /*023c*/ 	.word	0x00000050


	//----- nvinfo : EIATTR_MIN_STACK_SIZE
	.align		4
.L_106:
        /*0240*/ 	.byte	0x04, 0x12
        /*0242*/ 	.short	(.L_108 - .L_107)
	.align		4
.L_107:
        /*0244*/ 	.word	index@(_ZN7cutlass13device_kernelIN5flash19enable_sm80_to_sm89INS1_16FlashAttnFwdSm80INS1_25CollectiveMainloopFwdSm80ILi4ELi1ELb0EN4cute5tupleIJNS5_1CILi128EEENS7_ILi80EEENS7_ILi64EEEEEELi64ENS_6half_tEfNS_4arch4Sm80ELb0ELb1ELb1ELb1ELb1ELb0ELb1ELb1EEENS1_21CollectiveEpilogueFwdINS6_IJS8_SA_S9_EEENS6_IJNS7_ILi1EEESI_SI_EEESC_SE_Li128ELb1ELb1ELb1ELb0EEENS1_36VarlenDynamicPersistentTileSchedulerILi128ELi80ELi128ELi128ELb1ELb1ELb0ELb1ELb0ELb1EEEEEEEEEvNT_6ParamsE)
        /*0248*/ 	.word	0x000000d0


	//----- nvinfo : EIATTR_MIN_STACK_SIZE
	.align		4
.L_108:
        /*024c*/ 	.byte	0x04, 0x12
        /*024e*/ 	.short	(.L_110 - .L_109)
	.align		4
.L_109:
        /*0250*/ 	.word	index@(_ZN7cutlass13device_kernelIN5flash19enable_sm80_to_sm89INS1_16FlashAttnFwdSm80INS1_25CollectiveMainloopFwdSm80ILi4ELi1ELb0EN4cute5tupleIJNS5_1CILi128EEENS7_ILi80EEENS7_ILi64EEEEEELi64ENS_6half_tEfNS_4arch4Sm80ELb0ELb1ELb1ELb1ELb1ELb1ELb1ELb1EEENS1_21CollectiveEpilogueFwdINS6_IJS8_SA_S9_EEENS6_IJNS7_ILi1EEESI_SI_EEESC_SE_Li128ELb1ELb1ELb1ELb0EEENS1_36VarlenDynamicPersistentTileSchedulerILi128ELi80ELi128ELi128ELb1ELb1ELb0ELb1ELb0ELb1EEEEEEEEEvNT_6ParamsE)
        /*0254*/ 	.word	0x000000b0


	//----- nvinfo : EIATTR_MIN_STACK_SIZE
	.align		4
.L_110:
        /*0258*/ 	.byte	0x04, 0x12
        /*025a*/ 	.short	(.L_112 - .L_111)
	.align		4
.L_111:
        /*025c*/ 	.word	index@(_ZN7cutlass13device_kernelIN5flash19enable_sm80_to_sm89INS1_16FlashAttnFwdSm80INS1_25CollectiveMainloopFwdSm80ILi4ELi1ELb0EN4cute5tupleIJNS5_1CILi128EEENS7_ILi112EEENS7_ILi64EEEEEELi64ENS_6half_tEfNS_4arch4Sm80ELb1ELb0ELb1ELb0ELb1ELb0ELb1ELb1EEENS1_21CollectiveEpilogueFwdINS6_IJS8_SA_S9_EEENS6_IJNS7_ILi1EEESI_SI_EEESC_SE_Li128ELb0ELb1ELb1ELb0EEENS1_30DynamicPersistentTileSchedulerILi128ELi128ELb1ELb1ELb0EEEEEEEEEvNT_6ParamsE)
        /*0260*/ 	.word	0x00000068


	//----- nvinfo : EIATTR_MIN_STACK_SIZE
	.align		4
.L_112:
        /*0264*/ 	.byte	0x04, 0x12
        /*0266*/ 	.short	(.L_114 - .L_113)
	.align		4
.L_113:
        /*0268*/ 	.word	index@(_ZN7cutlass13device_kernelIN5flash19enable_sm80_to_sm89INS1_16FlashAttnFwdSm80INS1_25CollectiveMainloopFwdSm80ILi4ELi1ELb0EN4cute5tupleIJNS5_1CILi128EEENS7_ILi80EEENS7_ILi64EEEEEELi64ENS_6half_tEfNS_4arch4Sm80ELb1ELb0ELb1ELb1ELb1ELb0ELb1ELb1EEENS1_21CollectiveEpilogueFwdINS6_IJS8_SA_S9_EEENS6_IJNS7_ILi1EEESI_SI_EEESC_SE_Li128ELb1ELb1ELb1ELb0EEENS1_36VarlenDynamicPersistentTileSchedulerILi128ELi80ELi128ELi128ELb1ELb1ELb0ELb1ELb1ELb1EEEEEEEEEvNT_6ParamsE)
        /*026c*/ 	.word	0x000000d8


	//----- nvinfo : EIATTR_MIN_STACK_SIZE
	.align		4
.L_114:
        /*0270*/ 	.byte	0x04, 0x12
        /*0272*/ 	.short	(.L_116 - .L_115)
	.align		4
.L_115:
        /*0274*/ 	.word	index@(_ZN7cutlass13device_kernelIN5flash19enable_sm80_to_sm89INS1_16FlashAttnFwdSm80INS1_25CollectiveMainloopFwdSm80ILi4ELi1ELb0EN4cute5tupleIJNS5_1CILi128EEENS7_ILi80EEENS7_ILi64EEEEEELi64ENS_6half_tEfNS_4arch4Sm80ELb1ELb0ELb1ELb1ELb1ELb1ELb1ELb1EEENS1_21CollectiveEpilogueFwdINS6_IJS8_SA_S9_EEENS6_IJNS7_ILi1EEESI_SI_EEESC_SE_Li128ELb1ELb1ELb1ELb0EEENS1_36VarlenDynamicPersistentTileSchedulerILi128ELi80ELi128ELi128ELb1ELb1ELb0ELb1ELb1ELb1EEEEEEEEEvNT_6ParamsE)
        /*0278*/ 	.word	0x00000100
.L_116:


//--------------------- .nv.info._ZN7cutlass13device_kernelIN5flash19enable_sm80_to_sm89INS1_16FlashAttnFwdSm80INS1_25CollectiveMainloopFwdSm80ILi4ELi1ELb0EN4cute5tupleIJNS5_1CILi128EEENS7_ILi112EEENS7_ILi64EEEEEELi64ENS_6half_tEfNS_4arch4Sm80ELb0ELb0ELb1ELb0ELb1ELb0ELb1ELb1EEENS1_21CollectiveEpilogueFwdINS6_IJS8_SA_S9_EEENS6_IJNS7_ILi1EEESI_SI_EEESC_SE_Li128ELb0ELb1ELb1ELb0EEENS1_19SingleTileSchedulerILb0ELb1ELb1ELi128EEEEEEEEEvNT_6ParamsE --------------------------
	.section	.nv.info._ZN7cutlass13device_kernelIN5flash19enable_sm80_to_sm89INS1_16FlashAttnFwdSm80INS1_25CollectiveMainloopFwdSm80ILi4ELi1ELb0EN4cute5tupleIJNS5_1CILi128EEENS7_ILi112EEENS7_ILi64EEEEEELi64ENS_6half_tEfNS_4arch4Sm80ELb0ELb0ELb1ELb0ELb1ELb0ELb1ELb1EEENS1_21CollectiveEpilogueFwdINS6_IJS8_SA_S9_EEENS6_IJNS7_ILi1EEESI_SI_EEESC_SE_Li128ELb0ELb1ELb1ELb0EEENS1_19SingleTileSchedulerILb0ELb1ELb1ELi128EEEEEEEEEvNT_6ParamsE,"",@"SHT_CUDA_INFO"
	.sectionflags	@""
	.align	4


	//----- nvinfo : EIATTR_CUDA_API_VERSION
	.align		4
        /*0000*/ 	.byte	0x04, 0x37
        /*0002*/ 	.short	(.L_118 - .L_117)
.L_117:
        /*0004*/ 	.word	0x00000082


	//----- nvinfo : EIATTR_SW2861232_WAR
	.align		4
.L_118:
        /*0008*/ 	.byte	0x01, 0x35
	.zero		2


	//----- nvinfo : EIATTR_PARAM_CBANK
	.align		4
        /*000c*/ 	.byte	0x04, 0x0a
        /*000e*/ 	.short	(.L_120 - .L_119)
	.align		4
.L_119:
        /*0010*/ 	.word	index@(.nv.constant0._ZN7cutlass13device_kernelIN5flash19enable_sm80_to_sm89INS1_16FlashAttnFwdSm80INS1_25CollectiveMainloopFwdSm80ILi4ELi1ELb0EN4cute5tupleIJNS5_1CILi128EEENS7_ILi112EEENS7_ILi64EEEEEELi64ENS_6half_tEfNS_4arch4Sm80ELb0ELb0ELb1ELb0ELb1ELb0ELb1ELb1EEENS1_21CollectiveEpilogueFwdINS6_IJS8_SA_S9_EEENS6_IJNS7_ILi1EEESI_SI_EEESC_SE_Li128ELb0ELb1ELb1ELb0EEENS1_19SingleTileSchedulerILb0ELb1ELb1ELi128EEEEEEEEEvNT_6ParamsE)
        /*0014*/ 	.short	0x0160
        /*0016*/ 	.short	0x0418


	//----- nvinfo : EIATTR_CBANK_PARAM_SIZE
	.align		4
.L_120:
        /*0018*/ 	.byte	0x03, 0x19
        /*001a*/ 	.short	0x0418


	//----- nvinfo : EIATTR_KPARAM_INFO
	.align		4
        /*001c*/ 	.byte	0x04, 0x17
        /*001e*/ 	.short	(.L_122 - .L_121)
.L_121:
        /*0020*/ 	.word	0x00000000
        /*0024*/ 	.short	0x0000
        /*0026*/ 	.short	0x0000
        /*0028*/ 	.byte	0x00, 0xf0, 0x61, 0x10


	//----- nvinfo : EIATTR_MAXREG_COUNT
	.align		4
.L_122:
        /*002c*/ 	.byte	0x03, 0x1b
        /*002e*/ 	.short	0x00ff


	//----- nvinfo : EIATTR_NUM_BARRIERS
	.align		4
        /*0030*/ 	.byte	0x02, 0x4c
        /*0032*/ 	.byte	0x02
	.zero		1


	//----- nvinfo : EIATTR_ANNOTATIONS
	.align		4
        /*0034*/ 	.byte	0x04, 0x55
        /*0036*/ 	.short	(.L_124 - .L_123)


	//   ....[0]....
.L_123:
        /*0038*/ 	.word	0x00000001
        /*003c*/ 	.byte	0xe0, 0x0a, 0x00, 0x00, 0x01, 0x00, 0x00, 0x00, 0x00, 0x14, 0x00, 0x00, 0x01, 0x00, 0x00, 0x00
        /* <DEDUP_REMOVED lines=21> */
        /*019c*/ 	.byte	0xd0, 0xce, 0x00, 0x00, 0x01, 0x00, 0x00, 0x00, 0xe0, 0xce, 0x00, 0x00


	//----- nvinfo : EIATTR_MERCURY_ISA_VERSION
	.align		4
.L_124:
        /*01a8*/ 	.byte	0x03, 0x5f
        /*01aa*/ 	.short	0x0000


	//----- nvinfo : EIATTR_COOP_GROUP_MASK_REGIDS
	.align		4
        /*01ac*/ 	.byte	0x04, 0x29
        /*01ae*/ 	.short	(.L_126 - .L_125)


	//   ....[0]....
.L_125:
        /*01b0*/ 	.word	0xffffffff


	//   ....[1]....
        /*01b4*/ 	.word	0xffffffff


	//   ....[2]....
        /*01b8*/ 	.word	0xffffffff


	//   ....[3]....
        /*01bc*/ 	.word	0xffffffff


	//   ....[4]....
        /*01c0*/ 	.word	0xffffffff


	//   ....[5]....
        /*01c4*/ 	.word	0xffffffff


	//   ....[6]....
        /*01c8*/ 	.word	0xffffffff


	//   ....[7]....
        /*01cc*/ 	.word	0xffffffff


	//   ....[8]....
        /*01d0*/ 	.word	0xffffffff


	//   ....[9]....
        /*01d4*/ 	.word	0xffffffff


	//   ....[10]....
        /*01d8*/ 	.word	0xffffffff


	//   ....[11]....
        /*01dc*/ 	.word	0xffffffff


	//   ....[12]....
        /*01e0*/ 	.word	0xffffffff


	//   ....[13]....
        /*01e4*/ 	.word	0xffffffff


	//   ....[14]....
        /*01e8*/ 	.word	0xffffffff


	//   ....[15]....
        /*01ec*/ 	.word	0xffffffff


	//   ....[16]....
        /*01f0*/ 	.word	0xffffffff


	//   ....[17]....
        /*01f4*/ 	.word	0xffffffff


	//   ....[18]....
        /*01f8*/ 	.word	0xffffffff


	//   ....[19]....
        /*01fc*/ 	.word	0xffffffff


	//   ....[20]....
        /*0200*/ 	.word	0xffffffff


	//   ....[21]....
        /*0204*/ 	.word	0xffffffff


	//   ....[22]....
        /*0208*/ 	.word	0xffffffff


	//   ....[23]....
        /*020c*/ 	.word	0xffffffff


	//   ....[24]....
        /*0210*/ 	.word	0xffffffff


	//   ....[25]....
        /*0214*/ 	.word	0xffffffff


	//   ....[26]....
        /*0218*/ 	.word	0xffffffff


	//   ....[27]....
        /*021c*/ 	.word	0xffffffff


	//   ....[28]....
        /*0220*/ 	.word	0xffffffff


	//   ....[29]....
        /*0224*/ 	.word	0xffffffff


	//   ....[30]....
        /*0228*/ 	.word	0xffffffff


	//   ....[31]....
        /*022c*/ 	.word	0xffffffff


	//   ....[32]....
        /*0230*/ 	.word	0xffffffff


	//   ....[33]....
        /*0234*/ 	.word	0xffffffff


	//   ....[34]....
        /*0238*/ 	.word	0xffffffff


	//   ....[35]....
        /*023c*/ 	.word	0xffffffff


	//   ....[36]....
        /*0240*/ 	.word	0xffffffff


	//   ....[37]....
        /*0244*/ 	.word	0xffffffff


	//   ....[38]....
        /*0248*/ 	.word	0xffffffff


	//   ....[39]....
        /*024c*/ 	.word	0xffffffff


	//   ....[40]....
        /*0250*/ 	.word	0xffffffff


	//   ....[41]....
        /*0254*/ 	.word	0xffffffff


	//   ....[42]....
        /*0258*/ 	.word	0xffffffff


	//   ....[43]....
        /*025c*/ 	.word	0xffffffff


	//   ....[44]....
        /*0260*/ 	.word	0xffffffff


	//   ....[45]....
        /*0264*/ 	.word	0xffffffff


	//   ....[46]....
        /*0268*/ 	.word	0xffffffff


	//   ....[47]....
        /*026c*/ 	.word	0xffffffff


	//   ....[48]....
        /*0270*/ 	.word	0xffffffff


	//   ....[49]....
        /*0274*/ 	.word	0xffffffff


	//   ....[50]....
        /*0278*/ 	.word	0xffffffff


	//   ....[51]....
        /*027c*/ 	.word	0xffffffff


	//   ....[52]....
        /*0280*/ 	.word	0xffffffff


	//   ....[53]....
        /*0284*/ 	.word	0xffffffff


	//   ....[54]....
        /*0288*/ 	.word	0xffffffff


	//   ....[55]....
        /*028c*/ 	.word	0xffffffff


	//   ....[56]....
        /*0290*/ 	.word	0xffffffff


	//   ....[57]....
        /*0294*/ 	.word	0xffffffff


	//   ....[58]....
        /*0298*/ 	.word	0xffffffff


	//   ....[59]....
        /*029c*/ 	.word	0xffffffff


	//   ....[60]....
        /*02a0*/ 	.word	0xffffffff


	//   ....[61]....
        /*02a4*/ 	.word	0xffffffff


	//   ....[62]....
        /*02a8*/ 	.word	0xffffffff


	//   ....[63]....
        /*02ac*/ 	.word	0xffffffff


	//   ....[64]....
        /*02b0*/ 	.word	0xffffffff


	//   ....[65]....
        /*02b4*/ 	.word	0xffffffff


	//   ....[66]....
        /*02b8*/ 	.word	0xffffffff


	//   ....[67]....
        /*02bc*/ 	.word	0xffffffff


	//   ....[68]....
        /*02c0*/ 	.word	0xffffffff


	//   ....[69]....
        /*02c4*/ 	.word	0xffffffff


	//   ....[70]....
        /*02c8*/ 	.word	0xffffffff


	//   ....[71]....
        /*02cc*/ 	.word	0xffffffff


	//   ....[72]....
        /*02d0*/ 	.word	0xffffffff


	//   ....[73]....
        /*02d4*/ 	.word	0xffffffff


	//   ....[74]....
        /*02d8*/ 	.word	0xffffffff


	//   ....[75]....
        /*02dc*/ 	.word	0xffffffff


	//   ....[76]....
        /*02e0*/ 	.word	0xffffffff


	//   ....[77]....
        /*02e4*/ 	.word	0xffffffff


	//   ....[78]....
        /*02e8*/ 	.word	0xffffffff


	//   ....[79]....
        /*02ec*/ 	.word	0xffffffff


	//   ....[80]....
        /*02f0*/ 	.word	0xffffffff


	//   ....[81]....
        /*02f4*/ 	.word	0xffffffff


	//   ....[82]....
        /*02f8*/ 	.word	0xffffffff


	//   ....[83]....
        /*02fc*/ 	.word	0xffffffff


	//   ....[84]....
        /*0300*/ 	.word	0xffffffff


	//   ....[85]....
        /*0304*/ 	.word	0xffffffff


	//   ....[86]....
        /*0308*/ 	.word	0xffffffff


	//   ....[87]....
        /*030c*/ 	.word	0xffffffff


	//   ....[88]....
        /*0310*/ 	.word	0xffffffff


	//   ....[89]....
        /*0314*/ 	.word	0xffffffff


	//   ....[90]....
        /*0318*/ 	.word	0xffffffff


	//   ....[91]....
        /*031c*/ 	.word	0xffffffff


	//   ....[92]....
        /*0320*/ 	.word	0xffffffff


	//   ....[93]....
        /*0324*/ 	.word	0xffffffff


	//   ....[94]....
        /*0328*/ 	.word	0xffffffff


	//   ....[95]....
        /*032c*/ 	.word	0xffffffff


	//   ....[96]....
        /*0330*/ 	.word	0xffffffff


	//   ....[97]....
        /*0334*/ 	.word	0xffffffff


	//   ....[98]....
        /*0338*/ 	.word	0xffffffff


	//   ....[99]....
        /*033c*/ 	.word	0xffffffff


	//   ....[100]....
        /*0340*/ 	.word	0xffffffff


	//   ....[101]....
        /*0344*/ 	.word	0xffffffff


	//   ....[102]....
        /*0348*/ 	.word	0xffffffff


	//   ....[103]....
        /*034c*/ 	.word	0xffffffff


	//   ....[104]....
        /*0350*/ 	.word	0xffffffff


	//   ....[105]....
        /*0354*/ 	.word	0xffffffff


	//   ....[106]....
        /*0358*/ 	.word	0xffffffff


	//   ....[107]....
        /*035c*/ 	.word	0xffffffff


	//   ....[108]....
        /*0360*/ 	.word	0xffffffff


	//   ....[109]....
        /*0364*/ 	.word	0xffffffff


	//   ....[110]....
        /*0368*/ 	.word	0xffffffff


	//   ....[111]....
        /*036c*/ 	.word	0xffffffff


	//   ....[112]....
        /*0370*/ 	.word	0xffffffff


	//   ....[113]....
        /*0374*/ 	.word	0xffffffff


	//   ....[114]....
        /*0378*/ 	.word	0xffffffff


	//   ....[115]....
        /*037c*/ 	.word	0xffffffff


	//   ....[116]....
        /*0380*/ 	.word	0xffffffff


	//   ....[117]....
        /*0384*/ 	.word	0xffffffff


	//   ....[118]....
        /*0388*/ 	.word	0xffffffff


	//   ....[119]....
        /*038c*/ 	.word	0xffffffff


	//   ....[120]....
        /*0390*/ 	.word	0xffffffff


	//   ....[121]....
        /*0394*/ 	.word	0xffffffff


	//   ....[122]....
        /*0398*/ 	.word	0xffffffff


	//   ....[123]....
        /*039c*/ 	.word	0xffffffff


	//   ....[124]....
        /*03a0*/ 	.word	0xffffffff


	//   ....[125]....
        /*03a4*/ 	.word	0xffffffff


	//   ....[126]....
        /*03a8*/ 	.word	0xffffffff


	//----- nvinfo : EIATTR_COOP_GROUP_INSTR_OFFSETS
	.align		4
.L_126:
        /*03ac*/ 	.byte	0x04, 0x28
        /*03ae*/ 	.short	(.L_128 - .L_127)


	//   ....[0]....
.L_127:
        /*03b0*/ 	.word	0x00000060


	//   ....[1]....
        /*03b4*/ 	.word	0x00000c60


	//   ....[2]....
        /*03b8*/ 	.word	0x00000d90


	//   ....[3]....
        /*03bc*/ 	.word	0x00000e20


	//   ....[4]....
        /*03c0*/ 	.word	0x00000e50


	//   ....[5]....
        /*03c4*/ 	.word	0x00000ee0


	//   ....[6]....
        /*03c8*/ 	.word	0x00000f10


	//   ....[7]....
        /*03cc*/ 	.word	0x00000fa0


	//   ....[8]....
        /*03d0*/ 	.word	0x00000fd0


	//   ....[9]....
        /*03d4*/ 	.word	0x00001060


	//   ....[10]....
        /*03d8*/ 	.word	0x00001090


	//   ....[11]....
        /*03dc*/ 	.word	0x00001120


	//   ....[12]....
        /*03e0*/ 	.word	0x00001150


	//   ....[13]....
        /*03e4*/ 	.word	0x000011e0


	//   ....[14]....
        /*03e8*/ 	.word	0x00001210


	//   ....[15]....
        /*03ec*/ 	.word	0x00001290


	//   ....[16]....
        /*03f0*/ 	.word	0x000012d0


	//   ....[17]....
        /*03f4*/ 	.word	0x00001820


	//   ....[18]....
        /*03f8*/ 	.word	0x00001840


	//   ....[19]....
        /*03fc*/ 	.word	0x00001860


	//   ....[20]....
        /*0400*/ 	.word	0x00001880


	//   ....[21]....
        /*0404*/ 	.word	0x00001890


	//   ....[22]....
        /*0408*/ 	.word	0x000018a0


	//   ....[23]....
        /*040c*/ 	.word	0x000018b0


	//   ....[24]....
        /*0410*/ 	.word	0x000018d0


	//   ....[25]....
        /*0414*/ 	.word	0x00001970


	//   ....[26]....
        /*0418*/ 	.word	0x000019b0


	//   ....[27]....
        /*041c*/ 	.word	0x000019c0


	//   ....[28]....
        /*0420*/ 	.word	0x000019d0


	//   ....[29]....
        /*0424*/ 	.word	0x000019f0


	//   ....[30]....
        /*0428*/ 	.word	0x00001a10


	//   ....[31]....
        /*042c*/ 	.word	0x00001bd0


	//   ....[32]....
        /*0430*/ 	.word	0x00001c00


	//   ....[33]....
        /*0434*/ 	.word	0x00001c30


	//   ....[34]....
        /*0438*/ 	.word	0x00001c60


	//   ....[35]....
        /*043c*/ 	.word	0x00001c90


	//   ....[36]....
        /*0440*/ 	.word	0x00001d10


	//   ....[37]....
        /*0444*/ 	.word	0x00001d40


	//   ....[38]....
        /*0448*/ 	.word	0x00001d70


	//   ....[39]....
        /*044c*/ 	.word	0x00001da0


	//   ....[40]....
        /*0450*/ 	.word	0x00001dd0


	//   ....[41]....
        /*0454*/ 	.word	0x00001e60


	//   ....[42]....
        /*0458*/ 	.word	0x00001e90


	//   ....[43]....
        /*045c*/ 	.word	0x00001eb0


	//   ....[44]....
        /*0460*/ 	.word	0x00001f10


	//   ....[45]....
        /*0464*/ 	.word	0x00003b10


	//   ....[46]....
        /*0468*/ 	.word	0x00003b30


	//   ....[47]....
        /*046c*/ 	.word	0x00003b40


	//   ....[48]....
        /*0470*/ 	.word	0x00003b50


	//   ....[49]....
        /*0474*/ 	.word	0x00003b60


	//   ....[50]....
        /*0478*/ 	.word	0x00003b70


	//   ....[51]....
        /*047c*/ 	.word	0x00003b80


	//   ....[52]....
        /*0480*/ 	.word	0x00003ba0


	//   ....[53]....
        /*0484*/ 	.word	0x00003bb0


	//   ....[54]....
        /*0488*/ 	.word	0x00003bd0


	//   ....[55]....
        /*048c*/ 	.word	0x00003bf0


	//   ....[56]....
        /*0490*/ 	.word	0x00003c20


	//   ....[57]....
        /*0494*/ 	.word	0x00003c40


	//   ....[58]....
        /*0498*/ 	.word	0x00003c60


	//   ....[59]....
        /*049c*/ 	.word	0x00004bd0


	//   ....[60]....
        /*04a0*/ 	.word	0x00004c00


	//   ....[61]....
        /*04a4*/ 	.word	0x00004d40


	//   ....[62]....
        /*04a8*/ 	.word	0x00004d70


	//   ....[63]....
        /*04ac*/ 	.word	0x00004da0


	//   ....[64]....
        /*04b0*/ 	.word	0x00004e40


	//   ....[65]....
        /*04b4*/ 	.word	0x00004f20


	//   ....[66]....
        /*04b8*/ 	.word	0x00005080


	//   ....[67]....
        /*04bc*/ 	.word	0x000079e0


	//   ....[68]....
        /*04c0*/ 	.word	0x00007a00


	//   ....[69]....
        /*04c4*/ 	.word	0x00007a10


	//   ....[70]....
        /*04c8*/ 	.word	0x00007a20


	//   ....[71]....
        /*04cc*/ 	.word	0x00007a30


	//   ....[72]....
        /*04d0*/ 	.word	0x00007a40


	//   ....[73]....
        /*04d4*/ 	.word	0x00007a50


	//   ....[74]....
        /*04d8*/ 	.word	0x00007a70


	//   ....[75]....
        /*04dc*/ 	.word	0x00007a80


	//   ....[76]....
        /*04e0*/ 	.word	0x00007aa0


	//   ....[77]....
        /*04e4*/ 	.word	0x00007af0


	//   ....[78]....
        /*04e8*/ 	.word	0x00007b30


	//   ....[79]....
        /*04ec*/ 	.word	0x00007b50


	//   ....[80]....
        /*04f0*/ 	.word	0x00007b60


	//   ....[81]....
        /*04f4*/ 	.word	0x00007f80


	//   ....[82]....
        /*04f8*/ 	.word	0x00007fb0


	//   ....[83]....
        /*04fc*/ 	.word	0x00007fd0


	//   ....[84]....
        /*0500*/ 	.word	0x00008000


	//   ....[85]....
        /*0504*/ 	.word	0x00008030


	//   ....[86]....
        /*0508*/ 	.word	0x00008080


	//   ....[87]....
        /*050c*/ 	.word	0x000080b0


	//   ....[88]....
        /*0510*/ 	.word	0x000080d0


	//   ....[89]....
        /*0514*/ 	.word	0x00008110


	//   ....[90]....
        /*0518*/ 	.word	0x00008140


	//   ....[91]....
        /*051c*/ 	.word	0x00008170


	//   ....[92]....
        /*0520*/ 	.word	0x00008190


	//   ....[93]....
        /*0524*/ 	.word	0x000081c0


	//   ....[94]....
        /*0528*/ 	.word	0x000081e0


	//   ....[95]....
        /*052c*/ 	.word	0x00009ce0


	//   ....[96]....
        /*0530*/ 	.word	0x00009ef0


	//   ....[97]....
        /*0534*/ 	.word	0x00009f60


	//   ....[98]....
        /*0538*/ 	.word	0x00009fb0


	//   ....[99]....
        /*053c*/ 	.word	0x0000a050


	//   ....[100]....
        /*0540*/ 	.word	0x0000a100


	//   ....[101]....
        /*0544*/ 	.word	0x0000a160


	//   ....[102]....
        /*0548*/ 	.word	0x0000a490


	//   ....[103]....
        /*054c*/ 	.word	0x0000cf40


	//   ....[104]....
        /*0550*/ 	.word	0x0000cf50


	//   ....[105]....
        /*0554*/ 	.word	0x0000cf60


	//   ....[106]....
        /*0558*/ 	.word	0x0000cf70


	//   ....[107]....
        /*055c*/ 	.word	0x0000cfa0


	//   ....[108]....
        /*0560*/ 	.word	0x0000cfc0


	//   ....[109]....
        /*0564*/ 	.word	0x0000cfe0


	//   ....[110]....
        /*0568*/ 	.word	0x0000cff0


	//   ....[111]....
        /*056c*/ 	.word	0x0000dc70


	//   ....[112]....
        /*0570*/ 	.word	0x0000dca0


	//   ....[113]....
        /*0574*/ 	.word	0x0000dcd0


	//   ....[114]....
        /*0578*/ 	.word	0x0000dd00


	//   ....[115]....
        /*057c*/ 	.word	0x0000dd40


	//   ....[116]....
        /*0580*/ 	.word	0x0000dd70


	//   ....[117]....
        /*0584*/ 	.word	0x0000dd90


	//   ....[118]....
        /*0588*/ 	.word	0x0000dda0


	//   ....[119]....
        /*058c*/ 	.word	0x0000ddc0


	//   ....[120]....
        /*0590*/ 	.word	0x0000ddd0


	//   ....[121]....
        /*0594*/ 	.word	0x0000e180


	//   ....[122]....
        /*0598*/ 	.word	0x0000e1a0


	//   ....[123]....
        /*059c*/ 	.word	0x0000e4a0


	//   ....[124]....
        /*05a0*/ 	.word	0x0000e4c0


	//   ....[125]....
        /*05a4*/ 	.word	0x0000e7c0


	//   ....[126]....
        /*05a8*/ 	.word	0x0000e7d0


	//----- nvinfo : EIATTR_EXIT_INSTR_OFFSETS
	.align		4
.L_128:
        /*05ac*/ 	.byte	0x04, 0x1c
        /*05ae*/ 	.short	(.L_130 - .L_129)


	//   ....[0]....
.L_129:
        /*05b0*/ 	.word	0x000001c0


	//   ....[1]....
        /*05b4*/ 	.word	0x0000e7e0


	//   ....[2]....
        /*05b8*/ 	.word	0x0000ea80


	//   ....[3]....
        /*05bc*/ 	.word	0x0000ead0


	//   ....[4]....
        /*05c0*/ 	.word	0x0000eb00


	//   ....[5]....
        /*05c4*/ 	.word	0x0000eb60


	//   ....[6]....
        /*05c8*/ 	.word	0x0000edf0


	//----- nvinfo : EIATTR_CTAIDZ_USED
	.align		4
.L_130:
        /*05cc*/ 	.byte	0x01, 0x04
	.zero		2


	//----- nvinfo : EIATTR_MAX_THREADS
	.align		4
        /*05d0*/ 	.byte	0x04, 0x05
        /*05d2*/ 	.short	(.L_132 - .L_131)
.L_131:
        /*05d4*/ 	.word	0x00000080
        /*05d8*/ 	.word	0x00000001
        /*05dc*/ 	.word	0x00000001


	//----- nvinfo : EIATTR_CRS_STACK_SIZE
	.align		4
.L_132:
        /*05e0*/ 	.byte	0x04, 0x1e
        /*05e2*/ 	.short	(.L_134 - .L_133)
.L_133:
        /*05e4*/ 	.word	0x00000000
.L_134:


//--------------------- .nv.info._ZN7cutlass13device_kernelIN5flash19enable_sm80_to_sm89INS1_16FlashAttnFwdSm80INS1_25CollectiveMainloopFwdSm80ILi4ELi1ELb0EN4cute5tupleIJNS5_1CILi128EEENS7_ILi80EEENS7_ILi64EEEEEELi64ENS_6half_tEfNS_4arch4Sm80ELb0ELb0ELb1ELb1ELb1ELb0ELb1ELb1EEENS1_21CollectiveEpilogueFwdINS6_IJS8_SA_S9_EEENS6_IJNS7_ILi1EEESI_SI_EEESC_SE_Li128ELb1ELb1ELb1ELb0EEENS1_36VarlenDynamicPersistentTileSchedulerILi128ELi80ELi128ELi128ELb1ELb1ELb0ELb0ELb1ELb1EEEEEEEEEvNT_6ParamsE --------------------------
	.section	.nv.info._ZN7cutlass13device_kernelIN5flash19enable_sm80_to_sm89INS1_16FlashAttnFwdSm80INS1_25CollectiveMainloopFwdSm80ILi4ELi1ELb0EN4cute5tupleIJNS5_1CILi128EEENS7_ILi80EEENS7_ILi64EEEEEELi64ENS_6half_tEfNS_4arch4Sm80ELb0ELb0ELb1ELb1ELb1ELb0ELb1ELb1EEENS1_21CollectiveEpilogueFwdINS6_IJS8_SA_S9_EEENS6_IJNS7_ILi1EEESI_SI_EEESC_SE_Li128ELb1ELb1ELb1ELb0EEENS1_36VarlenDynamicPersistentTileSchedulerILi128ELi80ELi128ELi128ELb1ELb1ELb0ELb0ELb1ELb1EEEEEEEEEvNT_6ParamsE,"",@"SHT_CUDA_INFO"
	.sectionflags	@""
	.align	4


	//----- nvinfo : EIATTR_CUDA_API_VERSION
	.align		4
        /*0000*/ 	.byte	0x04, 0x37
        /*0002*/ 	.short	(.L_136 - .L_135)
.L_135:
        /*0004*/ 	.word	0x00000082


	//----- nvinfo : EIATTR_SW2861232_WAR
	.align		4
.L_136:
        /*0008*/ 	.byte	0x01, 0x35
	.zero		2


	//----- nvinfo : EIATTR_PARAM_CBANK
	.align		4
        /*000c*/ 	.byte	0x04, 0x0a
        /*000e*/ 	.short	(.L_138 - .L_137)
	.align		4
.L_137:
        /*0010*/ 	.word	index@(.nv.constant0._ZN7cutlass13device_kernelIN5flash19enable_sm80_to_sm89INS1_16FlashAttnFwdSm80INS1_25CollectiveMainloopFwdSm80ILi4ELi1ELb0EN4cute5tupleIJNS5_1CILi128EEENS7_ILi80EEENS7_ILi64EEEEEELi64ENS_6half_tEfNS_4arch4Sm80ELb0ELb0ELb1ELb1ELb1ELb0ELb1ELb1EEENS1_21CollectiveEpilogueFwdINS6_IJS8_SA_S9_EEENS6_IJNS7_ILi1EEESI_SI_EEESC_SE_Li128ELb1ELb1ELb1ELb0EEENS1_36VarlenDynamicPersistentTileSchedulerILi128ELi80ELi128ELi128ELb1ELb1ELb0ELb0ELb1ELb1EEEEEEEEEvNT_6ParamsE)
        /*0014*/ 	.short	0x0160
        /*0016*/ 	.short	0x0438


	//----- nvinfo : EIATTR_CBANK_PARAM_SIZE
	.align		4
.L_138:
        /*0018*/ 	.byte	0x03, 0x19
        /*001a*/ 	.short	0x0438


	//----- nvinfo : EIATTR_KPARAM_INFO
	.align		4
        /*001c*/ 	.byte	0x04, 0x17
        /*001e*/ 	.short	(.L_140 - .L_139)
.L_139:
        /*0020*/ 	.word	0x00000000
        /*0024*/ 	.short	0x0000
        /*0026*/ 	.short	0x0000
        /*0028*/ 	.byte	0x00, 0xf0, 0xe1, 0x10


	//----- nvinfo : EIATTR_MAXREG_COUNT
	.align		4
.L_140:
        /*002c*/ 	.byte	0x03, 0x1b
        /*002e*/ 	.short	0x00ff


	//----- nvinfo : EIATTR_NUM_BARRIERS
	.align		4
        /*0030*/ 	.byte	0x02, 0x4c
        /*0032*/ 	.byte	0x06
	.zero		1


	//----- nvinfo : EIATTR_ANNOTATIONS
	.align		4
        /*0034*/ 	.byte	0x04, 0x55
        /*0036*/ 	.short	(.L_142 - .L_141)


	//   ....[0]....
.L_141:
        /* <DEDUP_REMOVED lines=106> */


	//----- nvinfo : EIATTR_MERCURY_ISA_VERSION
	.align		4
.L_142:
        /*06c8*/ 	.byte	0x03, 0x5f
        /*06ca*/ 	.short	0x0000


	//----- nvinfo : EIATTR_INT_WARP_WIDE_INSTR_OFFSETS
	.align		4
        /*06cc*/ 	.byte	0x04, 0x31
        /*06ce*/ 	.short	(.L_144 - .L_143)


	//   ....[0]....
.L_143:
        /*06d0*/ 	.word	0x0000b440


	//   ....[1]....
        /*06d4*/ 	.word	0x0000b4c0


	//----- nvinfo : EIATTR_COOP_GROUP_MASK_REGIDS
	.align		4
.L_144:
        /*06d8*/ 	.byte	0x04, 0x29
        /*06da*/ 	.short	(.L_146 - .L_145)


	//   ....[0]....
.L_145:
        /*06dc*/ 	.word	0xffffffff


	//   ....[1]....
        /*06e0*/ 	.word	0xffffffff


	//   ....[2]....
        /*06e4*/ 	.word	0xffffffff


	//   ....[3]....
        /*06e8*/ 	.word	0xffffffff


	//   ....[4]....
        /*06ec*/ 	.word	0xffffffff


	//   ....[5]....
        /*06f0*/ 	.word	0xffffffff


	//   ....[6]....
        /*06f4*/ 	.word	0xffffffff


	//   ....[7]....
        /*06f8*/ 	.word	0xffffffff


	//   ....[8]....
        /*06fc*/ 	.word	0xffffffff


	//   ....[9]....
        /*0700*/ 	.word	0xffffffff


	//   ....[10]....
        /*0704*/ 	.word	0xffffffff


	//   ....[11]....
        /*0708*/ 	.word	0xffffffff


	//   ....[12]....
        /*070c*/ 	.word	0xffffffff


	//   ....[13]....
        /*0710*/ 	.word	0xffffffff


	//   ....[14]....
        /*0714*/ 	.word	0xffffffff


	//   ....[15]....
        /*0718*/ 	.word	0xffffffff


	//   ....[16]....
        /*071c*/ 	.word	0xffffffff


	//   ....[17]....
        /*0720*/ 	.word	0xffffffff


	//   ....[18]....
        /*0724*/ 	.word	0xffffffff


	//   ....[19]....
        /*0728*/ 	.word	0xffffffff


	//   ....[20]....
        /*072c*/ 	.word	0xffffffff


	//   ....[21]....
        /*0730*/ 	.word	0xffffffff


	//   ....[22]....
        /*0734*/ 	.word	0xffffffff


	//   ....[23]....
        /*0738*/ 	.word	0xffffffff


	//   ....[24]....
        /*073c*/ 	.word	0xffffffff


	//   ....[25]....
        /*0740*/ 	.word	0xffffffff


	//   ....[26]....
        /*0744*/ 	.word	0xffffffff


	//   ....[27]....
        /*0748*/ 	.word	0xffffffff


	//   ....[28]....
        /*074c*/ 	.word	0xffffffff


	//   ....[29]....
        /*0750*/ 	.word	0xffffffff


	//   ....[30]....
        /*0754*/ 	.word	0xffffffff


	//   ....[31]....
        /*0758*/ 	.word	0xffffffff


	//   ....[32]....
        /*075c*/ 	.word	0xffffffff


	//   ....[33]....
        /*0760*/ 	.word	0xffffffff


	//   ....[34]....
        /*0764*/ 	.word	0xffffffff


	//   ....[35]....
        /*0768*/ 	.word	0xffffffff


	//   ....[36]....
        /*076c*/ 	.word	0xffffffff


	//   ....[37]....
        /*0770*/ 	.word	0xffffffff


	//   ....[38]....
        /*0774*/ 	.word	0xffffffff


	//   ....[39]....
        /*0778*/ 	.word	0xffffffff


	//   ....[40]....
        /*077c*/ 	.word	0xffffffff


	//   ....[41]....
        /*0780*/ 	.word	0xffffffff


	//   ....[42]....
        /*0784*/ 	.word	0xffffffff


	//   ....[43]....
        /*0788*/ 	.word	0xffffffff


	//   ....[44]....
        /*078c*/ 	.word	0xffffffff


	//   ....[45]....
        /*0790*/ 	.word	0xffffffff


	//   ....[46]....
        /*0794*/ 	.word	0xffffffff


	//   ....[47]....
        /*0798*/ 	.word	0xffffffff


	//   ....[48]....
        /*079c*/ 	.word	0xffffffff


	//   ....[49]....
        /*07a0*/ 	.word	0xffffffff


	//   ....[50]....
        /*07a4*/ 	.word	0xffffffff


	//   ....[51]....
        /*07a8*/ 	.word	0xffffffff


	//   ....[52]....
        /*07ac*/ 	.word	0xffffffff


	//   ....[53]....
        /*07b0*/ 	.word	0xffffffff


	//   ....[54]....
        /*07b4*/ 	.word	0xffffffff


	//   ....[55]....
        /*07b8*/ 	.word	0xffffffff


	//   ....[56]....
        /*07bc*/ 	.word	0xffffffff


	//   ....[57]....
        /*07c0*/ 	.word	0xffffffff


	//   ....[58]....
        /*07c4*/ 	.word	0xffffffff


	//   ....[59]....
        /*07c8*/ 	.word	0xffffffff


	//   ....[60]....
        /*07cc*/ 	.word	0xffffffff


	//   ....[61]....
        /*07d0*/ 	.word	0xffffffff


	//   ....[62]....
        /*07d4*/ 	.word	0xffffffff


	//   ....[63]....
        /*07d8*/ 	.word	0xffffffff


	//   ....[64]....
        /*07dc*/ 	.word	0xffffffff


	//   ....[65]....
        /*07e0*/ 	.word	0xffffffff


	//   ....[66]....
        /*07e4*/ 	.word	0xffffffff


	//   ....[67]....
        /*07e8*/ 	.word	0xffffffff


	//   ....[68]....
        /*07ec*/ 	.word	0xffffffff


	//   ....[69]....
        /*07f0*/ 	.word	0xffffffff


	//   ....[70]....
        /*07f4*/ 	.word	0xffffffff


	//   ....[71]....
        /*07f8*/ 	.word	0xffffffff


	//   ....[72]....
        /*07fc*/ 	.word	0xffffffff


	//   ....[73]....
        /*0800*/ 	.word	0xffffffff


	//   ....[74]....
        /*0804*/ 	.word	0xffffffff


	//   ....[75]....
        /*0808*/ 	.word	0xffffffff


	//   ....[76]....
        /*080c*/ 	.word	0xffffffff


	//   ....[77]....
        /*0810*/ 	.word	0xffffffff


	//   ....[78]....
        /*0814*/ 	.word	0xffffffff


	//   ....[79]....
        /*0818*/ 	.word	0xffffffff


	//   ....[80]....
        /*081c*/ 	.word	0xffffffff


	//   ....[81]....
        /*0820*/ 	.word	0xffffffff


	//   ....[82]....
        /*0824*/ 	.word	0xffffffff


	//   ....[83]....
        /*0828*/ 	.word	0xffffffff


	//   ....[84]....
        /*082c*/ 	.word	0xffffffff


	//   ....[85]....
        /*0830*/ 	.word	0xffffffff


	//   ....[86]....
        /*0834*/ 	.word	0xffffffff


	//   ....[87]....
        /*0838*/ 	.word	0xffffffff


	//   ....[88]....
        /*083c*/ 	.word	0xffffffff


	//   ....[89]....
        /*0840*/ 	.word	0xffffffff


	//   ....[90]....
        /*0844*/ 	.word	0xffffffff


	//   ....[91]....
        /*0848*/ 	.word	0xffffffff


	//   ....[92]....
        /*084c*/ 	.word	0xffffffff


	//   ....[93]....
        /*0850*/ 	.word	0xffffffff


	//   ....[94]....
        /*0854*/ 	.word	0xffffffff


	//   ....[95]....
        /*0858*/ 	.word	0xffffffff


	//   ....[96]....
        /*085c*/ 	.word	0xffffffff


	//   ....[97]....
        /*0860*/ 	.word	0xffffffff


	//   ....[98]....
        /*0864*/ 	.word	0xffffffff


	//   ....[99]....
        /*0868*/ 	.word	0xffffffff


	//   ....[100]....
        /*086c*/ 	.word	0xffffffff


	//   ....[101]....
        /*0870*/ 	.word	0xffffffff


	//   ....[102]....
        /*0874*/ 	.word	0xffffffff


	//   ....[103]....
        /*0878*/ 	.word	0xffffffff


	//   ....[104]....
        /*087c*/ 	.word	0xffffffff


	//   ....[105]....
        /*0880*/ 	.word	0xffffffff


	//   ....[106]....
        /*0884*/ 	.word	0xffffffff


	//   ....[107]....
        /*0888*/ 	.word	0xffffffff


	//   ....[108]....
        /*088c*/ 	.word	0xffffffff


	//   ....[109]....
        /*0890*/ 	.word	0xffffffff


	//   ....[110]....
        /*0894*/ 	.word	0xffffffff


	//   ....[111]....
        /*0898*/ 	.word	0xffffffff


	//   ....[112]....
        /*089c*/ 	.word	0xffffffff


	//   ....[113]....
        /*08a0*/ 	.word	0xffffffff


	//   ....[114]....
        /*08a4*/ 	.word	0xffffffff


	//   ....[115]....
        /*08a8*/ 	.word	0xffffffff


	//   ....[116]....
        /*08ac*/ 	.word	0xffffffff


	//   ....[117]....
        /*08b0*/ 	.word	0xffffffff


	//   ....[118]....
        /*08b4*/ 	.word	0xffffffff


	//   ....[119]....
        /*08b8*/ 	.word	0xffffffff


	//   ....[120]....
        /*08bc*/ 	.word	0xffffffff


	//   ....[121]....
        /*08c0*/ 	.word	0xffffffff


	//   ....[122]....
        /*08c4*/ 	.word	0xffffffff


	//   ....[123]....
        /*08c8*/ 	.word	0xffffffff


	//   ....[124]....
        /*08cc*/ 	.word	0xffffffff


	//   ....[125]....
        /*08d0*/ 	.word	0xffffffff


	//   ....[126]....
        /*08d4*/ 	.word	0xffffffff


	//   ....[127]....
        /*08d8*/ 	.word	0xffffffff


	//   ....[128]....
        /*08dc*/ 	.word	0xffffffff


	//   ....[129]....
        /*08e0*/ 	.word	0xffffffff


	//   ....[130]....
        /*08e4*/ 	.word	0xffffffff


	//   ....[131]....
        /*08e8*/ 	.word	0xffffffff


	//   ....[132]....
        /*08ec*/ 	.word	0xffffffff


	//   ....[133]....
        /*08f0*/ 	.word	0xffffffff


	//   ....[134]....
        /*08f4*/ 	.word	0xffffffff


	//   ....[135]....
        /*08f8*/ 	.word	0xffffffff


	//   ....[136]....
        /*08fc*/ 	.word	0xffffffff


	//   ....[137]....
        /*0900*/ 	.word	0xffffffff


	//   ....[138]....
        /*0904*/ 	.word	0xffffffff


	//   ....[139]....
        /*0908*/ 	.word	0xffffffff


	//   ....[140]....
        /*090c*/ 	.word	0xffffffff


	//   ....[141]....
        /*0910*/ 	.word	0xffffffff


	//   ....[142]....
        /*0914*/ 	.word	0xffffffff


	//   ....[143]....
        /*0918*/ 	.word	0xffffffff


	//   ....[144]....
        /*091c*/ 	.word	0xffffffff


	//   ....[145]....
        /*0920*/ 	.word	0xffffffff


	//   ....[146]....
        /*0924*/ 	.word	0xffffffff


	//   ....[147]....
        /*0928*/ 	.word	0xffffffff


	//   ....[148]....
        /*092c*/ 	.word	0xffffffff


	//   ....[149]....
        /*0930*/ 	.word	0xffffffff


	//   ....[150]....
        /*0934*/ 	.word	0xffffffff


	//   ....[151]....
        /*0938*/ 	.word	0xffffffff


	//   ....[152]....
        /*093c*/ 	.word	0xffffffff


	//   ....[153]....
        /*0940*/ 	.word	0xffffffff


	//   ....[154]....
        /*0944*/ 	.word	0xffffffff


	//   ....[155]....
        /*0948*/ 	.word	0xffffffff


	//   ....[156]....
        /*094c*/ 	.word	0xffffffff


	//   ....[157]....
        /*0950*/ 	.word	0xffffffff


	//   ....[158]....
        /*0954*/ 	.word	0xffffffff


	//   ....[159]....
        /*0958*/ 	.word	0xffffffff


	//   ....[160]....
        /*095c*/ 	.word	0xffffffff


	//   ....[161]....
        /*0960*/ 	.word	0xffffffff


	//   ....[162]....
        /*0964*/ 	.word	0xffffffff


	//   ....[163]....
        /*0968*/ 	.word	0xffffffff


	//   ....[164]....
        /*096c*/ 	.word	0xffffffff


	//   ....[165]....
        /*0970*/ 	.word	0xffffffff


	//   ....[166]....
        /*0974*/ 	.word	0xffffffff


	//   ....[167]....
        /*0978*/ 	.word	0xffffffff


	//   ....[168]....
        /*097c*/ 	.word	0xffffffff


	//   ....[169]....
        /*0980*/ 	.word	0xffffffff


	//   ....[170]....
        /*0984*/ 	.word	0xffffffff


	//   ....[171]....
        /*0988*/ 	.word	0xffffffff


	//   ....[172]....
        /*098c*/ 	.word	0xffffffff


	//   ....[173]....
        /*0990*/ 	.word	0xffffffff


	//   ....[174]....
        /*0994*/ 	.word	0xffffffff


	//   ....[175]....
        /*0998*/ 	.word	0xffffffff


	//   ....[176]....
        /*099c*/ 	.word	0xffffffff


	//   ....[177]....
        /*09a0*/ 	.word	0xffffffff


	//   ....[178]....
        /*09a4*/ 	.word	0xffffffff


	//   ....[179]....
        /*09a8*/ 	.word	0xffffffff


	//   ....[180]....
        /*09ac*/ 	.word	0xffffffff


	//   ....[181]....
        /*09b0*/ 	.word	0xffffffff


	//   ....[182]....
        /*09b4*/ 	.word	0xffffffff


	//   ....[183]....
        /*09b8*/ 	.word	0xffffffff


	//   ....[184]....
        /*09bc*/ 	.word	0xffffffff


	//   ....[185]....
        /*09c0*/ 	.word	0xffffffff


	//   ....[186]....
        /*09c4*/ 	.word	0xffffffff


	//   ....[187]....
        /*09c8*/ 	.word	0xffffffff


	//   ....[188]....
        /*09cc*/ 	.word	0xffffffff


	//   ....[189]....
        /*09d0*/ 	.word	0xffffffff


	//   ....[190]....
        /*09d4*/ 	.word	0xffffffff


	//   ....[191]....
        /*09d8*/ 	.word	0xffffffff


	//   ....[192]....
        /*09dc*/ 	.word	0xffffffff


	//   ....[193]....
        /*09e0*/ 	.word	0xffffffff


	//   ....[194]....
        /*09e4*/ 	.word	0xffffffff


	//   ....[195]....
        /*09e8*/ 	.word	0xffffffff


	//   ....[196]....
        /*09ec*/ 	.word	0xffffffff


	//   ....[197]....
        /*09f0*/ 	.word	0xffffffff


	//   ....[198]....
        /*09f4*/ 	.word	0xffffffff


	//   ....[199]....
        /*09f8*/ 	.word	0xffffffff


	//   ....[200]....
        /*09fc*/ 	.word	0xffffffff


	//   ....[201]....
        /*0a00*/ 	.word	0xffffffff


	//   ....[202]....
        /*0a04*/ 	.word	0xffffffff


	//   ....[203]....
        /*0a08*/ 	.word	0xffffffff


	//   ....[204]....
        /*0a0c*/ 	.word	0xffffffff


	//   ....[205]....
        /*0a10*/ 	.word	0xffffffff


	//   ....[206]....
        /*0a14*/ 	.word	0xffffffff


	//   ....[207]....
        /*0a18*/ 	.word	0xffffffff


	//   ....[208]....
        /*0a1c*/ 	.word	0xffffffff


	//   ....[209]....
        /*0a20*/ 	.word	0xffffffff


	//   ....[210]....
        /*0a24*/ 	.word	0xffffffff


	//   ....[211]....
        /*0a28*/ 	.word	0xffffffff


	//   ....[212]....
        /*0a2c*/ 	.word	0xffffffff


	//   ....[213]....
        /*0a30*/ 	.word	0xffffffff


	//   ....[214]....
        /*0a34*/ 	.word	0xffffffff


	//   ....[215]....
        /*0a38*/ 	.word	0xffffffff


	//   ....[216]....
        /*0a3c*/ 	.word	0xffffffff


	//   ....[217]....
        /*0a40*/ 	.word	0xffffffff


	//   ....[218]....
        /*0a44*/ 	.word	0xffffffff


	//   ....[219]....
        /*0a48*/ 	.word	0xffffffff


	//   ....[220]....
        /*0a4c*/ 	.word	0xffffffff


	//   ....[221]....
        /*0a50*/ 	.word	0xffffffff


	//   ....[222]....
        /*0a54*/ 	.word	0xffffffff


	//   ....[223]....
        /*0a58*/ 	.word	0xffffffff


	//   ....[224]....
        /*0a5c*/ 	.word	0xffffffff


	//   ....[225]....
        /*0a60*/ 	.word	0xffffffff


	//   ....[226]....
        /*0a64*/ 	.word	0xffffffff


	//   ....[227]....
        /*0a68*/ 	.word	0xffffffff


	//   ....[228]....
        /*0a6c*/ 	.word	0xffffffff


	//   ....[229]....
        /*0a70*/ 	.word	0xffffffff


	//   ....[230]....
        /*0a74*/ 	.word	0xffffffff


	//   ....[231]....
        /*0a78*/ 	.word	0xffffffff


	//   ....[232]....
        /*0a7c*/ 	.word	0xffffffff


	//   ....[233]....
        /*0a80*/ 	.word	0xffffffff


	//   ....[234]....
        /*0a84*/ 	.word	0xffffffff


	//   ....[235]....
        /*0a88*/ 	.word	0xffffffff


	//   ....[236]....
        /*0a8c*/ 	.word	0xffffffff


	//   ....[237]....
        /*0a90*/ 	.word	0xffffffff


	//   ....[238]....
        /*0a94*/ 	.word	0xffffffff


	//   ....[239]....
        /*0a98*/ 	.word	0xffffffff


	//   ....[240]....
        /*0a9c*/ 	.word	0xffffffff


	//   ....[241]....
        /*0aa0*/ 	.word	0xffffffff


	//   ....[242]....
        /*0aa4*/ 	.word	0xffffffff


	//   ....[243]....
        /*0aa8*/ 	.word	0xffffffff


	//   ....[244]....
        /*0aac*/ 	.word	0xffffffff


	//   ....[245]....
        /*0ab0*/ 	.word	0xffffffff


	//   ....[246]....
        /*0ab4*/ 	.word	0xffffffff


	//   ....[247]....
        /*0ab8*/ 	.word	0xffffffff


	//   ....[248]....
        /*0abc*/ 	.word	0xffffffff


	//   ....[249]....
        /*0ac0*/ 	.word	0xffffffff


	//   ....[250]....
        /*0ac4*/ 	.word	0xffffffff


	//   ....[251]....
        /*0ac8*/ 	.word	0xffffffff


	//   ....[252]....
        /*0acc*/ 	.word	0xffffffff


	//   ....[253]....
        /*0ad0*/ 	.word	0xffffffff


	//   ....[254]....
        /*0ad4*/ 	.word	0xffffffff


	//   ....[255]....
        /*0ad8*/ 	.word	0xffffffff


	//   ....[0]....
        /*0adc*/ 	.word	0xffffffff


	//   ....[1]....
        /*0ae0*/ 	.word	0xffffffff


	//   ....[2]....
        /*0ae4*/ 	.word	0xffffffff


	//   ....[3]....
        /*0ae8*/ 	.word	0xffffffff


	//   ....[4]....
        /*0aec*/ 	.word	0xffffffff


	//   ....[5]....
        /*0af0*/ 	.word	0xffffffff


	//   ....[6]....
        /*0af4*/ 	.word	0xffffffff


	//   ....[7]....
        /*0af8*/ 	.word	0xffffffff


	//   ....[8]....
        /*0afc*/ 	.word	0xffffffff


	//   ....[9]....
        /*0b00*/ 	.word	0xffffffff


	//   ....[10]....
        /*0b04*/ 	.word	0xffffffff


	//   ....[11]....
        /*0b08*/ 	.word	0xffffffff


	//   ....[12]....
        /*0b0c*/ 	.word	0xffffffff


	//   ....[13]....
        /*0b10*/ 	.word	0xffffffff


	//   ....[14]....
        /*0b14*/ 	.word	0xffffffff


	//   ....[15]....
        /*0b18*/ 	.word	0xffffffff


	//   ....[16]....
        /*0b1c*/ 	.word	0xffffffff


	//   ....[17]....
        /*0b20*/ 	.word	0xffffffff


	//   ....[18]....
        /*0b24*/ 	.word	0xffffffff


	//   ....[19]....
        /*0b28*/ 	.word	0xffffffff


	//   ....[20]....
        /*0b2c*/ 	.word	0xffffffff


	//   ....[21]....
        /*0b30*/ 	.word	0xffffffff


	//   ....[22]....
        /*0b34*/ 	.word	0xffffffff


	//   ....[23]....
        /*0b38*/ 	.word	0xffffffff


	//   ....[24]....
        /*0b3c*/ 	.word	0xffffffff


	//   ....[25]....
        /*0b40*/ 	.word	0xffffffff


	//   ....[26]....
        /*0b44*/ 	.word	0xffffffff


	//   ....[27]....
        /*0b48*/ 	.word	0xffffffff


	//   ....[28]....
        /*0b4c*/ 	.word	0xffffffff


	//   ....[29]....
        /*0b50*/ 	.word	0xffffffff


	//   ....[30]....
        /*0b54*/ 	.word	0xffffffff


	//   ....[31]....
        /*0b58*/ 	.word	0xffffffff


	//   ....[32]....
        /*0b5c*/ 	.word	0xffffffff


	//   ....[33]....
        /*0b60*/ 	.word	0xffffffff


	//   ....[34]....
        /*0b64*/ 	.word	0xffffffff


	//   ....[35]....
        /*0b68*/ 	.word	0xffffffff


	//   ....[36]....
        /*0b6c*/ 	.word	0xffffffff


	//   ....[37]....
        /*0b70*/ 	.word	0xffffffff


	//   ....[38]....
        /*0b74*/ 	.word	0xffffffff


	//   ....[39]....
        /*0b78*/ 	.word	0xffffffff


	//   ....[40]....
        /*0b7c*/ 	.word	0xffffffff


	//   ....[41]....
        /*0b80*/ 	.word	0xffffffff


	//   ....[42]....
        /*0b84*/ 	.word	0xffffffff


	//   ....[43]....
        /*0b88*/ 	.word	0xffffffff


	//   ....[44]....
        /*0b8c*/ 	.word	0xffffffff


	//   ....[45]....
        /*0b90*/ 	.word	0xffffffff


	//----- nvinfo : EIATTR_COOP_GROUP_INSTR_OFFSETS
	.align		4
.L_146:
        /*0b94*/ 	.byte	0x04, 0x28
        /*0b96*/ 	.short	(.L_148 - .L_147)


	//   ....[0]....
.L_147:
        /*0b98*/ 	.word	0x00000050


	//   ....[1]....
        /*0b9c*/ 	.word	0x00000200


	//   ....[2]....
        /*0ba0*/ 	.word	0x00000230


	//   ....[3]....
        /*0ba4*/ 	.word	0x00000260


	//   ....[4]....
        /*0ba8*/ 	.word	0x00000290


	//   ....[5]....
        /*0bac*/ 	.word	0x000002c0


	//   ....[6]....
        /*0bb0*/ 	.word	0x000002f0


	//   ....[7]....
        /*0bb4*/ 	.word	0x00000460


	//   ....[8]....
        /*0bb8*/ 	.word	0x000004a0


	//   ....[9]....
        /*0bbc*/ 	.word	0x000004d0


	//   ....[10]....
        /*0bc0*/ 	.word	0x00000500


	//   ....[11]....
        /*0bc4*/ 	.word	0x00000530


	//   ....[12]....
        /*0bc8*/ 	.word	0x00000560


	//   ....[13]....
        /*0bcc*/ 	.word	0x000005f0


	//   ....[14]....
        /*0bd0*/ 	.word	0x00000620


	//   ....[15]....
        /*0bd4*/ 	.word	0x00000640


	//   ....[16]....
        /*0bd8*/ 	.word	0x000006a0


	//   ....[17]....
        /*0bdc*/ 	.word	0x000021b0


	//   ....[18]....
        /*0be0*/ 	.word	0x000021d0


	//   ....[19]....
        /*0be4*/ 	.word	0x00002310


	//   ....[20]....
        /*0be8*/ 	.word	0x00002320


	//   ....[21]....
        /*0bec*/ 	.word	0x00002400


	//   ....[22]....
        /*0bf0*/ 	.word	0x00002420


	//   ....[23]....
        /*0bf4*/ 	.word	0x00002500


	//   ....[24]....
        /*0bf8*/ 	.word	0x00002510


	//   ....[25]....
        /*0bfc*/ 	.word	0x000025f0


	//   ....[26]....
        /*0c00*/ 	.word	0x00002610


	//   ....[27]....
        /*0c04*/ 	.word	0x000026f0


	//   ....[28]....
        /*0c08*/ 	.word	0x00002700


	//   ....[29]....
        /*0c0c*/ 	.word	0x000027e0


	//   ....[30]....
        /*0c10*/ 	.word	0x00002800


	//   ....[31]....
        /*0c14*/ 	.word	0x000028e0


	//   ....[32]....
        /*0c18*/ 	.word	0x000028f0


	//   ....[33]....
        /*0c1c*/ 	.word	0x00002db0


	//   ....[34]....
        /*0c20*/ 	.word	0x00002dc0


	//   ....[35]....
        /*0c24*/ 	.word	0x00002dd0


	//   ....[36]....
        /*0c28*/ 	.word	0x00002de0


	//   ....[37]....
        /*0c2c*/ 	.word	0x00002df0


	//   ....[38]....
        /*0c30*/ 	.word	0x00002e00


	//   ....[39]....
        /*0c34*/ 	.word	0x00002e10


	//   ....[40]....
        /*0c38*/ 	.word	0x00002e30


	//   ....[41]....
        /*0c3c*/ 	.word	0x00002e50


	//   ....[42]....
        /*0c40*/ 	.word	0x00002e80


	//   ....[43]....
        /*0c44*/ 	.word	0x00003080


	//   ....[44]....
        /*0c48*/ 	.word	0x000030b0


	//   ....[45]....
        /*0c4c*/ 	.word	0x000030e0


	//   ....[46]....
        /*0c50*/ 	.word	0x00003120


	//   ....[47]....
        /*0c54*/ 	.word	0x00003140


	//   ....[48]....
        /*0c58*/ 	.word	0x00003160


	//   ....[49]....
        /*0c5c*/ 	.word	0x00003180


	//   ....[50]....
        /*0c60*/ 	.word	0x00003190


	//   ....[51]....
        /*0c64*/ 	.word	0x000031b0


	//   ....[52]....
        /*0c68*/ 	.word	0x000031c0


	//   ....[53]....
        /*0c6c*/ 	.word	0x000045f0


	//   ....[54]....
        /*0c70*/ 	.word	0x00004610


	//   ....[55]....
        /*0c74*/ 	.word	0x00004630


	//   ....[56]....
        /*0c78*/ 	.word	0x00004640


	//   ....[57]....
        /*0c7c*/ 	.word	0x00004650


	//   ....[58]....
        /*0c80*/ 	.word	0x00004660


	//   ....[59]....
        /*0c84*/ 	.word	0x00004670


	//   ....[60]....
        /*0c88*/ 	.word	0x00004680


	//   ....[61]....
        /*0c8c*/ 	.word	0x000046b0


	//   ....[62]....
        /*0c90*/ 	.word	0x000046e0


	//   ....[63]....
        /*0c94*/ 	.word	0x00005360


	//   ....[64]....
        /*0c98*/ 	.word	0x00005390


	//   ....[65]....
        /*0c9c*/ 	.word	0x000053a0


	//   ....[66]....
        /*0ca0*/ 	.word	0x000053b0


	//   ....[67]....
        /*0ca4*/ 	.word	0x000053c0


	//   ....[68]....
        /*0ca8*/ 	.word	0x000053f0


	//   ....[69]....
        /*0cac*/ 	.word	0x00005410


	//   ....[70]....
        /*0cb0*/ 	.word	0x00005430


	//   ....[71]....
        /*0cb4*/ 	.word	0x00007060


	//   ....[72]....
        /*0cb8*/ 	.word	0x00007080


	//   ....[73]....
        /*0cbc*/ 	.word	0x000070d0


	//   ....[74]....
        /*0cc0*/ 	.word	0x00007100


	//   ....[75]....
        /*0cc4*/ 	.word	0x00007130


	//   ....[76]....
        /*0cc8*/ 	.word	0x00007150


	//   ....[77]....
        /*0ccc*/ 	.word	0x00007170


	//   ....[78]....
        /*0cd0*/ 	.word	0x00007190


	//   ....[79]....
        /*0cd4*/ 	.word	0x000071b0


	//   ....[80]....
        /*0cd8*/ 	.word	0x000071d0


	//   ....[81]....
        /*0cdc*/ 	.word	0x00008530


	//   ....[82]....
        /*0ce0*/ 	.word	0x00008550


	//   ....[83]....
        /*0ce4*/ 	.word	0x00008580


	//   ....[84]....
        /*0ce8*/ 	.word	0x000085a0


	//   ....[85]....
        /*0cec*/ 	.word	0x000085b0


	//   ....[86]....
        /*0cf0*/ 	.word	0x000085c0


	//   ....[87]....
        /*0cf4*/ 	.word	0x000085d0


	//   ....[88]....
        /*0cf8*/ 	.word	0x000085e0


	//   ....[89]....
        /*0cfc*/ 	.word	0x000085f0


	//   ....[90]....
        /*0d00*/ 	.word	0x00008600


	//   ....[91]....
        /*0d04*/ 	.word	0x00008c90


	//   ....[92]....
        /*0d08*/ 	.word	0x00008ca0


	//   ....[93]....
        /*0d0c*/ 	.word	0x00008cb0


	//   ....[94]....
        /*0d10*/ 	.word	0x00008cc0


	//   ....[95]....
        /*0d14*/ 	.word	0x00008d00


	//   ....[96]....
        /*0d18*/ 	.word	0x00008d20


	//   ....[97]....
        /*0d1c*/ 	.word	0x00008d30


	//   ....[98]....
        /*0d20*/ 	.word	0x00008d40


	//   ....[99]....
        /*0d24*/ 	.word	0x0000ac90


	//   ....[100]....
        /*0d28*/ 	.word	0x0000aca0


	//   ....[101]....
        /*0d2c*/ 	.word	0x0000acb0


	//   ....[102]....
        /*0d30*/ 	.word	0x0000acc0


	//   ....[103]....
        /*0d34*/ 	.word	0x0000acf0


	//   ....[104]....
        /*0d38*/ 	.word	0x0000ad10


	//   ....[105]....
        /*0d3c*/ 	.word	0x0000ad30


	//   ....[106]....
        /*0d40*/ 	.word	0x0000ad40


	//   ....[107]....
        /*0d44*/ 	.word	0x0000bf60


	//   ....[108]....
        /*0d48*/ 	.word	0x0000bf70


	//   ....[109]....
        /*0d4c*/ 	.word	0x0000bf80


	//   ....[110]....
        /*0d50*/ 	.word	0x0000bf90


	//   ....[111]....
        /*0d54*/ 	.word	0x0000bfa0


	//   ....[112]....
        /*0d58*/ 	.word	0x0000bfb0


	//   ....[113]....
        /*0d5c*/ 	.word	0x0000bfc0


	//   ....[114]....
        /*0d60*/ 	.word	0x0000bfd0


	//   ....[115]....
        /*0d64*/ 	.word	0x0000c3d0


	//   ....[116]....
        /*0d68*/ 	.word	0x0000c3f0


	//   ....[117]....
        /*0d6c*/ 	.word	0x0000c4c0


	//   ....[118]....
        /*0d70*/ 	.word	0x0000c4d0


	//   ....[119]....
        /*0d74*/ 	.word	0x0000c550


	//   ....[120]....
        /*0d78*/ 	.word	0x0000c570


	//   ....[121]....
        /*0d7c*/ 	.word	0x0000c5f0


	//   ....[122]....
        /*0d80*/ 	.word	0x0000c600


	//   ....[123]....
        /*0d84*/ 	.word	0x0000c680


	//   ....[124]....
        /*0d88*/ 	.word	0x0000c6a0


	//   ....[125]....
        /*0d8c*/ 	.word	0x0000c720


	//   ....[126]....
        /*0d90*/ 	.word	0x0000c730


	//   ....[127]....
        /*0d94*/ 	.word	0x0000c7b0


	//   ....[128]....
        /*0d98*/ 	.word	0x0000c7d0


	//   ....[129]....
        /*0d9c*/ 	.word	0x0000c850


	//   ....[130]....
        /*0da0*/ 	.word	0x0000c860


	//   ....[131]....
        /*0da4*/ 	.word	0x0000cb00


	//   ....[132]....
        /*0da8*/ 	.word	0x0000cb20


	//   ....[133]....
        /*0dac*/ 	.word	0x0000ce70


	//   ....[134]....
        /*0db0*/ 	.word	0x0000ce80


	//   ....[135]....
        /*0db4*/ 	.word	0x0000d1d0


	//   ....[136]....
        /*0db8*/ 	.word	0x0000d1f0


	//   ....[137]....
        /*0dbc*/ 	.word	0x0000d540


	//   ....[138]....
        /*0dc0*/ 	.word	0x0000d550


	//   ....[139]....
        /*0dc4*/ 	.word	0x0000e050


	//   ....[140]....
        /*0dc8*/ 	.word	0x0000e070


	//   ....[141]....
        /*0dcc*/ 	.word	0x0000e150


	//   ....[142]....
        /*0dd0*/ 	.word	0x0000e160


	//   ....[143]....
        /*0dd4*/ 	.word	0x0000e1e0


	//   ....[144]....
        /*0dd8*/ 	.word	0x0000e200


	//   ....[145]....
        /*0ddc*/ 	.word	0x0000e280


	//   ....[146]....
        /*0de0*/ 	.word	0x0000e290


	//   ....[147]....
        /*0de4*/ 	.word	0x0000e310


	//   ....[148]....
        /*0de8*/ 	.word	0x0000e330


	//   ....[149]....
        /*0dec*/ 	.word	0x0000e3b0


	//   ....[150]....
        /*0df0*/ 	.word	0x0000e3c0


	//   ....[151]....
        /*0df4*/ 	.word	0x0000e440


	//   ....[152]....
        /*0df8*/ 	.word	0x0000e460


	//   ....[153]....
        /*0dfc*/ 	.word	0x0000e4e0


	//   ....[154]....
        /*0e00*/ 	.word	0x0000e4f0


	//   ....[155]....
        /*0e04*/ 	.word	0x0000e650


	//   ....[156]....
        /*0e08*/ 	.word	0x0000e670


	//   ....[157]....
        /*0e0c*/ 	.word	0x0000e7a0


	//   ....[158]....
        /*0e10*/ 	.word	0x0000e7e0


	//   ....[159]....
        /*0e14*/ 	.word	0x0000e810


	//   ....[160]....
        /*0e18*/ 	.word	0x0000e840


	//   ....[161]....
        /*0e1c*/ 	.word	0x0000e870


	//   ....[162]....
        /*0e20*/ 	.word	0x0000e8a0


	//   ....[163]....
        /*0e24*/ 	.word	0x0000ea00


	//   ....[164]....
        /*0e28*/ 	.word	0x0000ea40


	//   ....[165]....
        /*0e2c*/ 	.word	0x0000ea70


	//   ....[166]....
        /*0e30*/ 	.word	0x0000eaa0


	//   ....[167]....
        /*0e34*/ 	.word	0x0000ead0


	//   ....[168]....
        /*0e38*/ 	.word	0x0000eb00


	//   ....[169]....
        /*0e3c*/ 	.word	0x0000eb90


	//   ....[170]....
        /*0e40*/ 	.word	0x0000ebc0


	//   ....[171]....
        /*0e44*/ 	.word	0x0000ebd0


	//   ....[172]....
        /*0e48*/ 	.word	0x0000ec30


	//   ....[173]....
        /*0e4c*/ 	.word	0x0000f210


	//   ....[174]....
        /*0e50*/ 	.word	0x0000f270


	//   ....[175]....
        /*0e54*/ 	.word	0x0000f2c0


	//   ....[176]....
        /*0e58*/ 	.word	0x0000f310


	//   ....[177]....
        /*0e5c*/ 	.word	0x0000f360


	//   ....[178]....
        /*0e60*/ 	.word	0x0000f3d0


	//   ....[179]....
        /*0e64*/ 	.word	0x0000f420


	//   ....[180]....
        /*0e68*/ 	.word	0x0000f480


	//   ....[181]....
        /*0e6c*/ 	.word	0x0000f4f0


	//   ....[182]....
        /*0e70*/ 	.word	0x0000f550


	//   ....[183]....
        /*0e74*/ 	.word	0x0000f5c0


	//   ....[184]....
        /*0e78*/ 	.word	0x0000f630


	//   ....[185]....
        /*0e7c*/ 	.word	0x0000f6a0


	//   ....[186]....
        /*0e80*/ 	.word	0x0000f700


	//   ....[187]....
        /*0e84*/ 	.word	0x0000f770


	//   ....[188]....
        /*0e88*/ 	.word	0x0000f7e0


	//   ....[189]....
        /*0e8c*/ 	.word	0x0000f850


	//   ....[190]....
        /*0e90*/ 	.word	0x0000f8b0


	//   ....[191]....
        /*0e94*/ 	.word	0x0000f920


	//   ....[192]....
        /*0e98*/ 	.word	0x0000f990


	//   ....[193]....
        /*0e9c*/ 	.word	0x0000fa00


	//   ....[194]....
        /*0ea0*/ 	.word	0x0000fa60


	//   ....[195]....
        /*0ea4*/ 	.word	0x0000fad0


	//   ....[196]....
        /*0ea8*/ 	.word	0x0000fb40


	//   ....[197]....
        /*0eac*/ 	.word	0x0000fbb0


	//   ....[198]....
        /*0eb0*/ 	.word	0x0000fc10


	//   ....[199]....
        /*0eb4*/ 	.word	0x0000fc80


	//   ....[200]....
        /*0eb8*/ 	.word	0x0000fcf0


	//   ....[201]....
        /*0ebc*/ 	.word	0x0000fdc0


	//   ....[202]....
        /*0ec0*/ 	.word	0x0000fe20


	//   ....[203]....
        /*0ec4*/ 	.word	0x0000ff00


	//   ....[204]....
        /*0ec8*/ 	.word	0x0000ff60


	//   ....[205]....
        /*0ecc*/ 	.word	0x00010040


	//   ....[206]....
        /*0ed0*/ 	.word	0x000100a0


	//   ....[207]....
        /*0ed4*/ 	.word	0x00010180


	//   ....[208]....
        /*0ed8*/ 	.word	0x000101e0


	//   ....[209]....
        /*0edc*/ 	.word	0x00010230


	//   ....[210]....
        /*0ee0*/ 	.word	0x00010280


	//   ....[211]....
        /*0ee4*/ 	.word	0x000102d0


	//   ....[212]....
        /*0ee8*/ 	.word	0x00010320


	//   ....[213]....
        /*0eec*/ 	.word	0x00010370


	//   ....[214]....
        /*0ef0*/ 	.word	0x000103c0


	//   ....[215]....
        /*0ef4*/ 	.word	0x00010410


	//   ....[216]....
        /*0ef8*/ 	.word	0x00010460


	//   ....[217]....
        /*0efc*/ 	.word	0x000104c0


	//   ....[218]....
        /*0f00*/ 	.word	0x00010520


	//   ....[219]....
        /*0f04*/ 	.word	0x00010590


	//   ....[220]....
        /*0f08*/ 	.word	0x00010670


	//   ....[221]....
        /*0f0c*/ 	.word	0x000106d0


	//   ....[222]....
        /*0f10*/ 	.word	0x000107b0


	//   ....[223]....
        /*0f14*/ 	.word	0x00010810


	//   ....[224]....
        /*0f18*/ 	.word	0x000108f0


	//   ....[225]....
        /*0f1c*/ 	.word	0x00010950


	//   ....[226]....
        /*0f20*/ 	.word	0x00010a30


	//   ....[227]....
        /*0f24*/ 	.word	0x00010a90


	//   ....[228]....
        /*0f28*/ 	.word	0x00010ae0


	//   ....[229]....
        /*0f2c*/ 	.word	0x00010b20


	//   ....[230]....
        /*0f30*/ 	.word	0x00010b70


	//   ....[231]....
        /*0f34*/ 	.word	0x00010bb0


	//   ....[232]....
        /*0f38*/ 	.word	0x00010c00


	//   ....[233]....
        /*0f3c*/ 	.word	0x00010c40


	//   ....[234]....
        /*0f40*/ 	.word	0x00010c90


	//   ....[235]....
        /*0f44*/ 	.word	0x00010cd0


	//   ....[236]....
        /*0f48*/ 	.word	0x00010d30


	//   ....[237]....
        /*0f4c*/ 	.word	0x00010d90


	//   ....[238]....
        /*0f50*/ 	.word	0x00010de0


	//   ....[239]....
        /*0f54*/ 	.word	0x00010e40


	//   ....[240]....
        /*0f58*/ 	.word	0x00010e90


	//   ....[241]....
        /*0f5c*/ 	.word	0x00010ef0


	//   ....[242]....
        /*0f60*/ 	.word	0x00010f40


	//   ....[243]....
        /*0f64*/ 	.word	0x00010f90


	//   ....[244]....
        /*0f68*/ 	.word	0x00010ff0


	//   ....[245]....
        /*0f6c*/ 	.word	0x00011060


	//   ....[246]....
        /*0f70*/ 	.word	0x000110d0


	//   ....[247]....
        /*0f74*/ 	.word	0x00011130


	//   ....[248]....
        /*0f78*/ 	.word	0x000111a0


	//   ....[249]....
        /*0f7c*/ 	.word	0x00011210


	//   ....[250]....
        /*0f80*/ 	.word	0x00011280


	//   ....[251]....
        /*0f84*/ 	.word	0x000112e0


	//   ....[252]....
        /*0f88*/ 	.word	0x00011350


	//   ....[253]....
        /*0f8c*/ 	.word	0x000113c0


	//   ....[254]....
        /*0f90*/ 	.word	0x00011430


	//   ....[255]....
        /*0f94*/ 	.word	0x00011490


	//   ....[0]....
        /*0f98*/ 	.word	0x00011500


	//   ....[1]....
        /*0f9c*/ 	.word	0x00011570


	//   ....[2]....
        /*0fa0*/ 	.word	0x000115e0


	//   ....[3]....
        /*0fa4*/ 	.word	0x00011640


	//   ....[4]....
        /*0fa8*/ 	.word	0x000116b0


	//   ....[5]....
        /*0fac*/ 	.word	0x00011720


	//   ....[6]....
        /*0fb0*/ 	.word	0x00011790


	//   ....[7]....
        /*0fb4*/ 	.word	0x000117f0


	//   ....[8]....
        /*0fb8*/ 	.word	0x00011860


	//   ....[9]....
        /*0fbc*/ 	.word	0x000118d0


	//   ....[10]....
        /*0fc0*/ 	.word	0x00011940


	//   ....[11]....
        /*0fc4*/ 	.word	0x000119a0


	//   ....[12]....
        /*0fc8*/ 	.word	0x00011a10


	//   ....[13]....
        /*0fcc*/ 	.word	0x00011a80


	//   ....[14]....
        /*0fd0*/ 	.word	0x00011af0


	//   ....[15]....
        /*0fd4*/ 	.word	0x00011b50


	//   ....[16]....
        /*0fd8*/ 	.word	0x00011bc0


	//   ....[17]....
        /*0fdc*/ 	.word	0x00011c30


	//   ....[18]....
        /*0fe0*/ 	.word	0x00011ca0


	//   ....[19]....
        /*0fe4*/ 	.word	0x00011d00


	//   ....[20]....
        /*0fe8*/ 	.word	0x00011d70


	//   ....[21]....
        /*0fec*/ 	.word	0x00011de0


	//   ....[22]....
        /*0ff0*/ 	.word	0x00011e50


	//   ....[23]....
        /*0ff4*/ 	.word	0x00011eb0


	//   ....[24]....
        /*0ff8*/ 	.word	0x00011f20


	//   ....[25]....
        /*0ffc*/ 	.word	0x00011f90


	//   ....[26]....
        /*1000*/ 	.word	0x00012000


	//   ....[27]....
        /*1004*/ 	.word	0x00012060


	//   ....[28]....
        /*1008*/ 	.word	0x000120d0


	//   ....[29]....
        /*100c*/ 	.word	0x00012140


	//   ....[30]....
        /*1010*/ 	.word	0x00012190


	//   ....[31]....
        /*1014*/ 	.word	0x000121d0


	//   ....[32]....
        /*1018*/ 	.word	0x00012220


	//   ....[33]....
        /*101c*/ 	.word	0x00012270


	//   ....[34]....
        /*1020*/ 	.word	0x000122c0


	//   ....[35]....
        /*1024*/ 	.word	0x00012330


	//   ....[36]....
        /*1028*/ 	.word	0x00012380


	//   ....[37]....
        /*102c*/ 	.word	0x000123d0


	//   ....[38]....
        /*1030*/ 	.word	0x00012420


	//   ....[39]....
        /*1034*/ 	.word	0x00012470


	//   ....[40]....
        /*1038*/ 	.word	0x000124c0


	//   ....[41]....
        /*103c*/ 	.word	0x00012530


	//   ....[42]....
        /*1040*/ 	.word	0x00012580


	//   ....[43]....
        /*1044*/ 	.word	0x000125e0


	//   ....[44]....
        /*1048*/ 	.word	0x00012640


	//   ....[45]....
        /*104c*/ 	.word	0x000126b0


	//----- nvinfo : EIATTR_EXIT_INSTR_OFFSETS
	.align		4
.L_148:
        /*1050*/ 	.byte	0x04, 0x1c
        /*1052*/ 	.short	(.L_150 - .L_149)


	//   ....[0]....
.L_149:
        /*1054*/ 	.word	0x00000c10


	//   ....[1]....
        /*1058*/ 	.word	0x0000f1d0


	//----- nvinfo : EIATTR_MAX_THREADS
	.align		4
.L_150:
        /*105c*/ 	.byte	0x04, 0x05
        /*105e*/ 	.short	(.L_152 - .L_151)
.L_151:
        /*1060*/ 	.word	0x00000080
        /*1064*/ 	.word	0x00000001
        /*1068*/ 	.word	0x00000001


	//----- nvinfo : EIATTR_CRS_STACK_SIZE
	.align		4
.L_152:
        /*106c*/ 	.byte	0x04, 0x1e
        /*106e*/ 	.short	(.L_154 - .L_153)
.L_153:
        /*1070*/ 	.word	0x00000000
.L_154:


//--------------------- .nv.info._ZN7cutlass13device_kernelIN5flash19enable_sm80_to_sm89INS1_16FlashAttnFwdSm80INS1_25CollectiveMainloopFwdSm80ILi4ELi1ELb0EN4cute5tupleIJNS5_1CILi128EEENS7_ILi80EEENS7_ILi64EEEEEELi64ENS_6half_tEfNS_4arch4Sm80ELb0ELb0ELb1ELb1ELb1ELb1ELb1ELb1EEENS1_21CollectiveEpilogueFwdINS6_IJS8_SA_S9_EEENS6_IJNS7_ILi1EEESI_SI_EEESC_SE_Li128ELb1ELb1ELb1ELb0EEENS1_36VarlenDynamicPersistentTileSchedulerILi128ELi80ELi128ELi128ELb1ELb1ELb0ELb0ELb1ELb1EEEEEEEEEvNT_6ParamsE --------------------------
	.section	.nv.info._ZN7cutlass13device_kernelIN5flash19enable_sm80_to_sm89INS1_16FlashAttnFwdSm80INS1_25CollectiveMainloopFwdSm80ILi4ELi1ELb0EN4cute5tupleIJNS5_1CILi128EEENS7_ILi80EEENS7_ILi64EEEEEELi64ENS_6half_tEfNS_4arch4Sm80ELb0ELb0ELb1ELb1ELb1ELb1ELb1ELb1EEENS1_21CollectiveEpilogueFwdINS6_IJS8_SA_S9_EEENS6_IJNS7_ILi1EEESI_SI_EEESC_SE_Li128ELb1ELb1ELb1ELb0EEENS1_36VarlenDynamicPersistentTileSchedulerILi128ELi80ELi128ELi128ELb1ELb1ELb0ELb0ELb1ELb1EEEEEEEEEvNT_6ParamsE,"",@"SHT_CUDA_INFO"
	.sectionflags	@""
	.align	4


	//----- nvinfo : EIATTR_CUDA_API_VERSION
	.align		4
        /*0000*/ 	.byte	0x04, 0x37
        /*0002*/ 	.short	(.L_156 - .L_155)
.L_155:
        /*0004*/ 	.word	0x00000082


	//----- nvinfo : EIATTR_SW2861232_WAR
	.align		4
.L_156:
        /*0008*/ 	.byte	0x01, 0x35
	.zero		2


	//----- nvinfo : EIATTR_PARAM_CBANK
	.align		4
        /*000c*/ 	.byte	0x04, 0x0a
        /*000e*/ 	.short	(.L_158 - .L_157)
	.align		4
.L_157:
        /*0010*/ 	.word	index@(.nv.constant0._ZN7cutlass13device_kernelIN5flash19enable_sm80_to_sm89INS1_16FlashAttnFwdSm80INS1_25CollectiveMainloopFwdSm80ILi4ELi1ELb0EN4cute5tupleIJNS5_1CILi128EEENS7_ILi80EEENS7_ILi64EEEEEELi64ENS_6half_tEfNS_4arch4Sm80ELb0ELb0ELb1ELb1ELb1ELb1ELb1ELb1EEENS1_21CollectiveEpilogueFwdINS6_IJS8_SA_S9_EEENS6_IJNS7_ILi1EEESI_SI_EEESC_SE_Li128ELb1ELb1ELb1ELb0EEENS1_36VarlenDynamicPersistentTileSchedulerILi128ELi80ELi128ELi128ELb1ELb1ELb0ELb0ELb1ELb1EEEEEEEEEvNT_6ParamsE)
        /*0014*/ 	.short	0x0160
        /*0016*/ 	.short	0x0438


	//----- nvinfo : EIATTR_CBANK_PARAM_SIZE
	.align		4
.L_158:
        /*0018*/ 	.byte	0x03, 0x19
        /*001a*/ 	.short	0x0438


	//----- nvinfo : EIATTR_KPARAM_INFO
	.align		4
        /*001c*/ 	.byte	0x04, 0x17
        /*001e*/ 	.short	(.L_160 - .L_159)
.L_159:
        /*0020*/ 	.word	0x00000000
        /*0024*/ 	.short	0x0000
        /*0026*/ 	.short	0x0000
        /*0028*/ 	.byte	0x00, 0xf0, 0xe1, 0x10


	//----- nvinfo : EIATTR_MAXREG_COUNT
	.align		4
.L_160:
        /*002c*/ 	.byte	0x03, 0x1b
        /*002e*/ 	.short	0x00ff


	//----- nvinfo : EIATTR_NUM_BARRIERS
	.align		4
        /*0030*/ 	.byte	0x02, 0x4c
        /*0032*/ 	.byte	0x06
	.zero		1


	//----- nvinfo : EIATTR_ANNOTATIONS
	.align		4
        /*0034*/ 	.byte	0x04, 0x55
        /*0036*/ 	.short	(.L_162 - .L_161)


	//   ....[0]....
.L_161:
        /* <DEDUP_REMOVED lines=110> */
        /*070c*/ 	.byte	0x70, 0x85, 0x01, 0x00


	//----- nvinfo : EIATTR_MERCURY_ISA_VERSION
	.align		4
.L_162:
        /*0710*/ 	.byte	0x03, 0x5f
        /*0712*/ 	.short	0x0000


	//----- nvinfo : EIATTR_INT_WARP_WIDE_INSTR_OFFSETS
	.align		4
        /*0714*/ 	.byte	0x04, 0x31
        /*0716*/ 	.short	(.L_164 - .L_163)


	//   ....[0]....
.L_163:
        /*0718*/ 	.word	0x00014930


	//   ....[1]....
        /*071c*/ 	.word	0x000149b0


	//----- nvinfo : EIATTR_COOP_GROUP_MASK_REGIDS
	.align		4
.L_164:
        /*0720*/ 	.byte	0x04, 0x29
        /*0722*/ 	.short	(.L_166 - .L_165)


	//   ....[0]....
.L_165:
        /*0724*/ 	.word	0xffffffff


	//   ....[1]....
        /*0728*/ 	.word	0xffffffff


	//   ....[2]....
        /*072c*/ 	.word	0xffffffff


	//   ....[3]....
        /*0730*/ 	.word	0xffffffff


	//   ....[4]....
        /*0734*/ 	.word	0xffffffff


	//   ....[5]....
        /*0738*/ 	.word	0xffffffff


	//   ....[6]....
        /*073c*/ 	.word	0xffffffff


	//   ....[7]....
        /*0740*/ 	.word	0xffffffff


	//   ....[8]....
        /*0744*/ 	.word	0xffffffff


	//   ....[9]....
        /*0748*/ 	.word	0xffffffff


	//   ....[10]....
        /*074c*/ 	.word	0xffffffff


	//   ....[11]....
        /*0750*/ 	.word	0xffffffff


	//   ....[12]....
        /*0754*/ 	.word	0xffffffff


	//   ....[13]....
        /*0758*/ 	.word	0xffffffff


	//   ....[14]....
        /*075c*/ 	.word	0xffffffff


	//   ....[15]....
        /*0760*/ 	.word	0xffffffff


	//   ....[16]....
        /*0764*/ 	.word	0xffffffff


	//   ....[17]....
        /*0768*/ 	.word	0xffffffff


	//   ....[18]....
        /*076c*/ 	.word	0xffffffff


	//   ....[19]....
        /*0770*/ 	.word	0xffffffff


	//   ....[20]....
        /*0774*/ 	.word	0xffffffff


	//   ....[21]....
        /*0778*/ 	.word	0xffffffff


	//   ....[22]....
        /*077c*/ 	.word	0xffffffff


	//   ....[23]....
        /*0780*/ 	.word	0xffffffff


	//   ....[24]....
        /*0784*/ 	.word	0xffffffff


	//   ....[25]....
        /*0788*/ 	.word	0xffffffff


	//   ....[26]....
        /*078c*/ 	.word	0xffffffff


	//   ....[27]....
        /*0790*/ 	.word	0xffffffff


	//   ....[28]....
        /*0794*/ 	.word	0xffffffff


	//   ....[29]....
        /*0798*/ 	.word	0xffffffff


	//   ....[30]....
        /*079c*/ 	.word	0xffffffff


	//   ....[31]....
        /*07a0*/ 	.word	0xffffffff


	//   ....[32]....
        /*07a4*/ 	.word	0xffffffff


	//   ....[33]....
        /*07a8*/ 	.word	0xffffffff


	//   ....[34]....
        /*07ac*/ 	.word	0xffffffff


	//   ....[35]....
        /*07b0*/ 	.word	0xffffffff


	//   ....[36]....
        /*07b4*/ 	.word	0xffffffff


	//   ....[37]....
        /*07b8*/ 	.word	0xffffffff


	//   ....[38]....
        /*07bc*/ 	.word	0xffffffff


	//   ....[39]....
        /*07c0*/ 	.word	0xffffffff


	//   ....[40]....
        /*07c4*/ 	.word	0xffffffff


	//   ....[41]....
        /*07c8*/ 	.word	0xffffffff


	//   ....[42]....
        /*07cc*/ 	.word	0xffffffff


	//   ....[43]....
        /*07d0*/ 	.word	0xffffffff


	//   ....[44]....
        /*07d4*/ 	.word	0xffffffff


	//   ....[45]....
        /*07d8*/ 	.word	0xffffffff


	//   ....[46]....
        /*07dc*/ 	.word	0xffffffff


	//   ....[47]....
        /*07e0*/ 	.word	0xffffffff


	//   ....[48]....
        /*07e4*/ 	.word	0xffffffff


	//   ....[49]....
        /*07e8*/ 	.word	0xffffffff


	//   ....[50]....
        /*07ec*/ 	.word	0xffffffff


	//   ....[51]....
        /*07f0*/ 	.word	0xffffffff


	//   ....[52]....
        /*07f4*/ 	.word	0xffffffff


	//   ....[53]....
        /*07f8*/ 	.word	0xffffffff


	//   ....[54]....
        /*07fc*/ 	.word	0xffffffff


	//   ....[55]....
        /*0800*/ 	.word	0xffffffff


	//   ....[56]....
        /*0804*/ 	.word	0xffffffff


	//   ....[57]....
        /*0808*/ 	.word	0xffffffff


	//   ....[58]....
        /*080c*/ 	.word	0xffffffff


	//   ....[59]....
        /*0810*/ 	.word	0xffffffff


	//   ....[60]....
        /*0814*/ 	.word	0xffffffff


	//   ....[61]....
        /*0818*/ 	.word	0xffffffff


	//   ....[62]....
        /*081c*/ 	.word	0xffffffff


	//   ....[63]....
        /*0820*/ 	.word	0xffffffff


	//   ....[64]....
        /*0824*/ 	.word	0xffffffff


	//   ....[65]....
        /*0828*/ 	.word	0xffffffff


	//   ....[66]....
        /*082c*/ 	.word	0xffffffff


	//   ....[67]....
        /*0830*/ 	.word	0xffffffff


	//   ....[68]....
        /*0834*/ 	.word	0xffffffff


	//   ....[69]....
        /*0838*/ 	.word	0xffffffff


	//   ....[70]....
        /*083c*/ 	.word	0xffffffff


	//   ....[71]....
        /*0840*/ 	.word	0xffffffff


	//   ....[72]....
        /*0844*/ 	.word	0xffffffff


	//   ....[73]....
        /*0848*/ 	.word	0xffffffff


	//   ....[74]....
        /*084c*/ 	.word	0xffffffff


	//   ....[75]....
        /*0850*/ 	.word	0xffffffff


	//   ....[76]....
        /*0854*/ 	.word	0xffffffff


	//   ....[77]....
        /*0858*/ 	.word	0xffffffff


	//   ....[78]....
        /*085c*/ 	.word	0xffffffff


	//   ....[79]....
        /*0860*/ 	.word	0xffffffff


	//   ....[80]....
        /*0864*/ 	.word	0xffffffff


	//   ....[81]....
        /*0868*/ 	.word	0xffffffff


	//   ....[82]....
        /*086c*/ 	.word	0xffffffff


	//   ....[83]....
        /*0870*/ 	.word	0xffffffff


	//   ....[84]....
        /*0874*/ 	.word	0xffffffff


	//   ....[85]....
        /*0878*/ 	.word	0xffffffff


	//   ....[86]....
        /*087c*/ 	.word	0xffffffff


	//   ....[87]....
        /*0880*/ 	.word	0xffffffff


	//   ....[88]....
        /*0884*/ 	.word	0xffffffff


	//   ....[89]....
        /*0888*/ 	.word	0xffffffff


	//   ....[90]....
        /*088c*/ 	.word	0xffffffff


	//   ....[91]....
        /*0890*/ 	.word	0xffffffff


	//   ....[92]....
        /*0894*/ 	.word	0xffffffff


	//   ....[93]....
        /*0898*/ 	.word	0xffffffff


	//   ....[94]....
        /*089c*/ 	.word	0xffffffff


	//   ....[95]....
        /*08a0*/ 	.word	0xffffffff


	//   ....[96]....
        /*08a4*/ 	.word	0xffffffff


	//   ....[97]....
        /*08a8*/ 	.word	0xffffffff


	//   ....[98]....
        /*08ac*/ 	.word	0xffffffff


	//   ....[99]....
        /*08b0*/ 	.word	0xffffffff


	//   ....[100]....
        /*08b4*/ 	.word	0xffffffff


	//   ....[101]....
        /*08b8*/ 	.word	0xffffffff


	//   ....[102]....
        /*08bc*/ 	.word	0xffffffff


	//   ....[103]....
        /*08c0*/ 	.word	0xffffffff


	//   ....[104]....
        /*08c4*/ 	.word	0xffffffff


	//   ....[105]....
        /*08c8*/ 	.word	0xffffffff


	//   ....[106]....
        /*08cc*/ 	.word	0xffffffff


	//   ....[107]....
        /*08d0*/ 	.word	0xffffffff


	//   ....[108]....
        /*08d4*/ 	.word	0xffffffff


	//   ....[109]....
        /*08d8*/ 	.word	0xffffffff


	//   ....[110]....
        /*08dc*/ 	.word	0xffffffff


	//   ....[111]....
        /*08e0*/ 	.word	0xffffffff


	//   ....[112]....
        /*08e4*/ 	.word	0xffffffff


	//   ....[113]....
        /*08e8*/ 	.word	0xffffffff


	//   ....[114]....
        /*08ec*/ 	.word	0xffffffff


	//   ....[115]....
        /*08f0*/ 	.word	0xffffffff


	//   ....[116]....
        /*08f4*/ 	.word	0xffffffff


	//   ....[117]....
        /*08f8*/ 	.word	0xffffffff


	//   ....[118]....
        /*08fc*/ 	.word	0xffffffff


	//   ....[119]....
        /*0900*/ 	.word	0xffffffff


	//   ....[120]....
        /*0904*/ 	.word	0xffffffff


	//   ....[121]....
        /*0908*/ 	.word	0xffffffff


	//   ....[122]....
        /*090c*/ 	.word	0xffffffff


	//   ....[123]....
        /*0910*/ 	.word	0xffffffff


	//   ....[124]....
        /*0914*/ 	.word	0xffffffff


	//   ....[125]....
        /*0918*/ 	.word	0xffffffff


	//   ....[126]....
        /*091c*/ 	.word	0xffffffff


	//   ....[127]....
        /*0920*/ 	.word	0xffffffff


	//   ....[128]....
        /*0924*/ 	.word	0xffffffff


	//   ....[129]....
        /*0928*/ 	.word	0xffffffff


	//   ....[130]....
        /*092c*/ 	.word	0xffffffff


	//   ....[131]....
        /*0930*/ 	.word	0xffffffff


	//   ....[132]....
        /*0934*/ 	.word	0xffffffff


	//   ....[133]....
        /*0938*/ 	.word	0xffffffff


	//   ....[134]....
        /*093c*/ 	.word	0xffffffff


	//   ....[135]....
        /*0940*/ 	.word	0xffffffff


	//   ....[136]....
        /*0944*/ 	.word	0xffffffff


	//   ....[137]....
        /*0948*/ 	.word	0xffffffff


	//   ....[138]....
        /*094c*/ 	.word	0xffffffff


	//   ....[139]....
        /*0950*/ 	.word	0xffffffff


	//   ....[140]....
        /*0954*/ 	.word	0xffffffff


	//   ....[141]....
        /*0958*/ 	.word	0xffffffff


	//   ....[142]....
        /*095c*/ 	.word	0xffffffff


	//   ....[143]....
        /*0960*/ 	.word	0xffffffff


	//   ....[144]....
        /*0964*/ 	.word	0xffffffff


	//   ....[145]....
        /*0968*/ 	.word	0xffffffff


	//   ....[146]....
        /*096c*/ 	.word	0xffffffff


	//   ....[147]....
        /*0970*/ 	.word	0xffffffff


	//   ....[148]....
        /*0974*/ 	.word	0xffffffff


	//   ....[149]....
        /*0978*/ 	.word	0xffffffff


	//   ....[150]....
        /*097c*/ 	.word	0xffffffff


	//   ....[151]....
        /*0980*/ 	.word	0xffffffff


	//   ....[152]....
        /*0984*/ 	.word	0xffffffff


	//   ....[153]....
        /*0988*/ 	.word	0xffffffff


	//   ....[154]....
        /*098c*/ 	.word	0xffffffff


	//   ....[155]....
        /*0990*/ 	.word	0xffffffff


	//   ....[156]....
        /*0994*/ 	.word	0xffffffff


	//   ....[157]....
        /*0998*/ 	.word	0xffffffff


	//   ....[158]....
        /*099c*/ 	.word	0xffffffff


	//   ....[159]....
        /*09a0*/ 	.word	0xffffffff


	//   ....[160]....
        /*09a4*/ 	.word	0xffffffff


	//   ....[161]....
        /*09a8*/ 	.word	0xffffffff


	//   ....[162]....
        /*09ac*/ 	.word	0xffffffff


	//   ....[163]....
        /*09b0*/ 	.word	0xffffffff


	//   ....[164]....
        /*09b4*/ 	.word	0xffffffff


	//   ....[165]....
        /*09b8*/ 	.word	0xffffffff


	//   ....[166]....
        /*09bc*/ 	.word	0xffffffff


	//   ....[167]....
        /*09c0*/ 	.word	0xffffffff


	//   ....[168]....
        /*09c4*/ 	.word	0xffffffff


	//   ....[169]....
        /*09c8*/ 	.word	0xffffffff


	//   ....[170]....
        /*09cc*/ 	.word	0xffffffff


	//   ....[171]....
        /*09d0*/ 	.word	0xffffffff


	//   ....[172]....
        /*09d4*/ 	.word	0xffffffff


	//   ....[173]....
        /*09d8*/ 	.word	0xffffffff


	//   ....[174]....
        /*09dc*/ 	.word	0xffffffff


	//   ....[175]....
        /*09e0*/ 	.word	0xffffffff


	//   ....[176]....
        /*09e4*/ 	.word	0xffffffff


	//   ....[177]....
        /*09e8*/ 	.word	0xffffffff


	//   ....[178]....
        /*09ec*/ 	.word	0xffffffff


	//   ....[179]....
        /*09f0*/ 	.word	0xffffffff


	//   ....[180]....
        /*09f4*/ 	.word	0xffffffff


	//   ....[181]....
        /*09f8*/ 	.word	0xffffffff


	//   ....[182]....
        /*09fc*/ 	.word	0xffffffff


	//   ....[183]....
        /*0a00*/ 	.word	0xffffffff


	//   ....[184]....
        /*0a04*/ 	.word	0xffffffff


	//   ....[185]....
        /*0a08*/ 	.word	0xffffffff


	//   ....[186]....
        /*0a0c*/ 	.word	0xffffffff


	//   ....[187]....
        /*0a10*/ 	.word	0xffffffff


	//   ....[188]....
        /*0a14*/ 	.word	0xffffffff


	//   ....[189]....
        /*0a18*/ 	.word	0xffffffff


	//   ....[190]....
        /*0a1c*/ 	.word	0xffffffff


	//   ....[191]....
        /*0a20*/ 	.word	0xffffffff


	//   ....[192]....
        /*0a24*/ 	.word	0xffffffff


	//   ....[193]....
        /*0a28*/ 	.word	0xffffffff


	//   ....[194]....
        /*0a2c*/ 	.word	0xffffffff


	//   ....[195]....
        /*0a30*/ 	.word	0xffffffff


	//   ....[196]....
        /*0a34*/ 	.word	0xffffffff


	//   ....[197]....
        /*0a38*/ 	.word	0xffffffff


	//   ....[198]....
        /*0a3c*/ 	.word	0xffffffff


	//   ....[199]....
        /*0a40*/ 	.word	0xffffffff


	//   ....[200]....
        /*0a44*/ 	.word	0xffffffff


	//   ....[201]....
        /*0a48*/ 	.word	0xffffffff


	//   ....[202]....
        /*0a4c*/ 	.word	0xffffffff


	//   ....[203]....
        /*0a50*/ 	.word	0xffffffff


	//   ....[204]....
        /*0a54*/ 	.word	0xffffffff


	//   ....[205]....
        /*0a58*/ 	.word	0xffffffff


	//   ....[206]....
        /*0a5c*/ 	.word	0xffffffff


	//   ....[207]....
        /*0a60*/ 	.word	0xffffffff


	//   ....[208]....
        /*0a64*/ 	.word	0xffffffff


	//   ....[209]....
        /*0a68*/ 	.word	0xffffffff


	//   ....[210]....
        /*0a6c*/ 	.word	0xffffffff


	//   ....[211]....
        /*0a70*/ 	.word	0xffffffff


	//   ....[212]....
        /*0a74*/ 	.word	0xffffffff


	//   ....[213]....
        /*0a78*/ 	.word	0xffffffff


	//   ....[214]....
        /*0a7c*/ 	.word	0xffffffff


	//   ....[215]....
        /*0a80*/ 	.word	0xffffffff


	//   ....[216]....
        /*0a84*/ 	.word	0xffffffff


	//   ....[217]....
        /*0a88*/ 	.word	0xffffffff


	//   ....[218]....
        /*0a8c*/ 	.word	0xffffffff


	//   ....[219]....
        /*0a90*/ 	.word	0xffffffff


	//   ....[220]....
        /*0a94*/ 	.word	0xffffffff


	//   ....[221]....
        /*0a98*/ 	.word	0xffffffff


	//   ....[222]....
        /*0a9c*/ 	.word	0xffffffff


	//   ....[223]....
        /*0aa0*/ 	.word	0xffffffff


	//   ....[224]....
        /*0aa4*/ 	.word	0xffffffff


	//   ....[225]....
        /*0aa8*/ 	.word	0xffffffff


	//   ....[226]....
        /*0aac*/ 	.word	0xffffffff


	//   ....[227]....
        /*0ab0*/ 	.word	0xffffffff


	//   ....[228]....
        /*0ab4*/ 	.word	0xffffffff


	//   ....[229]....
        /*0ab8*/ 	.word	0xffffffff


	//   ....[230]....
        /*0abc*/ 	.word	0xffffffff


	//   ....[231]....
        /*0ac0*/ 	.word	0xffffffff


	//   ....[232]....
        /*0ac4*/ 	.word	0xffffffff


	//   ....[233]....
        /*0ac8*/ 	.word	0xffffffff


	//   ....[234]....
        /*0acc*/ 	.word	0xffffffff


	//   ....[235]....
        /*0ad0*/ 	.word	0xffffffff


	//   ....[236]....
        /*0ad4*/ 	.word	0xffffffff


	//   ....[237]....
        /*0ad8*/ 	.word	0xffffffff


	//   ....[238]....
        /*0adc*/ 	.word	0xffffffff


	//   ....[239]....
        /*0ae0*/ 	.word	0xffffffff


	//   ....[240]....
        /*0ae4*/ 	.word	0xffffffff


	//   ....[241]....
        /*0ae8*/ 	.word	0xffffffff


	//   ....[242]....
        /*0aec*/ 	.word	0xffffffff


	//   ....[243]....
        /*0af0*/ 	.word	0xffffffff


	//   ....[244]....
        /*0af4*/ 	.word	0xffffffff


	//   ....[245]....
        /*0af8*/ 	.word	0xffffffff


	//   ....[246]....
        /*0afc*/ 	.word	0xffffffff


	//   ....[247]....
        /*0b00*/ 	.word	0xffffffff


	//   ....[248]....
        /*0b04*/ 	.word	0xffffffff


	//   ....[249]....
        /*0b08*/ 	.word	0xffffffff


	//   ....[250]....
        /*0b0c*/ 	.word	0xffffffff


	//   ....[251]....
        /*0b10*/ 	.word	0xffffffff


	//   ....[252]....
        /*0b14*/ 	.word	0xffffffff


	//   ....[253]....
        /*0b18*/ 	.word	0xffffffff


	//   ....[254]....
        /*0b1c*/ 	.word	0xffffffff


	//   ....[255]....
        /*0b20*/ 	.word	0xffffffff


	//   ....[0]....
        /*0b24*/ 	.word	0xffffffff


	//   ....[1]....
        /*0b28*/ 	.word	0xffffffff


	//   ....[2]....
        /*0b2c*/ 	.word	0xffffffff


	//   ....[3]....
        /*0b30*/ 	.word	0xffffffff


	//   ....[4]....
        /*0b34*/ 	.word	0xffffffff


	//   ....[5]....
        /*0b38*/ 	.word	0xffffffff


	//   ....[6]....
        /*0b3c*/ 	.word	0xffffffff


	//   ....[7]....
        /*0b40*/ 	.word	0xffffffff


	//   ....[8]....
        /*0b44*/ 	.word	0xffffffff


	//   ....[9]....
        /*0b48*/ 	.word	0xffffffff


	//   ....[10]....
        /*0b4c*/ 	.word	0xffffffff


	//   ....[11]....
        /*0b50*/ 	.word	0xffffffff


	//   ....[12]....
        /*0b54*/ 	.word	0xffffffff


	//   ....[13]....
        /*0b58*/ 	.word	0xffffffff


	//   ....[14]....
        /*0b5c*/ 	.word	0xffffffff


	//   ....[15]....
        /*0b60*/ 	.word	0xffffffff


	//   ....[16]....
        /*0b64*/ 	.word	0xffffffff


	//   ....[17]....
        /*0b68*/ 	.word	0xffffffff


	//   ....[18]....
        /*0b6c*/ 	.word	0xffffffff


	//   ....[19]....
        /*0b70*/ 	.word	0xffffffff


	//   ....[20]....
        /*0b74*/ 	.word	0xffffffff


	//   ....[21]....
        /*0b78*/ 	.word	0xffffffff


	//   ....[22]....
        /*0b7c*/ 	.word	0xffffffff


	//   ....[23]....
        /*0b80*/ 	.word	0xffffffff


	//   ....[24]....
        /*0b84*/ 	.word	0xffffffff


	//   ....[25]....
        /*0b88*/ 	.word	0xffffffff


	//   ....[26]....
        /*0b8c*/ 	.word	0xffffffff


	//   ....[27]....
        /*0b90*/ 	.word	0xffffffff


	//   ....[28]....
        /*0b94*/ 	.word	0xffffffff


	//   ....[29]....
        /*0b98*/ 	.word	0xffffffff


	//   ....[30]....
        /*0b9c*/ 	.word	0xffffffff


	//   ....[31]....
        /*0ba0*/ 	.word	0xffffffff


	//   ....[32]....
        /*0ba4*/ 	.word	0xffffffff


	//   ....[33]....
        /*0ba8*/ 	.word	0xffffffff


	//   ....[34]....
        /*0bac*/ 	.word	0xffffffff


	//   ....[35]....
        /*0bb0*/ 	.word	0xffffffff


	//   ....[36]....
        /*0bb4*/ 	.word	0xffffffff


	//   ....[37]....
        /*0bb8*/ 	.word	0xffffffff


	//   ....[38]....
        /*0bbc*/ 	.word	0xffffffff


	//   ....[39]....
        /*0bc0*/ 	.word	0xffffffff


	//   ....[40]....
        /*0bc4*/ 	.word	0xffffffff


	//   ....[41]....
        /*0bc8*/ 	.word	0xffffffff


	//   ....[42]....
        /*0bcc*/ 	.word	0xffffffff


	//   ....[43]....
        /*0bd0*/ 	.word	0xffffffff


	//   ....[44]....
        /*0bd4*/ 	.word	0xffffffff


	//   ....[45]....
        /*0bd8*/ 	.word	0xffffffff


	//   ....[46]....
        /*0bdc*/ 	.word	0xffffffff


	//   ....[47]....
        /*0be0*/ 	.word	0xffffffff


	//   ....[48]....
        /*0be4*/ 	.word	0xffffffff


	//   ....[49]....
        /*0be8*/ 	.word	0xffffffff


	//   ....[50]....
        /*0bec*/ 	.word	0xffffffff


	//   ....[51]....
        /*0bf0*/ 	.word	0xffffffff


	//   ....[52]....
        /*0bf4*/ 	.word	0xffffffff


	//   ....[53]....
        /*0bf8*/ 	.word	0xffffffff


	//   ....[54]....
        /*0bfc*/ 	.word	0xffffffff


	//   ....[55]....
        /*0c00*/ 	.word	0xffffffff


	//   ....[56]....
        /*0c04*/ 	.word	0xffffffff


	//   ....[57]....
        /*0c08*/ 	.word	0xffffffff


	//   ....[58]....
        /*0c0c*/ 	.word	0xffffffff


	//   ....[59]....
        /*0c10*/ 	.word	0xffffffff


	//   ....[60]....
        /*0c14*/ 	.word	0xffffffff


	//   ....[61]....
        /*0c18*/ 	.word	0xffffffff


	//   ....[62]....
        /*0c1c*/ 	.word	0xffffffff


	//   ....[63]....
        /*0c20*/ 	.word	0xffffffff


	//   ....[64]....
        /*0c24*/ 	.word	0xffffffff


	//   ....[65]....
        /*0c28*/ 	.word	0xffffffff


	//   ....[66]....
        /*0c2c*/ 	.word	0xffffffff


	//   ....[67]....
        /*0c30*/ 	.word	0xffffffff


	//   ....[68]....
        /*0c34*/ 	.word	0xffffffff


	//   ....[69]....
        /*0c38*/ 	.word	0xffffffff


	//   ....[70]....
        /*0c3c*/ 	.word	0xffffffff


	//   ....[71]....
        /*0c40*/ 	.word	0xffffffff


	//   ....[72]....
        /*0c44*/ 	.word	0xffffffff


	//   ....[73]....
        /*0c48*/ 	.word	0xffffffff


	//   ....[74]....
        /*0c4c*/ 	.word	0xffffffff


	//   ....[75]....
        /*0c50*/ 	.word	0xffffffff


	//   ....[76]....
        /*0c54*/ 	.word	0xffffffff


	//   ....[77]....
        /*0c58*/ 	.word	0xffffffff


	//----- nvinfo : EIATTR_COOP_GROUP_INSTR_OFFSETS
	.align		4
.L_166:
        /*0c5c*/ 	.byte	0x04, 0x28
        /*0c5e*/ 	.short	(.L_168 - .L_167)


	//   ....[0]....
.L_167:
        /*0c60*/ 	.word	0x00000050


	//   ....[1]....
        /*0c64*/ 	.word	0x00000200


	//   ....[2]....
        /*0c68*/ 	.word	0x00000230


	//   ....[3]....
        /*0c6c*/ 	.word	0x00000260


	//   ....[4]....
        /*0c70*/ 	.word	0x00000290


	//   ....[5]....
        /*0c74*/ 	.word	0x000002c0


	//   ....[6]....
        /*0c78*/ 	.word	0x000002f0


	//   ....[7]....
        /*0c7c*/ 	.word	0x00000460


	//   ....[8]....
        /*0c80*/ 	.word	0x000004a0


	//   ....[9]....
        /*0c84*/ 	.word	0x000004d0


	//   ....[10]....
        /*0c88*/ 	.word	0x00000500


	//   ....[11]....
        /*0c8c*/ 	.word	0x00000530


	//   ....[12]....
        /*0c90*/ 	.word	0x00000560


	//   ....[13]....
        /*0c94*/ 	.word	0x000005f0


	//   ....[14]....
        /*0c98*/ 	.word	0x00000620


	//   ....[15]....
        /*0c9c*/ 	.word	0x00000640


	//   ....[16]....
        /*0ca0*/ 	.word	0x000006a0


	//   ....[17]....
        /*0ca4*/ 	.word	0x00003970


	//   ....[18]....
        /*0ca8*/ 	.word	0x000039c0


	//   ....[19]....
        /*0cac*/ 	.word	0x000041c0


	//   ....[20]....
        /*0cb0*/ 	.word	0x000041e0


	//   ....[21]....
        /*0cb4*/ 	.word	0x00004950


	//   ....[22]....
        /*0cb8*/ 	.word	0x00004960


	//   ....[23]....
        /*0cbc*/ 	.word	0x000051e0


	//   ....[24]....
        /*0cc0*/ 	.word	0x00005220


	//   ....[25]....
        /*0cc4*/ 	.word	0x00005e20


	//   ....[26]....
        /*0cc8*/ 	.word	0x00005e50


	//   ....[27]....
        /*0ccc*/ 	.word	0x00006610


	//   ....[28]....
        /*0cd0*/ 	.word	0x00006630


	//   ....[29]....
        /*0cd4*/ 	.word	0x00006e10


	//   ....[30]....
        /*0cd8*/ 	.word	0x00006e40


	//   ....[31]....
        /*0cdc*/ 	.word	0x00006f70


	//   ....[32]....
        /*0ce0*/ 	.word	0x00006fa0


	//   ....[33]....
        /*0ce4*/ 	.word	0x00007090


	//   ....[34]....
        /*0ce8*/ 	.word	0x000070b0


	//   ....[35]....
        /*0cec*/ 	.word	0x00007690


	//   ....[36]....
        /*0cf0*/ 	.word	0x000076d0


	//   ....[37]....
        /*0cf4*/ 	.word	0x00007800


	//   ....[38]....
        /*0cf8*/ 	.word	0x00007830


	//   ....[39]....
        /*0cfc*/ 	.word	0x00007920


	//   ....[40]....
        /*0d00*/ 	.word	0x00007950


	//   ....[41]....
        /*0d04*/ 	.word	0x00008450


	//   ....[42]....
        /*0d08*/ 	.word	0x00008470


	//   ....[43]....
        /*0d0c*/ 	.word	0x00008540


	//   ....[44]....
        /*0d10*/ 	.word	0x00008550


	//   ....[45]....
        /*0d14*/ 	.word	0x00008620


	//   ....[46]....
        /*0d18*/ 	.word	0x00008640


	//   ....[47]....
        /*0d1c*/ 	.word	0x00008710


	//   ....[48]....
        /*0d20*/ 	.word	0x00008720


	//   ....[49]....
        /*0d24*/ 	.word	0x000087f0


	//   ....[50]....
        /*0d28*/ 	.word	0x00008810


	//   ....[51]....
        /*0d2c*/ 	.word	0x000088e0


	//   ....[52]....
        /*0d30*/ 	.word	0x000088f0


	//   ....[53]....
        /*0d34*/ 	.word	0x000089c0


	//   ....[54]....
        /*0d38*/ 	.word	0x000089e0


	//   ....[55]....
        /*0d3c*/ 	.word	0x00008ab0


	//   ....[56]....
        /*0d40*/ 	.word	0x00008ac0


	//   ....[57]....
        /*0d44*/ 	.word	0x00008ee0


	//   ....[58]....
        /*0d48*/ 	.word	0x00008f00


	//   ....[59]....
        /*0d4c*/ 	.word	0x00008f10


	//   ....[60]....
        /*0d50*/ 	.word	0x00008f20


	//   ....[61]....
        /*0d54*/ 	.word	0x00008f30


	//   ....[62]....
        /*0d58*/ 	.word	0x00008f40


	//   ....[63]....
        /*0d5c*/ 	.word	0x00008f50


	//   ....[64]....
        /*0d60*/ 	.word	0x00008f70


	//   ....[65]....
        /*0d64*/ 	.word	0x00008f90


	//   ....[66]....
        /*0d68*/ 	.word	0x00009070


	//   ....[67]....
        /*0d6c*/ 	.word	0x00009290


	//   ....[68]....
        /*0d70*/ 	.word	0x000092d0


	//   ....[69]....
        /*0d74*/ 	.word	0x000092e0


	//   ....[70]....
        /*0d78*/ 	.word	0x000092f0


	//   ....[71]....
        /*0d7c*/ 	.word	0x0000abb0


	//   ....[72]....
        /*0d80*/ 	.word	0x0000abf0


	//   ....[73]....
        /*0d84*/ 	.word	0x0000ac10


	//   ....[74]....
        /*0d88*/ 	.word	0x0000ac20


	//   ....[75]....
        /*0d8c*/ 	.word	0x0000c830


	//   ....[76]....
        /*0d90*/ 	.word	0x0000c840


	//   ....[77]....
        /*0d94*/ 	.word	0x0000c850


	//   ....[78]....
        /*0d98*/ 	.word	0x0000c860


	//   ....[79]....
        /*0d9c*/ 	.word	0x0000c870


	//   ....[80]....
        /*0da0*/ 	.word	0x0000c880


	//   ....[81]....
        /*0da4*/ 	.word	0x0000c890


	//   ....[82]....
        /*0da8*/ 	.word	0x0000c8b0


	//   ....[83]....
        /*0dac*/ 	.word	0x0000c8d0


	//   ....[84]....
        /*0db0*/ 	.word	0x0000c8f0


	//   ....[85]....
        /*0db4*/ 	.word	0x0000dda0


	//   ....[86]....
        /*0db8*/ 	.word	0x0000ddc0


	//   ....[87]....
        /*0dbc*/ 	.word	0x0000dde0


	//   ....[88]....
        /*0dc0*/ 	.word	0x0000ddf0


	//   ....[89]....
        /*0dc4*/ 	.word	0x0000de00


	//   ....[90]....
        /*0dc8*/ 	.word	0x0000de10


	//   ....[91]....
        /*0dcc*/ 	.word	0x0000de20


	//   ....[92]....
        /*0dd0*/ 	.word	0x0000de30


	//   ....[93]....
        /*0dd4*/ 	.word	0x0000de60


	//   ....[94]....
        /*0dd8*/ 	.word	0x0000de90


	//   ....[95]....
        /*0ddc*/ 	.word	0x0000eb10


	//   ....[96]....
        /*0de0*/ 	.word	0x0000eb20


	//   ....[97]....
        /*0de4*/ 	.word	0x0000eb30


	//   ....[98]....
        /*0de8*/ 	.word	0x0000eb40


	//   ....[99]....
        /*0dec*/ 	.word	0x0000eb70


	//   ....[100]....
        /*0df0*/ 	.word	0x0000eb90


	//   ....[101]....
        /*0df4*/ 	.word	0x0000ebb0


	//   ....[102]....
        /*0df8*/ 	.word	0x0000ebc0


	//   ....[103]....
        /*0dfc*/ 	.word	0x00010730


	//   ....[104]....
        /*0e00*/ 	.word	0x00010750


	//   ....[105]....
        /*0e04*/ 	.word	0x000107a0


	//   ....[106]....
        /*0e08*/ 	.word	0x000107c0


	//   ....[107]....
        /*0e0c*/ 	.word	0x000107e0


	//   ....[108]....
        /*0e10*/ 	.word	0x00010800


	//   ....[109]....
        /*0e14*/ 	.word	0x00010820


	//   ....[110]....
        /*0e18*/ 	.word	0x00010840


	//   ....[111]....
        /*0e1c*/ 	.word	0x00010860


	//   ....[112]....
        /*0e20*/ 	.word	0x000109a0


	//   ....[113]....
        /*0e24*/ 	.word	0x00011ba0


	//   ....[114]....
        /*0e28*/ 	.word	0x00011bc0


	//   ....[115]....
        /*0e2c*/ 	.word	0x00011c10


	//   ....[116]....
        /*0e30*/ 	.word	0x00011c30


	//   ....[117]....
        /*0e34*/ 	.word	0x00011c60


	//   ....[118]....
        /*0e38*/ 	.word	0x00011c80


	//   ....[119]....
        /*0e3c*/ 	.word	0x00011cb0


	//   ....[120]....
        /*0e40*/ 	.word	0x00011cd0


	//   ....[121]....
        /*0e44*/ 	.word	0x00011cf0


	//   ....[122]....
        /*0e48*/ 	.word	0x00011d00


	//   ....[123]....
        /*0e4c*/ 	.word	0x00012300


	//   ....[124]....
        /*0e50*/ 	.word	0x00012320


	//   ....[125]....
        /*0e54*/ 	.word	0x00012340


	//   ....[126]....
        /*0e58*/ 	.word	0x00012360


	//   ....[127]....
        /*0e5c*/ 	.word	0x00012380


	//   ....[128]....
        /*0e60*/ 	.word	0x000123a0


	//   ....[129]....
        /*0e64*/ 	.word	0x000123c0


	//   ....[130]....
        /*0e68*/ 	.word	0x000123e0


	//   ....[131]....
        /*0e6c*/ 	.word	0x00014170


	//   ....[132]....
        /*0e70*/ 	.word	0x000141a0


	//   ....[133]....
        /*0e74*/ 	.word	0x000141b0


	//   ....[134]....
        /*0e78*/ 	.word	0x000141c0


	//   ....[135]....
        /*0e7c*/ 	.word	0x000141d0


	//   ....[136]....
        /*0e80*/ 	.word	0x00014200


	//   ....[137]....
        /*0e84*/ 	.word	0x00014220


	//   ....[138]....
        /*0e88*/ 	.word	0x00014240


	//   ....[139]....
        /*0e8c*/ 	.word	0x00015450


	//   ....[140]....
        /*0e90*/ 	.word	0x00015470


	//   ....[141]....
        /*0e94*/ 	.word	0x00015480


	//   ....[142]....
        /*0e98*/ 	.word	0x00015490


	//   ....[143]....
        /*0e9c*/ 	.word	0x000154a0


	//   ....[144]....
        /*0ea0*/ 	.word	0x000154b0


	//   ....[145]....
        /*0ea4*/ 	.word	0x000154d0


	//   ....[146]....
        /*0ea8*/ 	.word	0x00015540


	//   ....[147]....
        /*0eac*/ 	.word	0x00015920


	//   ....[148]....
        /*0eb0*/ 	.word	0x00015940


	//   ....[149]....
        /*0eb4*/ 	.word	0x000159a0


	//   ....[150]....
        /*0eb8*/ 	.word	0x000159b0


	//   ....[151]....
        /*0ebc*/ 	.word	0x00015a20


	//   ....[152]....
        /*0ec0*/ 	.word	0x00015a40


	//   ....[153]....
        /*0ec4*/ 	.word	0x00015ab0


	//   ....[154]....
        /*0ec8*/ 	.word	0x00015ac0


	//   ....[155]....
        /*0ecc*/ 	.word	0x00015b30


	//   ....[156]....
        /*0ed0*/ 	.word	0x00015b50


	//   ....[157]....
        /*0ed4*/ 	.word	0x00015bc0


	//   ....[158]....
        /*0ed8*/ 	.word	0x00015bd0


	//   ....[159]....
        /*0edc*/ 	.word	0x00015c40


	//   ....[160]....
        /*0ee0*/ 	.word	0x00015c60


	//   ....[161]....
        /*0ee4*/ 	.word	0x00015cd0


	//   ....[162]....
        /*0ee8*/ 	.word	0x00015ce0


	//   ....[163]....
        /*0eec*/ 	.word	0x00015f60


	//   ....[164]....
        /*0ef0*/ 	.word	0x00015f80


	//   ....[165]....
        /*0ef4*/ 	.word	0x000162d0


	//   ....[166]....
        /*0ef8*/ 	.word	0x000162e0


	//   ....[167]....
        /*0efc*/ 	.word	0x00016630


	//   ....[168]....
        /*0f00*/ 	.word	0x00016650


	//   ....[169]....
        /*0f04*/ 	.word	0x000169c0


	//   ....[170]....
        /*0f08*/ 	.word	0x000169d0


	//   ....[171]....
        /*0f0c*/ 	.word	0x00017500


	//   ....[172]....
        /*0f10*/ 	.word	0x00017520


	//   ....[173]....
        /*0f14*/ 	.word	0x00017590


	//   ....[174]....
        /*0f18*/ 	.word	0x000175a0


	//   ....[175]....
        /*0f1c*/ 	.word	0x00017610


	//   ....[176]....
        /*0f20*/ 	.word	0x00017630


	//   ....[177]....
        /*0f24*/ 	.word	0x000176a0


	//   ....[178]....
        /*0f28*/ 	.word	0x000176b0


	//   ....[179]....
        /*0f2c*/ 	.word	0x00017720


	//   ....[180]....
        /*0f30*/ 	.word	0x00017740


	//   ....[181]....
        /*0f34*/ 	.word	0x000177b0


	//   ....[182]....
        /*0f38*/ 	.word	0x000177c0


	//   ....[183]....
        /*0f3c*/ 	.word	0x00017830


	//   ....[184]....
        /*0f40*/ 	.word	0x00017850


	//   ....[185]....
        /*0f44*/ 	.word	0x000178c0


	//   ....[186]....
        /*0f48*/ 	.word	0x000178d0


	//   ....[187]....
        /*0f4c*/ 	.word	0x00017a20


	//   ....[188]....
        /*0f50*/ 	.word	0x00017a40


	//   ....[189]....
        /*0f54*/ 	.word	0x00017b70


	//   ....[190]....
        /*0f58*/ 	.word	0x00017bb0


	//   ....[191]....
        /*0f5c*/ 	.word	0x00017be0


	//   ....[192]....
        /*0f60*/ 	.word	0x00017c10


	//   ....[193]....
        /*0f64*/ 	.word	0x00017c40


	//   ....[194]....
        /*0f68*/ 	.word	0x00017c70


	//   ....[195]....
        /*0f6c*/ 	.word	0x00017dd0


	//   ....[196]....
        /*0f70*/ 	.word	0x00017e10


	//   ....[197]....
        /*0f74*/ 	.word	0x00017e40


	//   ....[198]....
        /*0f78*/ 	.word	0x00017e70


	//   ....[199]....
        /*0f7c*/ 	.word	0x00017ea0


	//   ....[200]....
        /*0f80*/ 	.word	0x00017ed0


	//   ....[201]....
        /*0f84*/ 	.word	0x00017f60


	//   ....[202]....
        /*0f88*/ 	.word	0x00017f90


	//   ....[203]....
        /*0f8c*/ 	.word	0x00017fa0


	//   ....[204]....
        /*0f90*/ 	.word	0x00018000


	//   ....[205]....
        /*0f94*/ 	.word	0x000185f0


	//   ....[206]....
        /*0f98*/ 	.word	0x00018650


	//   ....[207]....
        /*0f9c*/ 	.word	0x000186a0


	//   ....[208]....
        /*0fa0*/ 	.word	0x000186f0


	//   ....[209]....
        /*0fa4*/ 	.word	0x00018740


	//   ....[210]....
        /*0fa8*/ 	.word	0x000187b0


	//   ....[211]....
        /*0fac*/ 	.word	0x00018800


	//   ....[212]....
        /*0fb0*/ 	.word	0x00018860


	//   ....[213]....
        /*0fb4*/ 	.word	0x000188d0


	//   ....[214]....
        /*0fb8*/ 	.word	0x00018930


	//   ....[215]....
        /*0fbc*/ 	.word	0x000189a0


	//   ....[216]....
        /*0fc0*/ 	.word	0x00018a10


	//   ....[217]....
        /*0fc4*/ 	.word	0x00018a80


	//   ....[218]....
        /*0fc8*/ 	.word	0x00018ae0


	//   ....[219]....
        /*0fcc*/ 	.word	0x00018b50


	//   ....[220]....
        /*0fd0*/ 	.word	0x00018bc0


	//   ....[221]....
        /*0fd4*/ 	.word	0x00018c30


	//   ....[222]....
        /*0fd8*/ 	.word	0x00018c90


	//   ....[223]....
        /*0fdc*/ 	.word	0x00018d00


	//   ....[224]....
        /*0fe0*/ 	.word	0x00018d70


	//   ....[225]....
        /*0fe4*/ 	.word	0x00018de0


	//   ....[226]....
        /*0fe8*/ 	.word	0x00018e40


	//   ....[227]....
        /*0fec*/ 	.word	0x00018eb0


	//   ....[228]....
        /*0ff0*/ 	.word	0x00018f20


	//   ....[229]....
        /*0ff4*/ 	.word	0x00018f90


	//   ....[230]....
        /*0ff8*/ 	.word	0x00018ff0


	//   ....[231]....
        /*0ffc*/ 	.word	0x00019060


	//   ....[232]....
        /*1000*/ 	.word	0x000190d0


	//   ....[233]....
        /*1004*/ 	.word	0x000191a0


	//   ....[234]....
        /*1008*/ 	.word	0x00019200


	//   ....[235]....
        /*100c*/ 	.word	0x000192e0


	//   ....[236]....
        /*1010*/ 	.word	0x00019340


	//   ....[237]....
        /*1014*/ 	.word	0x00019420


	//   ....[238]....
        /*1018*/ 	.word	0x00019480


	//   ....[239]....
        /*101c*/ 	.word	0x00019560


	//   ....[240]....
        /*1020*/ 	.word	0x000195c0


	//   ....[241]....
        /*1024*/ 	.word	0x00019610


	//   ....[242]....
        /*1028*/ 	.word	0x00019650


	//   ....[243]....
        /*102c*/ 	.word	0x000196a0


	//   ....[244]....
        /*1030*/ 	.word	0x000196f0


	//   ....[245]....
        /*1034*/ 	.word	0x00019740


	//   ....[246]....
        /*1038*/ 	.word	0x00019790


	//   ....[247]....
        /*103c*/ 	.word	0x000197e0


	//   ....[248]....
        /*1040*/ 	.word	0x00019830


	//   ....[249]....
        /*1044*/ 	.word	0x00019890


	//   ....[250]....
        /*1048*/ 	.word	0x000198f0


	//   ....[251]....
        /*104c*/ 	.word	0x00019960


	//   ....[252]....
        /*1050*/ 	.word	0x00019a40


	//   ....[253]....
        /*1054*/ 	.word	0x00019aa0


	//   ....[254]....
        /*1058*/ 	.word	0x00019b80


	//   ....[255]....
        /*105c*/ 	.word	0x00019be0


	//   ....[0]....
        /*1060*/ 	.word	0x00019cc0


	//   ....[1]....
        /*1064*/ 	.word	0x00019d20


	//   ....[2]....
        /*1068*/ 	.word	0x00019e00


	//   ....[3]....
        /*106c*/ 	.word	0x00019e60


	//   ....[4]....
        /*1070*/ 	.word	0x00019eb0


	//   ....[5]....
        /*1074*/ 	.word	0x00019ef0


	//   ....[6]....
        /*1078*/ 	.word	0x00019f40


	//   ....[7]....
        /*107c*/ 	.word	0x00019f80


	//   ....[8]....
        /*1080*/ 	.word	0x00019fd0


	//   ....[9]....
        /*1084*/ 	.word	0x0001a010


	//   ....[10]....
        /*1088*/ 	.word	0x0001a060


	//   ....[11]....
        /*108c*/ 	.word	0x0001a0a0


	//   ....[12]....
        /*1090*/ 	.word	0x0001a0f0


	//   ....[13]....
        /*1094*/ 	.word	0x0001a140


	//   ....[14]....
        /*1098*/ 	.word	0x0001a190


	//   ....[15]....
        /*109c*/ 	.word	0x0001a1e0


	//   ....[16]....
        /*10a0*/ 	.word	0x0001a230


	//   ....[17]....
        /*10a4*/ 	.word	0x0001a280


	//   ....[18]....
        /*10a8*/ 	.word	0x0001a2d0


	//   ....[19]....
        /*10ac*/ 	.word	0x0001a310


	//   ....[20]....
        /*10b0*/ 	.word	0x0001a380


	//   ....[21]....
        /*10b4*/ 	.word	0x0001a3f0


	//   ....[22]....
        /*10b8*/ 	.word	0x0001a460


	//   ....[23]....
        /*10bc*/ 	.word	0x0001a4c0


	//   ....[24]....
        /*10c0*/ 	.word	0x0001a530


	//   ....[25]....
        /*10c4*/ 	.word	0x0001a5a0


	//   ....[26]....
        /*10c8*/ 	.word	0x0001a610


	//   ....[27]....
        /*10cc*/ 	.word	0x0001a670


	//   ....[28]....
        /*10d0*/ 	.word	0x0001a6e0


	//   ....[29]....
        /*10d4*/ 	.word	0x0001a750


	//   ....[30]....
        /*10d8*/ 	.word	0x0001a7c0


	//   ....[31]....
        /*10dc*/ 	.word	0x0001a820


	//   ....[32]....
        /*10e0*/ 	.word	0x0001a890


	//   ....[33]....
        /*10e4*/ 	.word	0x0001a900


	//   ....[34]....
        /*10e8*/ 	.word	0x0001a970


	//   ....[35]....
        /*10ec*/ 	.word	0x0001a9d0


	//   ....[36]....
        /*10f0*/ 	.word	0x0001aa40


	//   ....[37]....
        /*10f4*/ 	.word	0x0001aab0


	//   ....[38]....
        /*10f8*/ 	.word	0x0001ab20


	//   ....[39]....
        /*10fc*/ 	.word	0x0001ab80


	//   ....[40]....
        /*1100*/ 	.word	0x0001abf0


	//   ....[41]....
        /*1104*/ 	.word	0x0001ac60


	//   ....[42]....
        /*1108*/ 	.word	0x0001acd0


	//   ....[43]....
        /*110c*/ 	.word	0x0001ad30


	//   ....[44]....
        /*1110*/ 	.word	0x0001ada0


	//   ....[45]....
        /*1114*/ 	.word	0x0001ae10


	//   ....[46]....
        /*1118*/ 	.word	0x0001ae80


	//   ....[47]....
        /*111c*/ 	.word	0x0001aee0


	//   ....[48]....
        /*1120*/ 	.word	0x0001af50


	//   ....[49]....
        /*1124*/ 	.word	0x0001afc0


	//   ....[50]....
        /*1128*/ 	.word	0x0001b030


	//   ....[51]....
        /*112c*/ 	.word	0x0001b090


	//   ....[52]....
        /*1130*/ 	.word	0x0001b100


	//   ....[53]....
        /*1134*/ 	.word	0x0001b170


	//   ....[54]....
        /*1138*/ 	.word	0x0001b1e0


	//   ....[55]....
        /*113c*/ 	.word	0x0001b240


	//   ....[56]....
        /*1140*/ 	.word	0x0001b2b0


	//   ....[57]....
        /*1144*/ 	.word	0x0001b320


	//   ....[58]....
        /*1148*/ 	.word	0x0001b390


	//   ....[59]....
        /*114c*/ 	.word	0x0001b3f0


	//   ....[60]....
        /*1150*/ 	.word	0x0001b460


	//   ....[61]....
        /*1154*/ 	.word	0x0001b4d0


	//   ....[62]....
        /*1158*/ 	.word	0x0001b520


	//   ....[63]....
        /*115c*/ 	.word	0x0001b560


	//   ....[64]....
        /*1160*/ 	.word	0x0001b5b0


	//   ....[65]....
        /*1164*/ 	.word	0x0001b600


	//   ....[66]....
        /*1168*/ 	.word	0x0001b650


	//   ....[67]....
        /*116c*/ 	.word	0x0001b6c0


	//   ....[68]....
        /*1170*/ 	.word	0x0001b710


	//   ....[69]....
        /*1174*/ 	.word	0x0001b760


	//   ....[70]....
        /*1178*/ 	.word	0x0001b7b0


	//   ....[71]....
        /*117c*/ 	.word	0x0001b800


	//   ....[72]....
        /*1180*/ 	.word	0x0001b850


	//   ....[73]....
        /*1184*/ 	.word	0x0001b8c0


	//   ....[74]....
        /*1188*/ 	.word	0x0001b910


	//   ....[75]....
        /*118c*/ 	.word	0x0001b970


	//   ....[76]....
        /*1190*/ 	.word	0x0001b9d0


	//   ....[77]....
        /*1194*/ 	.word	0x0001ba40


	//----- nvinfo : EIATTR_EXIT_INSTR_OFFSETS
	.align		4
.L_168:
        /*1198*/ 	.byte	0x04, 0x1c
        /*119a*/ 	.short	(.L_170 - .L_169)


	//   ....[0]....
.L_169:
        /*119c*/ 	.word	0x00000c10


	//   ....[1]....
        /*11a0*/ 	.word	0x000185b0


	//----- nvinfo : EIATTR_MAX_THREADS
	.align		4
.L_170:
        /*11a4*/ 	.byte	0x04, 0x05
        /*11a6*/ 	.short	(.L_172 - .L_171)
.L_171:
        /*11a8*/ 	.word	0x00000080
        /*11ac*/ 	.word	0x00000001
        /*11b0*/ 	.word	0x00000001


	//----- nvinfo : EIATTR_CRS_STACK_SIZE
	.align		4
.L_172:
        /*11b4*/ 	.byte	0x04, 0x1e
        /*11b6*/ 	.short	(.L_174 - .L_173)
.L_173:
        /*11b8*/ 	.word	0x00000000
.L_174:


//--------------------- .nv.info._ZN7cutlass13device_kernelIN5flash19enable_sm80_to_sm89INS1_16FlashAttnFwdSm80INS1_25CollectiveMainloopFwdSm80ILi4ELi1ELb0EN4cute5tupleIJNS5_1CILi128EEENS7_ILi96EEENS7_ILi64EEEEEELi64ENS_6half_tEfNS_4arch4Sm80ELb0ELb1ELb1ELb0ELb1ELb0ELb1ELb1EEENS1_21CollectiveEpilogueFwdINS6_IJS8_SA_S9_EEENS6_IJNS7_ILi1EEESI_SI_EEESC_SE_Li128ELb0ELb1ELb1ELb0EEENS1_19SingleTileSchedulerILb0ELb1ELb1ELi128EEEEEEEEEvNT_6ParamsE --------------------------
	.section	.nv.info._ZN7cutlass13device_kernelIN5flash19enable_sm80_to_sm89INS1_16FlashAttnFwdSm80INS1_25CollectiveMainloopFwdSm80ILi4ELi1ELb0EN4cute5tupleIJNS5_1CILi128EEENS7_ILi96EEENS7_ILi64EEEEEELi64ENS_6half_tEfNS_4arch4Sm80ELb0ELb1ELb1ELb0ELb1ELb0ELb1ELb1EEENS1_21CollectiveEpilogueFwdINS6_IJS8_SA_S9_EEENS6_IJNS7_ILi1EEESI_SI_EEESC_SE_Li128ELb0ELb1ELb1ELb0EEENS1_19SingleTileSchedulerILb0ELb1ELb1ELi128EEEEEEEEEvNT_6ParamsE,"",@"SHT_CUDA_INFO"
	.sectionflags	@""
	.align	4


	//----- nvinfo : EIATTR_CUDA_API_VERSION
	.align		4
        /*0000*/ 	.byte	0x04, 0x37
        /*0002*/ 	.short	(.L_176 - .L_175)
.L_175:
        /*0004*/ 	.word	0x00000082


	//----- nvinfo : EIATTR_SW2861232_WAR
	.align		4
.L_176:
        /*0008*/ 	.byte	0x01, 0x35
	.zero		2


	//----- nvinfo : EIATTR_PARAM_CBANK
	.align		4
        /*000c*/ 	.byte	0x04, 0x0a
        /*000e*/ 	.short	(.L_178 - .L_177)
	.align		4
.L_177:
        /*0010*/ 	.word	index@(.nv.constant0._ZN7cutlass13device_kernelIN5flash19enable_sm80_to_sm89INS1_16FlashAttnFwdSm80INS1_25CollectiveMainloopFwdSm80ILi4ELi1ELb0EN4cute5tupleIJNS5_1CILi128EEENS7_ILi96EEENS7_ILi64EEEEEELi64ENS_6half_tEfNS_4arch4Sm80ELb0ELb1ELb1ELb0ELb1ELb0ELb1ELb1EEENS1_21CollectiveEpilogueFwdINS6_IJS8_SA_S9_EEENS6_IJNS7_ILi1EEESI_SI_EEESC_SE_Li128ELb0ELb1ELb1ELb0EEENS1_19SingleTileSchedulerILb0ELb1ELb1ELi128EEEEEEEEEvNT_6ParamsE)
        /*0014*/ 	.short	0x0160
        /*0016*/ 	.short	0x0418


	//----- nvinfo : EIATTR_CBANK_PARAM_SIZE
	.align		4
.L_178:
        /*0018*/ 	.byte	0x03, 0x19
        /*001a*/ 	.short	0x0418


	//----- nvinfo : EIATTR_KPARAM_INFO
	.align		4
        /*001c*/ 	.byte	0x04, 0x17
        /*001e*/ 	.short	(.L_180 - .L_179)
.L_179:
        /*0020*/ 	.word	0x00000000
        /*0024*/ 	.short	0x0000
        /*0026*/ 	.short	0x0000
        /*0028*/ 	.byte	0x00, 0xf0, 0x61, 0x10


	//----- nvinfo : EIATTR_MAXREG_COUNT
	.align		4
.L_180:
        /*002c*/ 	.byte	0x03, 0x1b
        /*002e*/ 	.short	0x00ff


	//----- nvinfo : EIATTR_NUM_BARRIERS
	.align		4
        /*0030*/ 	.byte	0x02, 0x4c
        /*0032*/ 	.byte	0x02
	.zero		1


	//----- nvinfo : EIATTR_ANNOTATIONS
	.align		4
        /*0034*/ 	.byte	0x04, 0x55
        /*0036*/ 	.short	(.L_182 - .L_181)


	//   ....[0]....
.L_181:
        /* <DEDUP_REMOVED lines=43> */


	//----- nvinfo : EIATTR_MERCURY_ISA_VERSION
	.align		4
.L_182:
        /*02d0*/ 	.byte	0x03, 0x5f
        /*02d2*/ 	.short	0x0000


	//----- nvinfo : EIATTR_COOP_GROUP_MASK_REGIDS
	.align		4
        /*02d4*/ 	.byte	0x04, 0x29
        /*02d6*/ 	.short	(.L_184 - .L_183)


	//   ....[0]....
.L_183:
        /*02d8*/ 	.word	0xffffffff


	//   ....[1]....
        /*02dc*/ 	.word	0xffffffff


	//   ....[2]....
        /*02e0*/ 	.word	0xffffffff


	//   ....[3]....
        /*02e4*/ 	.word	0xffffffff


	//   ....[4]....
        /*02e8*/ 	.word	0xffffffff


	//   ....[5]....
        /*02ec*/ 	.word	0xffffffff


	//   ....[6]....
        /*02f0*/ 	.word	0xffffffff


	//   ....[7]....
        /*02f4*/ 	.word	0xffffffff


	//   ....[8]....
        /*02f8*/ 	.word	0xffffffff


	//   ....[9]....
        /*02fc*/ 	.word	0xffffffff


	//   ....[10]....
        /*0300*/ 	.word	0xffffffff


	//   ....[11]....
        /*0304*/ 	.word	0xffffffff


	//   ....[12]....
        /*0308*/ 	.word	0xffffffff


	//   ....[13]....
        /*030c*/ 	.word	0xffffffff


	//   ....[14]....
        /*0310*/ 	.word	0xffffffff


	//   ....[15]....
        /*0314*/ 	.word	0xffffffff


	//   ....[16]....
        /*0318*/ 	.word	0xffffffff


	//   ....[17]....
        /*031c*/ 	.word	0xffffffff


	//   ....[18]....
        /*0320*/ 	.word	0xffffffff


	//   ....[19]....
        /*0324*/ 	.word	0xffffffff


	//   ....[20]....
        /*0328*/ 	.word	0xffffffff


	//   ....[21]....
        /*032c*/ 	.word	0xffffffff


	//   ....[22]....
        /*0330*/ 	.word	0xffffffff


	//   ....[23]....
        /*0334*/ 	.word	0xffffffff


	//   ....[24]....
        /*0338*/ 	.word	0xffffffff


	//   ....[25]....
        /*033c*/ 	.word	0xffffffff


	//   ....[26]....
        /*0340*/ 	.word	0xffffffff


	//   ....[27]....
        /*0344*/ 	.word	0xffffffff


	//   ....[28]....
        /*0348*/ 	.word	0xffffffff


	//   ....[29]....
        /*034c*/ 	.word	0xffffffff


	//   ....[30]....
        /*0350*/ 	.word	0xffffffff


	//   ....[31]....
        /*0354*/ 	.word	0xffffffff


	//   ....[32]....
        /*0358*/ 	.word	0xffffffff


	//   ....[33]....
        /*035c*/ 	.word	0xffffffff


	//   ....[34]....
        /*0360*/ 	.word	0xffffffff


	//   ....[35]....
        /*0364*/ 	.word	0xffffffff


	//   ....[36]....
        /*0368*/ 	.word	0xffffffff


	//   ....[37]....
        /*036c*/ 	.word	0xffffffff


	//   ....[38]....
        /*0370*/ 	.word	0xffffffff


	//   ....[39]....
        /*0374*/ 	.word	0xffffffff


	//   ....[40]....
        /*0378*/ 	.word	0xffffffff


	//   ....[41]....
        /*037c*/ 	.word	0xffffffff


	//   ....[42]....
        /*0380*/ 	.word	0xffffffff


	//   ....[43]....
        /*0384*/ 	.word	0xffffffff


	//   ....[44]....
        /*0388*/ 	.word	0xffffffff


	//   ....[45]....
        /*038c*/ 	.word	0xffffffff


	//   ....[46]....
        /*0390*/ 	.word	0xffffffff


	//   ....[47]....
        /*0394*/ 	.word	0xffffffff


	//   ....[48]....
        /*0398*/ 	.word	0xffffffff


	//   ....[49]....
        /*039c*/ 	.word	0xffffffff


	//   ....[50]....
        /*03a0*/ 	.word	0xffffffff


	//   ....[51]....
        /*03a4*/ 	.word	0xffffffff


	//   ....[52]....
        /*03a8*/ 	.word	0xffffffff


	//   ....[53]....
        /*03ac*/ 	.word	0xffffffff


	//   ....[54]....
        /*03b0*/ 	.word	0xffffffff


	//   ....[55]....
        /*03b4*/ 	.word	0xffffffff


	//   ....[56]....
        /*03b8*/ 	.word	0xffffffff


	//   ....[57]....
        /*03bc*/ 	.word	0xffffffff


	//   ....[58]....
        /*03c0*/ 	.word	0xffffffff


	//   ....[59]....
        /*03c4*/ 	.word	0xffffffff


	//   ....[60]....
        /*03c8*/ 	.word	0xffffffff


	//   ....[61]....
        /*03cc*/ 	.word	0xffffffff


	//   ....[62]....
        /*03d0*/ 	.word	0xffffffff


	//   ....[63]....
        /*03d4*/ 	.word	0xffffffff


	//   ....[64]....
        /*03d8*/ 	.word	0xffffffff


	//   ....[65]....
        /*03dc*/ 	.word	0xffffffff


	//   ....[66]....
        /*03e0*/ 	.word	0xffffffff


	//   ....[67]....
        /*03e4*/ 	.word	0xffffffff


	//   ....[68]....
        /*03e8*/ 	.word	0xffffffff


	//   ....[69]....
        /*03ec*/ 	.word	0xffffffff


	//   ....[70]....
        /*03f0*/ 	.word	0xffffffff


	//   ....[71]....
        /*03f4*/ 	.word	0xffffffff


	//   ....[72]....
        /*03f8*/ 	.word	0xffffffff


	//   ....[73]....
        /*03fc*/ 	.word	0xffffffff


	//   ....[74]....
        /*0400*/ 	.word	0xffffffff


	//   ....[75]....
        /*0404*/ 	.word	0xffffffff


	//   ....[76]....
        /*0408*/ 	.word	0xffffffff


	//   ....[77]....
        /*040c*/ 	.word	0xffffffff


	//   ....[78]....
        /*0410*/ 	.word	0xffffffff


	//   ....[79]....
        /*0414*/ 	.word	0xffffffff


	//   ....[80]....
        /*0418*/ 	.word	0xffffffff


	//   ....[81]....
        /*041c*/ 	.word	0xffffffff


	//   ....[82]....
        /*0420*/ 	.word	0xffffffff


	//   ....[83]....
        /*0424*/ 	.word	0xffffffff


	//   ....[84]....
        /*0428*/ 	.word	0xffffffff


	//   ....[85]....
        /*042c*/ 	.word	0xffffffff


	//   ....[86]....
        /*0430*/ 	.word	0xffffffff


	//   ....[87]....
        /*0434*/ 	.word	0xffffffff


	//   ....[88]....
        /*0438*/ 	.word	0xffffffff


	//   ....[89]....
        /*043c*/ 	.word	0xffffffff


	//   ....[90]....
        /*0440*/ 	.word	0xffffffff


	//   ....[91]....
        /*0444*/ 	.word	0xffffffff


	//   ....[92]....
        /*0448*/ 	.word	0xffffffff


	//   ....[93]....
        /*044c*/ 	.word	0xffffffff


	//   ....[94]....
        /*0450*/ 	.word	0xffffffff


	//   ....[95]....
        /*0454*/ 	.word	0xffffffff


	//   ....[96]....
        /*0458*/ 	.word	0xffffffff


	//   ....[97]....
        /*045c*/ 	.word	0xffffffff


	//   ....[98]....
        /*0460*/ 	.word	0xffffffff


	//   ....[99]....
        /*0464*/ 	.word	0xffffffff


	//   ....[100]....
        /*0468*/ 	.word	0xffffffff


	//   ....[101]....
        /*046c*/ 	.word	0xffffffff


	//   ....[102]....
        /*0470*/ 	.word	0xffffffff


	//   ....[103]....
        /*0474*/ 	.word	0xffffffff


	//   ....[104]....
        /*0478*/ 	.word	0xffffffff


	//   ....[105]....
        /*047c*/ 	.word	0xffffffff


	//   ....[106]....
        /*0480*/ 	.word	0xffffffff


	//   ....[107]....
        /*0484*/ 	.word	0xffffffff


	//   ....[108]....
        /*0488*/ 	.word	0xffffffff


	//   ....[109]....
        /*048c*/ 	.word	0xffffffff


	//   ....[110]....
        /*0490*/ 	.word	0xffffffff


	//   ....[111]....
        /*0494*/ 	.word	0xffffffff


	//   ....[112]....
        /*0498*/ 	.word	0xffffffff


	//   ....[113]....
        /*049c*/ 	.word	0xffffffff


	//   ....[114]....
        /*04a0*/ 	.word	0xffffffff


	//   ....[115]....
        /*04a4*/ 	.word	0xffffffff


	//   ....[116]....
        /*04a8*/ 	.word	0xffffffff


	//   ....[117]....
        /*04ac*/ 	.word	0xffffffff


	//   ....[118]....
        /*04b0*/ 	.word	0xffffffff


	//   ....[119]....
        /*04b4*/ 	.word	0xffffffff


	//   ....[120]....
        /*04b8*/ 	.word	0xffffffff


	//   ....[121]....
        /*04bc*/ 	.word	0xffffffff


	//   ....[122]....
        /*04c0*/ 	.word	0xffffffff


	//   ....[123]....
        /*04c4*/ 	.word	0xffffffff


	//   ....[124]....
        /*04c8*/ 	.word	0xffffffff


	//   ....[125]....
        /*04cc*/ 	.word	0xffffffff


	//   ....[126]....
        /*04d0*/ 	.word	0xffffffff


	//   ....[127]....
        /*04d4*/ 	.word	0xffffffff


	//   ....[128]....
        /*04d8*/ 	.word	0xffffffff


	//   ....[129]....
        /*04dc*/ 	.word	0xffffffff


	//   ....[130]....
        /*04e0*/ 	.word	0xffffffff


	//   ....[131]....
        /*04e4*/ 	.word	0xffffffff


	//   ....[132]....
        /*04e8*/ 	.word	0xffffffff


	//   ....[133]....
        /*04ec*/ 	.word	0xffffffff


	//   ....[134]....
        /*04f0*/ 	.word	0xffffffff


	//   ....[135]....
        /*04f4*/ 	.word	0xffffffff


	//   ....[136]....
        /*04f8*/ 	.word	0xffffffff


	//   ....[137]....
        /*04fc*/ 	.word	0xffffffff


	//   ....[138]....
        /*0500*/ 	.word	0xffffffff


	//   ....[139]....
        /*0504*/ 	.word	0xffffffff


	//   ....[140]....
        /*0508*/ 	.word	0xffffffff


	//   ....[141]....
        /*050c*/ 	.word	0xffffffff


	//   ....[142]....
        /*0510*/ 	.word	0xffffffff


	//   ....[143]....
        /*0514*/ 	.word	0xffffffff


	//   ....[144]....
        /*0518*/ 	.word	0xffffffff


	//   ....[145]....
        /*051c*/ 	.word	0xffffffff


	//   ....[146]....
        /*0520*/ 	.word	0xffffffff


	//   ....[147]....
        /*0524*/ 	.word	0xffffffff


	//   ....[148]....
        /*0528*/ 	.word	0xffffffff


	//   ....[149]....
        /*052c*/ 	.word	0xffffffff


	//   ....[150]....
        /*0530*/ 	.word	0xffffffff


	//   ....[151]....
        /*0534*/ 	.word	0xffffffff


	//   ....[152]....
        /*0538*/ 	.word	0xffffffff


	//   ....[153]....
        /*053c*/ 	.word	0xffffffff


	//   ....[154]....
        /*0540*/ 	.word	0xffffffff


	//   ....[155]....
        /*0544*/ 	.word	0xffffffff


	//   ....[156]....
        /*0548*/ 	.word	0xffffffff


	//   ....[157]....
        /*054c*/ 	.word	0xffffffff


	//   ....[158]....
        /*0550*/ 	.word	0xffffffff


	//   ....[159]....
        /*0554*/ 	.word	0xffffffff


	//   ....[160]....
        /*0558*/ 	.word	0xffffffff


	//   ....[161]....
        /*055c*/ 	.word	0xffffffff


	//   ....[162]....
        /*0560*/ 	.word	0xffffffff


	//   ....[163]....
        /*0564*/ 	.word	0xffffffff


	//   ....[164]....
        /*0568*/ 	.word	0xffffffff


	//   ....[165]....
        /*056c*/ 	.word	0xffffffff


	//   ....[166]....
        /*0570*/ 	.word	0xffffffff


	//   ....[167]....
        /*0574*/ 	.word	0xffffffff


	//   ....[168]....
        /*0578*/ 	.word	0xffffffff


	//   ....[169]....
        /*057c*/ 	.word	0xffffffff


	//   ....[170]....
        /*0580*/ 	.word	0xffffffff


	//   ....[171]....
        /*0584*/ 	.word	0xffffffff


	//   ....[172]....
        /*0588*/ 	.word	0xffffffff


	//   ....[173]....
        /*058c*/ 	.word	0xffffffff


	//   ....[174]....
        /*0590*/ 	.word	0xffffffff


	//   ....[175]....
        /*0594*/ 	.word	0xffffffff


	//   ....[176]....
        /*0598*/ 	.word	0xffffffff


	//   ....[177]....
        /*059c*/ 	.word	0xffffffff


	//   ....[178]....
        /*05a0*/ 	.word	0xffffffff


	//   ....[179]....
        /*05a4*/ 	.word	0xffffffff


	//   ....[180]....
        /*05a8*/ 	.word	0xffffffff


	//   ....[181]....
        /*05ac*/ 	.word	0xffffffff


	//   ....[182]....
        /*05b0*/ 	.word	0xffffffff


	//   ....[183]....
        /*05b4*/ 	.word	0xffffffff


	//   ....[184]....
        /*05b8*/ 	.word	0xffffffff


	//   ....[185]....
        /*05bc*/ 	.word	0xffffffff


	//   ....[186]....
        /*05c0*/ 	.word	0xffffffff


	//   ....[187]....
        /*05c4*/ 	.word	0xffffffff


	//   ....[188]....
        /*05c8*/ 	.word	0xffffffff


	//   ....[189]....
        /*05cc*/ 	.word	0xffffffff


	//   ....[190]....
        /*05d0*/ 	.word	0xffffffff


	//   ....[191]....
        /*05d4*/ 	.word	0xffffffff


	//   ....[192]....
        /*05d8*/ 	.word	0xffffffff


	//----- nvinfo : EIATTR_COOP_GROUP_INSTR_OFFSETS
	.align		4
.L_184:
        /*05dc*/ 	.byte	0x04, 0x28
        /*05de*/ 	.short	(.L_186 - .L_185)


	//   ....[0]....
.L_185:
        /*05e0*/ 	.word	0x00000060


	//   ....[1]....
        /*05e4*/ 	.word	0x00001110


	//   ....[2]....
        /*05e8*/ 	.word	0x00001150


	//   ....[3]....
        /*05ec*/ 	.word	0x00001320


	//   ....[4]....
        /*05f0*/ 	.word	0x00001350


	//   ....[5]....
        /*05f4*/ 	.word	0x000013e0


	//   ....[6]....
        /*05f8*/ 	.word	0x00001410


	//   ....[7]....
        /*05fc*/ 	.word	0x000014a0


	//   ....[8]....
        /*0600*/ 	.word	0x000014d0


	//   ....[9]....
        /*0604*/ 	.word	0x00001560


	//   ....[10]....
        /*0608*/ 	.word	0x00001590


	//   ....[11]....
        /*060c*/ 	.word	0x00001620


	//   ....[12]....
        /*0610*/ 	.word	0x00001650


	//   ....[13]....
        /*0614*/ 	.word	0x000016e0


	//   ....[14]....
        /*0618*/ 	.word	0x00001710


	//   ....[15]....
        /*061c*/ 	.word	0x00001790


	//   ....[16]....
        /*0620*/ 	.word	0x000017d0


	//   ....[17]....
        /*0624*/ 	.word	0x00001c40


	//   ....[18]....
        /*0628*/ 	.word	0x00001c60


	//   ....[19]....
        /*062c*/ 	.word	0x00001c70


	//   ....[20]....
        /*0630*/ 	.word	0x00001c80


	//   ....[21]....
        /*0634*/ 	.word	0x00001c90


	//   ....[22]....
        /*0638*/ 	.word	0x00001ca0


	//   ....[23]....
        /*063c*/ 	.word	0x00001cb0


	//   ....[24]....
        /*0640*/ 	.word	0x00001cd0


	//   ....[25]....
        /*0644*/ 	.word	0x00001d00


	//   ....[26]....
        /*0648*/ 	.word	0x00001d10


	//   ....[27]....
        /*064c*/ 	.word	0x00001d20


	//   ....[28]....
        /*0650*/ 	.word	0x00001d30


	//   ....[29]....
        /*0654*/ 	.word	0x00002200


	//   ....[30]....
        /*0658*/ 	.word	0x00002210


	//   ....[31]....
        /*065c*/ 	.word	0x00002220


	//   ....[32]....
        /*0660*/ 	.word	0x00002230


	//   ....[33]....
        /*0664*/ 	.word	0x00002240


	//   ....[34]....
        /*0668*/ 	.word	0x00002260


	//   ....[35]....
        /*066c*/ 	.word	0x000022a0


	//   ....[36]....
        /*0670*/ 	.word	0x000022b0


	//   ....[37]....
        /*0674*/ 	.word	0x000023a0


	//   ....[38]....
        /*0678*/ 	.word	0x000023b0


	//   ....[39]....
        /*067c*/ 	.word	0x00002410


	//   ....[40]....
        /*0680*/ 	.word	0x00002430


	//   ....[41]....
        /*0684*/ 	.word	0x00002e90


	//   ....[42]....
        /*0688*/ 	.word	0x00002ea0


	//   ....[43]....
        /*068c*/ 	.word	0x00002eb0


	//   ....[44]....
        /*0690*/ 	.word	0x00002ec0


	//   ....[45]....
        /*0694*/ 	.word	0x00002ed0


	//   ....[46]....
        /*0698*/ 	.word	0x00002ee0


	//   ....[47]....
        /*069c*/ 	.word	0x00002ef0


	//   ....[48]....
        /*06a0*/ 	.word	0x00002f00


	//   ....[49]....
        /*06a4*/ 	.word	0x00002f20


	//   ....[50]....
        /*06a8*/ 	.word	0x00002f50


	//   ....[51]....
        /*06ac*/ 	.word	0x00002f70


	//   ....[52]....
        /*06b0*/ 	.word	0x00002f90


	//   ....[53]....
        /*06b4*/ 	.word	0x00003500


	//   ....[54]....
        /*06b8*/ 	.word	0x000037b0


	//   ....[55]....
        /*06bc*/ 	.word	0x000043a0


	//   ....[56]....
        /*06c0*/ 	.word	0x00004e10


	//   ....[57]....
        /*06c4*/ 	.word	0x00005c50


	//   ....[58]....
        /*06c8*/ 	.word	0x00005d80


	//   ....[59]....
        /*06cc*/ 	.word	0x000061a0


	//   ....[60]....
        /*06d0*/ 	.word	0x00006240


	//   ....[61]....
        /*06d4*/ 	.word	0x00006810


	//   ....[62]....
        /*06d8*/ 	.word	0x00006870


	//   ....[63]....
        /*06dc*/ 	.word	0x000068e0


	//   ....[64]....
        /*06e0*/ 	.word	0x00006920


	//   ....[65]....
        /*06e4*/ 	.word	0x00009160


	//   ....[66]....
        /*06e8*/ 	.word	0x00009170


	//   ....[67]....
        /*06ec*/ 	.word	0x00009180


	//   ....[68]....
        /*06f0*/ 	.word	0x00009190


	//   ....[69]....
        /*06f4*/ 	.word	0x000091a0


	//   ....[70]....
        /*06f8*/ 	.word	0x000091b0


	//   ....[71]....
        /*06fc*/ 	.word	0x000091c0


	//   ....[72]....
        /*0700*/ 	.word	0x000091d0


	//   ....[73]....
        /*0704*/ 	.word	0x000091e0


	//   ....[74]....
        /*0708*/ 	.word	0x000091f0


	//   ....[75]....
        /*070c*/ 	.word	0x00009200


	//   ....[76]....
        /*0710*/ 	.word	0x00009210


	//   ....[77]....
        /*0714*/ 	.word	0x0000a8a0


	//   ....[78]....
        /*0718*/ 	.word	0x0000a8b0


	//   ....[79]....
        /*071c*/ 	.word	0x0000a8c0


	//   ....[80]....
        /*0720*/ 	.word	0x0000a8d0


	//   ....[81]....
        /*0724*/ 	.word	0x0000a8e0


	//   ....[82]....
        /*0728*/ 	.word	0x0000a8f0


	//   ....[83]....
        /*072c*/ 	.word	0x0000a900


	//   ....[84]....
        /*0730*/ 	.word	0x0000a920


	//   ....[85]....
        /*0734*/ 	.word	0x0000a940


	//   ....[86]....
        /*0738*/ 	.word	0x0000a980


	//   ....[87]....
        /*073c*/ 	.word	0x0000a9a0


	//   ....[88]....
        /*0740*/ 	.word	0x0000a9c0


	//   ....[89]....
        /*0744*/ 	.word	0x0000ab30


	//   ....[90]....
        /*0748*/ 	.word	0x0000ad70


	//   ....[91]....
        /*074c*/ 	.word	0x0000b6b0


	//   ....[92]....
        /*0750*/ 	.word	0x0000be70


	//   ....[93]....
        /*0754*/ 	.word	0x0000c890


	//   ....[94]....
        /*0758*/ 	.word	0x0000c8b0


	//   ....[95]....
        /*075c*/ 	.word	0x0000ce70


	//   ....[96]....
        /*0760*/ 	.word	0x0000d050


	//   ....[97]....
        /*0764*/ 	.word	0x0000d210


	//   ....[98]....
        /*0768*/ 	.word	0x0000d410


	//   ....[99]....
        /*076c*/ 	.word	0x0000d530


	//   ....[100]....
        /*0770*/ 	.word	0x0000d610


	//   ....[101]....
        /*0774*/ 	.word	0x0000fe90


	//   ....[102]....
        /*0778*/ 	.word	0x0000fea0


	//   ....[103]....
        /*077c*/ 	.word	0x0000feb0


	//   ....[104]....
        /*0780*/ 	.word	0x0000fec0


	//   ....[105]....
        /*0784*/ 	.word	0x0000fed0


	//   ....[106]....
        /*0788*/ 	.word	0x0000fee0


	//   ....[107]....
        /*078c*/ 	.word	0x0000fef0


	//   ....[108]....
        /*0790*/ 	.word	0x0000ff00


	//   ....[109]....
        /*0794*/ 	.word	0x0000ff10


	//   ....[110]....
        /*0798*/ 	.word	0x0000ff20


	//   ....[111]....
        /*079c*/ 	.word	0x0000ff30


	//   ....[112]....
        /*07a0*/ 	.word	0x0000ff40


	//   ....[113]....
        /*07a4*/ 	.word	0x000115c0


	//   ....[114]....
        /*07a8*/ 	.word	0x000115d0


	//   ....[115]....
        /*07ac*/ 	.word	0x000115e0


	//   ....[116]....
        /*07b0*/ 	.word	0x000115f0


	//   ....[117]....
        /*07b4*/ 	.word	0x00011600


	//   ....[118]....
        /*07b8*/ 	.word	0x00011610


	//   ....[119]....
        /*07bc*/ 	.word	0x00011620


	//   ....[120]....
        /*07c0*/ 	.word	0x00011630


	//   ....[121]....
        /*07c4*/ 	.word	0x00011650


	//   ....[122]....
        /*07c8*/ 	.word	0x00011680


	//   ....[123]....
        /*07cc*/ 	.word	0x000116c0


	//   ....[124]....
        /*07d0*/ 	.word	0x000116e0


	//   ....[125]....
        /*07d4*/ 	.word	0x00011bd0


	//   ....[126]....
        /*07d8*/ 	.word	0x00011d30


	//   ....[127]....
        /*07dc*/ 	.word	0x00011d70


	//   ....[128]....
        /*07e0*/ 	.word	0x00011df0


	//   ....[129]....
        /*07e4*/ 	.word	0x00011e20


	//   ....[130]....
        /*07e8*/ 	.word	0x00011e50


	//   ....[131]....
        /*07ec*/ 	.word	0x00011f70


	//   ....[132]....
        /*07f0*/ 	.word	0x00012270


	//   ....[133]....
        /*07f4*/ 	.word	0x00014ac0


	//   ....[134]....
        /*07f8*/ 	.word	0x00014af0


	//   ....[135]....
        /*07fc*/ 	.word	0x00014b10


	//   ....[136]....
        /*0800*/ 	.word	0x00014b50


	//   ....[137]....
        /*0804*/ 	.word	0x00014b70


	//   ....[138]....
        /*0808*/ 	.word	0x00014b90


	//   ....[139]....
        /*080c*/ 	.word	0x00014bb0


	//   ....[140]....
        /*0810*/ 	.word	0x00014bd0


	//   ....[141]....
        /*0814*/ 	.word	0x00014bf0


	//   ....[142]....
        /*0818*/ 	.word	0x00014c10


	//   ....[143]....
        /*081c*/ 	.word	0x00014c30


	//   ....[144]....
        /*0820*/ 	.word	0x00014c50


	//   ....[145]....
        /*0824*/ 	.word	0x00016060


	//   ....[146]....
        /*0828*/ 	.word	0x00016070


	//   ....[147]....
        /*082c*/ 	.word	0x00016080


	//   ....[148]....
        /*0830*/ 	.word	0x00016090


	//   ....[149]....
        /*0834*/ 	.word	0x000160a0


	//   ....[150]....
        /*0838*/ 	.word	0x000160b0


	//   ....[151]....
        /*083c*/ 	.word	0x000160c0


	//   ....[152]....
        /*0840*/ 	.word	0x000160e0


	//   ....[153]....
        /*0844*/ 	.word	0x00016100


	//   ....[154]....
        /*0848*/ 	.word	0x00016140


	//   ....[155]....
        /*084c*/ 	.word	0x00016160


	//   ....[156]....
        /*0850*/ 	.word	0x00016180


	//   ....[157]....
        /*0854*/ 	.word	0x000162f0


	//   ....[158]....
        /*0858*/ 	.word	0x00016c40


	//   ....[159]....
        /*085c*/ 	.word	0x00016e40


	//   ....[160]....
        /*0860*/ 	.word	0x000175f0


	//   ....[161]....
        /*0864*/ 	.word	0x00018060


	//   ....[162]....
        /*0868*/ 	.word	0x00018440


	//   ....[163]....
        /*086c*/ 	.word	0x00018490


	//   ....[164]....
        /*0870*/ 	.word	0x00018580


	//   ....[165]....
        /*0874*/ 	.word	0x00018a60


	//   ....[166]....
        /*0878*/ 	.word	0x00018ac0


	//   ....[167]....
        /*087c*/ 	.word	0x00018d00


	//   ....[168]....
        /*0880*/ 	.word	0x00018db0


	//   ....[169]....
        /*0884*/ 	.word	0x0001b2d0


	//   ....[170]....
        /*0888*/ 	.word	0x0001b2e0


	//   ....[171]....
        /*088c*/ 	.word	0x0001b2f0


	//   ....[172]....
        /*0890*/ 	.word	0x0001b300


	//   ....[173]....
        /*0894*/ 	.word	0x0001b330


	//   ....[174]....
        /*0898*/ 	.word	0x0001b350


	//   ....[175]....
        /*089c*/ 	.word	0x0001b370


	//   ....[176]....
        /*08a0*/ 	.word	0x0001b380


	//   ....[177]....
        /*08a4*/ 	.word	0x0001c000


	//   ....[178]....
        /*08a8*/ 	.word	0x0001c030


	//   ....[179]....
        /*08ac*/ 	.word	0x0001c060


	//   ....[180]....
        /*08b0*/ 	.word	0x0001c090


	//   ....[181]....
        /*08b4*/ 	.word	0x0001c0d0


	//   ....[182]....
        /*08b8*/ 	.word	0x0001c100


	//   ....[183]....
        /*08bc*/ 	.word	0x0001c120


	//   ....[184]....
        /*08c0*/ 	.word	0x0001c130


	//   ....[185]....
        /*08c4*/ 	.word	0x0001c150


	//   ....[186]....
        /*08c8*/ 	.word	0x0001c160


	//   ....[187]....
        /*08cc*/ 	.word	0x0001c510


	//   ....[188]....
        /*08d0*/ 	.word	0x0001c530


	//   ....[189]....
        /*08d4*/ 	.word	0x0001c830


	//   ....[190]....
        /*08d8*/ 	.word	0x0001c850


	//   ....[191]....
        /*08dc*/ 	.word	0x0001cb50


	//   ....[192]....
        /*08e0*/ 	.word	0x0001cb60


	//----- nvinfo : EIATTR_EXIT_INSTR_OFFSETS
	.align		4
.L_186:
        /*08e4*/ 	.byte	0x04, 0x1c
        /*08e6*/ 	.short	(.L_188 - .L_187)


	//   ....[0]....
.L_187:
        /*08e8*/ 	.word	0x000001c0


	//   ....[1]....
        /*08ec*/ 	.word	0x0001cb70


	//   ....[2]....
        /*08f0*/ 	.word	0x0001ce10


	//   ....[3]....
        /*08f4*/ 	.word	0x0001ce60


	//   ....[4]....
        /*08f8*/ 	.word	0x0001ce90


	//   ....[5]....
        /*08fc*/ 	.word	0x0001cef0


	//   ....[6]....
        /*0900*/ 	.word	0x0001d180


	//----- nvinfo : EIATTR_CTAIDZ_USED
	.align		4
.L_188:
        /*0904*/ 	.byte	0x01, 0x04
	.zero		2


	//----- nvinfo : EIATTR_MAX_THREADS
	.align		4
        /*0908*/ 	.byte	0x04, 0x05
        /*090a*/ 	.short	(.L_190 - .L_189)
.L_189:
        /*090c*/ 	.word	0x00000080
        /*0910*/ 	.word	0x00000001
        /*0914*/ 	.word	0x00000001


	//----- nvinfo : EIATTR_CRS_STACK_SIZE
	.align		4
.L_190:
        /*0918*/ 	.byte	0x04, 0x1e
        /*091a*/ 	.short	(.L_192 - .L_191)
.L_191:
        /*091c*/ 	.word	0x00000000
.L_192:


//--------------------- .nv.info._ZN7cutlass13device_kernelIN5flash19enable_sm80_to_sm89INS1_16FlashAttnFwdSm80INS1_25CollectiveMainloopFwdSm80ILi4ELi1ELb0EN4cute5tupleIJNS5_1CILi128EEENS7_ILi80EEENS7_ILi64EEEEEELi64ENS_6half_tEfNS_4arch4Sm80ELb0ELb1ELb1ELb1ELb1ELb0ELb1ELb1EEENS1_21CollectiveEpilogueFwdINS6_IJS8_SA_S9_EEENS6_IJNS7_ILi1EEESI_SI_EEESC_SE_Li128ELb1ELb1ELb1ELb0EEENS1_36VarlenDynamicPersistentTileSchedulerILi128ELi80ELi128ELi128ELb1ELb1ELb0ELb1ELb0ELb1EEEEEEEEEvNT_6ParamsE --------------------------
	.section	.nv.info._ZN7cutlass13device_kernelIN5flash19enable_sm80_to_sm89INS1_16FlashAttnFwdSm80INS1_25CollectiveMainloopFwdSm80ILi4ELi1ELb0EN4cute5tupleIJNS5_1CILi128EEENS7_ILi80EEENS7_ILi64EEEEEELi64ENS_6half_tEfNS_4arch4Sm80ELb0ELb1ELb1ELb1ELb1ELb0ELb1ELb1EEENS1_21CollectiveEpilogueFwdINS6_IJS8_SA_S9_EEENS6_IJNS7_ILi1EEESI_SI_EEESC_SE_Li128ELb1ELb1ELb1ELb0EEENS1_36VarlenDynamicPersistentTileSchedulerILi128ELi80ELi128ELi128ELb1ELb1ELb0ELb1ELb0ELb1EEEEEEEEEvNT_6ParamsE,"",@"SHT_CUDA_INFO"
	.sectionflags	@""
	.align	4


	//----- nvinfo : EIATTR_CUDA_API_VERSION
	.align		4
        /*0000*/ 	.byte	0x04, 0x37
        /*0002*/ 	.short	(.L_194 - .L_193)
.L_193:
        /*0004*/ 	.word	0x00000082


	//----- nvinfo : EIATTR_SW2861232_WAR
	.align		4
.L_194:
        /*0008*/ 	.byte	0x01, 0x35
	.zero		2


	//----- nvinfo : EIATTR_PARAM_CBANK
	.align		4
        /*000c*/ 	.byte	0x04, 0x0a
        /*000e*/ 	.short	(.L_196 - .L_195)
	.align		4
.L_195:
        /*0010*/ 	.word	index@(.nv.constant0._ZN7cutlass13device_kernelIN5flash19enable_sm80_to_sm89INS1_16FlashAttnFwdSm80INS1_25CollectiveMainloopFwdSm80ILi4ELi1ELb0EN4cute5tupleIJNS5_1CILi128EEENS7_ILi80EEENS7_ILi64EEEEEELi64ENS_6half_tEfNS_4arch4Sm80ELb0ELb1ELb1ELb1ELb1ELb0ELb1ELb1EEENS1_21CollectiveEpilogueFwdINS6_IJS8_SA_S9_EEENS6_IJNS7_ILi1EEESI_SI_EEESC_SE_Li128ELb1ELb1ELb1ELb0EEENS1_36VarlenDynamicPersistentTileSchedulerILi128ELi80ELi128ELi128ELb1ELb1ELb0ELb1ELb0ELb1EEEEEEEEEvNT_6ParamsE)
        /*0014*/ 	.short	0x0160
        /*0016*/ 	.short	0x0438


	//----- nvinfo : EIATTR_CBANK_PARAM_SIZE
	.align		4
.L_196:
        /*0018*/ 	.byte	0x03, 0x19
        /*001a*/ 	.short	0x0438


	//----- nvinfo : EIATTR_KPARAM_INFO
	.align		4
        /*001c*/ 	.byte	0x04, 0x17
        /*001e*/ 	.short	(.L_198 - .L_197)
.L_197:
        /*0020*/ 	.word	0x00000000
        /*0024*/ 	.short	0x0000
        /*0026*/ 	.short	0x0000
        /*0028*/ 	.byte	0x00, 0xf0, 0xe1, 0x10


	//----- nvinfo : EIATTR_MAXREG_COUNT
	.align		4
.L_198:
        /*002c*/ 	.byte	0x03, 0x1b
        /*002e*/ 	.short	0x00ff


	//----- nvinfo : EIATTR_NUM_BARRIERS
	.align		4
        /*0030*/ 	.byte	0x02, 0x4c
        /*0032*/ 	.byte	0x06
	.zero		1


	//----- nvinfo : EIATTR_ANNOTATIONS
	.align		4
        /*0034*/ 	.byte	0x04, 0x55
        /*0036*/ 	.short	(.L_200 - .L_199)


	//   ....[0]....
.L_199:
        /* <DEDUP_REMOVED lines=138> */


	//----- nvinfo : EIATTR_MERCURY_ISA_VERSION
	.align		4
.L_200:
        /*08c8*/ 	.byte	0x03, 0x5f
        /*08ca*/ 	.short	0x0000


	//----- nvinfo : EIATTR_INT_WARP_WIDE_INSTR_OFFSETS
	.align		4
        /*08cc*/ 	.byte	0x04, 0x31
        /*08ce*/ 	.short	(.L_202 - .L_201)


	//   ....[0]....
.L_201:
        /*08d0*/ 	.word	0x00018ba0


	//   ....[1]....
        /*08d4*/ 	.word	0x00018c20


	//----- nvinfo : EIATTR_COOP_GROUP_MASK_REGIDS
	.align		4
.L_202:
        /*08d8*/ 	.byte	0x04, 0x29
        /*08da*/ 	.short	(.L_204 - .L_203)


	//   ....[0]....
.L_203:
        /*08dc*/ 	.word	0xffffffff


	//   ....[1]....
        /*08e0*/ 	.word	0xffffffff


	//   ....[2]....
        /*08e4*/ 	.word	0xffffffff


	//   ....[3]....
        /*08e8*/ 	.word	0xffffffff


	//   ....[4]....
        /*08ec*/ 	.word	0xffffffff


	//   ....[5]....
        /*08f0*/ 	.word	0xffffffff


	//   ....[6]....
        /*08f4*/ 	.word	0xffffffff


	//   ....[7]....
        /*08f8*/ 	.word	0xffffffff


	//   ....[8]....
        /*08fc*/ 	.word	0xffffffff


	//   ....[9]....
        /*0900*/ 	.word	0xffffffff


	//   ....[10]....
        /*0904*/ 	.word	0xffffffff


	//   ....[11]....
        /*0908*/ 	.word	0xffffffff


	//   ....[12]....
        /*090c*/ 	.word	0xffffffff


	//   ....[13]....
        /*0910*/ 	.word	0xffffffff


	//   ....[14]....
        /*0914*/ 	.word	0xffffffff


	//   ....[15]....
        /*0918*/ 	.word	0xffffffff


	//   ....[16]....
        /*091c*/ 	.word	0xffffffff


	//   ....[17]....
        /*0920*/ 	.word	0xffffffff


	//   ....[18]....
        /*0924*/ 	.word	0xffffffff


	//   ....[19]....
        /*0928*/ 	.word	0xffffffff


	//   ....[20]....
        /*092c*/ 	.word	0xffffffff


	//   ....[21]....
        /*0930*/ 	.word	0xffffffff


	//   ....[22]....
        /*0934*/ 	.word	0xffffffff


	//   ....[23]....
        /*0938*/ 	.word	0xffffffff


	//   ....[24]....
        /*093c*/ 	.word	0xffffffff


	//   ....[25]....
        /*0940*/ 	.word	0xffffffff


	//   ....[26]....
        /*0944*/ 	.word	0xffffffff


	//   ....[27]....
        /*0948*/ 	.word	0xffffffff


	//   ....[28]....
        /*094c*/ 	.word	0xffffffff


	//   ....[29]....
        /*0950*/ 	.word	0xffffffff


	//   ....[30]....
        /*0954*/ 	.word	0xffffffff


	//   ....[31]....
        /*0958*/ 	.word	0xffffffff


	//   ....[32]....
        /*095c*/ 	.word	0xffffffff


	//   ....[33]....
        /*0960*/ 	.word	0xffffffff


	//   ....[34]....
        /*0964*/ 	.word	0xffffffff


	//   ....[35]....
        /*0968*/ 	.word	0xffffffff


	//   ....[36]....
        /*096c*/ 	.word	0xffffffff


	//   ....[37]....
        /*0970*/ 	.word	0xffffffff


	//   ....[38]....
        /*0974*/ 	.word	0xffffffff


	//   ....[39]....
        /*0978*/ 	.word	0xffffffff


	//   ....[40]....
        /*097c*/ 	.word	0xffffffff


	//   ....[41]....
        /*0980*/ 	.word	0xffffffff


	//   ....[42]....
        /*0984*/ 	.word	0xffffffff


	//   ....[43]....
        /*0988*/ 	.word	0xffffffff


	//   ....[44]....
        /*098c*/ 	.word	0xffffffff


	//   ....[45]....
        /*0990*/ 	.word	0xffffffff


	//   ....[46]....
        /*0994*/ 	.word	0xffffffff


	//   ....[47]....
        /*0998*/ 	.word	0xffffffff


	//   ....[48]....
        /*099c*/ 	.word	0xffffffff


	//   ....[49]....
        /*09a0*/ 	.word	0xffffffff


	//   ....[50]....
        /*09a4*/ 	.word	0xffffffff


	//   ....[51]....
        /*09a8*/ 	.word	0xffffffff


	//   ....[52]....
        /*09ac*/ 	.word	0xffffffff


	//   ....[53]....
        /*09b0*/ 	.word	0xffffffff


	//   ....[54]....
        /*09b4*/ 	.word	0xffffffff


	//   ....[55]....
        /*09b8*/ 	.word	0xffffffff


	//   ....[56]....
        /*09bc*/ 	.word	0xffffffff


	//   ....[57]....
        /*09c0*/ 	.word	0xffffffff


	//   ....[58]....
        /*09c4*/ 	.word	0xffffffff


	//   ....[59]....
        /*09c8*/ 	.word	0xffffffff


	//   ....[60]....
        /*09cc*/ 	.word	0xffffffff


	//   ....[61]....
        /*09d0*/ 	.word	0xffffffff


	//   ....[62]....
        /*09d4*/ 	.word	0xffffffff


	//   ....[63]....
        /*09d8*/ 	.word	0xffffffff


	//   ....[64]....
        /*09dc*/ 	.word	0xffffffff


	//   ....[65]....
        /*09e0*/ 	.word	0xffffffff


	//   ....[66]....
        /*09e4*/ 	.word	0xffffffff


	//   ....[67]....
        /*09e8*/ 	.word	0xffffffff


	//   ....[68]....
        /*09ec*/ 	.word	0xffffffff


	//   ....[69]....
        /*09f0*/ 	.word	0xffffffff


	//   ....[70]....
        /*09f4*/ 	.word	0xffffffff


	//   ....[71]....
        /*09f8*/ 	.word	0xffffffff


	//   ....[72]....
        /*09fc*/ 	.word	0xffffffff


	//   ....[73]....
        /*0a00*/ 	.word	0xffffffff


	//   ....[74]....
        /*0a04*/ 	.word	0xffffffff


	//   ....[75]....
        /*0a08*/ 	.word	0xffffffff


	//   ....[76]....
        /*0a0c*/ 	.word	0xffffffff


	//   ....[77]....
        /*0a10*/ 	.word	0xffffffff


	//   ....[78]....
        /*0a14*/ 	.word	0xffffffff


	//   ....[79]....
        /*0a18*/ 	.word	0xffffffff


	//   ....[80]....
        /*0a1c*/ 	.word	0xffffffff


	//   ....[81]....
        /*0a20*/ 	.word	0xffffffff


	//   ....[82]....
        /*0a24*/ 	.word	0xffffffff


	//   ....[83]....
        /*0a28*/ 	.word	0xffffffff


	//   ....[84]....
        /*0a2c*/ 	.word	0xffffffff


	//   ....[85]....
        /*0a30*/ 	.word	0xffffffff


	//   ....[86]....
        /*0a34*/ 	.word	0xffffffff


	//   ....[87]....
        /*0a38*/ 	.word	0xffffffff


	//   ....[88]....
        /*0a3c*/ 	.word	0xffffffff


	//   ....[89]....
        /*0a40*/ 	.word	0xffffffff


	//   ....[90]....
        /*0a44*/ 	.word	0xffffffff


	//   ....[91]....
        /*0a48*/ 	.word	0xffffffff


	//   ....[92]....
        /*0a4c*/ 	.word	0xffffffff


	//   ....[93]....
        /*0a50*/ 	.word	0xffffffff


	//   ....[94]....
        /*0a54*/ 	.word	0xffffffff


	//   ....[95]....
        /*0a58*/ 	.word	0xffffffff


	//   ....[96]....
        /*0a5c*/ 	.word	0xffffffff


	//   ....[97]....
        /*0a60*/ 	.word	0xffffffff


	//   ....[98]....
        /*0a64*/ 	.word	0xffffffff


	//   ....[99]....
        /*0a68*/ 	.word	0xffffffff


	//   ....[100]....
        /*0a6c*/ 	.word	0xffffffff


	//   ....[101]....
        /*0a70*/ 	.word	0xffffffff


	//   ....[102]....
        /*0a74*/ 	.word	0xffffffff


	//   ....[103]....
        /*0a78*/ 	.word	0xffffffff


	//   ....[104]....
        /*0a7c*/ 	.word	0xffffffff


	//   ....[105]....
        /*0a80*/ 	.word	0xffffffff


	//   ....[106]....
        /*0a84*/ 	.word	0xffffffff


	//   ....[107]....
        /*0a88*/ 	.word	0xffffffff


	//   ....[108]....
        /*0a8c*/ 	.word	0xffffffff


	//   ....[109]....
        /*0a90*/ 	.word	0xffffffff


	//   ....[110]....
        /*0a94*/ 	.word	0xffffffff


	//   ....[111]....
        /*0a98*/ 	.word	0xffffffff


	//   ....[112]....
        /*0a9c*/ 	.word	0xffffffff


	//   ....[113]....
        /*0aa0*/ 	.word	0xffffffff


	//   ....[114]....
        /*0aa4*/ 	.word	0xffffffff


	//   ....[115]....
        /*0aa8*/ 	.word	0xffffffff


	//   ....[116]....
        /*0aac*/ 	.word	0xffffffff


	//   ....[117]....
        /*0ab0*/ 	.word	0xffffffff


	//   ....[118]....
        /*0ab4*/ 	.word	0xffffffff


	//   ....[119]....
        /*0ab8*/ 	.word	0xffffffff


	//   ....[120]....
        /*0abc*/ 	.word	0xffffffff


	//   ....[121]....
        /*0ac0*/ 	.word	0xffffffff


	//   ....[122]....
        /*0ac4*/ 	.word	0xffffffff


	//   ....[123]....
        /*0ac8*/ 	.word	0xffffffff


	//   ....[124]....
        /*0acc*/ 	.word	0xffffffff


	//   ....[125]....
        /*0ad0*/ 	.word	0xffffffff


	//   ....[126]....
        /*0ad4*/ 	.word	0xffffffff


	//   ....[127]....
        /*0ad8*/ 	.word	0xffffffff


	//   ....[128]....
        /*0adc*/ 	.word	0xffffffff


	//   ....[129]....
        /*0ae0*/ 	.word	0xffffffff


	//   ....[130]....
        /*0ae4*/ 	.word	0xffffffff


	//   ....[131]....
        /*0ae8*/ 	.word	0xffffffff


	//   ....[132]....
        /*0aec*/ 	.word	0xffffffff


	//   ....[133]....
        /*0af0*/ 	.word	0xffffffff


	//   ....[134]....
        /*0af4*/ 	.word	0xffffffff


	//   ....[135]....
        /*0af8*/ 	.word	0xffffffff


	//   ....[136]....
        /*0afc*/ 	.word	0xffffffff


	//   ....[137]....
        /*0b00*/ 	.word	0xffffffff


	//   ....[138]....
        /*0b04*/ 	.word	0xffffffff


	//   ....[139]....
        /*0b08*/ 	.word	0xffffffff


	//   ....[140]....
        /*0b0c*/ 	.word	0xffffffff


	//   ....[141]....
        /*0b10*/ 	.word	0xffffffff


	//   ....[142]....
        /*0b14*/ 	.word	0xffffffff


	//   ....[143]....
        /*0b18*/ 	.word	0xffffffff


	//   ....[144]....
        /*0b1c*/ 	.word	0xffffffff


	//   ....[145]....
        /*0b20*/ 	.word	0xffffffff


	//   ....[146]....
        /*0b24*/ 	.word	0xffffffff


	//   ....[147]....
        /*0b28*/ 	.word	0xffffffff


	//   ....[148]....
        /*0b2c*/ 	.word	0xffffffff


	//   ....[149]....
        /*0b30*/ 	.word	0xffffffff


	//   ....[150]....
        /*0b34*/ 	.word	0xffffffff


	//   ....[151]....
        /*0b38*/ 	.word	0xffffffff


	//   ....[152]....
        /*0b3c*/ 	.word	0xffffffff


	//   ....[153]....
        /*0b40*/ 	.word	0xffffffff


	//   ....[154]....
        /*0b44*/ 	.word	0xffffffff


	//   ....[155]....
        /*0b48*/ 	.word	0xffffffff


	//   ....[156]....
        /*0b4c*/ 	.word	0xffffffff


	//   ....[157]....
        /*0b50*/ 	.word	0xffffffff


	//   ....[158]....
        /*0b54*/ 	.word	0xffffffff


	//   ....[159]....
        /*0b58*/ 	.word	0xffffffff


	//   ....[160]....
        /*0b5c*/ 	.word	0xffffffff


	//   ....[161]....
        /*0b60*/ 	.word	0xffffffff


	//   ....[162]....
        /*0b64*/ 	.word	0xffffffff


	//   ....[163]....
        /*0b68*/ 	.word	0xffffffff


	//   ....[164]....
        /*0b6c*/ 	.word	0xffffffff


	//   ....[165]....
        /*0b70*/ 	.word	0xffffffff


	//   ....[166]....
        /*0b74*/ 	.word	0xffffffff


	//   ....[167]....
        /*0b78*/ 	.word	0xffffffff


	//   ....[168]....
        /*0b7c*/ 	.word	0xffffffff


	//   ....[169]....
        /*0b80*/ 	.word	0xffffffff


	//   ....[170]....
        /*0b84*/ 	.word	0xffffffff


	//   ....[171]....
        /*0b88*/ 	.word	0xffffffff


	//   ....[172]....
        /*0b8c*/ 	.word	0xffffffff


	//   ....[173]....
        /*0b90*/ 	.word	0xffffffff


	//   ....[174]....
        /*0b94*/ 	.word	0xffffffff


	//   ....[175]....
        /*0b98*/ 	.word	0xffffffff


	//   ....[176]....
        /*0b9c*/ 	.word	0xffffffff


	//   ....[177]....
        /*0ba0*/ 	.word	0xffffffff


	//   ....[178]....
        /*0ba4*/ 	.word	0xffffffff


	//   ....[179]....
        /*0ba8*/ 	.word	0xffffffff


	//   ....[180]....
        /*0bac*/ 	.word	0xffffffff


	//   ....[181]....
        /*0bb0*/ 	.word	0xffffffff


	//   ....[182]....
        /*0bb4*/ 	.word	0xffffffff


	//   ....[183]....
        /*0bb8*/ 	.word	0xffffffff


	//   ....[184]....
        /*0bbc*/ 	.word	0xffffffff


	//   ....[185]....
        /*0bc0*/ 	.word	0xffffffff


	//   ....[186]....
        /*0bc4*/ 	.word	0xffffffff


	//   ....[187]....
        /*0bc8*/ 	.word	0xffffffff


	//   ....[188]....
        /*0bcc*/ 	.word	0xffffffff


	//   ....[189]....
        /*0bd0*/ 	.word	0xffffffff


	//   ....[190]....
        /*0bd4*/ 	.word	0xffffffff


	//   ....[191]....
        /*0bd8*/ 	.word	0xffffffff


	//   ....[192]....
        /*0bdc*/ 	.word	0xffffffff


	//   ....[193]....
        /*0be0*/ 	.word	0xffffffff


	//   ....[194]....
        /*0be4*/ 	.word	0xffffffff


	//   ....[195]....
        /*0be8*/ 	.word	0xffffffff


	//   ....[196]....
        /*0bec*/ 	.word	0xffffffff


	//   ....[197]....
        /*0bf0*/ 	.word	0xffffffff


	//   ....[198]....
        /*0bf4*/ 	.word	0xffffffff


	//   ....[199]....
        /*0bf8*/ 	.word	0xffffffff


	//   ....[200]....
        /*0bfc*/ 	.word	0xffffffff


	//   ....[201]....
        /*0c00*/ 	.word	0xffffffff


	//   ....[202]....
        /*0c04*/ 	.word	0xffffffff


	//   ....[203]....
        /*0c08*/ 	.word	0xffffffff


	//   ....[204]....
        /*0c0c*/ 	.word	0xffffffff


	//   ....[205]....
        /*0c10*/ 	.word	0xffffffff


	//   ....[206]....
        /*0c14*/ 	.word	0xffffffff


	//   ....[207]....
        /*0c18*/ 	.word	0xffffffff


	//   ....[208]....
        /*0c1c*/ 	.word	0xffffffff


	//   ....[209]....
        /*0c20*/ 	.word	0xffffffff


	//   ....[210]....
        /*0c24*/ 	.word	0xffffffff


	//   ....[211]....
        /*0c28*/ 	.word	0xffffffff


	//   ....[212]....
        /*0c2c*/ 	.word	0xffffffff


	//   ....[213]....
        /*0c30*/ 	.word	0xffffffff


	//   ....[214]....
        /*0c34*/ 	.word	0xffffffff


	//   ....[215]....
        /*0c38*/ 	.word	0xffffffff


	//   ....[216]....
        /*0c3c*/ 	.word	0xffffffff


	//   ....[217]....
        /*0c40*/ 	.word	0xffffffff


	//   ....[218]....
        /*0c44*/ 	.word	0xffffffff


	//   ....[219]....
        /*0c48*/ 	.word	0xffffffff


	//   ....[220]....
        /*0c4c*/ 	.word	0xffffffff


	//   ....[221]....
        /*0c50*/ 	.word	0xffffffff


	//   ....[222]....
        /*0c54*/ 	.word	0xffffffff


	//   ....[223]....
        /*0c58*/ 	.word	0xffffffff


	//   ....[224]....
        /*0c5c*/ 	.word	0xffffffff


	//   ....[225]....
        /*0c60*/ 	.word	0xffffffff


	//   ....[226]....
        /*0c64*/ 	.word	0xffffffff


	//   ....[227]....
        /*0c68*/ 	.word	0xffffffff


	//   ....[228]....
        /*0c6c*/ 	.word	0xffffffff


	//   ....[229]....
        /*0c70*/ 	.word	0xffffffff


	//   ....[230]....
        /*0c74*/ 	.word	0xffffffff


	//   ....[231]....
        /*0c78*/ 	.word	0xffffffff


	//   ....[232]....
        /*0c7c*/ 	.word	0xffffffff


	//   ....[233]....
        /*0c80*/ 	.word	0xffffffff


	//   ....[234]....
        /*0c84*/ 	.word	0xffffffff


	//   ....[235]....
        /*0c88*/ 	.word	0xffffffff


	//   ....[236]....
        /*0c8c*/ 	.word	0xffffffff


	//   ....[237]....
        /*0c90*/ 	.word	0xffffffff


	//   ....[238]....
        /*0c94*/ 	.word	0xffffffff


	//   ....[239]....
        /*0c98*/ 	.word	0xffffffff


	//   ....[240]....
        /*0c9c*/ 	.word	0xffffffff


	//   ....[241]....
        /*0ca0*/ 	.word	0xffffffff


	//   ....[242]....
        /*0ca4*/ 	.word	0xffffffff


	//   ....[243]....
        /*0ca8*/ 	.word	0xffffffff


	//   ....[244]....
        /*0cac*/ 	.word	0xffffffff


	//   ....[245]....
        /*0cb0*/ 	.word	0xffffffff


	//   ....[246]....
        /*0cb4*/ 	.word	0xffffffff


	//   ....[247]....
        /*0cb8*/ 	.word	0xffffffff


	//   ....[248]....
        /*0cbc*/ 	.word	0xffffffff


	//   ....[249]....
        /*0cc0*/ 	.word	0xffffffff


	//   ....[250]....
        /*0cc4*/ 	.word	0xffffffff


	//   ....[251]....
        /*0cc8*/ 	.word	0xffffffff


	//   ....[252]....
        /*0ccc*/ 	.word	0xffffffff


	//   ....[253]....
        /*0cd0*/ 	.word	0xffffffff


	//   ....[254]....
        /*0cd4*/ 	.word	0xffffffff


	//   ....[255]....
        /*0cd8*/ 	.word	0xffffffff


	//   ....[0]....
        /*0cdc*/ 	.word	0xffffffff


	//   ....[1]....
        /*0ce0*/ 	.word	0xffffffff


	//   ....[2]....
        /*0ce4*/ 	.word	0xffffffff


	//   ....[3]....
        /*0ce8*/ 	.word	0xffffffff


	//   ....[4]....
        /*0cec*/ 	.word	0xffffffff


	//   ....[5]....
        /*0cf0*/ 	.word	0xffffffff


	//   ....[6]....
        /*0cf4*/ 	.word	0xffffffff


	//   ....[7]....
        /*0cf8*/ 	.word	0xffffffff


	//   ....[8]....
        /*0cfc*/ 	.word	0xffffffff


	//   ....[9]....
        /*0d00*/ 	.word	0xffffffff


	//   ....[10]....
        /*0d04*/ 	.word	0xffffffff


	//   ....[11]....
        /*0d08*/ 	.word	0xffffffff


	//   ....[12]....
        /*0d0c*/ 	.word	0xffffffff


	//   ....[13]....
        /*0d10*/ 	.word	0xffffffff


	//   ....[14]....
        /*0d14*/ 	.word	0xffffffff


	//   ....[15]....
        /*0d18*/ 	.word	0xffffffff


	//   ....[16]....
        /*0d1c*/ 	.word	0xffffffff


	//   ....[17]....
        /*0d20*/ 	.word	0xffffffff


	//   ....[18]....
        /*0d24*/ 	.word	0xffffffff


	//   ....[19]....
        /*0d28*/ 	.word	0xffffffff


	//   ....[20]....
        /*0d2c*/ 	.word	0xffffffff


	//   ....[21]....
        /*0d30*/ 	.word	0xffffffff


	//   ....[22]....
        /*0d34*/ 	.word	0xffffffff


	//   ....[23]....
        /*0d38*/ 	.word	0xffffffff


	//   ....[24]....
        /*0d3c*/ 	.word	0xffffffff


	//   ....[25]....
        /*0d40*/ 	.word	0xffffffff


	//   ....[26]....
        /*0d44*/ 	.word	0xffffffff


	//   ....[27]....
        /*0d48*/ 	.word	0xffffffff


	//   ....[28]....
        /*0d4c*/ 	.word	0xffffffff


	//   ....[29]....
        /*0d50*/ 	.word	0xffffffff


	//   ....[30]....
        /*0d54*/ 	.word	0xffffffff


	//   ....[31]....
        /*0d58*/ 	.word	0xffffffff


	//   ....[32]....
        /*0d5c*/ 	.word	0xffffffff


	//   ....[33]....
        /*0d60*/ 	.word	0xffffffff


	//   ....[34]....
        /*0d64*/ 	.word	0xffffffff


	//   ....[35]....
        /*0d68*/ 	.word	0xffffffff


	//   ....[36]....
        /*0d6c*/ 	.word	0xffffffff


	//   ....[37]....
        /*0d70*/ 	.word	0xffffffff


	//   ....[38]....
        /*0d74*/ 	.word	0xffffffff


	//   ....[39]....
        /*0d78*/ 	.word	0xffffffff


	//   ....[40]....
        /*0d7c*/ 	.word	0xffffffff


	//   ....[41]....
        /*0d80*/ 	.word	0xffffffff


	//   ....[42]....
        /*0d84*/ 	.word	0xffffffff


	//   ....[43]....
        /*0d88*/ 	.word	0xffffffff


	//   ....[44]....
        /*0d8c*/ 	.word	0xffffffff


	//   ....[45]....
        /*0d90*/ 	.word	0xffffffff


	//   ....[46]....
        /*0d94*/ 	.word	0xffffffff


	//   ....[47]....
        /*0d98*/ 	.word	0xffffffff


	//   ....[48]....
        /*0d9c*/ 	.word	0xffffffff


	//   ....[49]....
        /*0da0*/ 	.word	0xffffffff


	//   ....[50]....
        /*0da4*/ 	.word	0xffffffff


	//   ....[51]....
        /*0da8*/ 	.word	0xffffffff


	//   ....[52]....
        /*0dac*/ 	.word	0xffffffff


	//   ....[53]....
        /*0db0*/ 	.word	0xffffffff


	//   ....[54]....
        /*0db4*/ 	.word	0xffffffff


	//   ....[55]....
        /*0db8*/ 	.word	0xffffffff


	//   ....[56]....
        /*0dbc*/ 	.word	0xffffffff


	//   ....[57]....
        /*0dc0*/ 	.word	0xffffffff


	//   ....[58]....
        /*0dc4*/ 	.word	0xffffffff


	//   ....[59]....
        /*0dc8*/ 	.word	0xffffffff


	//   ....[60]....
        /*0dcc*/ 	.word	0xffffffff


	//   ....[61]....
        /*0dd0*/ 	.word	0xffffffff


	//   ....[62]....
        /*0dd4*/ 	.word	0xffffffff


	//   ....[63]....
        /*0dd8*/ 	.word	0xffffffff


	//   ....[64]....
        /*0ddc*/ 	.word	0xffffffff


	//   ....[65]....
        /*0de0*/ 	.word	0xffffffff


	//   ....[66]....
        /*0de4*/ 	.word	0xffffffff


	//   ....[67]....
        /*0de8*/ 	.word	0xffffffff


	//   ....[68]....
        /*0dec*/ 	.word	0xffffffff


	//   ....[69]....
        /*0df0*/ 	.word	0xffffffff


	//   ....[70]....
        /*0df4*/ 	.word	0xffffffff


	//   ....[71]....
        /*0df8*/ 	.word	0xffffffff


	//   ....[72]....
        /*0dfc*/ 	.word	0xffffffff


	//   ....[73]....
        /*0e00*/ 	.word	0xffffffff


	//   ....[74]....
        /*0e04*/ 	.word	0xffffffff


	//   ....[75]....
        /*0e08*/ 	.word	0xffffffff


	//   ....[76]....
        /*0e0c*/ 	.word	0xffffffff


	//   ....[77]....
        /*0e10*/ 	.word	0xffffffff


	//   ....[78]....
        /*0e14*/ 	.word	0xffffffff


	//   ....[79]....
        /*0e18*/ 	.word	0xffffffff


	//   ....[80]....
        /*0e1c*/ 	.word	0xffffffff


	//   ....[81]....
        /*0e20*/ 	.word	0xffffffff


	//   ....[82]....
        /*0e24*/ 	.word	0xffffffff


	//   ....[83]....
        /*0e28*/ 	.word	0xffffffff


	//   ....[84]....
        /*0e2c*/ 	.word	0xffffffff


	//   ....[85]....
        /*0e30*/ 	.word	0xffffffff


	//   ....[86]....
        /*0e34*/ 	.word	0xffffffff


	//   ....[87]....
        /*0e38*/ 	.word	0xffffffff


	//   ....[88]....
        /*0e3c*/ 	.word	0xffffffff


	//   ....[89]....
        /*0e40*/ 	.word	0xffffffff


	//   ....[90]....
        /*0e44*/ 	.word	0xffffffff


	//   ....[91]....
        /*0e48*/ 	.word	0xffffffff


	//   ....[92]....
        /*0e4c*/ 	.word	0xffffffff


	//   ....[93]....
        /*0e50*/ 	.word	0xffffffff


	//   ....[94]....
        /*0e54*/ 	.word	0xffffffff


	//   ....[95]....
        /*0e58*/ 	.word	0xffffffff


	//   ....[96]....
        /*0e5c*/ 	.word	0xffffffff


	//   ....[97]....
        /*0e60*/ 	.word	0xffffffff


	//   ....[98]....
        /*0e64*/ 	.word	0xffffffff


	//   ....[99]....
        /*0e68*/ 	.word	0xffffffff


	//   ....[100]....
        /*0e6c*/ 	.word	0xffffffff


	//   ....[101]....
        /*0e70*/ 	.word	0xffffffff


	//   ....[102]....
        /*0e74*/ 	.word	0xffffffff


	//   ....[103]....
        /*0e78*/ 	.word	0xffffffff


	//   ....[104]....
        /*0e7c*/ 	.word	0xffffffff


	//   ....[105]....
        /*0e80*/ 	.word	0xffffffff


	//   ....[106]....
        /*0e84*/ 	.word	0xffffffff


	//   ....[107]....
        /*0e88*/ 	.word	0xffffffff


	//   ....[108]....
        /*0e8c*/ 	.word	0xffffffff


	//   ....[109]....
        /*0e90*/ 	.word	0xffffffff


	//   ....[110]....
        /*0e94*/ 	.word	0xffffffff


	//   ....[111]....
        /*0e98*/ 	.word	0xffffffff


	//   ....[112]....
        /*0e9c*/ 	.word	0xffffffff


	//   ....[113]....
        /*0ea0*/ 	.word	0xffffffff


	//   ....[114]....
        /*0ea4*/ 	.word	0xffffffff


	//   ....[115]....
        /*0ea8*/ 	.word	0xffffffff


	//   ....[116]....
        /*0eac*/ 	.word	0xffffffff


	//   ....[117]....
        /*0eb0*/ 	.word	0xffffffff


	//   ....[118]....
        /*0eb4*/ 	.word	0xffffffff


	//   ....[119]....
        /*0eb8*/ 	.word	0xffffffff


	//   ....[120]....
        /*0ebc*/ 	.word	0xffffffff


	//   ....[121]....
        /*0ec0*/ 	.word	0xffffffff


	//   ....[122]....
        /*0ec4*/ 	.word	0xffffffff


	//   ....[123]....
        /*0ec8*/ 	.word	0xffffffff


	//   ....[124]....
        /*0ecc*/ 	.word	0xffffffff


	//   ....[125]....
        /*0ed0*/ 	.word	0xffffffff


	//   ....[126]....
        /*0ed4*/ 	.word	0xffffffff


	//   ....[127]....
        /*0ed8*/ 	.word	0xffffffff


	//   ....[128]....
        /*0edc*/ 	.word	0xffffffff


	//   ....[129]....
        /*0ee0*/ 	.word	0xffffffff


	//   ....[130]....
        /*0ee4*/ 	.word	0xffffffff


	//   ....[131]....
        /*0ee8*/ 	.word	0xffffffff


	//   ....[132]....
        /*0eec*/ 	.word	0xffffffff


	//   ....[133]....
        /*0ef0*/ 	.word	0xffffffff


	//   ....[134]....
        /*0ef4*/ 	.word	0xffffffff


	//   ....[135]....
        /*0ef8*/ 	.word	0xffffffff


	//   ....[136]....
        /*0efc*/ 	.word	0xffffffff


	//   ....[137]....
        /*0f00*/ 	.word	0xffffffff


	//   ....[138]....
        /*0f04*/ 	.word	0xffffffff


	//   ....[139]....
        /*0f08*/ 	.word	0xffffffff


	//   ....[140]....
        /*0f0c*/ 	.word	0xffffffff


	//   ....[141]....
        /*0f10*/ 	.word	0xffffffff


	//   ....[142]....
        /*0f14*/ 	.word	0xffffffff


	//   ....[143]....
        /*0f18*/ 	.word	0xffffffff


	//   ....[144]....
        /*0f1c*/ 	.word	0xffffffff


	//   ....[145]....
        /*0f20*/ 	.word	0xffffffff


	//   ....[146]....
        /*0f24*/ 	.word	0xffffffff


	//   ....[147]....
        /*0f28*/ 	.word	0xffffffff


	//   ....[148]....
        /*0f2c*/ 	.word	0xffffffff


	//   ....[149]....
        /*0f30*/ 	.word	0xffffffff


	//   ....[150]....
        /*0f34*/ 	.word	0xffffffff


	//   ....[151]....
        /*0f38*/ 	.word	0xffffffff


	//   ....[152]....
        /*0f3c*/ 	.word	0xffffffff


	//   ....[153]....
        /*0f40*/ 	.word	0xffffffff


	//   ....[154]....
        /*0f44*/ 	.word	0xffffffff


	//   ....[155]....
        /*0f48*/ 	.word	0xffffffff


	//   ....[156]....
        /*0f4c*/ 	.word	0xffffffff


	//   ....[157]....
        /*0f50*/ 	.word	0xffffffff


	//   ....[158]....
        /*0f54*/ 	.word	0xffffffff


	//   ....[159]....
        /*0f58*/ 	.word	0xffffffff


	//   ....[160]....
        /*0f5c*/ 	.word	0xffffffff


	//   ....[161]....
        /*0f60*/ 	.word	0xffffffff


	//   ....[162]....
        /*0f64*/ 	.word	0xffffffff


	//   ....[163]....
        /*0f68*/ 	.word	0xffffffff


	//   ....[164]....
        /*0f6c*/ 	.word	0xffffffff


	//   ....[165]....
        /*0f70*/ 	.word	0xffffffff


	//   ....[166]....
        /*0f74*/ 	.word	0xffffffff


	//   ....[167]....
        /*0f78*/ 	.word	0xffffffff


	//   ....[168]....
        /*0f7c*/ 	.word	0xffffffff


	//   ....[169]....
        /*0f80*/ 	.word	0xffffffff


	//   ....[170]....
        /*0f84*/ 	.word	0xffffffff


	//   ....[171]....
        /*0f88*/ 	.word	0xffffffff


	//   ....[172]....
        /*0f8c*/ 	.word	0xffffffff


	//   ....[173]....
        /*0f90*/ 	.word	0xffffffff


	//   ....[174]....
        /*0f94*/ 	.word	0xffffffff


	//   ....[175]....
        /*0f98*/ 	.word	0xffffffff


	//   ....[176]....
        /*0f9c*/ 	.word	0xffffffff


	//   ....[177]....
        /*0fa0*/ 	.word	0xffffffff


	//   ....[178]....
        /*0fa4*/ 	.word	0xffffffff


	//   ....[179]....
        /*0fa8*/ 	.word	0xffffffff


	//   ....[180]....
        /*0fac*/ 	.word	0xffffffff


	//   ....[181]....
        /*0fb0*/ 	.word	0xffffffff


	//----- nvinfo : EIATTR_COOP_GROUP_INSTR_OFFSETS
	.align		4
.L_204:
        /*0fb4*/ 	.byte	0x04, 0x28
        /*0fb6*/ 	.short	(.L_206 - .L_205)


	//   ....[0]....
.L_205:
        /*0fb8*/ 	.word	0x00000050


	//   ....[1]....
        /*0fbc*/ 	.word	0x00000200


	//   ....[2]....
        /*0fc0*/ 	.word	0x00000230


	//   ....[3]....
        /*0fc4*/ 	.word	0x00000260


	//   ....[4]....
        /*0fc8*/ 	.word	0x00000290


	//   ....[5]....
        /*0fcc*/ 	.word	0x000002c0


	//   ....[6]....
        /*0fd0*/ 	.word	0x000002f0


	//   ....[7]....
        /*0fd4*/ 	.word	0x00000450


	//   ....[8]....
        /*0fd8*/ 	.word	0x00000490


	//   ....[9]....
        /*0fdc*/ 	.word	0x000004c0


	//   ....[10]....
        /*0fe0*/ 	.word	0x000004f0


	//   ....[11]....
        /*0fe4*/ 	.word	0x00000520


	//   ....[12]....
        /*0fe8*/ 	.word	0x00000550


	//   ....[13]....
        /*0fec*/ 	.word	0x000005e0


	//   ....[14]....
        /*0ff0*/ 	.word	0x00000630


	//   ....[15]....
        /*0ff4*/ 	.word	0x00000650


	//   ....[16]....
        /*0ff8*/ 	.word	0x000006b0


	//   ....[17]....
        /*0ffc*/ 	.word	0x00002a40


	//   ....[18]....
        /*1000*/ 	.word	0x00002a60


	//   ....[19]....
        /*1004*/ 	.word	0x00002ba0


	//   ....[20]....
        /*1008*/ 	.word	0x00002bb0


	//   ....[21]....
        /*100c*/ 	.word	0x00002c90


	//   ....[22]....
        /*1010*/ 	.word	0x00002cb0


	//   ....[23]....
        /*1014*/ 	.word	0x00002d90


	//   ....[24]....
        /*1018*/ 	.word	0x00002da0


	//   ....[25]....
        /*101c*/ 	.word	0x00002e80


	//   ....[26]....
        /*1020*/ 	.word	0x00002ea0


	//   ....[27]....
        /*1024*/ 	.word	0x00002f80


	//   ....[28]....
        /*1028*/ 	.word	0x00002f90


	//   ....[29]....
        /*102c*/ 	.word	0x00003070


	//   ....[30]....
        /*1030*/ 	.word	0x00003090


	//   ....[31]....
        /*1034*/ 	.word	0x00003170


	//   ....[32]....
        /*1038*/ 	.word	0x00003180


	//   ....[33]....
        /*103c*/ 	.word	0x000035e0


	//   ....[34]....
        /*1040*/ 	.word	0x000035f0


	//   ....[35]....
        /*1044*/ 	.word	0x00003610


	//   ....[36]....
        /*1048*/ 	.word	0x00003620


	//   ....[37]....
        /*104c*/ 	.word	0x00003630


	//   ....[38]....
        /*1050*/ 	.word	0x00003640


	//   ....[39]....
        /*1054*/ 	.word	0x00003680


	//   ....[40]....
        /*1058*/ 	.word	0x000036a0


	//   ....[41]....
        /*105c*/ 	.word	0x000036d0


	//   ....[42]....
        /*1060*/ 	.word	0x00003720


	//   ....[43]....
        /*1064*/ 	.word	0x000038b0


	//   ....[44]....
        /*1068*/ 	.word	0x000038c0


	//   ....[45]....
        /*106c*/ 	.word	0x000038d0


	//   ....[46]....
        /*1070*/ 	.word	0x000038e0


	//   ....[47]....
        /*1074*/ 	.word	0x000038f0


	//   ....[48]....
        /*1078*/ 	.word	0x00003900


	//   ....[49]....
        /*107c*/ 	.word	0x00003920


	//   ....[50]....
        /*1080*/ 	.word	0x00003930


	//   ....[51]....
        /*1084*/ 	.word	0x00003940


	//   ....[52]....
        /*1088*/ 	.word	0x00003990


	//   ....[53]....
        /*108c*/ 	.word	0x00004e20


	//   ....[54]....
        /*1090*/ 	.word	0x00004e40


	//   ....[55]....
        /*1094*/ 	.word	0x00004e50


	//   ....[56]....
        /*1098*/ 	.word	0x00004e60


	//   ....[57]....
        /*109c*/ 	.word	0x00004e70


	//   ....[58]....
        /*10a0*/ 	.word	0x00004e80


	//   ....[59]....
        /*10a4*/ 	.word	0x00004e90


	//   ....[60]....
        /*10a8*/ 	.word	0x00004ea0


	//   ....[61]....
        /*10ac*/ 	.word	0x00004ed0


	//   ....[62]....
        /*10b0*/ 	.word	0x00004f00


	//   ....[63]....
        /*10b4*/ 	.word	0x00005130


	//   ....[64]....
        /*10b8*/ 	.word	0x000059d0


	//   ....[65]....
        /*10bc*/ 	.word	0x00006040


	//   ....[66]....
        /*10c0*/ 	.word	0x000066b0


	//   ....[67]....
        /*10c4*/ 	.word	0x000071e0


	//   ....[68]....
        /*10c8*/ 	.word	0x00007210


	//   ....[69]....
        /*10cc*/ 	.word	0x00007220


	//   ....[70]....
        /*10d0*/ 	.word	0x00007230


	//   ....[71]....
        /*10d4*/ 	.word	0x00007240


	//   ....[72]....
        /*10d8*/ 	.word	0x00007270


	//   ....[73]....
        /*10dc*/ 	.word	0x00007290


	//   ....[74]....
        /*10e0*/ 	.word	0x000072b0


	//   ....[75]....
        /*10e4*/ 	.word	0x000090b0


	//   ....[76]....
        /*10e8*/ 	.word	0x000090d0


	//   ....[77]....
        /*10ec*/ 	.word	0x000090e0


	//   ....[78]....
        /*10f0*/ 	.word	0x000090f0


	//   ....[79]....
        /*10f4*/ 	.word	0x00009100


	//   ....[80]....
        /*10f8*/ 	.word	0x00009110


	//   ....[81]....
        /*10fc*/ 	.word	0x00009120


	//   ....[82]....
        /*1100*/ 	.word	0x00009130


	//   ....[83]....
        /*1104*/ 	.word	0x00009140


	//   ....[84]....
        /*1108*/ 	.word	0x00009150


	//   ....[85]....
        /*110c*/ 	.word	0x0000a560


	//   ....[86]....
        /*1110*/ 	.word	0x0000a580


	//   ....[87]....
        /*1114*/ 	.word	0x0000a590


	//   ....[88]....
        /*1118*/ 	.word	0x0000a5a0


	//   ....[89]....
        /*111c*/ 	.word	0x0000a5b0


	//   ....[90]....
        /*1120*/ 	.word	0x0000a5c0


	//   ....[91]....
        /*1124*/ 	.word	0x0000a5d0


	//   ....[92]....
        /*1128*/ 	.word	0x0000a5e0


	//   ....[93]....
        /*112c*/ 	.word	0x0000a5f0


	//   ....[94]....
        /*1130*/ 	.word	0x0000a600


	//   ....[95]....
        /*1134*/ 	.word	0x0000a830


	//   ....[96]....
        /*1138*/ 	.word	0x0000b0f0


	//   ....[97]....
        /*113c*/ 	.word	0x0000b770


	//   ....[98]....
        /*1140*/ 	.word	0x0000bdf0


	//   ....[99]....
        /*1144*/ 	.word	0x0000c970


	//   ....[100]....
        /*1148*/ 	.word	0x0000c9a0


	//   ....[101]....
        /*114c*/ 	.word	0x0000c9b0


	//   ....[102]....
        /*1150*/ 	.word	0x0000c9c0


	//   ....[103]....
        /*1154*/ 	.word	0x0000ca00


	//   ....[104]....
        /*1158*/ 	.word	0x0000ca10


	//   ....[105]....
        /*115c*/ 	.word	0x0000ca20


	//   ....[106]....
        /*1160*/ 	.word	0x0000ca30


	//   ....[107]....
        /*1164*/ 	.word	0x0000ee20


	//   ....[108]....
        /*1168*/ 	.word	0x0000ee40


	//   ....[109]....
        /*116c*/ 	.word	0x0000ee50


	//   ....[110]....
        /*1170*/ 	.word	0x0000ee60


	//   ....[111]....
        /*1174*/ 	.word	0x0000ee70


	//   ....[112]....
        /*1178*/ 	.word	0x0000ee80


	//   ....[113]....
        /*117c*/ 	.word	0x0000ee90


	//   ....[114]....
        /*1180*/ 	.word	0x0000eea0


	//   ....[115]....
        /*1184*/ 	.word	0x0000eeb0


	//   ....[116]....
        /*1188*/ 	.word	0x0000eec0


	//   ....[117]....
        /*118c*/ 	.word	0x000102d0


	//   ....[118]....
        /*1190*/ 	.word	0x000102f0


	//   ....[119]....
        /*1194*/ 	.word	0x00010300


	//   ....[120]....
        /*1198*/ 	.word	0x00010310


	//   ....[121]....
        /*119c*/ 	.word	0x00010320


	//   ....[122]....
        /*11a0*/ 	.word	0x00010330


	//   ....[123]....
        /*11a4*/ 	.word	0x00010340


	//   ....[124]....
        /*11a8*/ 	.word	0x00010350


	//   ....[125]....
        /*11ac*/ 	.word	0x00010360


	//   ....[126]....
        /*11b0*/ 	.word	0x00010370


	//   ....[127]....
        /*11b4*/ 	.word	0x000109d0


	//   ....[128]....
        /*11b8*/ 	.word	0x00010a00


	//   ....[129]....
        /*11bc*/ 	.word	0x00010a10


	//   ....[130]....
        /*11c0*/ 	.word	0x00010a20


	//   ....[131]....
        /*11c4*/ 	.word	0x00010a60


	//   ....[132]....
        /*11c8*/ 	.word	0x00010a70


	//   ....[133]....
        /*11cc*/ 	.word	0x00010a80


	//   ....[134]....
        /*11d0*/ 	.word	0x00010a90


	//   ....[135]....
        /*11d4*/ 	.word	0x00012b60


	//   ....[136]....
        /*11d8*/ 	.word	0x00012b80


	//   ....[137]....
        /*11dc*/ 	.word	0x00012bb0


	//   ....[138]....
        /*11e0*/ 	.word	0x00012bd0


	//   ....[139]....
        /*11e4*/ 	.word	0x00012bf0


	//   ....[140]....
        /*11e8*/ 	.word	0x00012c10


	//   ....[141]....
        /*11ec*/ 	.word	0x00012c30


	//   ....[142]....
        /*11f0*/ 	.word	0x00012c50


	//   ....[143]....
        /*11f4*/ 	.word	0x00012c70


	//   ....[144]....
        /*11f8*/ 	.word	0x00012c90


	//   ....[145]....
        /*11fc*/ 	.word	0x00013fb0


	//   ....[146]....
        /*1200*/ 	.word	0x00013fd0


	//   ....[147]....
        /*1204*/ 	.word	0x00013fe0


	//   ....[148]....
        /*1208*/ 	.word	0x00013ff0


	//   ....[149]....
        /*120c*/ 	.word	0x00014000


	//   ....[150]....
        /*1210*/ 	.word	0x00014010


	//   ....[151]....
        /*1214*/ 	.word	0x00014020


	//   ....[152]....
        /*1218*/ 	.word	0x00014030


	//   ....[153]....
        /*121c*/ 	.word	0x00014040


	//   ....[154]....
        /*1220*/ 	.word	0x00014050


	//   ....[155]....
        /*1224*/ 	.word	0x000142a0


	//   ....[156]....
        /*1228*/ 	.word	0x00014b50


	//   ....[157]....
        /*122c*/ 	.word	0x000151d0


	//   ....[158]....
        /*1230*/ 	.word	0x00015850


	//   ....[159]....
        /*1234*/ 	.word	0x000163d0


	//   ....[160]....
        /*1238*/ 	.word	0x00016400


	//   ....[161]....
        /*123c*/ 	.word	0x00016410


	//   ....[162]....
        /*1240*/ 	.word	0x00016420


	//   ....[163]....
        /*1244*/ 	.word	0x00016460


	//   ....[164]....
        /*1248*/ 	.word	0x00016470


	//   ....[165]....
        /*124c*/ 	.word	0x00016480


	//   ....[166]....
        /*1250*/ 	.word	0x00016490


	//   ....[167]....
        /*1254*/ 	.word	0x000183a0


	//   ....[168]....
        /*1258*/ 	.word	0x00018410


	//   ....[169]....
        /*125c*/ 	.word	0x00018420


	//   ....[170]....
        /*1260*/ 	.word	0x00018430


	//   ....[171]....
        /*1264*/ 	.word	0x00018460


	//   ....[172]....
        /*1268*/ 	.word	0x00018480


	//   ....[173]....
        /*126c*/ 	.word	0x00018490


	//   ....[174]....
        /*1270*/ 	.word	0x000184a0


	//   ....[175]....
        /*1274*/ 	.word	0x000196a0


	//   ....[176]....
        /*1278*/ 	.word	0x000196c0


	//   ....[177]....
        /*127c*/ 	.word	0x000196d0


	//   ....[178]....
        /*1280*/ 	.word	0x000196e0


	//   ....[179]....
        /*1284*/ 	.word	0x000196f0


	//   ....[180]....
        /*1288*/ 	.word	0x00019700


	//   ....[181]....
        /*128c*/ 	.word	0x00019720


	//   ....[182]....
        /*1290*/ 	.word	0x00019730


	//   ....[183]....
        /*1294*/ 	.word	0x00019b00


	//   ....[184]....
        /*1298*/ 	.word	0x00019b20


	//   ....[185]....
        /*129c*/ 	.word	0x00019bf0


	//   ....[186]....
        /*12a0*/ 	.word	0x00019c00


	//   ....[187]....
        /*12a4*/ 	.word	0x00019c80


	//   ....[188]....
        /*12a8*/ 	.word	0x00019ca0


	//   ....[189]....
        /*12ac*/ 	.word	0x00019d20


	//   ....[190]....
        /*12b0*/ 	.word	0x00019d30


	//   ....[191]....
        /*12b4*/ 	.word	0x00019db0


	//   ....[192]....
        /*12b8*/ 	.word	0x00019dd0


	//   ....[193]....
        /*12bc*/ 	.word	0x00019e50


	//   ....[194]....
        /*12c0*/ 	.word	0x00019e60


	//   ....[195]....
        /*12c4*/ 	.word	0x00019ee0


	//   ....[196]....
        /*12c8*/ 	.word	0x00019f00


	//   ....[197]....
        /*12cc*/ 	.word	0x00019f80


	//   ....[198]....
        /*12d0*/ 	.word	0x00019f90


	//   ....[199]....
        /*12d4*/ 	.word	0x0001a220


	//   ....[200]....
        /*12d8*/ 	.word	0x0001a240


	//   ....[201]....
        /*12dc*/ 	.word	0x0001a590


	//   ....[202]....
        /*12e0*/ 	.word	0x0001a5a0


	//   ....[203]....
        /*12e4*/ 	.word	0x0001a8f0


	//   ....[204]....
        /*12e8*/ 	.word	0x0001a910


	//   ....[205]....
        /*12ec*/ 	.word	0x0001ac70


	//   ....[206]....
        /*12f0*/ 	.word	0x0001ac80


	//   ....[207]....
        /*12f4*/ 	.word	0x0001b730


	//   ....[208]....
        /*12f8*/ 	.word	0x0001b750


	//   ....[209]....
        /*12fc*/ 	.word	0x0001b830


	//   ....[210]....
        /*1300*/ 	.word	0x0001b840


	//   ....[211]....
        /*1304*/ 	.word	0x0001b8c0


	//   ....[212]....
        /*1308*/ 	.word	0x0001b8e0


	//   ....[213]....
        /*130c*/ 	.word	0x0001b960


	//   ....[214]....
        /*1310*/ 	.word	0x0001b970


	//   ....[215]....
        /*1314*/ 	.word	0x0001b9f0


	//   ....[216]....
        /*1318*/ 	.word	0x0001ba10


	//   ....[217]....
        /*131c*/ 	.word	0x0001ba90


	//   ....[218]....
        /*1320*/ 	.word	0x0001baa0


	//   ....[219]....
        /*1324*/ 	.word	0x0001bb20


	//   ....[220]....
        /*1328*/ 	.word	0x0001bb40


	//   ....[221]....
        /*132c*/ 	.word	0x0001bbc0


	//   ....[222]....
        /*1330*/ 	.word	0x0001bbd0


	//   ....[223]....
        /*1334*/ 	.word	0x0001bd30


	//   ....[224]....
        /*1338*/ 	.word	0x0001bd50


	//   ....[225]....
        /*133c*/ 	.word	0x0001be80


	//   ....[226]....
        /*1340*/ 	.word	0x0001bec0


	//   ....[227]....
        /*1344*/ 	.word	0x0001bef0


	//   ....[228]....
        /*1348*/ 	.word	0x0001bf20


	//   ....[229]....
        /*134c*/ 	.word	0x0001bf50


	//   ....[230]....
        /*1350*/ 	.word	0x0001bf80


	//   ....[231]....
        /*1354*/ 	.word	0x0001c0e0


	//   ....[232]....
        /*1358*/ 	.word	0x0001c120


	//   ....[233]....
        /*135c*/ 	.word	0x0001c150


	//   ....[234]....
        /*1360*/ 	.word	0x0001c180


	//   ....[235]....
        /*1364*/ 	.word	0x0001c1b0


	//   ....[236]....
        /*1368*/ 	.word	0x0001c1e0


	//   ....[237]....
        /*136c*/ 	.word	0x0001c270


	//   ....[238]....
        /*1370*/ 	.word	0x0001c2d0


	//   ....[239]....
        /*1374*/ 	.word	0x0001c2e0


	//   ....[240]....
        /*1378*/ 	.word	0x0001c340


	//   ....[241]....
        /*137c*/ 	.word	0x0001cda0


	//   ....[242]....
        /*1380*/ 	.word	0x0001ce00


	//   ....[243]....
        /*1384*/ 	.word	0x0001ce50


	//   ....[244]....
        /*1388*/ 	.word	0x0001cea0


	//   ....[245]....
        /*138c*/ 	.word	0x0001cef0


	//   ....[246]....
        /*1390*/ 	.word	0x0001cf60


	//   ....[247]....
        /*1394*/ 	.word	0x0001cfb0


	//   ....[248]....
        /*1398*/ 	.word	0x0001d020


	//   ....[249]....
        /*139c*/ 	.word	0x0001d090


	//   ....[250]....
        /*13a0*/ 	.word	0x0001d100


	//   ....[251]....
        /*13a4*/ 	.word	0x0001d170


	//   ....[252]....
        /*13a8*/ 	.word	0x0001d1e0


	//   ....[253]....
        /*13ac*/ 	.word	0x0001d250


	//   ....[254]....
        /*13b0*/ 	.word	0x0001d2b0


	//   ....[255]....
        /*13b4*/ 	.word	0x0001d320


	//   ....[0]....
        /*13b8*/ 	.word	0x0001d390


	//   ....[1]....
        /*13bc*/ 	.word	0x0001d400


	//   ....[2]....
        /*13c0*/ 	.word	0x0001d460


	//   ....[3]....
        /*13c4*/ 	.word	0x0001d4d0


	//   ....[4]....
        /*13c8*/ 	.word	0x0001d540


	//   ....[5]....
        /*13cc*/ 	.word	0x0001d5b0


	//   ....[6]....
        /*13d0*/ 	.word	0x0001d610


	//   ....[7]....
        /*13d4*/ 	.word	0x0001d680


	//   ....[8]....
        /*13d8*/ 	.word	0x0001d6f0


	//   ....[9]....
        /*13dc*/ 	.word	0x0001d760


	//   ....[10]....
        /*13e0*/ 	.word	0x0001d7c0


	//   ....[11]....
        /*13e4*/ 	.word	0x0001d830


	//   ....[12]....
        /*13e8*/ 	.word	0x0001d8a0


	//   ....[13]....
        /*13ec*/ 	.word	0x0001d950


	//   ....[14]....
        /*13f0*/ 	.word	0x0001d9b0


	//   ....[15]....
        /*13f4*/ 	.word	0x0001da60


	//   ....[16]....
        /*13f8*/ 	.word	0x0001dac0


	//   ....[17]....
        /*13fc*/ 	.word	0x0001db70


	//   ....[18]....
        /*1400*/ 	.word	0x0001dbd0


	//   ....[19]....
        /*1404*/ 	.word	0x0001dc80


	//   ....[20]....
        /*1408*/ 	.word	0x0001dce0


	//   ....[21]....
        /*140c*/ 	.word	0x0001dd50


	//   ....[22]....
        /*1410*/ 	.word	0x0001ddc0


	//   ....[23]....
        /*1414*/ 	.word	0x0001de30


	//   ....[24]....
        /*1418*/ 	.word	0x0001dea0


	//   ....[25]....
        /*141c*/ 	.word	0x0001df00


	//   ....[26]....
        /*1420*/ 	.word	0x0001df50


	//   ....[27]....
        /*1424*/ 	.word	0x0001dfa0


	//   ....[28]....
        /*1428*/ 	.word	0x0001dff0


	//   ....[29]....
        /*142c*/ 	.word	0x0001e040


	//   ....[30]....
        /*1430*/ 	.word	0x0001e090


	//   ....[31]....
        /*1434*/ 	.word	0x0001e0e0


	//   ....[32]....
        /*1438*/ 	.word	0x0001e130


	//   ....[33]....
        /*143c*/ 	.word	0x0001e190


	//   ....[34]....
        /*1440*/ 	.word	0x0001e200


	//   ....[35]....
        /*1444*/ 	.word	0x0001e2b0


	//   ....[36]....
        /*1448*/ 	.word	0x0001e310


	//   ....[37]....
        /*144c*/ 	.word	0x0001e3c0


	//   ....[38]....
        /*1450*/ 	.word	0x0001e420


	//   ....[39]....
        /*1454*/ 	.word	0x0001e4d0


	//   ....[40]....
        /*1458*/ 	.word	0x0001e530


	//   ....[41]....
        /*145c*/ 	.word	0x0001e5e0


	//   ....[42]....
        /*1460*/ 	.word	0x0001e640


	//   ....[43]....
        /*1464*/ 	.word	0x0001e6b0


	//   ....[44]....
        /*1468*/ 	.word	0x0001e720


	//   ....[45]....
        /*146c*/ 	.word	0x0001e7d0


	//   ....[46]....
        /*1470*/ 	.word	0x0001e830


	//   ....[47]....
        /*1474*/ 	.word	0x0001e8e0


	//   ....[48]....
        /*1478*/ 	.word	0x0001e940


	//   ....[49]....
        /*147c*/ 	.word	0x0001e9f0


	//   ....[50]....
        /*1480*/ 	.word	0x0001ea50


	//   ....[51]....
        /*1484*/ 	.word	0x0001eb00


	//   ....[52]....
        /*1488*/ 	.word	0x0001eb60


	//   ....[53]....
        /*148c*/ 	.word	0x0001ebd0


	//   ....[54]....
        /*1490*/ 	.word	0x0001ec40


	//   ....[55]....
        /*1494*/ 	.word	0x0001ecb0


	//   ....[56]....
        /*1498*/ 	.word	0x0001ed20


	//   ....[57]....
        /*149c*/ 	.word	0x0001ed70


	//   ....[58]....
        /*14a0*/ 	.word	0x0001edd0


	//   ....[59]....
        /*14a4*/ 	.word	0x0001ee20


	//   ....[60]....
        /*14a8*/ 	.word	0x0001ee60


	//   ....[61]....
        /*14ac*/ 	.word	0x0001eeb0


	//   ....[62]....
        /*14b0*/ 	.word	0x0001eef0


	//   ....[63]....
        /*14b4*/ 	.word	0x0001ef40


	//   ....[64]....
        /*14b8*/ 	.word	0x0001ef80


	//   ....[65]....
        /*14bc*/ 	.word	0x0001eff0


	//   ....[66]....
        /*14c0*/ 	.word	0x0001f060


	//   ....[67]....
        /*14c4*/ 	.word	0x0001f110


	//   ....[68]....
        /*14c8*/ 	.word	0x0001f170


	//   ....[69]....
        /*14cc*/ 	.word	0x0001f220


	//   ....[70]....
        /*14d0*/ 	.word	0x0001f280


	//   ....[71]....
        /*14d4*/ 	.word	0x0001f330


	//   ....[72]....
        /*14d8*/ 	.word	0x0001f390


	//   ....[73]....
        /*14dc*/ 	.word	0x0001f440


	//   ....[74]....
        /*14e0*/ 	.word	0x0001f4a0


	//   ....[75]....
        /*14e4*/ 	.word	0x0001f510


	//   ....[76]....
        /*14e8*/ 	.word	0x0001f580


	//   ....[77]....
        /*14ec*/ 	.word	0x0001f630


	//   ....[78]....
        /*14f0*/ 	.word	0x0001f690


	//   ....[79]....
        /*14f4*/ 	.word	0x0001f740


	//   ....[80]....
        /*14f8*/ 	.word	0x0001f7a0


	//   ....[81]....
        /*14fc*/ 	.word	0x0001f850


	//   ....[82]....
        /*1500*/ 	.word	0x0001f8b0


	//   ....[83]....
        /*1504*/ 	.word	0x0001f960


	//   ....[84]....
        /*1508*/ 	.word	0x0001f9c0


	//   ....[85]....
        /*150c*/ 	.word	0x0001fa10


	//   ....[86]....
        /*1510*/ 	.word	0x0001fa70


	//   ....[87]....
        /*1514*/ 	.word	0x0001fac0


	//   ....[88]....
        /*1518*/ 	.word	0x0001fb00


	//   ....[89]....
        /*151c*/ 	.word	0x0001fb50


	//   ....[90]....
        /*1520*/ 	.word	0x0001fb90


	//   ....[91]....
        /*1524*/ 	.word	0x0001fbe0


	//   ....[92]....
        /*1528*/ 	.word	0x0001fc20


	//   ....[93]....
        /*152c*/ 	.word	0x0001fc80


	//   ....[94]....
        /*1530*/ 	.word	0x0001fce0


	//   ....[95]....
        /*1534*/ 	.word	0x0001fd50


	//   ....[96]....
        /*1538*/ 	.word	0x0001fe00


	//   ....[97]....
        /*153c*/ 	.word	0x0001fe60


	//   ....[98]....
        /*1540*/ 	.word	0x0001ff10


	//   ....[99]....
        /*1544*/ 	.word	0x0001ff70


	//   ....[100]....
        /*1548*/ 	.word	0x00020020


	//   ....[101]....
        /*154c*/ 	.word	0x00020080


	//   ....[102]....
        /*1550*/ 	.word	0x00020130


	//   ....[103]....
        /*1554*/ 	.word	0x00020190


	//   ....[104]....
        /*1558*/ 	.word	0x00020200


	//   ....[105]....
        /*155c*/ 	.word	0x00020270


	//   ....[106]....
        /*1560*/ 	.word	0x000202e0


	//   ....[107]....
        /*1564*/ 	.word	0x00020350


	//   ....[108]....
        /*1568*/ 	.word	0x000203a0


	//   ....[109]....
        /*156c*/ 	.word	0x00020400


	//   ....[110]....
        /*1570*/ 	.word	0x00020450


	//   ....[111]....
        /*1574*/ 	.word	0x00020490


	//   ....[112]....
        /*1578*/ 	.word	0x000204e0


	//   ....[113]....
        /*157c*/ 	.word	0x00020520


	//   ....[114]....
        /*1580*/ 	.word	0x00020570


	//   ....[115]....
        /*1584*/ 	.word	0x000205b0


	//   ....[116]....
        /*1588*/ 	.word	0x00020610


	//   ....[117]....
        /*158c*/ 	.word	0x00020670


	//   ....[118]....
        /*1590*/ 	.word	0x000206c0


	//   ....[119]....
        /*1594*/ 	.word	0x00020720


	//   ....[120]....
        /*1598*/ 	.word	0x00020770


	//   ....[121]....
        /*159c*/ 	.word	0x000207d0


	//   ....[122]....
        /*15a0*/ 	.word	0x00020820


	//   ....[123]....
        /*15a4*/ 	.word	0x00020870


	//   ....[124]....
        /*15a8*/ 	.word	0x000208d0


	//   ....[125]....
        /*15ac*/ 	.word	0x00020940


	//   ....[126]....
        /*15b0*/ 	.word	0x000209b0


	//   ....[127]....
        /*15b4*/ 	.word	0x00020a10


	//   ....[128]....
        /*15b8*/ 	.word	0x00020a80


	//   ....[129]....
        /*15bc*/ 	.word	0x00020af0


	//   ....[130]....
        /*15c0*/ 	.word	0x00020b60


	//   ....[131]....
        /*15c4*/ 	.word	0x00020bc0


	//   ....[132]....
        /*15c8*/ 	.word	0x00020c30


	//   ....[133]....
        /*15cc*/ 	.word	0x00020ca0


	//   ....[134]....
        /*15d0*/ 	.word	0x00020d10


	//   ....[135]....
        /*15d4*/ 	.word	0x00020d70


	//   ....[136]....
        /*15d8*/ 	.word	0x00020de0


	//   ....[137]....
        /*15dc*/ 	.word	0x00020e50


	//   ....[138]....
        /*15e0*/ 	.word	0x00020ec0


	//   ....[139]....
        /*15e4*/ 	.word	0x00020f20


	//   ....[140]....
        /*15e8*/ 	.word	0x00020f90


	//   ....[141]....
        /*15ec*/ 	.word	0x00021000


	//   ....[142]....
        /*15f0*/ 	.word	0x00021070


	//   ....[143]....
        /*15f4*/ 	.word	0x000210d0


	//   ....[144]....
        /*15f8*/ 	.word	0x00021140


	//   ....[145]....
        /*15fc*/ 	.word	0x000211b0


	//   ....[146]....
        /*1600*/ 	.word	0x00021220


	//   ....[147]....
        /*1604*/ 	.word	0x00021280


	//   ....[148]....
        /*1608*/ 	.word	0x000212f0


	//   ....[149]....
        /*160c*/ 	.word	0x00021360


	//   ....[150]....
        /*1610*/ 	.word	0x000213d0


	//   ....[151]....
        /*1614*/ 	.word	0x00021430


	//   ....[152]....
        /*1618*/ 	.word	0x000214a0


	//   ....[153]....
        /*161c*/ 	.word	0x00021510


	//   ....[154]....
        /*1620*/ 	.word	0x00021580


	//   ....[155]....
        /*1624*/ 	.word	0x000215e0


	//   ....[156]....
        /*1628*/ 	.word	0x00021650


	//   ....[157]....
        /*162c*/ 	.word	0x000216c0


	//   ....[158]....
        /*1630*/ 	.word	0x00021730


	//   ....[159]....
        /*1634*/ 	.word	0x00021790


	//   ....[160]....
        /*1638*/ 	.word	0x00021800


	//   ....[161]....
        /*163c*/ 	.word	0x00021870


	//   ....[162]....
        /*1640*/ 	.word	0x000218e0


	//   ....[163]....
        /*1644*/ 	.word	0x00021940


	//   ....[164]....
        /*1648*/ 	.word	0x000219b0


	//   ....[165]....
        /*164c*/ 	.word	0x00021a20


	//   ....[166]....
        /*1650*/ 	.word	0x00021a70


	//   ....[167]....
        /*1654*/ 	.word	0x00021ab0


	//   ....[168]....
        /*1658*/ 	.word	0x00021b00


	//   ....[169]....
        /*165c*/ 	.word	0x00021b50


	//   ....[170]....
        /*1660*/ 	.word	0x00021ba0


	//   ....[171]....
        /*1664*/ 	.word	0x00021c10


	//   ....[172]....
        /*1668*/ 	.word	0x00021c60


	//   ....[173]....
        /*166c*/ 	.word	0x00021cb0


	//   ....[174]....
        /*1670*/ 	.word	0x00021d00


	//   ....[175]....
        /*1674*/ 	.word	0x00021d50


	//   ....[176]....
        /*1678*/ 	.word	0x00021da0


	//   ....[177]....
        /*167c*/ 	.word	0x00021e10


	//   ....[178]....
        /*1680*/ 	.word	0x00021e60


	//   ....[179]....
        /*1684*/ 	.word	0x00021ed0


	//   ....[180]....
        /*1688*/ 	.word	0x00021f30


	//   ....[181]....
        /*168c*/ 	.word	0x00021fa0


	//----- nvinfo : EIATTR_EXIT_INSTR_OFFSETS
	.align		4
.L_206:
        /*1690*/ 	.byte	0x04, 0x1c
        /*1692*/ 	.short	(.L_208 - .L_207)


	//   ....[0]....
.L_207:
        /*1694*/ 	.word	0x000010d0


	//   ....[1]....
        /*1698*/ 	.word	0x0001cd60


	//----- nvinfo : EIATTR_MAX_THREADS
	.align		4
.L_208:
        /*169c*/ 	.byte	0x04, 0x05
        /*169e*/ 	.short	(.L_210 - .L_209)
.L_209:
        /*16a0*/ 	.word	0x00000080
        /*16a4*/ 	.word	0x00000001
        /*16a8*/ 	.word	0x00000001


	//----- nvinfo : EIATTR_CRS_STACK_SIZE
	.align		4
.L_210:
        /*16ac*/ 	.byte	0x04, 0x1e
        /*16ae*/ 	.short	(.L_212 - .L_211)
.L_211:
        /*16b0*/ 	.word	0x00000000
.L_212:


//--------------------- .nv.info._ZN7cutlass13device_kernelIN5flash19enable_sm80_to_sm89INS1_16FlashAttnFwdSm80INS1_25CollectiveMainloopFwdSm80ILi4ELi1ELb0EN4cute5tupleIJNS5_1CILi128EEENS7_ILi80EEENS7_ILi64EEEEEELi64ENS_6half_tEfNS_4arch4Sm80ELb0ELb1ELb1ELb1ELb1ELb1ELb1ELb1EEENS1_21CollectiveEpilogueFwdINS6_IJS8_SA_S9_EEENS6_IJNS7_ILi1EEESI_SI_EEESC_SE_Li128ELb1ELb1ELb1ELb0EEENS1_36VarlenDynamicPersistentTileSchedulerILi128ELi80ELi128ELi128ELb1ELb1ELb0ELb1ELb0ELb1EEEEEEEEEvNT_6ParamsE --------------------------
	.section	.nv.info._ZN7cutlass13device_kernelIN5flash19enable_sm80_to_sm89INS1_16FlashAttnFwdSm80INS1_25CollectiveMainloopFwdSm80ILi4ELi1ELb0EN4cute5tupleIJNS5_1CILi128EEENS7_ILi80EEENS7_ILi64EEEEEELi64ENS_6half_tEfNS_4arch4Sm80ELb0ELb1ELb1ELb1ELb1ELb1ELb1ELb1EEENS1_21CollectiveEpilogueFwdINS6_IJS8_SA_S9_EEENS6_IJNS7_ILi1EEESI_SI_EEESC_SE_Li128ELb1ELb1ELb1ELb0EEENS1_36VarlenDynamicPersistentTileSchedulerILi128ELi80ELi128ELi128ELb1ELb1ELb0ELb1ELb0ELb1EEEEEEEEEvNT_6ParamsE,"",@"SHT_CUDA_INFO"
	.sectionflags	@""
	.align	4


	//----- nvinfo : EIATTR_CUDA_API_VERSION
	.align		4
        /*0000*/ 	.byte	0x04, 0x37
        /*0002*/ 	.short	(.L_214 - .L_213)
.L_213:
        /*0004*/ 	.word	0x00000082


	//----- nvinfo : EIATTR_SW2861232_WAR
	.align		4
.L_214:
        /*0008*/ 	.byte	0x01, 0x35
	.zero		2


	//----- nvinfo : EIATTR_PARAM_CBANK
	.align		4
        /*000c*/ 	.byte	0x04, 0x0a
        /*000e*/ 	.short	(.L_216 - .L_215)
	.align		4
.L_215:
        /*0010*/ 	.word	index@(.nv.constant0._ZN7cutlass13device_kernelIN5flash19enable_sm80_to_sm89INS1_16FlashAttnFwdSm80INS1_25CollectiveMainloopFwdSm80ILi4ELi1ELb0EN4cute5tupleIJNS5_1CILi128EEENS7_ILi80EEENS7_ILi64EEEEEELi64ENS_6half_tEfNS_4arch4Sm80ELb0ELb1ELb1ELb1ELb1ELb1ELb1ELb1EEENS1_21CollectiveEpilogueFwdINS6_IJS8_SA_S9_EEENS6_IJNS7_ILi1EEESI_SI_EEESC_SE_Li128ELb1ELb1ELb1ELb0EEENS1_36VarlenDynamicPersistentTileSchedulerILi128ELi80ELi128ELi128ELb1ELb1ELb0ELb1ELb0ELb1EEEEEEEEEvNT_6ParamsE)
        /*0014*/ 	.short	0x0160
        /*0016*/ 	.short	0x0438


	//----- nvinfo : EIATTR_CBANK_PARAM_SIZE
	.align		4
.L_216:
        /*0018*/ 	.byte	0x03, 0x19
        /*001a*/ 	.short	0x0438


	//----- nvinfo : EIATTR_KPARAM_INFO
	.align		4
        /*001c*/ 	.byte	0x04, 0x17
        /*001e*/ 	.short	(.L_218 - .L_217)
.L_217:
        /*0020*/ 	.word	0x00000000
        /*0024*/ 	.short	0x0000
        /*0026*/ 	.short	0x0000
        /*0028*/ 	.byte	0x00, 0xf0, 0xe1, 0x10


	//----- nvinfo : EIATTR_MAXREG_COUNT
	.align		4
.L_218:
        /*002c*/ 	.byte	0x03, 0x1b
        /*002e*/ 	.short	0x00ff


	//----- nvinfo : EIATTR_NUM_BARRIERS
	.align		4
        /*0030*/ 	.byte	0x02, 0x4c
        /*0032*/ 	.byte	0x06
	.zero		1


	//----- nvinfo : EIATTR_ANNOTATIONS
	.align		4
        /*0034*/ 	.byte	0x04, 0x55
        /*0036*/ 	.short	(.L_220 - .L_219)


	//   ....[0]....
.L_219:
        /* <DEDUP_REMOVED lines=92> */


	//----- nvinfo : EIATTR_MERCURY_ISA_VERSION
	.align		4
.L_220:
        /*05e0*/ 	.byte	0x03, 0x5f
        /*05e2*/ 	.short	0x0000


	//----- nvinfo : EIATTR_INT_WARP_WIDE_INSTR_OFFSETS
	.align		4
        /*05e4*/ 	.byte	0x04, 0x31
        /*05e6*/ 	.short	(.L_222 - .L_221)


	//   ....[0]....
.L_221:
        /*05e8*/ 	.word	0x00023ad0


	//   ....[1]....
        /*05ec*/ 	.word	0x00023b50


	//----- nvinfo : EIATTR_COOP_GROUP_MASK_REGIDS
	.align		4
.L_222:
        /*05f0*/ 	.byte	0x04, 0x29
        /*05f2*/ 	.short	(.L_224 - .L_223)


	//   ....[0]....
.L_223:
        /*05f4*/ 	.word	0xffffffff


	//   ....[1]....
        /*05f8*/ 	.word	0xffffffff


	//   ....[2]....
        /*05fc*/ 	.word	0xffffffff


	//   ....[3]....
        /*0600*/ 	.word	0xffffffff


	//   ....[4]....
        /*0604*/ 	.word	0xffffffff


	//   ....[5]....
        /*0608*/ 	.word	0xffffffff


	//   ....[6]....
        /*060c*/ 	.word	0xffffffff


	//   ....[7]....
        /*0610*/ 	.word	0xffffffff


	//   ....[8]....
        /*0614*/ 	.word	0xffffffff


	//   ....[9]....
        /*0618*/ 	.word	0xffffffff


	//   ....[10]....
        /*061c*/ 	.word	0xffffffff


	//   ....[11]....
        /*0620*/ 	.word	0xffffffff


	//   ....[12]....
        /*0624*/ 	.word	0xffffffff


	//   ....[13]....
        /*0628*/ 	.word	0xffffffff


	//   ....[14]....
        /*062c*/ 	.word	0xffffffff


	//   ....[15]....
        /*0630*/ 	.word	0xffffffff


	//   ....[16]....
        /*0634*/ 	.word	0xffffffff


	//   ....[17]....
        /*0638*/ 	.word	0xffffffff


	//   ....[18]....
        /*063c*/ 	.word	0xffffffff


	//   ....[19]....
        /*0640*/ 	.word	0xffffffff


	//   ....[20]....
        /*0644*/ 	.word	0xffffffff


	//   ....[21]....
        /*0648*/ 	.word	0xffffffff


	//   ....[22]....
        /*064c*/ 	.word	0xffffffff


	//   ....[23]....
        /*0650*/ 	.word	0xffffffff


	//   ....[24]....
        /*0654*/ 	.word	0xffffffff


	//   ....[25]....
        /*0658*/ 	.word	0xffffffff


	//   ....[26]....
        /*065c*/ 	.word	0xffffffff


	//   ....[27]....
        /*0660*/ 	.word	0xffffffff


	//   ....[28]....
        /*0664*/ 	.word	0xffffffff


	//   ....[29]....
        /*0668*/ 	.word	0xffffffff


	//   ....[30]....
        /*066c*/ 	.word	0xffffffff


	//   ....[31]....
        /*0670*/ 	.word	0xffffffff


	//   ....[32]....
        /*0674*/ 	.word	0xffffffff


	//   ....[33]....
        /*0678*/ 	.word	0xffffffff


	//   ....[34]....
        /*067c*/ 	.word	0xffffffff


	//   ....[35]....
        /*0680*/ 	.word	0xffffffff


	//   ....[36]....
        /*0684*/ 	.word	0xffffffff


	//   ....[37]....
        /*0688*/ 	.word	0xffffffff


	//   ....[38]....
        /*068c*/ 	.word	0xffffffff


	//   ....[39]....
        /*0690*/ 	.word	0xffffffff


	//   ....[40]....
        /*0694*/ 	.word	0xffffffff


	//   ....[41]....
        /*0698*/ 	.word	0xffffffff


	//   ....[42]....
        /*069c*/ 	.word	0xffffffff


	//   ....[43]....
        /*06a0*/ 	.word	0xffffffff


	//   ....[44]....
        /*06a4*/ 	.word	0xffffffff


	//   ....[45]....
        /*06a8*/ 	.word	0xffffffff


	//   ....[46]....
        /*06ac*/ 	.word	0xffffffff


	//   ....[47]....
        /*06b0*/ 	.word	0xffffffff


	//   ....[48]....
        /*06b4*/ 	.word	0xffffffff


	//   ....[49]....
        /*06b8*/ 	.word	0xffffffff


	//   ....[50]....
        /*06bc*/ 	.word	0xffffffff


	//   ....[51]....
        /*06c0*/ 	.word	0xffffffff


	//   ....[52]....
        /*06c4*/ 	.word	0xffffffff


	//   ....[53]....
        /*06c8*/ 	.word	0xffffffff


	//   ....[54]....
        /*06cc*/ 	.word	0xffffffff


	//   ....[55]....
        /*06d0*/ 	.word	0xffffffff


	//   ....[56]....
        /*06d4*/ 	.word	0xffffffff


	//   ....[57]....
        /*06d8*/ 	.word	0xffffffff


	//   ....[58]....
        /*06dc*/ 	.word	0xffffffff


	//   ....[59]....
        /*06e0*/ 	.word	0xffffffff


	//   ....[60]....
        /*06e4*/ 	.word	0xffffffff


	//   ....[61]....
        /*06e8*/ 	.word	0xffffffff


	//   ....[62]....
        /*06ec*/ 	.word	0xffffffff


	//   ....[63]....
        /*06f0*/ 	.word	0xffffffff


	//   ....[64]....
        /*06f4*/ 	.word	0xffffffff


	//   ....[65]....
        /*06f8*/ 	.word	0xffffffff


	//   ....[66]....
        /*06fc*/ 	.word	0xffffffff


	//   ....[67]....
        /*0700*/ 	.word	0xffffffff


	//   ....[68]....
        /*0704*/ 	.word	0xffffffff


	//   ....[69]....
        /*0708*/ 	.word	0xffffffff


	//   ....[70]....
        /*070c*/ 	.word	0xffffffff


	//   ....[71]....
        /*0710*/ 	.word	0xffffffff


	//   ....[72]....
        /*0714*/ 	.word	0xffffffff


	//   ....[73]....
        /*0718*/ 	.word	0xffffffff


	//   ....[74]....
        /*071c*/ 	.word	0xffffffff


	//   ....[75]....
        /*0720*/ 	.word	0xffffffff


	//   ....[76]....
        /*0724*/ 	.word	0xffffffff


	//   ....[77]....
        /*0728*/ 	.word	0xffffffff


	//   ....[78]....
        /*072c*/ 	.word	0xffffffff


	//   ....[79]....
        /*0730*/ 	.word	0xffffffff


	//   ....[80]....
        /*0734*/ 	.word	0xffffffff


	//   ....[81]....
        /*0738*/ 	.word	0xffffffff


	//   ....[82]....
        /*073c*/ 	.word	0xffffffff


	//   ....[83]....
        /*0740*/ 	.word	0xffffffff


	//   ....[84]....
        /*0744*/ 	.word	0xffffffff


	//   ....[85]....
        /*0748*/ 	.word	0xffffffff


	//   ....[86]....
        /*074c*/ 	.word	0xffffffff


	//   ....[87]....
        /*0750*/ 	.word	0xffffffff


	//   ....[88]....
        /*0754*/ 	.word	0xffffffff


	//   ....[89]....
        /*0758*/ 	.word	0xffffffff


	//   ....[90]....
        /*075c*/ 	.word	0xffffffff


	//   ....[91]....
        /*0760*/ 	.word	0xffffffff


	//   ....[92]....
        /*0764*/ 	.word	0xffffffff


	//   ....[93]....
        /*0768*/ 	.word	0xffffffff


	//   ....[94]....
        /*076c*/ 	.word	0xffffffff


	//   ....[95]....
        /*0770*/ 	.word	0xffffffff


	//   ....[96]....
        /*0774*/ 	.word	0xffffffff


	//   ....[97]....
        /*0778*/ 	.word	0xffffffff


	//   ....[98]....
        /*077c*/ 	.word	0xffffffff


	//   ....[99]....
        /*0780*/ 	.word	0xffffffff


	//   ....[100]....
        /*0784*/ 	.word	0xffffffff


	//   ....[101]....
        /*0788*/ 	.word	0xffffffff


	//   ....[102]....
        /*078c*/ 	.word	0xffffffff


	//   ....[103]....
        /*0790*/ 	.word	0xffffffff


	//   ....[104]....
        /*0794*/ 	.word	0xffffffff


	//   ....[105]....
        /*0798*/ 	.word	0xffffffff


	//   ....[106]....
        /*079c*/ 	.word	0xffffffff


	//   ....[107]....
        /*07a0*/ 	.word	0xffffffff


	//   ....[108]....
        /*07a4*/ 	.word	0xffffffff


	//   ....[109]....
        /*07a8*/ 	.word	0xffffffff


	//   ....[110]....
        /*07ac*/ 	.word	0xffffffff


	//   ....[111]....
        /*07b0*/ 	.word	0xffffffff


	//   ....[112]....
        /*07b4*/ 	.word	0xffffffff


	//   ....[113]....
        /*07b8*/ 	.word	0xffffffff


	//   ....[114]....
        /*07bc*/ 	.word	0xffffffff


	//   ....[115]....
        /*07c0*/ 	.word	0xffffffff


	//   ....[116]....
        /*07c4*/ 	.word	0xffffffff


	//   ....[117]....
        /*07c8*/ 	.word	0xffffffff


	//   ....[118]....
        /*07cc*/ 	.word	0xffffffff


	//   ....[119]....
        /*07d0*/ 	.word	0xffffffff


	//   ....[120]....
        /*07d4*/ 	.word	0xffffffff


	//   ....[121]....
        /*07d8*/ 	.word	0xffffffff


	//   ....[122]....
        /*07dc*/ 	.word	0xffffffff


	//   ....[123]....
        /*07e0*/ 	.word	0xffffffff


	//   ....[124]....
        /*07e4*/ 	.word	0xffffffff


	//   ....[125]....
        /*07e8*/ 	.word	0xffffffff


	//   ....[126]....
        /*07ec*/ 	.word	0xffffffff


	//   ....[127]....
        /*07f0*/ 	.word	0xffffffff


	//   ....[128]....
        /*07f4*/ 	.word	0xffffffff


	//   ....[129]....
        /*07f8*/ 	.word	0xffffffff


	//   ....[130]....
        /*07fc*/ 	.word	0xffffffff


	//   ....[131]....
        /*0800*/ 	.word	0xffffffff


	//   ....[132]....
        /*0804*/ 	.word	0xffffffff


	//   ....[133]....
        /*0808*/ 	.word	0xffffffff


	//   ....[134]....
        /*080c*/ 	.word	0xffffffff


	//   ....[135]....
        /*0810*/ 	.word	0xffffffff


	//   ....[136]....
        /*0814*/ 	.word	0xffffffff


	//   ....[137]....
        /*0818*/ 	.word	0xffffffff


	//   ....[138]....
        /*081c*/ 	.word	0xffffffff


	//   ....[139]....
        /*0820*/ 	.word	0xffffffff


	//   ....[140]....
        /*0824*/ 	.word	0xffffffff


	//   ....[141]....
        /*0828*/ 	.word	0xffffffff


	//   ....[142]....
        /*082c*/ 	.word	0xffffffff


	//   ....[143]....
        /*0830*/ 	.word	0xffffffff


	//   ....[144]....
        /*0834*/ 	.word	0xffffffff


	//   ....[145]....
        /*0838*/ 	.word	0xffffffff


	//   ....[146]....
        /*083c*/ 	.word	0xffffffff


	//   ....[147]....
        /*0840*/ 	.word	0xffffffff


	//   ....[148]....
        /*0844*/ 	.word	0xffffffff


	//   ....[149]....
        /*0848*/ 	.word	0xffffffff


	//   ....[150]....
        /*084c*/ 	.word	0xffffffff


	//   ....[151]....
        /*0850*/ 	.word	0xffffffff


	//   ....[152]....
        /*0854*/ 	.word	0xffffffff


	//   ....[153]....
        /*0858*/ 	.word	0xffffffff


	//   ....[154]....
        /*085c*/ 	.word	0xffffffff


	//   ....[155]....
        /*0860*/ 	.word	0xffffffff


	//   ....[156]....
        /*0864*/ 	.word	0xffffffff


	//   ....[157]....
        /*0868*/ 	.word	0xffffffff


	//   ....[158]....
        /*086c*/ 	.word	0xffffffff


	//   ....[159]....
        /*0870*/ 	.word	0xffffffff


	//   ....[160]....
        /*0874*/ 	.word	0xffffffff


	//   ....[161]....
        /*0878*/ 	.word	0xffffffff


	//   ....[162]....
        /*087c*/ 	.word	0xffffffff


	//   ....[163]....
        /*0880*/ 	.word	0xffffffff


	//   ....[164]....
        /*0884*/ 	.word	0xffffffff


	//   ....[165]....
        /*0888*/ 	.word	0xffffffff


	//   ....[166]....
        /*088c*/ 	.word	0xffffffff


	//   ....[167]....
        /*0890*/ 	.word	0xffffffff


	//   ....[168]....
        /*0894*/ 	.word	0xffffffff


	//   ....[169]....
        /*0898*/ 	.word	0xffffffff


	//   ....[170]....
        /*089c*/ 	.word	0xffffffff


	//   ....[171]....
        /*08a0*/ 	.word	0xffffffff


	//   ....[172]....
        /*08a4*/ 	.word	0xffffffff


	//   ....[173]....
        /*08a8*/ 	.word	0xffffffff


	//   ....[174]....
        /*08ac*/ 	.word	0xffffffff


	//   ....[175]....
        /*08b0*/ 	.word	0xffffffff


	//   ....[176]....
        /*08b4*/ 	.word	0xffffffff


	//   ....[177]....
        /*08b8*/ 	.word	0xffffffff


	//   ....[178]....
        /*08bc*/ 	.word	0xffffffff


	//   ....[179]....
        /*08c0*/ 	.word	0xffffffff


	//   ....[180]....
        /*08c4*/ 	.word	0xffffffff


	//   ....[181]....
        /*08c8*/ 	.word	0xffffffff


	//   ....[182]....
        /*08cc*/ 	.word	0xffffffff


	//   ....[183]....
        /*08d0*/ 	.word	0xffffffff


	//   ....[184]....
        /*08d4*/ 	.word	0xffffffff


	//   ....[185]....
        /*08d8*/ 	.word	0xffffffff


	//   ....[186]....
        /*08dc*/ 	.word	0xffffffff


	//   ....[187]....
        /*08e0*/ 	.word	0xffffffff


	//   ....[188]....
        /*08e4*/ 	.word	0xffffffff


	//   ....[189]....
        /*08e8*/ 	.word	0xffffffff


	//   ....[190]....
        /*08ec*/ 	.word	0xffffffff


	//   ....[191]....
        /*08f0*/ 	.word	0xffffffff


	//   ....[192]....
        /*08f4*/ 	.word	0xffffffff


	//   ....[193]....
        /*08f8*/ 	.word	0xffffffff


	//   ....[194]....
        /*08fc*/ 	.word	0xffffffff


	//   ....[195]....
        /*0900*/ 	.word	0xffffffff


	//   ....[196]....
        /*0904*/ 	.word	0xffffffff


	//   ....[197]....
        /*0908*/ 	.word	0xffffffff


	//   ....[198]....
        /*090c*/ 	.word	0xffffffff


	//   ....[199]....
        /*0910*/ 	.word	0xffffffff


	//   ....[200]....
        /*0914*/ 	.word	0xffffffff


	//   ....[201]....
        /*0918*/ 	.word	0xffffffff


	//   ....[202]....
        /*091c*/ 	.word	0xffffffff


	//   ....[203]....
        /*0920*/ 	.word	0xffffffff


	//   ....[204]....
        /*0924*/ 	.word	0xffffffff


	//   ....[205]....
        /*0928*/ 	.word	0xffffffff


	//   ....[206]....
        /*092c*/ 	.word	0xffffffff


	//   ....[207]....
        /*0930*/ 	.word	0xffffffff


	//   ....[208]....
        /*0934*/ 	.word	0xffffffff


	//   ....[209]....
        /*0938*/ 	.word	0xffffffff


	//   ....[210]....
        /*093c*/ 	.word	0xffffffff


	//   ....[211]....
        /*0940*/ 	.word	0xffffffff


	//   ....[212]....
        /*0944*/ 	.word	0xffffffff


	//   ....[213]....
        /*0948*/ 	.word	0xffffffff


	//   ....[214]....
        /*094c*/ 	.word	0xffffffff


	//   ....[215]....
        /*0950*/ 	.word	0xffffffff


	//   ....[216]....
        /*0954*/ 	.word	0xffffffff


	//   ....[217]....
        /*0958*/ 	.word	0xffffffff


	//   ....[218]....
        /*095c*/ 	.word	0xffffffff


	//   ....[219]....
        /*0960*/ 	.word	0xffffffff


	//   ....[220]....
        /*0964*/ 	.word	0xffffffff


	//   ....[221]....
        /*0968*/ 	.word	0xffffffff


	//   ....[222]....
        /*096c*/ 	.word	0xffffffff


	//   ....[223]....
        /*0970*/ 	.word	0xffffffff


	//   ....[224]....
        /*0974*/ 	.word	0xffffffff


	//   ....[225]....
        /*0978*/ 	.word	0xffffffff


	//   ....[226]....
        /*097c*/ 	.word	0xffffffff


	//   ....[227]....
        /*0980*/ 	.word	0xffffffff


	//   ....[228]....
        /*0984*/ 	.word	0xffffffff


	//   ....[229]....
        /*0988*/ 	.word	0xffffffff


	//   ....[230]....
        /*098c*/ 	.word	0xffffffff


	//   ....[231]....
        /*0990*/ 	.word	0xffffffff


	//   ....[232]....
        /*0994*/ 	.word	0xffffffff


	//   ....[233]....
        /*0998*/ 	.word	0xffffffff


	//   ....[234]....
        /*099c*/ 	.word	0xffffffff


	//   ....[235]....
        /*09a0*/ 	.word	0xffffffff


	//   ....[236]....
        /*09a4*/ 	.word	0xffffffff


	//   ....[237]....
        /*09a8*/ 	.word	0xffffffff


	//   ....[238]....
        /*09ac*/ 	.word	0xffffffff


	//   ....[239]....
        /*09b0*/ 	.word	0xffffffff


	//   ....[240]....
        /*09b4*/ 	.word	0xffffffff


	//   ....[241]....
        /*09b8*/ 	.word	0xffffffff


	//   ....[242]....
        /*09bc*/ 	.word	0xffffffff


	//   ....[243]....
        /*09c0*/ 	.word	0xffffffff


	//   ....[244]....
        /*09c4*/ 	.word	0xffffffff


	//   ....[245]....
        /*09c8*/ 	.word	0xffffffff


	//   ....[246]....
        /*09cc*/ 	.word	0xffffffff


	//   ....[247]....
        /*09d0*/ 	.word	0xffffffff


	//   ....[248]....
        /*09d4*/ 	.word	0xffffffff


	//   ....[249]....
        /*09d8*/ 	.word	0xffffffff


	//   ....[250]....
        /*09dc*/ 	.word	0xffffffff


	//   ....[251]....
        /*09e0*/ 	.word	0xffffffff


	//   ....[252]....
        /*09e4*/ 	.word	0xffffffff


	//   ....[253]....
        /*09e8*/ 	.word	0xffffffff


	//   ....[254]....
        /*09ec*/ 	.word	0xffffffff


	//   ....[255]....
        /*09f0*/ 	.word	0xffffffff


	//   ....[0]....
        /*09f4*/ 	.word	0xffffffff


	//   ....[1]....
        /*09f8*/ 	.word	0xffffffff


	//   ....[2]....
        /*09fc*/ 	.word	0xffffffff


	//   ....[3]....
        /*0a00*/ 	.word	0xffffffff


	//   ....[4]....
        /*0a04*/ 	.word	0xffffffff


	//   ....[5]....
        /*0a08*/ 	.word	0xffffffff


	//   ....[6]....
        /*0a0c*/ 	.word	0xffffffff


	//   ....[7]....
        /*0a10*/ 	.word	0xffffffff


	//   ....[8]....
        /*0a14*/ 	.word	0xffffffff


	//   ....[9]....
        /*0a18*/ 	.word	0xffffffff


	//   ....[10]....
        /*0a1c*/ 	.word	0xffffffff


	//   ....[11]....
        /*0a20*/ 	.word	0xffffffff


	//   ....[12]....
        /*0a24*/ 	.word	0xffffffff


	//   ....[13]....
        /*0a28*/ 	.word	0xffffffff


	//   ....[14]....
        /*0a2c*/ 	.word	0xffffffff


	//   ....[15]....
        /*0a30*/ 	.word	0xffffffff


	//   ....[16]....
        /*0a34*/ 	.word	0xffffffff


	//   ....[17]....
        /*0a38*/ 	.word	0xffffffff


	//   ....[18]....
        /*0a3c*/ 	.word	0xffffffff


	//   ....[19]....
        /*0a40*/ 	.word	0xffffffff


	//   ....[20]....
        /*0a44*/ 	.word	0xffffffff


	//   ....[21]....
        /*0a48*/ 	.word	0xffffffff


	//   ....[22]....
        /*0a4c*/ 	.word	0xffffffff


	//   ....[23]....
        /*0a50*/ 	.word	0xffffffff


	//   ....[24]....
        /*0a54*/ 	.word	0xffffffff


	//   ....[25]....
        /*0a58*/ 	.word	0xffffffff


	//   ....[26]....
        /*0a5c*/ 	.word	0xffffffff


	//   ....[27]....
        /*0a60*/ 	.word	0xffffffff


	//   ....[28]....
        /*0a64*/ 	.word	0xffffffff


	//   ....[29]....
        /*0a68*/ 	.word	0xffffffff


	//   ....[30]....
        /*0a6c*/ 	.word	0xffffffff


	//   ....[31]....
        /*0a70*/ 	.word	0xffffffff


	//   ....[32]....
        /*0a74*/ 	.word	0xffffffff


	//   ....[33]....
        /*0a78*/ 	.word	0xffffffff


	//   ....[34]....
        /*0a7c*/ 	.word	0xffffffff


	//   ....[35]....
        /*0a80*/ 	.word	0xffffffff


	//   ....[36]....
        /*0a84*/ 	.word	0xffffffff


	//   ....[37]....
        /*0a88*/ 	.word	0xffffffff


	//   ....[38]....
        /*0a8c*/ 	.word	0xffffffff


	//   ....[39]....
        /*0a90*/ 	.word	0xffffffff


	//   ....[40]....
        /*0a94*/ 	.word	0xffffffff


	//   ....[41]....
        /*0a98*/ 	.word	0xffffffff


	//   ....[42]....
        /*0a9c*/ 	.word	0xffffffff


	//   ....[43]....
        /*0aa0*/ 	.word	0xffffffff


	//   ....[44]....
        /*0aa4*/ 	.word	0xffffffff


	//   ....[45]....
        /*0aa8*/ 	.word	0xffffffff


	//   ....[46]....
        /*0aac*/ 	.word	0xffffffff


	//   ....[47]....
        /*0ab0*/ 	.word	0xffffffff


	//   ....[48]....
        /*0ab4*/ 	.word	0xffffffff


	//   ....[49]....
        /*0ab8*/ 	.word	0xffffffff


	//   ....[50]....
        /*0abc*/ 	.word	0xffffffff


	//   ....[51]....
        /*0ac0*/ 	.word	0xffffffff


	//   ....[52]....
        /*0ac4*/ 	.word	0xffffffff


	//   ....[53]....
        /*0ac8*/ 	.word	0xffffffff


	//   ....[54]....
        /*0acc*/ 	.word	0xffffffff


	//   ....[55]....
        /*0ad0*/ 	.word	0xffffffff


	//   ....[56]....
        /*0ad4*/ 	.word	0xffffffff


	//   ....[57]....
        /*0ad8*/ 	.word	0xffffffff


	//   ....[58]....
        /*0adc*/ 	.word	0xffffffff


	//   ....[59]....
        /*0ae0*/ 	.word	0xffffffff


	//   ....[60]....
        /*0ae4*/ 	.word	0xffffffff


	//   ....[61]....
        /*0ae8*/ 	.word	0xffffffff


	//   ....[62]....
        /*0aec*/ 	.word	0xffffffff


	//   ....[63]....
        /*0af0*/ 	.word	0xffffffff


	//   ....[64]....
        /*0af4*/ 	.word	0xffffffff


	//   ....[65]....
        /*0af8*/ 	.word	0xffffffff


	//   ....[66]....
        /*0afc*/ 	.word	0xffffffff


	//   ....[67]....
        /*0b00*/ 	.word	0xffffffff


	//   ....[68]....
        /*0b04*/ 	.word	0xffffffff


	//   ....[69]....
        /*0b08*/ 	.word	0xffffffff


	//   ....[70]....
        /*0b0c*/ 	.word	0xffffffff


	//   ....[71]....
        /*0b10*/ 	.word	0xffffffff


	//   ....[72]....
        /*0b14*/ 	.word	0xffffffff


	//   ....[73]....
        /*0b18*/ 	.word	0xffffffff


	//   ....[74]....
        /*0b1c*/ 	.word	0xffffffff


	//   ....[75]....
        /*0b20*/ 	.word	0xffffffff


	//   ....[76]....
        /*0b24*/ 	.word	0xffffffff


	//   ....[77]....
        /*0b28*/ 	.word	0xffffffff


	//   ....[78]....
        /*0b2c*/ 	.word	0xffffffff


	//   ....[79]....
        /*0b30*/ 	.word	0xffffffff


	//   ....[80]....
        /*0b34*/ 	.word	0xffffffff


	//   ....[81]....
        /*0b38*/ 	.word	0xffffffff


	//   ....[82]....
        /*0b3c*/ 	.word	0xffffffff


	//   ....[83]....
        /*0b40*/ 	.word	0xffffffff


	//   ....[84]....
        /*0b44*/ 	.word	0xffffffff


	//   ....[85]....
        /*0b48*/ 	.word	0xffffffff


	//   ....[86]....
        /*0b4c*/ 	.word	0xffffffff


	//   ....[87]....
        /*0b50*/ 	.word	0xffffffff


	//   ....[88]....
        /*0b54*/ 	.word	0xffffffff


	//   ....[89]....
        /*0b58*/ 	.word	0xffffffff


	//   ....[90]....
        /*0b5c*/ 	.word	0xffffffff


	//   ....[91]....
        /*0b60*/ 	.word	0xffffffff


	//   ....[92]....
        /*0b64*/ 	.word	0xffffffff


	//   ....[93]....
        /*0b68*/ 	.word	0xffffffff


	//   ....[94]....
        /*0b6c*/ 	.word	0xffffffff


	//   ....[95]....
        /*0b70*/ 	.word	0xffffffff


	//   ....[96]....
        /*0b74*/ 	.word	0xffffffff


	//   ....[97]....
        /*0b78*/ 	.word	0xffffffff


	//   ....[98]....
        /*0b7c*/ 	.word	0xffffffff


	//   ....[99]....
        /*0b80*/ 	.word	0xffffffff


	//   ....[100]....
        /*0b84*/ 	.word	0xffffffff


	//   ....[101]....
        /*0b88*/ 	.word	0xffffffff


	//   ....[102]....
        /*0b8c*/ 	.word	0xffffffff


	//   ....[103]....
        /*0b90*/ 	.word	0xffffffff


	//   ....[104]....
        /*0b94*/ 	.word	0xffffffff


	//   ....[105]....
        /*0b98*/ 	.word	0xffffffff


	//   ....[106]....
        /*0b9c*/ 	.word	0xffffffff


	//   ....[107]....
        /*0ba0*/ 	.word	0xffffffff


	//   ....[108]....
        /*0ba4*/ 	.word	0xffffffff


	//   ....[109]....
        /*0ba8*/ 	.word	0xffffffff


	//   ....[110]....
        /*0bac*/ 	.word	0xffffffff


	//   ....[111]....
        /*0bb0*/ 	.word	0xffffffff


	//   ....[112]....
        /*0bb4*/ 	.word	0xffffffff


	//   ....[113]....
        /*0bb8*/ 	.word	0xffffffff


	//   ....[114]....
        /*0bbc*/ 	.word	0xffffffff


	//   ....[115]....
        /*0bc0*/ 	.word	0xffffffff


	//   ....[116]....
        /*0bc4*/ 	.word	0xffffffff


	//   ....[117]....
        /*0bc8*/ 	.word	0xffffffff


	//   ....[118]....
        /*0bcc*/ 	.word	0xffffffff


	//   ....[119]....
        /*0bd0*/ 	.word	0xffffffff


	//   ....[120]....
        /*0bd4*/ 	.word	0xffffffff


	//   ....[121]....
        /*0bd8*/ 	.word	0xffffffff


	//   ....[122]....
        /*0bdc*/ 	.word	0xffffffff


	//   ....[123]....
        /*0be0*/ 	.word	0xffffffff


	//   ....[124]....
        /*0be4*/ 	.word	0xffffffff


	//   ....[125]....
        /*0be8*/ 	.word	0xffffffff


	//   ....[126]....
        /*0bec*/ 	.word	0xffffffff


	//   ....[127]....
        /*0bf0*/ 	.word	0xffffffff


	//   ....[128]....
        /*0bf4*/ 	.word	0xffffffff


	//   ....[129]....
        /*0bf8*/ 	.word	0xffffffff


	//   ....[130]....
        /*0bfc*/ 	.word	0xffffffff


	//   ....[131]....
        /*0c00*/ 	.word	0xffffffff


	//   ....[132]....
        /*0c04*/ 	.word	0xffffffff


	//   ....[133]....
        /*0c08*/ 	.word	0xffffffff


	//   ....[134]....
        /*0c0c*/ 	.word	0xffffffff


	//   ....[135]....
        /*0c10*/ 	.word	0xffffffff


	//   ....[136]....
        /*0c14*/ 	.word	0xffffffff


	//   ....[137]....
        /*0c18*/ 	.word	0xffffffff


	//   ....[138]....
        /*0c1c*/ 	.word	0xffffffff


	//   ....[139]....
        /*0c20*/ 	.word	0xffffffff


	//   ....[140]....
        /*0c24*/ 	.word	0xffffffff


	//   ....[141]....
        /*0c28*/ 	.word	0xffffffff


	//   ....[142]....
        /*0c2c*/ 	.word	0xffffffff


	//   ....[143]....
        /*0c30*/ 	.word	0xffffffff


	//   ....[144]....
        /*0c34*/ 	.word	0xffffffff


	//   ....[145]....
        /*0c38*/ 	.word	0xffffffff


	//   ....[146]....
        /*0c3c*/ 	.word	0xffffffff


	//   ....[147]....
        /*0c40*/ 	.word	0xffffffff


	//   ....[148]....
        /*0c44*/ 	.word	0xffffffff


	//   ....[149]....
        /*0c48*/ 	.word	0xffffffff


	//   ....[150]....
        /*0c4c*/ 	.word	0xffffffff


	//   ....[151]....
        /*0c50*/ 	.word	0xffffffff


	//   ....[152]....
        /*0c54*/ 	.word	0xffffffff


	//   ....[153]....
        /*0c58*/ 	.word	0xffffffff


	//   ....[154]....
        /*0c5c*/ 	.word	0xffffffff


	//   ....[155]....
        /*0c60*/ 	.word	0xffffffff


	//   ....[156]....
        /*0c64*/ 	.word	0xffffffff


	//   ....[157]....
        /*0c68*/ 	.word	0xffffffff


	//   ....[158]....
        /*0c6c*/ 	.word	0xffffffff


	//   ....[159]....
        /*0c70*/ 	.word	0xffffffff


	//   ....[160]....
        /*0c74*/ 	.word	0xffffffff


	//   ....[161]....
        /*0c78*/ 	.word	0xffffffff


	//   ....[162]....
        /*0c7c*/ 	.word	0xffffffff


	//   ....[163]....
        /*0c80*/ 	.word	0xffffffff


	//   ....[164]....
        /*0c84*/ 	.word	0xffffffff


	//   ....[165]....
        /*0c88*/ 	.word	0xffffffff


	//   ....[166]....
        /*0c8c*/ 	.word	0xffffffff


	//   ....[167]....
        /*0c90*/ 	.word	0xffffffff


	//   ....[168]....
        /*0c94*/ 	.word	0xffffffff


	//   ....[169]....
        /*0c98*/ 	.word	0xffffffff


	//   ....[170]....
        /*0c9c*/ 	.word	0xffffffff


	//   ....[171]....
        /*0ca0*/ 	.word	0xffffffff


	//   ....[172]....
        /*0ca4*/ 	.word	0xffffffff


	//   ....[173]....
        /*0ca8*/ 	.word	0xffffffff


	//   ....[174]....
        /*0cac*/ 	.word	0xffffffff


	//   ....[175]....
        /*0cb0*/ 	.word	0xffffffff


	//   ....[176]....
        /*0cb4*/ 	.word	0xffffffff


	//   ....[177]....
        /*0cb8*/ 	.word	0xffffffff


	//   ....[178]....
        /*0cbc*/ 	.word	0xffffffff


	//   ....[179]....
        /*0cc0*/ 	.word	0xffffffff


	//   ....[180]....
        /*0cc4*/ 	.word	0xffffffff


	//   ....[181]....
        /*0cc8*/ 	.word	0xffffffff


	//   ....[182]....
        /*0ccc*/ 	.word	0xffffffff


	//   ....[183]....
        /*0cd0*/ 	.word	0xffffffff


	//   ....[184]....
        /*0cd4*/ 	.word	0xffffffff


	//   ....[185]....
        /*0cd8*/ 	.word	0xffffffff


	//   ....[186]....
        /*0cdc*/ 	.word	0xffffffff


	//   ....[187]....
        /*0ce0*/ 	.word	0xffffffff


	//   ....[188]....
        /*0ce4*/ 	.word	0xffffffff


	//   ....[189]....
        /*0ce8*/ 	.word	0xffffffff


	//   ....[190]....
        /*0cec*/ 	.word	0xffffffff


	//   ....[191]....
        /*0cf0*/ 	.word	0xffffffff


	//   ....[192]....
        /*0cf4*/ 	.word	0xffffffff


	//   ....[193]....
        /*0cf8*/ 	.word	0xffffffff


	//   ....[194]....
        /*0cfc*/ 	.word	0xffffffff


	//   ....[195]....
        /*0d00*/ 	.word	0xffffffff


	//   ....[196]....
        /*0d04*/ 	.word	0xffffffff


	//   ....[197]....
        /*0d08*/ 	.word	0xffffffff


	//   ....[198]....
        /*0d0c*/ 	.word	0xffffffff


	//   ....[199]....
        /*0d10*/ 	.word	0xffffffff


	//   ....[200]....
        /*0d14*/ 	.word	0xffffffff


	//   ....[201]....
        /*0d18*/ 	.word	0xffffffff


	//   ....[202]....
        /*0d1c*/ 	.word	0xffffffff


	//   ....[203]....
        /*0d20*/ 	.word	0xffffffff


	//   ....[204]....
        /*0d24*/ 	.word	0xffffffff


	//   ....[205]....
        /*0d28*/ 	.word	0xffffffff


	//   ....[206]....
        /*0d2c*/ 	.word	0xffffffff


	//   ....[207]....
        /*0d30*/ 	.word	0xffffffff


	//   ....[208]....
        /*0d34*/ 	.word	0xffffffff


	//   ....[209]....
        /*0d38*/ 	.word	0xffffffff


	//   ....[210]....
        /*0d3c*/ 	.word	0xffffffff


	//   ....[211]....
        /*0d40*/ 	.word	0xffffffff


	//   ....[212]....
        /*0d44*/ 	.word	0xffffffff


	//   ....[213]....
        /*0d48*/ 	.word	0xffffffff


	//   ....[214]....
        /*0d4c*/ 	.word	0xffffffff


	//   ....[215]....
        /*0d50*/ 	.word	0xffffffff


	//   ....[216]....
        /*0d54*/ 	.word	0xffffffff


	//   ....[217]....
        /*0d58*/ 	.word	0xffffffff


	//   ....[218]....
        /*0d5c*/ 	.word	0xffffffff


	//   ....[219]....
        /*0d60*/ 	.word	0xffffffff


	//   ....[220]....
        /*0d64*/ 	.word	0xffffffff


	//   ....[221]....
        /*0d68*/ 	.word	0xffffffff


	//   ....[222]....
        /*0d6c*/ 	.word	0xffffffff


	//   ....[223]....
        /*0d70*/ 	.word	0xffffffff


	//   ....[224]....
        /*0d74*/ 	.word	0xffffffff


	//   ....[225]....
        /*0d78*/ 	.word	0xffffffff


	//   ....[226]....
        /*0d7c*/ 	.word	0xffffffff


	//   ....[227]....
        /*0d80*/ 	.word	0xffffffff


	//   ....[228]....
        /*0d84*/ 	.word	0xffffffff


	//   ....[229]....
        /*0d88*/ 	.word	0xffffffff


	//   ....[230]....
        /*0d8c*/ 	.word	0xffffffff


	//   ....[231]....
        /*0d90*/ 	.word	0xffffffff


	//   ....[232]....
        /*0d94*/ 	.word	0xffffffff


	//   ....[233]....
        /*0d98*/ 	.word	0xffffffff


	//   ....[234]....
        /*0d9c*/ 	.word	0xffffffff


	//   ....[235]....
        /*0da0*/ 	.word	0xffffffff


	//   ....[236]....
        /*0da4*/ 	.word	0xffffffff


	//   ....[237]....
        /*0da8*/ 	.word	0xffffffff


	//----- nvinfo : EIATTR_COOP_GROUP_INSTR_OFFSETS
	.align		4
.L_224:
        /*0dac*/ 	.byte	0x04, 0x28
        /*0dae*/ 	.short	(.L_226 - .L_225)


	//   ....[0]....
.L_225:
        /*0db0*/ 	.word	0x00000050


	//   ....[1]....
        /*0db4*/ 	.word	0x00000200


	//   ....[2]....
        /*0db8*/ 	.word	0x00000230


	//   ....[3]....
        /*0dbc*/ 	.word	0x00000260


	//   ....[4]....
        /*0dc0*/ 	.word	0x00000290


	//   ....[5]....
        /*0dc4*/ 	.word	0x000002c0


	//   ....[6]....
        /*0dc8*/ 	.word	0x000002f0


	//   ....[7]....
        /*0dcc*/ 	.word	0x00000450


	//   ....[8]....
        /*0dd0*/ 	.word	0x00000490


	//   ....[9]....
        /*0dd4*/ 	.word	0x000004c0


	//   ....[10]....
        /*0dd8*/ 	.word	0x000004f0


	//   ....[11]....
        /*0ddc*/ 	.word	0x00000520


	//   ....[12]....
        /*0de0*/ 	.word	0x00000550


	//   ....[13]....
        /*0de4*/ 	.word	0x000005e0


	//   ....[14]....
        /*0de8*/ 	.word	0x00000630


	//   ....[15]....
        /*0dec*/ 	.word	0x00000650


	//   ....[16]....
        /*0df0*/ 	.word	0x000006b0


	//   ....[17]....
        /*0df4*/ 	.word	0x000040a0


	//   ....[18]....
        /*0df8*/ 	.word	0x000040f0


	//   ....[19]....
        /*0dfc*/ 	.word	0x000048f0


	//   ....[20]....
        /*0e00*/ 	.word	0x00004910


	//   ....[21]....
        /*0e04*/ 	.word	0x00005080


	//   ....[22]....
        /*0e08*/ 	.word	0x00005090


	//   ....[23]....
        /*0e0c*/ 	.word	0x00005910


	//   ....[24]....
        /*0e10*/ 	.word	0x00005950


	//   ....[25]....
        /*0e14*/ 	.word	0x00006550


	//   ....[26]....
        /*0e18*/ 	.word	0x00006580


	//   ....[27]....
        /*0e1c*/ 	.word	0x00006d40


	//   ....[28]....
        /*0e20*/ 	.word	0x00006d60


	//   ....[29]....
        /*0e24*/ 	.word	0x00007540


	//   ....[30]....
        /*0e28*/ 	.word	0x00007570


	//   ....[31]....
        /*0e2c*/ 	.word	0x000076a0


	//   ....[32]....
        /*0e30*/ 	.word	0x000076d0


	//   ....[33]....
        /*0e34*/ 	.word	0x000077c0


	//   ....[34]....
        /*0e38*/ 	.word	0x000077e0


	//   ....[35]....
        /*0e3c*/ 	.word	0x00007d90


	//   ....[36]....
        /*0e40*/ 	.word	0x00007dc0


	//   ....[37]....
        /*0e44*/ 	.word	0x00007f20


	//   ....[38]....
        /*0e48*/ 	.word	0x00007f50


	//   ....[39]....
        /*0e4c*/ 	.word	0x00008040


	//   ....[40]....
        /*0e50*/ 	.word	0x00008070


	//   ....[41]....
        /*0e54*/ 	.word	0x00008f40


	//   ....[42]....
        /*0e58*/ 	.word	0x00008f60


	//   ....[43]....
        /*0e5c*/ 	.word	0x00009030


	//   ....[44]....
        /*0e60*/ 	.word	0x00009040


	//   ....[45]....
        /*0e64*/ 	.word	0x00009110


	//   ....[46]....
        /*0e68*/ 	.word	0x00009130


	//   ....[47]....
        /*0e6c*/ 	.word	0x00009200


	//   ....[48]....
        /*0e70*/ 	.word	0x00009210


	//   ....[49]....
        /*0e74*/ 	.word	0x000092e0


	//   ....[50]....
        /*0e78*/ 	.word	0x00009300


	//   ....[51]....
        /*0e7c*/ 	.word	0x000093d0


	//   ....[52]....
        /*0e80*/ 	.word	0x000093e0


	//   ....[53]....
        /*0e84*/ 	.word	0x000094b0


	//   ....[54]....
        /*0e88*/ 	.word	0x000094d0


	//   ....[55]....
        /*0e8c*/ 	.word	0x000095a0


	//   ....[56]....
        /*0e90*/ 	.word	0x000095b0


	//   ....[57]....
        /*0e94*/ 	.word	0x00009a30


	//   ....[58]....
        /*0e98*/ 	.word	0x00009a40


	//   ....[59]....
        /*0e9c*/ 	.word	0x00009a60


	//   ....[60]....
        /*0ea0*/ 	.word	0x00009a70


	//   ....[61]....
        /*0ea4*/ 	.word	0x00009a80


	//   ....[62]....
        /*0ea8*/ 	.word	0x00009a90


	//   ....[63]....
        /*0eac*/ 	.word	0x00009ab0


	//   ....[64]....
        /*0eb0*/ 	.word	0x00009b00


	//   ....[65]....
        /*0eb4*/ 	.word	0x00009b40


	//   ....[66]....
        /*0eb8*/ 	.word	0x00009b70


	//   ....[67]....
        /*0ebc*/ 	.word	0x00009ea0


	//   ....[68]....
        /*0ec0*/ 	.word	0x00009ec0


	//   ....[69]....
        /*0ec4*/ 	.word	0x00009ee0


	//   ....[70]....
        /*0ec8*/ 	.word	0x00009f00


	//   ....[71]....
        /*0ecc*/ 	.word	0x0000a0e0


	//   ....[72]....
        /*0ed0*/ 	.word	0x0000a1a0


	//   ....[73]....
        /*0ed4*/ 	.word	0x0000a1e0


	//   ....[74]....
        /*0ed8*/ 	.word	0x0000a220


	//   ....[75]....
        /*0edc*/ 	.word	0x0000a400


	//   ....[76]....
        /*0ee0*/ 	.word	0x0000a4c0


	//   ....[77]....
        /*0ee4*/ 	.word	0x0000a500


	//   ....[78]....
        /*0ee8*/ 	.word	0x0000a540


	//   ....[79]....
        /*0eec*/ 	.word	0x0000a730


	//   ....[80]....
        /*0ef0*/ 	.word	0x0000a780


	//   ....[81]....
        /*0ef4*/ 	.word	0x0000a800


	//   ....[82]....
        /*0ef8*/ 	.word	0x0000a840


	//   ....[83]....
        /*0efc*/ 	.word	0x0000c450


	//   ....[84]....
        /*0f00*/ 	.word	0x0000c4b0


	//   ....[85]....
        /*0f04*/ 	.word	0x0000c4e0


	//   ....[86]....
        /*0f08*/ 	.word	0x0000c520


	//   ....[87]....
        /*0f0c*/ 	.word	0x0000c5c0


	//   ....[88]....
        /*0f10*/ 	.word	0x0000c5e0


	//   ....[89]....
        /*0f14*/ 	.word	0x0000c600


	//   ....[90]....
        /*0f18*/ 	.word	0x0000c620


	//   ....[91]....
        /*0f1c*/ 	.word	0x0000c810


	//   ....[92]....
        /*0f20*/ 	.word	0x0000c850


	//   ....[93]....
        /*0f24*/ 	.word	0x0000c870


	//   ....[94]....
        /*0f28*/ 	.word	0x0000c8c0


	//   ....[95]....
        /*0f2c*/ 	.word	0x0000ca30


	//   ....[96]....
        /*0f30*/ 	.word	0x0000ca60


	//   ....[97]....
        /*0f34*/ 	.word	0x0000ca70


	//   ....[98]....
        /*0f38*/ 	.word	0x0000ca80


	//   ....[99]....
        /*0f3c*/ 	.word	0x0000e8d0


	//   ....[100]....
        /*0f40*/ 	.word	0x0000e8e0


	//   ....[101]....
        /*0f44*/ 	.word	0x0000e8f0


	//   ....[102]....
        /*0f48*/ 	.word	0x0000e900


	//   ....[103]....
        /*0f4c*/ 	.word	0x0000e910


	//   ....[104]....
        /*0f50*/ 	.word	0x0000e920


	//   ....[105]....
        /*0f54*/ 	.word	0x0000e930


	//   ....[106]....
        /*0f58*/ 	.word	0x0000e940


	//   ....[107]....
        /*0f5c*/ 	.word	0x0000e950


	//   ....[108]....
        /*0f60*/ 	.word	0x0000e9b0


	//   ....[109]....
        /*0f64*/ 	.word	0x0000fde0


	//   ....[110]....
        /*0f68*/ 	.word	0x0000fe00


	//   ....[111]....
        /*0f6c*/ 	.word	0x0000fe10


	//   ....[112]....
        /*0f70*/ 	.word	0x0000fe20


	//   ....[113]....
        /*0f74*/ 	.word	0x0000fe30


	//   ....[114]....
        /*0f78*/ 	.word	0x0000fe40


	//   ....[115]....
        /*0f7c*/ 	.word	0x0000fe50


	//   ....[116]....
        /*0f80*/ 	.word	0x0000fe60


	//   ....[117]....
        /*0f84*/ 	.word	0x0000fe90


	//   ....[118]....
        /*0f88*/ 	.word	0x0000fec0


	//   ....[119]....
        /*0f8c*/ 	.word	0x000100e0


	//   ....[120]....
        /*0f90*/ 	.word	0x00010980


	//   ....[121]....
        /*0f94*/ 	.word	0x00010ff0


	//   ....[122]....
        /*0f98*/ 	.word	0x00011660


	//   ....[123]....
        /*0f9c*/ 	.word	0x00012190


	//   ....[124]....
        /*0fa0*/ 	.word	0x000121c0


	//   ....[125]....
        /*0fa4*/ 	.word	0x000121d0


	//   ....[126]....
        /*0fa8*/ 	.word	0x000121e0


	//   ....[127]....
        /*0fac*/ 	.word	0x000121f0


	//   ....[128]....
        /*0fb0*/ 	.word	0x00012220


	//   ....[129]....
        /*0fb4*/ 	.word	0x00012240


	//   ....[130]....
        /*0fb8*/ 	.word	0x00012260


	//   ....[131]....
        /*0fbc*/ 	.word	0x00014010


	//   ....[132]....
        /*0fc0*/ 	.word	0x00014030


	//   ....[133]....
        /*0fc4*/ 	.word	0x00014040


	//   ....[134]....
        /*0fc8*/ 	.word	0x00014050


	//   ....[135]....
        /*0fcc*/ 	.word	0x00014060


	//   ....[136]....
        /*0fd0*/ 	.word	0x00014070


	//   ....[137]....
        /*0fd4*/ 	.word	0x000140b0


	//   ....[138]....
        /*0fd8*/ 	.word	0x000140e0


	//   ....[139]....
        /*0fdc*/ 	.word	0x00014110


	//   ....[140]....
        /*0fe0*/ 	.word	0x00014140


	//   ....[141]....
        /*0fe4*/ 	.word	0x000154b0


	//   ....[142]....
        /*0fe8*/ 	.word	0x000154d0


	//   ....[143]....
        /*0fec*/ 	.word	0x00015530


	//   ....[144]....
        /*0ff0*/ 	.word	0x00015540


	//   ....[145]....
        /*0ff4*/ 	.word	0x00015580


	//   ....[146]....
        /*0ff8*/ 	.word	0x00015590


	//   ....[147]....
        /*0ffc*/ 	.word	0x000155d0


	//   ....[148]....
        /*1000*/ 	.word	0x000155e0


	//   ....[149]....
        /*1004*/ 	.word	0x000155f0


	//   ....[150]....
        /*1008*/ 	.word	0x00015600


	//   ....[151]....
        /*100c*/ 	.word	0x00015790


	//   ....[152]....
        /*1010*/ 	.word	0x00016080


	//   ....[153]....
        /*1014*/ 	.word	0x00016730


	//   ....[154]....
        /*1018*/ 	.word	0x00016de0


	//   ....[155]....
        /*101c*/ 	.word	0x00017990


	//   ....[156]....
        /*1020*/ 	.word	0x000179c0


	//   ....[157]....
        /*1024*/ 	.word	0x000179e0


	//   ....[158]....
        /*1028*/ 	.word	0x00017a00


	//   ....[159]....
        /*102c*/ 	.word	0x00017a20


	//   ....[160]....
        /*1030*/ 	.word	0x00017a40


	//   ....[161]....
        /*1034*/ 	.word	0x00017a60


	//   ....[162]....
        /*1038*/ 	.word	0x00017a80


	//   ....[163]....
        /*103c*/ 	.word	0x00019dc0


	//   ....[164]....
        /*1040*/ 	.word	0x00019de0


	//   ....[165]....
        /*1044*/ 	.word	0x00019df0


	//   ....[166]....
        /*1048*/ 	.word	0x00019e00


	//   ....[167]....
        /*104c*/ 	.word	0x00019e10


	//   ....[168]....
        /*1050*/ 	.word	0x00019e20


	//   ....[169]....
        /*1054*/ 	.word	0x00019e60


	//   ....[170]....
        /*1058*/ 	.word	0x00019e90


	//   ....[171]....
        /*105c*/ 	.word	0x00019ec0


	//   ....[172]....
        /*1060*/ 	.word	0x00019ef0


	//   ....[173]....
        /*1064*/ 	.word	0x0001b260


	//   ....[174]....
        /*1068*/ 	.word	0x0001b280


	//   ....[175]....
        /*106c*/ 	.word	0x0001b2e0


	//   ....[176]....
        /*1070*/ 	.word	0x0001b2f0


	//   ....[177]....
        /*1074*/ 	.word	0x0001b330


	//   ....[178]....
        /*1078*/ 	.word	0x0001b340


	//   ....[179]....
        /*107c*/ 	.word	0x0001b380


	//   ....[180]....
        /*1080*/ 	.word	0x0001b390


	//   ....[181]....
        /*1084*/ 	.word	0x0001b3a0


	//   ....[182]....
        /*1088*/ 	.word	0x0001b3b0


	//   ....[183]....
        /*108c*/ 	.word	0x0001b980


	//   ....[184]....
        /*1090*/ 	.word	0x0001b9b0


	//   ....[185]....
        /*1094*/ 	.word	0x0001b9d0


	//   ....[186]....
        /*1098*/ 	.word	0x0001b9f0


	//   ....[187]....
        /*109c*/ 	.word	0x0001ba10


	//   ....[188]....
        /*10a0*/ 	.word	0x0001ba30


	//   ....[189]....
        /*10a4*/ 	.word	0x0001ba50


	//   ....[190]....
        /*10a8*/ 	.word	0x0001ba70


	//   ....[191]....
        /*10ac*/ 	.word	0x0001da80


	//   ....[192]....
        /*10b0*/ 	.word	0x0001daa0


	//   ....[193]....
        /*10b4*/ 	.word	0x0001dad0


	//   ....[194]....
        /*10b8*/ 	.word	0x0001daf0


	//   ....[195]....
        /*10bc*/ 	.word	0x0001db10


	//   ....[196]....
        /*10c0*/ 	.word	0x0001db30


	//   ....[197]....
        /*10c4*/ 	.word	0x0001db50


	//   ....[198]....
        /*10c8*/ 	.word	0x0001db70


	//   ....[199]....
        /*10cc*/ 	.word	0x0001db90


	//   ....[200]....
        /*10d0*/ 	.word	0x0001dbb0


	//   ....[201]....
        /*10d4*/ 	.word	0x0001eec0


	//   ....[202]....
        /*10d8*/ 	.word	0x0001eee0


	//   ....[203]....
        /*10dc*/ 	.word	0x0001ef40


	//   ....[204]....
        /*10e0*/ 	.word	0x0001ef50


	//   ....[205]....
        /*10e4*/ 	.word	0x0001ef90


	//   ....[206]....
        /*10e8*/ 	.word	0x0001efa0


	//   ....[207]....
        /*10ec*/ 	.word	0x0001efe0


	//   ....[208]....
        /*10f0*/ 	.word	0x0001eff0


	//   ....[209]....
        /*10f4*/ 	.word	0x0001f000


	//   ....[210]....
        /*10f8*/ 	.word	0x0001f010


	//   ....[211]....
        /*10fc*/ 	.word	0x0001f1c0


	//   ....[212]....
        /*1100*/ 	.word	0x0001fab0


	//   ....[213]....
        /*1104*/ 	.word	0x00020160


	//   ....[214]....
        /*1108*/ 	.word	0x00020810


	//   ....[215]....
        /*110c*/ 	.word	0x000213c0


	//   ....[216]....
        /*1110*/ 	.word	0x000213f0


	//   ....[217]....
        /*1114*/ 	.word	0x00021410


	//   ....[218]....
        /*1118*/ 	.word	0x00021430


	//   ....[219]....
        /*111c*/ 	.word	0x00021450


	//   ....[220]....
        /*1120*/ 	.word	0x00021470


	//   ....[221]....
        /*1124*/ 	.word	0x00021490


	//   ....[222]....
        /*1128*/ 	.word	0x000214b0


	//   ....[223]....
        /*112c*/ 	.word	0x00023310


	//   ....[224]....
        /*1130*/ 	.word	0x00023340


	//   ....[225]....
        /*1134*/ 	.word	0x00023350


	//   ....[226]....
        /*1138*/ 	.word	0x00023360


	//   ....[227]....
        /*113c*/ 	.word	0x00023370


	//   ....[228]....
        /*1140*/ 	.word	0x000233a0


	//   ....[229]....
        /*1144*/ 	.word	0x000233c0


	//   ....[230]....
        /*1148*/ 	.word	0x000233e0


	//   ....[231]....
        /*114c*/ 	.word	0x000245d0


	//   ....[232]....
        /*1150*/ 	.word	0x000245f0


	//   ....[233]....
        /*1154*/ 	.word	0x00024600


	//   ....[234]....
        /*1158*/ 	.word	0x00024610


	//   ....[235]....
        /*115c*/ 	.word	0x00024620


	//   ....[236]....
        /*1160*/ 	.word	0x00024630


	//   ....[237]....
        /*1164*/ 	.word	0x00024650


	//   ....[238]....
        /*1168*/ 	.word	0x00024660


	//   ....[239]....
        /*116c*/ 	.word	0x00024a80


	//   ....[240]....
        /*1170*/ 	.word	0x00024aa0


	//   ....[241]....
        /*1174*/ 	.word	0x00024b00


	//   ....[242]....
        /*1178*/ 	.word	0x00024b10


	//   ....[243]....
        /*117c*/ 	.word	0x00024b80


	//   ....[244]....
        /*1180*/ 	.word	0x00024ba0


	//   ....[245]....
        /*1184*/ 	.word	0x00024c10


	//   ....[246]....
        /*1188*/ 	.word	0x00024c20


	//   ....[247]....
        /*118c*/ 	.word	0x00024c90


	//   ....[248]....
        /*1190*/ 	.word	0x00024cb0


	//   ....[249]....
        /*1194*/ 	.word	0x00024d20


	//   ....[250]....
        /*1198*/ 	.word	0x00024d30


	//   ....[251]....
        /*119c*/ 	.word	0x00024da0


	//   ....[252]....
        /*11a0*/ 	.word	0x00024dc0


	//   ....[253]....
        /*11a4*/ 	.word	0x00024e30


	//   ....[254]....
        /*11a8*/ 	.word	0x00024e40


	//   ....[255]....
        /*11ac*/ 	.word	0x000250c0


	//   ....[0]....
        /*11b0*/ 	.word	0x000250e0


	//   ....[1]....
        /*11b4*/ 	.word	0x00025490


	//   ....[2]....
        /*11b8*/ 	.word	0x000254a0


	//   ....[3]....
        /*11bc*/ 	.word	0x00025850


	//   ....[4]....
        /*11c0*/ 	.word	0x00025870


	//   ....[5]....
        /*11c4*/ 	.word	0x00025c30


	//   ....[6]....
        /*11c8*/ 	.word	0x00025c40


	//   ....[7]....
        /*11cc*/ 	.word	0x000267b0


	//   ....[8]....
        /*11d0*/ 	.word	0x000267d0


	//   ....[9]....
        /*11d4*/ 	.word	0x00026840


	//   ....[10]....
        /*11d8*/ 	.word	0x00026850


	//   ....[11]....
        /*11dc*/ 	.word	0x000268c0


	//   ....[12]....
        /*11e0*/ 	.word	0x000268e0


	//   ....[13]....
        /*11e4*/ 	.word	0x00026950


	//   ....[14]....
        /*11e8*/ 	.word	0x00026960


	//   ....[15]....
        /*11ec*/ 	.word	0x000269d0


	//   ....[16]....
        /*11f0*/ 	.word	0x000269f0


	//   ....[17]....
        /*11f4*/ 	.word	0x00026a60


	//   ....[18]....
        /*11f8*/ 	.word	0x00026a70


	//   ....[19]....
        /*11fc*/ 	.word	0x00026ae0


	//   ....[20]....
        /*1200*/ 	.word	0x00026b00


	//   ....[21]....
        /*1204*/ 	.word	0x00026b70


	//   ....[22]....
        /*1208*/ 	.word	0x00026b80


	//   ....[23]....
        /*120c*/ 	.word	0x00026cd0


	//   ....[24]....
        /*1210*/ 	.word	0x00026cf0


	//   ....[25]....
        /*1214*/ 	.word	0x00026e20


	//   ....[26]....
        /*1218*/ 	.word	0x00026e60


	//   ....[27]....
        /*121c*/ 	.word	0x00026e90


	//   ....[28]....
        /*1220*/ 	.word	0x00026ec0


	//   ....[29]....
        /*1224*/ 	.word	0x00026ef0


	//   ....[30]....
        /*1228*/ 	.word	0x00026f20


	//   ....[31]....
        /*122c*/ 	.word	0x00027080


	//   ....[32]....
        /*1230*/ 	.word	0x000270c0


	//   ....[33]....
        /*1234*/ 	.word	0x000270f0


	//   ....[34]....
        /*1238*/ 	.word	0x00027120


	//   ....[35]....
        /*123c*/ 	.word	0x00027150


	//   ....[36]....
        /*1240*/ 	.word	0x00027180


	//   ....[37]....
        /*1244*/ 	.word	0x00027210


	//   ....[38]....
        /*1248*/ 	.word	0x00027270


	//   ....[39]....
        /*124c*/ 	.word	0x00027280


	//   ....[40]....
        /*1250*/ 	.word	0x000272e0


	//   ....[41]....
        /*1254*/ 	.word	0x00027d40


	//   ....[42]....
        /*1258*/ 	.word	0x00027da0


	//   ....[43]....
        /*125c*/ 	.word	0x00027df0


	//   ....[44]....
        /*1260*/ 	.word	0x00027e40


	//   ....[45]....
        /*1264*/ 	.word	0x00027e90


	//   ....[46]....
        /*1268*/ 	.word	0x00027f00


	//   ....[47]....
        /*126c*/ 	.word	0x00027f50


	//   ....[48]....
        /*1270*/ 	.word	0x00027fc0


	//   ....[49]....
        /*1274*/ 	.word	0x00028030


	//   ....[50]....
        /*1278*/ 	.word	0x000280a0


	//   ....[51]....
        /*127c*/ 	.word	0x00028110


	//   ....[52]....
        /*1280*/ 	.word	0x00028180


	//   ....[53]....
        /*1284*/ 	.word	0x000281f0


	//   ....[54]....
        /*1288*/ 	.word	0x00028250


	//   ....[55]....
        /*128c*/ 	.word	0x000282c0


	//   ....[56]....
        /*1290*/ 	.word	0x00028330


	//   ....[57]....
        /*1294*/ 	.word	0x000283a0


	//   ....[58]....
        /*1298*/ 	.word	0x00028400


	//   ....[59]....
        /*129c*/ 	.word	0x00028470


	//   ....[60]....
        /*12a0*/ 	.word	0x000284e0


	//   ....[61]....
        /*12a4*/ 	.word	0x00028550


	//   ....[62]....
        /*12a8*/ 	.word	0x000285b0


	//   ....[63]....
        /*12ac*/ 	.word	0x00028620


	//   ....[64]....
        /*12b0*/ 	.word	0x00028690


	//   ....[65]....
        /*12b4*/ 	.word	0x00028700


	//   ....[66]....
        /*12b8*/ 	.word	0x00028760


	//   ....[67]....
        /*12bc*/ 	.word	0x000287d0


	//   ....[68]....
        /*12c0*/ 	.word	0x00028840


	//   ....[69]....
        /*12c4*/ 	.word	0x000288f0


	//   ....[70]....
        /*12c8*/ 	.word	0x00028950


	//   ....[71]....
        /*12cc*/ 	.word	0x00028a00


	//   ....[72]....
        /*12d0*/ 	.word	0x00028a60


	//   ....[73]....
        /*12d4*/ 	.word	0x00028b10


	//   ....[74]....
        /*12d8*/ 	.word	0x00028b70


	//   ....[75]....
        /*12dc*/ 	.word	0x00028c20


	//   ....[76]....
        /*12e0*/ 	.word	0x00028c80


	//   ....[77]....
        /*12e4*/ 	.word	0x00028cf0


	//   ....[78]....
        /*12e8*/ 	.word	0x00028d60


	//   ....[79]....
        /*12ec*/ 	.word	0x00028dd0


	//   ....[80]....
        /*12f0*/ 	.word	0x00028e40


	//   ....[81]....
        /*12f4*/ 	.word	0x00028e90


	//   ....[82]....
        /*12f8*/ 	.word	0x00028ed0


	//   ....[83]....
        /*12fc*/ 	.word	0x00028f20


	//   ....[84]....
        /*1300*/ 	.word	0x00028f70


	//   ....[85]....
        /*1304*/ 	.word	0x00028fc0


	//   ....[86]....
        /*1308*/ 	.word	0x00029010


	//   ....[87]....
        /*130c*/ 	.word	0x00029060


	//   ....[88]....
        /*1310*/ 	.word	0x000290b0


	//   ....[89]....
        /*1314*/ 	.word	0x00029120


	//   ....[90]....
        /*1318*/ 	.word	0x00029190


	//   ....[91]....
        /*131c*/ 	.word	0x00029240


	//   ....[92]....
        /*1320*/ 	.word	0x000292a0


	//   ....[93]....
        /*1324*/ 	.word	0x00029350


	//   ....[94]....
        /*1328*/ 	.word	0x000293b0


	//   ....[95]....
        /*132c*/ 	.word	0x00029460


	//   ....[96]....
        /*1330*/ 	.word	0x000294c0


	//   ....[97]....
        /*1334*/ 	.word	0x00029570


	//   ....[98]....
        /*1338*/ 	.word	0x000295d0


	//   ....[99]....
        /*133c*/ 	.word	0x00029640


	//   ....[100]....
        /*1340*/ 	.word	0x000296b0


	//   ....[101]....
        /*1344*/ 	.word	0x00029760


	//   ....[102]....
        /*1348*/ 	.word	0x000297c0


	//   ....[103]....
        /*134c*/ 	.word	0x00029870


	//   ....[104]....
        /*1350*/ 	.word	0x000298d0


	//   ....[105]....
        /*1354*/ 	.word	0x00029980


	//   ....[106]....
        /*1358*/ 	.word	0x000299e0


	//   ....[107]....
        /*135c*/ 	.word	0x00029a90


	//   ....[108]....
        /*1360*/ 	.word	0x00029af0


	//   ....[109]....
        /*1364*/ 	.word	0x00029b60


	//   ....[110]....
        /*1368*/ 	.word	0x00029bd0


	//   ....[111]....
        /*136c*/ 	.word	0x00029c40


	//   ....[112]....
        /*1370*/ 	.word	0x00029cb0


	//   ....[113]....
        /*1374*/ 	.word	0x00029d00


	//   ....[114]....
        /*1378*/ 	.word	0x00029d40


	//   ....[115]....
        /*137c*/ 	.word	0x00029d90


	//   ....[116]....
        /*1380*/ 	.word	0x00029dd0


	//   ....[117]....
        /*1384*/ 	.word	0x00029e20


	//   ....[118]....
        /*1388*/ 	.word	0x00029e60


	//   ....[119]....
        /*138c*/ 	.word	0x00029eb0


	//   ....[120]....
        /*1390*/ 	.word	0x00029ef0


	//   ....[121]....
        /*1394*/ 	.word	0x00029f50


	//   ....[122]....
        /*1398*/ 	.word	0x00029fc0


	//   ....[123]....
        /*139c*/ 	.word	0x0002a070


	//   ....[124]....
        /*13a0*/ 	.word	0x0002a0d0


	//   ....[125]....
        /*13a4*/ 	.word	0x0002a180


	//   ....[126]....
        /*13a8*/ 	.word	0x0002a1e0


	//   ....[127]....
        /*13ac*/ 	.word	0x0002a290


	//   ....[128]....
        /*13b0*/ 	.word	0x0002a2f0


	//   ....[129]....
        /*13b4*/ 	.word	0x0002a3a0


	//   ....[130]....
        /*13b8*/ 	.word	0x0002a400


	//   ....[131]....
        /*13bc*/ 	.word	0x0002a470


	//   ....[132]....
        /*13c0*/ 	.word	0x0002a4e0


	//   ....[133]....
        /*13c4*/ 	.word	0x0002a590


	//   ....[134]....
        /*13c8*/ 	.word	0x0002a5f0


	//   ....[135]....
        /*13cc*/ 	.word	0x0002a6a0


	//   ....[136]....
        /*13d0*/ 	.word	0x0002a700


	//   ....[137]....
        /*13d4*/ 	.word	0x0002a7b0


	//   ....[138]....
        /*13d8*/ 	.word	0x0002a810


	//   ....[139]....
        /*13dc*/ 	.word	0x0002a8c0


	//   ....[140]....
        /*13e0*/ 	.word	0x0002a920


	//   ....[141]....
        /*13e4*/ 	.word	0x0002a970


	//   ....[142]....
        /*13e8*/ 	.word	0x0002a9b0


	//   ....[143]....
        /*13ec*/ 	.word	0x0002aa00


	//   ....[144]....
        /*13f0*/ 	.word	0x0002aa40


	//   ....[145]....
        /*13f4*/ 	.word	0x0002aa90


	//   ....[146]....
        /*13f8*/ 	.word	0x0002aad0


	//   ....[147]....
        /*13fc*/ 	.word	0x0002ab20


	//   ....[148]....
        /*1400*/ 	.word	0x0002ab60


	//   ....[149]....
        /*1404*/ 	.word	0x0002abb0


	//   ....[150]....
        /*1408*/ 	.word	0x0002ac20


	//   ....[151]....
        /*140c*/ 	.word	0x0002ac90


	//   ....[152]....
        /*1410*/ 	.word	0x0002ad40


	//   ....[153]....
        /*1414*/ 	.word	0x0002ada0


	//   ....[154]....
        /*1418*/ 	.word	0x0002ae50


	//   ....[155]....
        /*141c*/ 	.word	0x0002aeb0


	//   ....[156]....
        /*1420*/ 	.word	0x0002af60


	//   ....[157]....
        /*1424*/ 	.word	0x0002afc0


	//   ....[158]....
        /*1428*/ 	.word	0x0002b070


	//   ....[159]....
        /*142c*/ 	.word	0x0002b0d0


	//   ....[160]....
        /*1430*/ 	.word	0x0002b140


	//   ....[161]....
        /*1434*/ 	.word	0x0002b1b0


	//   ....[162]....
        /*1438*/ 	.word	0x0002b220


	//   ....[163]....
        /*143c*/ 	.word	0x0002b290


	//   ....[164]....
        /*1440*/ 	.word	0x0002b2e0


	//   ....[165]....
        /*1444*/ 	.word	0x0002b320


	//   ....[166]....
        /*1448*/ 	.word	0x0002b370


	//   ....[167]....
        /*144c*/ 	.word	0x0002b3b0


	//   ....[168]....
        /*1450*/ 	.word	0x0002b400


	//   ....[169]....
        /*1454*/ 	.word	0x0002b440


	//   ....[170]....
        /*1458*/ 	.word	0x0002b490


	//   ....[171]....
        /*145c*/ 	.word	0x0002b4d0


	//   ....[172]....
        /*1460*/ 	.word	0x0002b520


	//   ....[173]....
        /*1464*/ 	.word	0x0002b570


	//   ....[174]....
        /*1468*/ 	.word	0x0002b5c0


	//   ....[175]....
        /*146c*/ 	.word	0x0002b610


	//   ....[176]....
        /*1470*/ 	.word	0x0002b660


	//   ....[177]....
        /*1474*/ 	.word	0x0002b6b0


	//   ....[178]....
        /*1478*/ 	.word	0x0002b700


	//   ....[179]....
        /*147c*/ 	.word	0x0002b740


	//   ....[180]....
        /*1480*/ 	.word	0x0002b7b0


	//   ....[181]....
        /*1484*/ 	.word	0x0002b820


	//   ....[182]....
        /*1488*/ 	.word	0x0002b890


	//   ....[183]....
        /*148c*/ 	.word	0x0002b8f0


	//   ....[184]....
        /*1490*/ 	.word	0x0002b960


	//   ....[185]....
        /*1494*/ 	.word	0x0002b9d0


	//   ....[186]....
        /*1498*/ 	.word	0x0002ba40


	//   ....[187]....
        /*149c*/ 	.word	0x0002baa0


	//   ....[188]....
        /*14a0*/ 	.word	0x0002bb10


	//   ....[189]....
        /*14a4*/ 	.word	0x0002bb80


	//   ....[190]....
        /*14a8*/ 	.word	0x0002bbf0


	//   ....[191]....
        /*14ac*/ 	.word	0x0002bc50


	//   ....[192]....
        /*14b0*/ 	.word	0x0002bcc0


	//   ....[193]....
        /*14b4*/ 	.word	0x0002bd30


	//   ....[194]....
        /*14b8*/ 	.word	0x0002bda0


	//   ....[195]....
        /*14bc*/ 	.word	0x0002be00


	//   ....[196]....
        /*14c0*/ 	.word	0x0002be70


	//   ....[197]....
        /*14c4*/ 	.word	0x0002bee0


	//   ....[198]....
        /*14c8*/ 	.word	0x0002bf50


	//   ....[199]....
        /*14cc*/ 	.word	0x0002bfb0


	//   ....[200]....
        /*14d0*/ 	.word	0x0002c020


	//   ....[201]....
        /*14d4*/ 	.word	0x0002c090


	//   ....[202]....
        /*14d8*/ 	.word	0x0002c100


	//   ....[203]....
        /*14dc*/ 	.word	0x0002c160


	//   ....[204]....
        /*14e0*/ 	.word	0x0002c1d0


	//   ....[205]....
        /*14e4*/ 	.word	0x0002c240


	//   ....[206]....
        /*14e8*/ 	.word	0x0002c2b0


	//   ....[207]....
        /*14ec*/ 	.word	0x0002c310


	//   ....[208]....
        /*14f0*/ 	.word	0x0002c380


	//   ....[209]....
        /*14f4*/ 	.word	0x0002c3f0


	//   ....[210]....
        /*14f8*/ 	.word	0x0002c460


	//   ....[211]....
        /*14fc*/ 	.word	0x0002c4c0


	//   ....[212]....
        /*1500*/ 	.word	0x0002c530


	//   ....[213]....
        /*1504*/ 	.word	0x0002c5a0


	//   ....[214]....
        /*1508*/ 	.word	0x0002c610


	//   ....[215]....
        /*150c*/ 	.word	0x0002c670


	//   ....[216]....
        /*1510*/ 	.word	0x0002c6e0


	//   ....[217]....
        /*1514*/ 	.word	0x0002c750


	//   ....[218]....
        /*1518*/ 	.word	0x0002c7c0


	//   ....[219]....
        /*151c*/ 	.word	0x0002c820


	//   ....[220]....
        /*1520*/ 	.word	0x0002c890


	//   ....[221]....
        /*1524*/ 	.word	0x0002c900


	//   ....[222]....
        /*1528*/ 	.word	0x0002c950


	//   ....[223]....
        /*152c*/ 	.word	0x0002c990


	//   ....[224]....
        /*1530*/ 	.word	0x0002c9e0


	//   ....[225]....
        /*1534*/ 	.word	0x0002ca30


	//   ....[226]....
        /*1538*/ 	.word	0x0002ca80


	//   ....[227]....
        /*153c*/ 	.word	0x0002caf0


	//   ....[228]....
        /*1540*/ 	.word	0x0002cb40


	//   ....[229]....
        /*1544*/ 	.word	0x0002cb90


	//   ....[230]....
        /*1548*/ 	.word	0x0002cbe0


	//   ....[231]....
        /*154c*/ 	.word	0x0002cc30


	//   ....[232]....
        /*1550*/ 	.word	0x0002cc80


	//   ....[233]....
        /*1554*/ 	.word	0x0002ccf0


	//   ....[234]....
        /*1558*/ 	.word	0x0002cd40


	//   ....[235]....
        /*155c*/ 	.word	0x0002cdb0


	//   ....[236]....
        /*1560*/ 	.word	0x0002ce10


	//   ....[237]....
        /*1564*/ 	.word	0x0002ce80


	//----- nvinfo : EIATTR_EXIT_INSTR_OFFSETS
	.align		4
.L_226:
        /*1568*/ 	.byte	0x04, 0x1c
        /*156a*/ 	.short	(.L_228 - .L_227)


	//   ....[0]....
.L_227:
        /*156c*/ 	.word	0x000010d0


	//   ....[1]....
        /*1570*/ 	.word	0x00027d00


	//----- nvinfo : EIATTR_MAX_THREADS
	.align		4
.L_228:
        /*1574*/ 	.byte	0x04, 0x05
        /*1576*/ 	.short	(.L_230 - .L_229)
.L_229:
        /*1578*/ 	.word	0x00000080
        /*157c*/ 	.word	0x00000001
        /*1580*/ 	.word	0x00000001


	//----- nvinfo : EIATTR_CRS_STACK_SIZE
	.align		4
.L_230:
        /*1584*/ 	.byte	0x04, 0x1e
        /*1586*/ 	.short	(.L_232 - .L_231)
.L_231:
        /*1588*/ 	.word	0x00000000
.L_232:


//--------------------- .nv.info._ZN7cutlass13device_kernelIN5flash19enable_sm80_to_sm89INS1_16FlashAttnFwdSm80INS1_25CollectiveMainloopFwdSm80ILi4ELi1ELb0EN4cute5tupleIJNS5_1CILi128EEENS7_ILi112EEENS7_ILi64EEEEEELi64ENS_6half_tEfNS_4arch4Sm80ELb1ELb0ELb1ELb0ELb1ELb0ELb1ELb1EEENS1_21CollectiveEpilogueFwdINS6_IJS8_SA_S9_EEENS6_IJNS7_ILi1EEESI_SI_EEESC_SE_Li128ELb0ELb1ELb1ELb0EEENS1_30DynamicPersistentTileSchedulerILi128ELi128ELb1ELb1ELb0EEEEEEEEEvNT_6ParamsE --------------------------
	.section	.nv.info._ZN7cutlass13device_kernelIN5flash19enable_sm80_to_sm89INS1_16FlashAttnFwdSm80INS1_25CollectiveMainloopFwdSm80ILi4ELi1ELb0EN4cute5tupleIJNS5_1CILi128EEENS7_ILi112EEENS7_ILi64EEEEEELi64ENS_6half_tEfNS_4arch4Sm80ELb1ELb0ELb1ELb0ELb1ELb0ELb1ELb1EEENS1_21CollectiveEpilogueFwdINS6_IJS8_SA_S9_EEENS6_IJNS7_ILi1EEESI_SI_EEESC_SE_Li128ELb0ELb1ELb1ELb0EEENS1_30DynamicPersistentTileSchedulerILi128ELi128ELb1ELb1ELb0EEEEEEEEEvNT_6ParamsE,"",@"SHT_CUDA_INFO"
	.sectionflags	@""
	.align	4


	//----- nvinfo : EIATTR_CUDA_API_VERSION
	.align		4
        /*0000*/ 	.byte	0x04, 0x37
        /*0002*/ 	.short	(.L_234 - .L_233)
.L_233:
        /*0004*/ 	.word	0x00000082


	//----- nvinfo : EIATTR_SW2861232_WAR
	.align		4
.L_234:
        /*0008*/ 	.byte	0x01, 0x35
	.zero		2


	//----- nvinfo : EIATTR_PARAM_CBANK
	.align		4
        /*000c*/ 	.byte	0x04, 0x0a
        /*000e*/ 	.short	(.L_236 - .L_235)
	.align		4
.L_235:
        /*0010*/ 	.word	index@(.nv.constant0._ZN7cutlass13device_kernelIN5flash19enable_sm80_to_sm89INS1_16FlashAttnFwdSm80INS1_25CollectiveMainloopFwdSm80ILi4ELi1ELb0EN4cute5tupleIJNS5_1CILi128EEENS7_ILi112EEENS7_ILi64EEEEEELi64ENS_6half_tEfNS_4arch4Sm80ELb1ELb0ELb1ELb0ELb1ELb0ELb1ELb1EEENS1_21CollectiveEpilogueFwdINS6_IJS8_SA_S9_EEENS6_IJNS7_ILi1EEESI_SI_EEESC_SE_Li128ELb0ELb1ELb1ELb0EEENS1_30DynamicPersistentTileSchedulerILi128ELi128ELb1ELb1ELb0EEEEEEEEEvNT_6ParamsE)
        /*0014*/ 	.short	0x0160
        /*0016*/ 	.short	0x0428


	//----- nvinfo : EIATTR_CBANK_PARAM_SIZE
	.align		4
.L_236:
        /*0018*/ 	.byte	0x03, 0x19
        /*001a*/ 	.short	0x0428


	//----- nvinfo : EIATTR_KPARAM_INFO
	.align		4
        /*001c*/ 	.byte	0x04, 0x17
        /*001e*/ 	.short	(.L_238 - .L_237)
.L_237:
        /*0020*/ 	.word	0x00000000
        /*0024*/ 	.short	0x0000
        /*0026*/ 	.short	0x0000
        /*0028*/ 	.byte	0x00, 0xf0, 0xa1, 0x10


	//----- nvinfo : EIATTR_MAXREG_COUNT
	.align		4
.L_238:
        /*002c*/ 	.byte	0x03, 0x1b
        /*002e*/ 	.short	0x00ff


	//----- nvinfo : EIATTR_NUM_BARRIERS
	.align		4
        /*0030*/ 	.byte	0x02, 0x4c
        /*0032*/ 	.byte	0x06
	.zero		1


	//----- nvinfo : EIATTR_ANNOTATIONS
	.align		4
        /*0034*/ 	.byte	0x04, 0x55
        /*0036*/ 	.short	(.L_240 - .L_239)


	//   ....[0]....
.L_239:
        /* <DEDUP_REMOVED lines=58> */


	//----- nvinfo : EIATTR_MERCURY_ISA_VERSION
	.align		4
.L_240:
        /*03c0*/ 	.byte	0x03, 0x5f
        /*03c2*/ 	.short	0x0000


	//----- nvinfo : EIATTR_INT_WARP_WIDE_INSTR_OFFSETS
	.align		4
        /*03c4*/ 	.byte	0x04, 0x31
        /*03c6*/ 	.short	(.L_242 - .L_241)


	//   ....[0]....
.L_241:
        /*03c8*/ 	.word	0x000137d0


	//   ....[1]....
        /*03cc*/ 	.word	0x00013870


	//----- nvinfo : EIATTR_COOP_GROUP_MASK_REGIDS
	.align		4
.L_242:
        /*03d0*/ 	.byte	0x04, 0x29
        /*03d2*/ 	.short	(.L_244 - .L_243)


	//   ....[0]....
.L_243:
        /*03d4*/ 	.word	0xffffffff


	//   ....[1]....
        /*03d8*/ 	.word	0xffffffff


	//   ....[2]....
        /*03dc*/ 	.word	0xffffffff


	//   ....[3]....
        /*03e0*/ 	.word	0xffffffff


	//   ....[4]....
        /*03e4*/ 	.word	0xffffffff


	//   ....[5]....
        /*03e8*/ 	.word	0xffffffff


	//   ....[6]....
        /*03ec*/ 	.word	0xffffffff


	//   ....[7]....
        /*03f0*/ 	.word	0xffffffff


	//   ....[8]....
        /*03f4*/ 	.word	0xffffffff


	//   ....[9]....
        /*03f8*/ 	.word	0xffffffff


	//   ....[10]....
        /*03fc*/ 	.word	0xffffffff


	//   ....[11]....
        /*0400*/ 	.word	0xffffffff


	//   ....[12]....
        /*0404*/ 	.word	0xffffffff


	//   ....[13]....
        /*0408*/ 	.word	0xffffffff


	//   ....[14]....
        /*040c*/ 	.word	0xffffffff


	//   ....[15]....
        /*0410*/ 	.word	0xffffffff


	//   ....[16]....
        /*0414*/ 	.word	0xffffffff


	//   ....[17]....
        /*0418*/ 	.word	0xffffffff


	//   ....[18]....
        /*041c*/ 	.word	0xffffffff


	//   ....[19]....
        /*0420*/ 	.word	0xffffffff


	//   ....[20]....
        /*0424*/ 	.word	0xffffffff


	//   ....[21]....
        /*0428*/ 	.word	0xffffffff


	//   ....[22]....
        /*042c*/ 	.word	0xffffffff


	//   ....[23]....
        /*0430*/ 	.word	0xffffffff


	//   ....[24]....
        /*0434*/ 	.word	0xffffffff


	//   ....[25]....
        /*0438*/ 	.word	0xffffffff


	//   ....[26]....
        /*043c*/ 	.word	0xffffffff


	//   ....[27]....
        /*0440*/ 	.word	0xffffffff


	//   ....[28]....
        /*0444*/ 	.word	0xffffffff


	//   ....[29]....
        /*0448*/ 	.word	0xffffffff


	//   ....[30]....
        /*044c*/ 	.word	0xffffffff


	//   ....[31]....
        /*0450*/ 	.word	0xffffffff


	//   ....[32]....
        /*0454*/ 	.word	0xffffffff


	//   ....[33]....
        /*0458*/ 	.word	0xffffffff


	//   ....[34]....
        /*045c*/ 	.word	0xffffffff


	//   ....[35]....
        /*0460*/ 	.word	0xffffffff


	//   ....[36]....
        /*0464*/ 	.word	0xffffffff


	//   ....[37]....
        /*0468*/ 	.word	0xffffffff


	//   ....[38]....
        /*046c*/ 	.word	0xffffffff


	//   ....[39]....
        /*0470*/ 	.word	0xffffffff


	//   ....[40]....
        /*0474*/ 	.word	0xffffffff


	//   ....[41]....
        /*0478*/ 	.word	0xffffffff


	//   ....[42]....
        /*047c*/ 	.word	0xffffffff


	//   ....[43]....
        /*0480*/ 	.word	0xffffffff


	//   ....[44]....
        /*0484*/ 	.word	0xffffffff


	//   ....[45]....
        /*0488*/ 	.word	0xffffffff


	//   ....[46]....
        /*048c*/ 	.word	0xffffffff


	//   ....[47]....
        /*0490*/ 	.word	0xffffffff


	//   ....[48]....
        /*0494*/ 	.word	0xffffffff


	//   ....[49]....
        /*0498*/ 	.word	0xffffffff


	//   ....[50]....
        /*049c*/ 	.word	0xffffffff


	//   ....[51]....
        /*04a0*/ 	.word	0xffffffff


	//   ....[52]....
        /*04a4*/ 	.word	0xffffffff


	//   ....[53]....
        /*04a8*/ 	.word	0xffffffff


	//   ....[54]....
        /*04ac*/ 	.word	0xffffffff


	//   ....[55]....
        /*04b0*/ 	.word	0xffffffff


	//   ....[56]....
        /*04b4*/ 	.word	0xffffffff


	//   ....[57]....
        /*04b8*/ 	.word	0xffffffff


	//   ....[58]....
        /*04bc*/ 	.word	0xffffffff


	//   ....[59]....
        /*04c0*/ 	.word	0xffffffff


	//   ....[60]....
        /*04c4*/ 	.word	0xffffffff


	//   ....[61]....
        /*04c8*/ 	.word	0xffffffff


	//   ....[62]....
        /*04cc*/ 	.word	0xffffffff


	//   ....[63]....
        /*04d0*/ 	.word	0xffffffff


	//   ....[64]....
        /*04d4*/ 	.word	0xffffffff


	//   ....[65]....
        /*04d8*/ 	.word	0xffffffff


	//   ....[66]....
        /*04dc*/ 	.word	0xffffffff


	//   ....[67]....
        /*04e0*/ 	.word	0xffffffff


	//   ....[68]....
        /*04e4*/ 	.word	0xffffffff


	//   ....[69]....
        /*04e8*/ 	.word	0xffffffff


	//   ....[70]....
        /*04ec*/ 	.word	0xffffffff


	//   ....[71]....
        /*04f0*/ 	.word	0xffffffff


	//   ....[72]....
        /*04f4*/ 	.word	0xffffffff


	//   ....[73]....
        /*04f8*/ 	.word	0xffffffff


	//   ....[74]....
        /*04fc*/ 	.word	0xffffffff


	//   ....[75]....
        /*0500*/ 	.word	0xffffffff


	//   ....[76]....
        /*0504*/ 	.word	0xffffffff


	//   ....[77]....
        /*0508*/ 	.word	0xffffffff


	//   ....[78]....
        /*050c*/ 	.word	0xffffffff


	//   ....[79]....
        /*0510*/ 	.word	0xffffffff


	//   ....[80]....
        /*0514*/ 	.word	0xffffffff


	//   ....[81]....
        /*0518*/ 	.word	0xffffffff


	//   ....[82]....
        /*051c*/ 	.word	0xffffffff


	//   ....[83]....
        /*0520*/ 	.word	0xffffffff


	//   ....[84]....
        /*0524*/ 	.word	0xffffffff


	//   ....[85]....
        /*0528*/ 	.word	0xffffffff


	//   ....[86]....
        /*052c*/ 	.word	0xffffffff


	//   ....[87]....
        /*0530*/ 	.word	0xffffffff


	//   ....[88]....
        /*0534*/ 	.word	0xffffffff


	//   ....[89]....
        /*0538*/ 	.word	0xffffffff


	//   ....[90]....
        /*053c*/ 	.word	0xffffffff


	//   ....[91]....
        /*0540*/ 	.word	0xffffffff


	//   ....[92]....
        /*0544*/ 	.word	0xffffffff


	//   ....[93]....
        /*0548*/ 	.word	0xffffffff


	//   ....[94]....
        /*054c*/ 	.word	0xffffffff


	//   ....[95]....
        /*0550*/ 	.word	0xffffffff


	//   ....[96]....
        /*0554*/ 	.word	0xffffffff


	//   ....[97]....
        /*0558*/ 	.word	0xffffffff


	//   ....[98]....
        /*055c*/ 	.word	0xffffffff


	//   ....[99]....
        /*0560*/ 	.word	0xffffffff


	//   ....[100]....
        /*0564*/ 	.word	0xffffffff


	//   ....[101]....
        /*0568*/ 	.word	0xffffffff


	//   ....[102]....
        /*056c*/ 	.word	0xffffffff


	//   ....[103]....
        /*0570*/ 	.word	0xffffffff


	//   ....[104]....
        /*0574*/ 	.word	0xffffffff


	//   ....[105]....
        /*0578*/ 	.word	0xffffffff


	//   ....[106]....
        /*057c*/ 	.word	0xffffffff


	//   ....[107]....
        /*0580*/ 	.word	0xffffffff


	//   ....[108]....
        /*0584*/ 	.word	0xffffffff


	//   ....[109]....
        /*0588*/ 	.word	0xffffffff


	//   ....[110]....
        /*058c*/ 	.word	0xffffffff


	//   ....[111]....
        /*0590*/ 	.word	0xffffffff


	//   ....[112]....
        /*0594*/ 	.word	0xffffffff


	//   ....[113]....
        /*0598*/ 	.word	0xffffffff


	//   ....[114]....
        /*059c*/ 	.word	0xffffffff


	//   ....[115]....
        /*05a0*/ 	.word	0xffffffff


	//   ....[116]....
        /*05a4*/ 	.word	0xffffffff


	//   ....[117]....
        /*05a8*/ 	.word	0xffffffff


	//   ....[118]....
        /*05ac*/ 	.word	0xffffffff


	//   ....[119]....
        /*05b0*/ 	.word	0xffffffff


	//   ....[120]....
        /*05b4*/ 	.word	0xffffffff


	//   ....[121]....
        /*05b8*/ 	.word	0xffffffff


	//   ....[122]....
        /*05bc*/ 	.word	0xffffffff


	//   ....[123]....
        /*05c0*/ 	.word	0xffffffff


	//   ....[124]....
        /*05c4*/ 	.word	0xffffffff


	//   ....[125]....
        /*05c8*/ 	.word	0xffffffff


	//   ....[126]....
        /*05cc*/ 	.word	0xffffffff


	//   ....[127]....
        /*05d0*/ 	.word	0xffffffff


	//   ....[128]....
        /*05d4*/ 	.word	0xffffffff


	//   ....[129]....
        /*05d8*/ 	.word	0xffffffff


	//   ....[130]....
        /*05dc*/ 	.word	0xffffffff


	//   ....[131]....
        /*05e0*/ 	.word	0xffffffff


	//   ....[132]....
        /*05e4*/ 	.word	0xffffffff


	//   ....[133]....
        /*05e8*/ 	.word	0xffffffff


	//   ....[134]....
        /*05ec*/ 	.word	0xffffffff


	//   ....[135]....
        /*05f0*/ 	.word	0xffffffff


	//   ....[136]....
        /*05f4*/ 	.word	0xffffffff


	//   ....[137]....
        /*05f8*/ 	.word	0xffffffff


	//   ....[138]....
        /*05fc*/ 	.word	0xffffffff


	//   ....[139]....
        /*0600*/ 	.word	0xffffffff


	//   ....[140]....
        /*0604*/ 	.word	0xffffffff


	//   ....[141]....
        /*0608*/ 	.word	0xffffffff


	//   ....[142]....
        /*060c*/ 	.word	0xffffffff


	//   ....[143]....
        /*0610*/ 	.word	0xffffffff


	//   ....[144]....
        /*0614*/ 	.word	0xffffffff


	//   ....[145]....
        /*0618*/ 	.word	0xffffffff


	//   ....[146]....
        /*061c*/ 	.word	0xffffffff


	//   ....[147]....
        /*0620*/ 	.word	0xffffffff


	//   ....[148]....
        /*0624*/ 	.word	0xffffffff


	//   ....[149]....
        /*0628*/ 	.word	0xffffffff


	//   ....[150]....
        /*062c*/ 	.word	0xffffffff


	//   ....[151]....
        /*0630*/ 	.word	0xffffffff


	//   ....[152]....
        /*0634*/ 	.word	0xffffffff


	//   ....[153]....
        /*0638*/ 	.word	0xffffffff


	//   ....[154]....
        /*063c*/ 	.word	0xffffffff


	//   ....[155]....
        /*0640*/ 	.word	0xffffffff


	//   ....[156]....
        /*0644*/ 	.word	0xffffffff


	//   ....[157]....
        /*0648*/ 	.word	0xffffffff


	//   ....[158]....
        /*064c*/ 	.word	0xffffffff


	//   ....[159]....
        /*0650*/ 	.word	0xffffffff


	//   ....[160]....
        /*0654*/ 	.word	0xffffffff


	//   ....[161]....
        /*0658*/ 	.word	0xffffffff


	//   ....[162]....
        /*065c*/ 	.word	0xffffffff


	//   ....[163]....
        /*0660*/ 	.word	0xffffffff


	//   ....[164]....
        /*0664*/ 	.word	0xffffffff


	//   ....[165]....
        /*0668*/ 	.word	0xffffffff


	//   ....[166]....
        /*066c*/ 	.word	0xffffffff


	//   ....[167]....
        /*0670*/ 	.word	0xffffffff


	//   ....[168]....
        /*0674*/ 	.word	0xffffffff


	//   ....[169]....
        /*0678*/ 	.word	0xffffffff


	//   ....[170]....
        /*067c*/ 	.word	0xffffffff


	//   ....[171]....
        /*0680*/ 	.word	0xffffffff


	//   ....[172]....
        /*0684*/ 	.word	0xffffffff


	//   ....[173]....
        /*0688*/ 	.word	0xffffffff


	//   ....[174]....
        /*068c*/ 	.word	0xffffffff


	//   ....[175]....
        /*0690*/ 	.word	0xffffffff


	//   ....[176]....
        /*0694*/ 	.word	0xffffffff


	//   ....[177]....
        /*0698*/ 	.word	0xffffffff


	//   ....[178]....
        /*069c*/ 	.word	0xffffffff


	//   ....[179]....
        /*06a0*/ 	.word	0xffffffff


	//   ....[180]....
        /*06a4*/ 	.word	0xffffffff


	//   ....[181]....
        /*06a8*/ 	.word	0xffffffff


	//   ....[182]....
        /*06ac*/ 	.word	0xffffffff


	//   ....[183]....
        /*06b0*/ 	.word	0xffffffff


	//   ....[184]....
        /*06b4*/ 	.word	0xffffffff


	//   ....[185]....
        /*06b8*/ 	.word	0xffffffff


	//   ....[186]....
        /*06bc*/ 	.word	0xffffffff


	//   ....[187]....
        /*06c0*/ 	.word	0xffffffff


	//   ....[188]....
        /*06c4*/ 	.word	0xffffffff


	//   ....[189]....
        /*06c8*/ 	.word	0xffffffff


	//   ....[190]....
        /*06cc*/ 	.word	0xffffffff


	//   ....[191]....
        /*06d0*/ 	.word	0xffffffff


	//   ....[192]....
        /*06d4*/ 	.word	0xffffffff


	//   ....[193]....
        /*06d8*/ 	.word	0xffffffff


	//   ....[194]....
        /*06dc*/ 	.word	0xffffffff


	//   ....[195]....
        /*06e0*/ 	.word	0xffffffff


	//   ....[196]....
        /*06e4*/ 	.word	0xffffffff


	//   ....[197]....
        /*06e8*/ 	.word	0xffffffff


	//   ....[198]....
        /*06ec*/ 	.word	0xffffffff


	//   ....[199]....
        /*06f0*/ 	.word	0xffffffff


	//   ....[200]....
        /*06f4*/ 	.word	0xffffffff


	//   ....[201]....
        /*06f8*/ 	.word	0xffffffff


	//   ....[202]....
        /*06fc*/ 	.word	0xffffffff


	//   ....[203]....
        /*0700*/ 	.word	0xffffffff


	//   ....[204]....
        /*0704*/ 	.word	0xffffffff


	//   ....[205]....
        /*0708*/ 	.word	0xffffffff


	//   ....[206]....
        /*070c*/ 	.word	0xffffffff


	//   ....[207]....
        /*0710*/ 	.word	0xffffffff


	//   ....[208]....
        /*0714*/ 	.word	0xffffffff


	//   ....[209]....
        /*0718*/ 	.word	0xffffffff


	//   ....[210]....
        /*071c*/ 	.word	0xffffffff


	//   ....[211]....
        /*0720*/ 	.word	0xffffffff


	//   ....[212]....
        /*0724*/ 	.word	0xffffffff


	//   ....[213]....
        /*0728*/ 	.word	0xffffffff


	//   ....[214]....
        /*072c*/ 	.word	0xffffffff


	//   ....[215]....
        /*0730*/ 	.word	0xffffffff


	//   ....[216]....
        /*0734*/ 	.word	0xffffffff


	//   ....[217]....
        /*0738*/ 	.word	0xffffffff


	//   ....[218]....
        /*073c*/ 	.word	0xffffffff


	//   ....[219]....
        /*0740*/ 	.word	0xffffffff


	//   ....[220]....
        /*0744*/ 	.word	0xffffffff


	//   ....[221]....
        /*0748*/ 	.word	0xffffffff


	//   ....[222]....
        /*074c*/ 	.word	0xffffffff


	//   ....[223]....
        /*0750*/ 	.word	0xffffffff


	//   ....[224]....
        /*0754*/ 	.word	0xffffffff


	//   ....[225]....
        /*0758*/ 	.word	0xffffffff


	//   ....[226]....
        /*075c*/ 	.word	0xffffffff


	//   ....[227]....
        /*0760*/ 	.word	0xffffffff


	//   ....[228]....
        /*0764*/ 	.word	0xffffffff


	//   ....[229]....
        /*0768*/ 	.word	0xffffffff


	//   ....[230]....
        /*076c*/ 	.word	0xffffffff


	//   ....[231]....
        /*0770*/ 	.word	0xffffffff


	//   ....[232]....
        /*0774*/ 	.word	0xffffffff


	//   ....[233]....
        /*0778*/ 	.word	0xffffffff


	//   ....[234]....
        /*077c*/ 	.word	0xffffffff


	//   ....[235]....
        /*0780*/ 	.word	0xffffffff


	//   ....[236]....
        /*0784*/ 	.word	0xffffffff


	//   ....[237]....
        /*0788*/ 	.word	0xffffffff


	//   ....[238]....
        /*078c*/ 	.word	0xffffffff


	//   ....[239]....
        /*0790*/ 	.word	0xffffffff


	//   ....[240]....
        /*0794*/ 	.word	0xffffffff


	//   ....[241]....
        /*0798*/ 	.word	0xffffffff


	//   ....[242]....
        /*079c*/ 	.word	0xffffffff


	//   ....[243]....
        /*07a0*/ 	.word	0xffffffff


	//   ....[244]....
        /*07a4*/ 	.word	0xffffffff


	//   ....[245]....
        /*07a8*/ 	.word	0xffffffff


	//   ....[246]....
        /*07ac*/ 	.word	0xffffffff


	//   ....[247]....
        /*07b0*/ 	.word	0xffffffff


	//   ....[248]....
        /*07b4*/ 	.word	0xffffffff


	//   ....[249]....
        /*07b8*/ 	.word	0xffffffff


	//   ....[250]....
        /*07bc*/ 	.word	0xffffffff


	//   ....[251]....
        /*07c0*/ 	.word	0xffffffff


	//   ....[252]....
        /*07c4*/ 	.word	0xffffffff


	//   ....[253]....
        /*07c8*/ 	.word	0xffffffff


	//   ....[254]....
        /*07cc*/ 	.word	0xffffffff


	//   ....[255]....
        /*07d0*/ 	.word	0xffffffff


	//   ....[0]....
        /*07d4*/ 	.word	0xffffffff


	//   ....[1]....
        /*07d8*/ 	.word	0xffffffff


	//   ....[2]....
        /*07dc*/ 	.word	0xffffffff


	//   ....[3]....
        /*07e0*/ 	.word	0xffffffff


	//   ....[4]....
        /*07e4*/ 	.word	0xffffffff


	//   ....[5]....
        /*07e8*/ 	.word	0xffffffff


	//   ....[6]....
        /*07ec*/ 	.word	0xffffffff


	//   ....[7]....
        /*07f0*/ 	.word	0xffffffff


	//   ....[8]....
        /*07f4*/ 	.word	0xffffffff


	//   ....[9]....
        /*07f8*/ 	.word	0xffffffff


	//   ....[10]....
        /*07fc*/ 	.word	0xffffffff


	//   ....[11]....
        /*0800*/ 	.word	0xffffffff


	//   ....[12]....
        /*0804*/ 	.word	0xffffffff


	//   ....[13]....
        /*0808*/ 	.word	0xffffffff


	//   ....[14]....
        /*080c*/ 	.word	0xffffffff


	//   ....[15]....
        /*0810*/ 	.word	0xffffffff


	//   ....[16]....
        /*0814*/ 	.word	0xffffffff


	//   ....[17]....
        /*0818*/ 	.word	0xffffffff


	//   ....[18]....
        /*081c*/ 	.word	0xffffffff


	//   ....[19]....
        /*0820*/ 	.word	0xffffffff


	//   ....[20]....
        /*0824*/ 	.word	0xffffffff


	//   ....[21]....
        /*0828*/ 	.word	0xffffffff


	//   ....[22]....
        /*082c*/ 	.word	0xffffffff


	//   ....[23]....
        /*0830*/ 	.word	0xffffffff


	//   ....[24]....
        /*0834*/ 	.word	0xffffffff


	//   ....[25]....
        /*0838*/ 	.word	0xffffffff


	//   ....[26]....
        /*083c*/ 	.word	0xffffffff


	//   ....[27]....
        /*0840*/ 	.word	0xffffffff


	//   ....[28]....
        /*0844*/ 	.word	0xffffffff


	//   ....[29]....
        /*0848*/ 	.word	0xffffffff


	//   ....[30]....
        /*084c*/ 	.word	0xffffffff


	//   ....[31]....
        /*0850*/ 	.word	0xffffffff


	//----- nvinfo : EIATTR_COOP_GROUP_INSTR_OFFSETS
	.align		4
.L_244:
        /*0854*/ 	.byte	0x04, 0x28
        /*0856*/ 	.short	(.L_246 - .L_245)


	//   ....[0]....
.L_245:
        /*0858*/ 	.word	0x00000050


	//   ....[1]....
        /*085c*/ 	.word	0x00000060


	//   ....[2]....
        /*0860*/ 	.word	0x00001400


	//   ....[3]....
        /*0864*/ 	.word	0x00001420


	//   ....[4]....
        /*0868*/ 	.word	0x00001520


	//   ....[5]....
        /*086c*/ 	.word	0x00001530


	//   ....[6]....
        /*0870*/ 	.word	0x00001600


	//   ....[7]....
        /*0874*/ 	.word	0x00001620


	//   ....[8]....
        /*0878*/ 	.word	0x000016f0


	//   ....[9]....
        /*087c*/ 	.word	0x00001700


	//   ....[10]....
        /*0880*/ 	.word	0x000017d0


	//   ....[11]....
        /*0884*/ 	.word	0x000017f0


	//   ....[12]....
        /*0888*/ 	.word	0x000018c0


	//   ....[13]....
        /*088c*/ 	.word	0x000018d0


	//   ....[14]....
        /*0890*/ 	.word	0x000019a0


	//   ....[15]....
        /*0894*/ 	.word	0x000019c0


	//   ....[16]....
        /*0898*/ 	.word	0x00001a90


	//   ....[17]....
        /*089c*/ 	.word	0x00001aa0


	//   ....[18]....
        /*08a0*/ 	.word	0x00001f60


	//   ....[19]....
        /*08a4*/ 	.word	0x00001f80


	//   ....[20]....
        /*08a8*/ 	.word	0x00001f90


	//   ....[21]....
        /*08ac*/ 	.word	0x00001fb0


	//   ....[22]....
        /*08b0*/ 	.word	0x00001fd0


	//   ....[23]....
        /*08b4*/ 	.word	0x00001fe0


	//   ....[24]....
        /*08b8*/ 	.word	0x00002020


	//   ....[25]....
        /*08bc*/ 	.word	0x00002040


	//   ....[26]....
        /*08c0*/ 	.word	0x00002060


	//   ....[27]....
        /*08c4*/ 	.word	0x00002090


	//   ....[28]....
        /*08c8*/ 	.word	0x00002110


	//   ....[29]....
        /*08cc*/ 	.word	0x00002120


	//   ....[30]....
        /*08d0*/ 	.word	0x00002150


	//   ....[31]....
        /*08d4*/ 	.word	0x00002180


	//   ....[32]....
        /*08d8*/ 	.word	0x000022a0


	//   ....[33]....
        /*08dc*/ 	.word	0x000022f0


	//   ....[34]....
        /*08e0*/ 	.word	0x00002310


	//   ....[35]....
        /*08e4*/ 	.word	0x00002320


	//   ....[36]....
        /*08e8*/ 	.word	0x00002340


	//   ....[37]....
        /*08ec*/ 	.word	0x00002360


	//   ....[38]....
        /*08f0*/ 	.word	0x00002370


	//   ....[39]....
        /*08f4*/ 	.word	0x00002380


	//   ....[40]....
        /*08f8*/ 	.word	0x00002390


	//   ....[41]....
        /*08fc*/ 	.word	0x000023a0


	//   ....[42]....
        /*0900*/ 	.word	0x000023d0


	//   ....[43]....
        /*0904*/ 	.word	0x000023f0


	//   ....[44]....
        /*0908*/ 	.word	0x00002420


	//   ....[45]....
        /*090c*/ 	.word	0x00002480


	//   ....[46]....
        /*0910*/ 	.word	0x00003fa0


	//   ....[47]....
        /*0914*/ 	.word	0x00003fc0


	//   ....[48]....
        /*0918*/ 	.word	0x00003fd0


	//   ....[49]....
        /*091c*/ 	.word	0x00003fe0


	//   ....[50]....
        /*0920*/ 	.word	0x00003ff0


	//   ....[51]....
        /*0924*/ 	.word	0x00004000


	//   ....[52]....
        /*0928*/ 	.word	0x00004010


	//   ....[53]....
        /*092c*/ 	.word	0x00004020


	//   ....[54]....
        /*0930*/ 	.word	0x00004040


	//   ....[55]....
        /*0934*/ 	.word	0x00004070


	//   ....[56]....
        /*0938*/ 	.word	0x00004090


	//   ....[57]....
        /*093c*/ 	.word	0x000040b0


	//   ....[58]....
        /*0940*/ 	.word	0x00004120


	//   ....[59]....
        /*0944*/ 	.word	0x00004140


	//   ....[60]....
        /*0948*/ 	.word	0x000042d0


	//   ....[61]....
        /*094c*/ 	.word	0x00004690


	//   ....[62]....
        /*0950*/ 	.word	0x000046a0


	//   ....[63]....
        /*0954*/ 	.word	0x000046b0


	//   ....[64]....
        /*0958*/ 	.word	0x00005830


	//   ....[65]....
        /*095c*/ 	.word	0x00005860


	//   ....[66]....
        /*0960*/ 	.word	0x00005880


	//   ....[67]....
        /*0964*/ 	.word	0x00005890


	//   ....[68]....
        /*0968*/ 	.word	0x000058c0


	//   ....[69]....
        /*096c*/ 	.word	0x000058e0


	//   ....[70]....
        /*0970*/ 	.word	0x00005900


	//   ....[71]....
        /*0974*/ 	.word	0x00005910


	//   ....[72]....
        /*0978*/ 	.word	0x00007fb0


	//   ....[73]....
        /*097c*/ 	.word	0x00007fd0


	//   ....[74]....
        /*0980*/ 	.word	0x00007fe0


	//   ....[75]....
        /*0984*/ 	.word	0x00007ff0


	//   ....[76]....
        /*0988*/ 	.word	0x00008000


	//   ....[77]....
        /*098c*/ 	.word	0x00008010


	//   ....[78]....
        /*0990*/ 	.word	0x00008020


	//   ....[79]....
        /*0994*/ 	.word	0x00008030


	//   ....[80]....
        /*0998*/ 	.word	0x00008040


	//   ....[81]....
        /*099c*/ 	.word	0x00008050


	//   ....[82]....
        /*09a0*/ 	.word	0x00008060


	//   ....[83]....
        /*09a4*/ 	.word	0x00008070


	//   ....[84]....
        /*09a8*/ 	.word	0x00008080


	//   ....[85]....
        /*09ac*/ 	.word	0x000081a0


	//   ....[86]....
        /*09b0*/ 	.word	0x00009b40


	//   ....[87]....
        /*09b4*/ 	.word	0x00009b60


	//   ....[88]....
        /*09b8*/ 	.word	0x00009b80


	//   ....[89]....
        /*09bc*/ 	.word	0x00009bd0


	//   ....[90]....
        /*09c0*/ 	.word	0x00009be0


	//   ....[91]....
        /*09c4*/ 	.word	0x00009c00


	//   ....[92]....
        /*09c8*/ 	.word	0x00009c30


	//   ....[93]....
        /*09cc*/ 	.word	0x00009c50


	//   ....[94]....
        /*09d0*/ 	.word	0x00009c80


	//   ....[95]....
        /*09d4*/ 	.word	0x00009ca0


	//   ....[96]....
        /*09d8*/ 	.word	0x00009cd0


	//   ....[97]....
        /*09dc*/ 	.word	0x00009cf0


	//   ....[98]....
        /*09e0*/ 	.word	0x00009d10


	//   ....[99]....
        /*09e4*/ 	.word	0x00009d40


	//   ....[100]....
        /*09e8*/ 	.word	0x00009e90


	//   ....[101]....
        /*09ec*/ 	.word	0x0000a240


	//   ....[102]....
        /*09f0*/ 	.word	0x0000a250


	//   ....[103]....
        /*09f4*/ 	.word	0x0000a260


	//   ....[104]....
        /*09f8*/ 	.word	0x0000acf0


	//   ....[105]....
        /*09fc*/ 	.word	0x0000adf0


	//   ....[106]....
        /*0a00*/ 	.word	0x0000b0e0


	//   ....[107]....
        /*0a04*/ 	.word	0x0000b100


	//   ....[108]....
        /*0a08*/ 	.word	0x0000b2e0


	//   ....[109]....
        /*0a0c*/ 	.word	0x0000b300


	//   ....[110]....
        /*0a10*/ 	.word	0x0000b4e0


	//   ....[111]....
        /*0a14*/ 	.word	0x0000b500


	//   ....[112]....
        /*0a18*/ 	.word	0x0000e100


	//   ....[113]....
        /*0a1c*/ 	.word	0x0000e120


	//   ....[114]....
        /*0a20*/ 	.word	0x0000e150


	//   ....[115]....
        /*0a24*/ 	.word	0x0000e170


	//   ....[116]....
        /*0a28*/ 	.word	0x0000e190


	//   ....[117]....
        /*0a2c*/ 	.word	0x0000e1b0


	//   ....[118]....
        /*0a30*/ 	.word	0x0000e1d0


	//   ....[119]....
        /*0a34*/ 	.word	0x0000e1f0


	//   ....[120]....
        /*0a38*/ 	.word	0x0000e210


	//   ....[121]....
        /*0a3c*/ 	.word	0x0000e230


	//   ....[122]....
        /*0a40*/ 	.word	0x0000e250


	//   ....[123]....
        /*0a44*/ 	.word	0x0000e270


	//   ....[124]....
        /*0a48*/ 	.word	0x0000e3b0


	//   ....[125]....
        /*0a4c*/ 	.word	0x0000e490


	//   ....[126]....
        /*0a50*/ 	.word	0x0000fc50


	//   ....[127]....
        /*0a54*/ 	.word	0x0000fc70


	//   ....[128]....
        /*0a58*/ 	.word	0x0000fc90


	//   ....[129]....
        /*0a5c*/ 	.word	0x0000fce0


	//   ....[130]....
        /*0a60*/ 	.word	0x0000fcf0


	//   ....[131]....
        /*0a64*/ 	.word	0x0000fd10


	//   ....[132]....
        /*0a68*/ 	.word	0x0000fd40


	//   ....[133]....
        /*0a6c*/ 	.word	0x0000fd60


	//   ....[134]....
        /*0a70*/ 	.word	0x0000fd90


	//   ....[135]....
        /*0a74*/ 	.word	0x0000fdb0


	//   ....[136]....
        /*0a78*/ 	.word	0x0000fde0


	//   ....[137]....
        /*0a7c*/ 	.word	0x0000fe00


	//   ....[138]....
        /*0a80*/ 	.word	0x0000fe20


	//   ....[139]....
        /*0a84*/ 	.word	0x0000fe50


	//   ....[140]....
        /*0a88*/ 	.word	0x00010600


	//   ....[141]....
        /*0a8c*/ 	.word	0x00010620


	//   ....[142]....
        /*0a90*/ 	.word	0x00010640


	//   ....[143]....
        /*0a94*/ 	.word	0x00010660


	//   ....[144]....
        /*0a98*/ 	.word	0x00010680


	//   ....[145]....
        /*0a9c*/ 	.word	0x000106a0


	//   ....[146]....
        /*0aa0*/ 	.word	0x000106c0


	//   ....[147]....
        /*0aa4*/ 	.word	0x000106e0


	//   ....[148]....
        /*0aa8*/ 	.word	0x00012ff0


	//   ....[149]....
        /*0aac*/ 	.word	0x00013060


	//   ....[150]....
        /*0ab0*/ 	.word	0x00013070


	//   ....[151]....
        /*0ab4*/ 	.word	0x00013080


	//   ....[152]....
        /*0ab8*/ 	.word	0x000130a0


	//   ....[153]....
        /*0abc*/ 	.word	0x000130c0


	//   ....[154]....
        /*0ac0*/ 	.word	0x000130e0


	//   ....[155]....
        /*0ac4*/ 	.word	0x000130f0


	//   ....[156]....
        /*0ac8*/ 	.word	0x00013970


	//   ....[157]....
        /*0acc*/ 	.word	0x00013ed0


	//   ....[158]....
        /*0ad0*/ 	.word	0x00013f00


	//   ....[159]....
        /*0ad4*/ 	.word	0x00013f40


	//   ....[160]....
        /*0ad8*/ 	.word	0x00013f70


	//   ....[161]....
        /*0adc*/ 	.word	0x00013fa0


	//   ....[162]....
        /*0ae0*/ 	.word	0x00013fc0


	//   ....[163]....
        /*0ae4*/ 	.word	0x00013fe0


	//   ....[164]....
        /*0ae8*/ 	.word	0x00013ff0


	//   ....[165]....
        /*0aec*/ 	.word	0x000140b0


	//   ....[166]....
        /*0af0*/ 	.word	0x00014100


	//   ....[167]....
        /*0af4*/ 	.word	0x00014340


	//   ....[168]....
        /*0af8*/ 	.word	0x00014360


	//   ....[169]....
        /*0afc*/ 	.word	0x00014590


	//   ....[170]....
        /*0b00*/ 	.word	0x000145b0


	//   ....[171]....
        /*0b04*/ 	.word	0x000147e0


	//   ....[172]....
        /*0b08*/ 	.word	0x000147f0


	//   ....[173]....
        /*0b0c*/ 	.word	0x00014d70


	//   ....[174]....
        /*0b10*/ 	.word	0x00014e70


	//   ....[175]....
        /*0b14*/ 	.word	0x00014ee0


	//   ....[176]....
        /*0b18*/ 	.word	0x00014f40


	//   ....[177]....
        /*0b1c*/ 	.word	0x00014fa0


	//   ....[178]....
        /*0b20*/ 	.word	0x00015000


	//   ....[179]....
        /*0b24*/ 	.word	0x00015070


	//   ....[180]....
        /*0b28*/ 	.word	0x000150d0


	//   ....[181]....
        /*0b2c*/ 	.word	0x00015130


	//   ....[182]....
        /*0b30*/ 	.word	0x00015190


	//   ....[183]....
        /*0b34*/ 	.word	0x00015200


	//   ....[184]....
        /*0b38*/ 	.word	0x00015260


	//   ....[185]....
        /*0b3c*/ 	.word	0x000152c0


	//   ....[186]....
        /*0b40*/ 	.word	0x00015320


	//   ....[187]....
        /*0b44*/ 	.word	0x00015390


	//   ....[188]....
        /*0b48*/ 	.word	0x000153f0


	//   ....[189]....
        /*0b4c*/ 	.word	0x00015450


	//   ....[190]....
        /*0b50*/ 	.word	0x000154c0


	//   ....[191]....
        /*0b54*/ 	.word	0x00015530


	//   ....[192]....
        /*0b58*/ 	.word	0x000155e0


	//   ....[193]....
        /*0b5c*/ 	.word	0x00015640


	//   ....[194]....
        /*0b60*/ 	.word	0x000156f0


	//   ....[195]....
        /*0b64*/ 	.word	0x00015750


	//   ....[196]....
        /*0b68*/ 	.word	0x00015800


	//   ....[197]....
        /*0b6c*/ 	.word	0x00015860


	//   ....[198]....
        /*0b70*/ 	.word	0x00015910


	//   ....[199]....
        /*0b74*/ 	.word	0x00015970


	//   ....[200]....
        /*0b78*/ 	.word	0x00015a20


	//   ....[201]....
        /*0b7c*/ 	.word	0x00015a80


	//   ....[202]....
        /*0b80*/ 	.word	0x00015b30


	//   ....[203]....
        /*0b84*/ 	.word	0x00015b90


	//   ....[204]....
        /*0b88*/ 	.word	0x00015bf0


	//   ....[205]....
        /*0b8c*/ 	.word	0x00015c50


	//   ....[206]....
        /*0b90*/ 	.word	0x00016030


	//   ....[207]....
        /*0b94*/ 	.word	0x00016410


	//   ....[208]....
        /*0b98*/ 	.word	0x00016eb0


	//   ....[209]....
        /*0b9c*/ 	.word	0x00016f00


	//   ....[210]....
        /*0ba0*/ 	.word	0x00016f50


	//   ....[211]....
        /*0ba4*/ 	.word	0x00016fa0


	//   ....[212]....
        /*0ba8*/ 	.word	0x00016ff0


	//   ....[213]....
        /*0bac*/ 	.word	0x00017040


	//   ....[214]....
        /*0bb0*/ 	.word	0x00017090


	//   ....[215]....
        /*0bb4*/ 	.word	0x000170e0


	//   ....[216]....
        /*0bb8*/ 	.word	0x00017140


	//   ....[217]....
        /*0bbc*/ 	.word	0x000171b0


	//   ....[218]....
        /*0bc0*/ 	.word	0x00017260


	//   ....[219]....
        /*0bc4*/ 	.word	0x000172c0


	//   ....[220]....
        /*0bc8*/ 	.word	0x00017370


	//   ....[221]....
        /*0bcc*/ 	.word	0x000173d0


	//   ....[222]....
        /*0bd0*/ 	.word	0x00017480


	//   ....[223]....
        /*0bd4*/ 	.word	0x000174e0


	//   ....[224]....
        /*0bd8*/ 	.word	0x00017590


	//   ....[225]....
        /*0bdc*/ 	.word	0x000175f0


	//   ....[226]....
        /*0be0*/ 	.word	0x000176a0


	//   ....[227]....
        /*0be4*/ 	.word	0x00017700


	//   ....[228]....
        /*0be8*/ 	.word	0x000177b0


	//   ....[229]....
        /*0bec*/ 	.word	0x00017810


	//   ....[230]....
        /*0bf0*/ 	.word	0x00017870


	//   ....[231]....
        /*0bf4*/ 	.word	0x000178e0


	//   ....[232]....
        /*0bf8*/ 	.word	0x00017990


	//   ....[233]....
        /*0bfc*/ 	.word	0x000179f0


	//   ....[234]....
        /*0c00*/ 	.word	0x00017aa0


	//   ....[235]....
        /*0c04*/ 	.word	0x00017b00


	//   ....[236]....
        /*0c08*/ 	.word	0x00017bb0


	//   ....[237]....
        /*0c0c*/ 	.word	0x00017c10


	//   ....[238]....
        /*0c10*/ 	.word	0x00017cc0


	//   ....[239]....
        /*0c14*/ 	.word	0x00017d20


	//   ....[240]....
        /*0c18*/ 	.word	0x00017dd0


	//   ....[241]....
        /*0c1c*/ 	.word	0x00017e30


	//   ....[242]....
        /*0c20*/ 	.word	0x00017ee0


	//   ....[243]....
        /*0c24*/ 	.word	0x00017f40


	//   ....[244]....
        /*0c28*/ 	.word	0x00017f90


	//   ....[245]....
        /*0c2c*/ 	.word	0x00017fe0


	//   ....[246]....
        /*0c30*/ 	.word	0x000183b0


	//   ....[247]....
        /*0c34*/ 	.word	0x00018780


	//   ....[248]....
        /*0c38*/ 	.word	0x00019240


	//   ....[249]....
        /*0c3c*/ 	.word	0x00019280


	//   ....[250]....
        /*0c40*/ 	.word	0x000192d0


	//   ....[251]....
        /*0c44*/ 	.word	0x00019310


	//   ....[252]....
        /*0c48*/ 	.word	0x00019360


	//   ....[253]....
        /*0c4c*/ 	.word	0x000193a0


	//   ....[254]....
        /*0c50*/ 	.word	0x000193f0


	//   ....[255]....
        /*0c54*/ 	.word	0x00019430


	//   ....[0]....
        /*0c58*/ 	.word	0x000194a0


	//   ....[1]....
        /*0c5c*/ 	.word	0x00019510


	//   ....[2]....
        /*0c60*/ 	.word	0x00019580


	//   ....[3]....
        /*0c64*/ 	.word	0x00019630


	//   ....[4]....
        /*0c68*/ 	.word	0x00019690


	//   ....[5]....
        /*0c6c*/ 	.word	0x00019740


	//   ....[6]....
        /*0c70*/ 	.word	0x000197a0


	//   ....[7]....
        /*0c74*/ 	.word	0x00019850


	//   ....[8]....
        /*0c78*/ 	.word	0x000198b0


	//   ....[9]....
        /*0c7c*/ 	.word	0x00019960


	//   ....[10]....
        /*0c80*/ 	.word	0x000199c0


	//   ....[11]....
        /*0c84*/ 	.word	0x00019a70


	//   ....[12]....
        /*0c88*/ 	.word	0x00019ad0


	//   ....[13]....
        /*0c8c*/ 	.word	0x00019b80


	//   ....[14]....
        /*0c90*/ 	.word	0x00019be0


	//   ....[15]....
        /*0c94*/ 	.word	0x00019c20


	//   ....[16]....
        /*0c98*/ 	.word	0x00019c60


	//   ....[17]....
        /*0c9c*/ 	.word	0x00019cb0


	//   ....[18]....
        /*0ca0*/ 	.word	0x00019cf0


	//   ....[19]....
        /*0ca4*/ 	.word	0x00019d40


	//   ....[20]....
        /*0ca8*/ 	.word	0x00019d80


	//   ....[21]....
        /*0cac*/ 	.word	0x00019dd0


	//   ....[22]....
        /*0cb0*/ 	.word	0x00019e10


	//   ....[23]....
        /*0cb4*/ 	.word	0x00019e70


	//   ....[24]....
        /*0cb8*/ 	.word	0x00019ed0


	//   ....[25]....
        /*0cbc*/ 	.word	0x00019f20


	//   ....[26]....
        /*0cc0*/ 	.word	0x00019f80


	//   ....[27]....
        /*0cc4*/ 	.word	0x00019fd0


	//   ....[28]....
        /*0cc8*/ 	.word	0x0001a030


	//   ....[29]....
        /*0ccc*/ 	.word	0x0001a080


	//   ....[30]....
        /*0cd0*/ 	.word	0x0001a0d0


	//   ....[31]....
        /*0cd4*/ 	.word	0x0001a140


	//----- nvinfo : EIATTR_EXIT_INSTR_OFFSETS
	.align		4
.L_246:
        /*0cd8*/ 	.byte	0x04, 0x1c
        /*0cda*/ 	.short	(.L_248 - .L_247)


	//   ....[0]....
.L_247:
        /*0cdc*/ 	.word	0x000000b0


	//   ....[1]....
        /*0ce0*/ 	.word	0x00014e20


	//----- nvinfo : EIATTR_MAX_THREADS
	.align		4
.L_248:
        /*0ce4*/ 	.byte	0x04, 0x05
        /*0ce6*/ 	.short	(.L_250 - .L_249)
.L_249:
        /*0ce8*/ 	.word	0x00000080
        /*0cec*/ 	.word	0x00000001
        /*0cf0*/ 	.word	0x00000001


	//----- nvinfo : EIATTR_CRS_STACK_SIZE
	.align		4
.L_250:
        /*0cf4*/ 	.byte	0x04, 0x1e
        /*0cf6*/ 	.short	(.L_252 - .L_251)
.L_251:
        /*0cf8*/ 	.word	0x00000000
.L_252:


//--------------------- .nv.info._ZN7cutlass13device_kernelIN5flash19enable_sm80_to_sm89INS1_16FlashAttnFwdSm80INS1_25CollectiveMainloopFwdSm80ILi4ELi1ELb0EN4cute5tupleIJNS5_1CILi128EEENS7_ILi80EEENS7_ILi64EEEEEELi64ENS_6half_tEfNS_4arch4Sm80ELb1ELb0ELb1ELb1ELb1ELb0ELb1ELb1EEENS1_21CollectiveEpilogueFwdINS6_IJS8_SA_S9_EEENS6_IJNS7_ILi1EEESI_SI_EEESC_SE_Li128ELb1ELb1ELb1ELb0EEENS1_36VarlenDynamicPersistentTileSchedulerILi128ELi80ELi128ELi128ELb1ELb1ELb0ELb1ELb1ELb1EEEEEEEEEvNT_6ParamsE --------------------------
	.section	.nv.info._ZN7cutlass13device_kernelIN5flash19enable_sm80_to_sm89INS1_16FlashAttnFwdSm80INS1_25CollectiveMainloopFwdSm80ILi4ELi1ELb0EN4cute5tupleIJNS5_1CILi128EEENS7_ILi80EEENS7_ILi64EEEEEELi64ENS_6half_tEfNS_4arch4Sm80ELb1ELb0ELb1ELb1ELb1ELb0ELb1ELb1EEENS1_21CollectiveEpilogueFwdINS6_IJS8_SA_S9_EEENS6_IJNS7_ILi1EEESI_SI_EEESC_SE_Li128ELb1ELb1ELb1ELb0EEENS1_36VarlenDynamicPersistentTileSchedulerILi128ELi80ELi128ELi128ELb1ELb1ELb0ELb1ELb1ELb1EEEEEEEEEvNT_6ParamsE,"",@"SHT_CUDA_INFO"
	.sectionflags	@""
	.align	4


	//----- nvinfo : EIATTR_CUDA_API_VERSION
	.align		4
        /*0000*/ 	.byte	0x04, 0x37
        /*0002*/ 	.short	(.L_254 - .L_253)
.L_253:
        /*0004*/ 	.word	0x00000082


	//----- nvinfo : EIATTR_SW2861232_WAR
	.align		4
.L_254:
        /*0008*/ 	.byte	0x01, 0x35
	.zero		2


	//----- nvinfo : EIATTR_PARAM_CBANK
	.align		4
        /*000c*/ 	.byte	0x04, 0x0a
        /*000e*/ 	.short	(.L_256 - .L_255)
	.align		4
.L_255:
        /*0010*/ 	.word	index@(.nv.constant0._ZN7cutlass13device_kernelIN5flash19enable_sm80_to_sm89INS1_16FlashAttnFwdSm80INS1_25CollectiveMainloopFwdSm80ILi4ELi1ELb0EN4cute5tupleIJNS5_1CILi128EEENS7_ILi80EEENS7_ILi64EEEEEELi64ENS_6half_tEfNS_4arch4Sm80ELb1ELb0ELb1ELb1ELb1ELb0ELb1ELb1EEENS1_21CollectiveEpilogueFwdINS6_IJS8_SA_S9_EEENS6_IJNS7_ILi1EEESI_SI_EEESC_SE_Li128ELb1ELb1ELb1ELb0EEENS1_36VarlenDynamicPersistentTileSchedulerILi128ELi80ELi128ELi128ELb1ELb1ELb0ELb1ELb1ELb1EEEEEEEEEvNT_6ParamsE)
        /*0014*/ 	.short	0x0160
        /*0016*/ 	.short	0x0438


	//----- nvinfo : EIATTR_CBANK_PARAM_SIZE
	.align		4
.L_256:
        /*0018*/ 	.byte	0x03, 0x19
        /*001a*/ 	.short	0x0438


	//----- nvinfo : EIATTR_KPARAM_INFO
	.align		4
        /*001c*/ 	.byte	0x04, 0x17
        /*001e*/ 	.short	(.L_258 - .L_257)
.L_257:
        /*0020*/ 	.word	0x00000000
        /*0024*/ 	.short	0x0000
        /*0026*/ 	.short	0x0000
        /*0028*/ 	.byte	0x00, 0xf0, 0xe1, 0x10


	//----- nvinfo : EIATTR_MAXREG_COUNT
	.align		4
.L_258:
        /*002c*/ 	.byte	0x03, 0x1b
        /*002e*/ 	.short	0x00ff


	//----- nvinfo : EIATTR_NUM_BARRIERS
	.align		4
        /*0030*/ 	.byte	0x02, 0x4c
        /*0032*/ 	.byte	0x06
	.zero		1


	//----- nvinfo : EIATTR_ANNOTATIONS
	.align		4
        /*0034*/ 	.byte	0x04, 0x55
        /*0036*/ 	.short	(.L_260 - .L_259)


	//   ....[0]....
.L_259:
        /* <DEDUP_REMOVED lines=123> */


	//----- nvinfo : EIATTR_MERCURY_ISA_VERSION
	.align		4
.L_260:
        /*07d0*/ 	.byte	0x03, 0x5f
        /*07d2*/ 	.short	0x0000


	//----- nvinfo : EIATTR_INT_WARP_WIDE_INSTR_OFFSETS
	.align		4
        /*07d4*/ 	.byte	0x04, 0x31
        /*07d6*/ 	.short	(.L_262 - .L_261)


	//   ....[0]....
.L_261:
        /*07d8*/ 	.word	0x00010710


	//   ....[1]....
        /*07dc*/ 	.word	0x00010790


	//----- nvinfo : EIATTR_COOP_GROUP_MASK_REGIDS
	.align		4
.L_262:
        /*07e0*/ 	.byte	0x04, 0x29
        /*07e2*/ 	.short	(.L_264 - .L_263)


	//   ....[0]....
.L_263:
        /*07e4*/ 	.word	0xffffffff


	//   ....[1]....
        /*07e8*/ 	.word	0xffffffff


	//   ....[2]....
        /*07ec*/ 	.word	0xffffffff


	//   ....[3]....
        /*07f0*/ 	.word	0xffffffff


	//   ....[4]....
        /*07f4*/ 	.word	0xffffffff


	//   ....[5]....
        /*07f8*/ 	.word	0xffffffff


	//   ....[6]....
        /*07fc*/ 	.word	0xffffffff


	//   ....[7]....
        /*0800*/ 	.word	0xffffffff


	//   ....[8]....
        /*0804*/ 	.word	0xffffffff


	//   ....[9]....
        /*0808*/ 	.word	0xffffffff


	//   ....[10]....
        /*080c*/ 	.word	0xffffffff


	//   ....[11]....
        /*0810*/ 	.word	0xffffffff


	//   ....[12]....
        /*0814*/ 	.word	0xffffffff


	//   ....[13]....
        /*0818*/ 	.word	0xffffffff


	//   ....[14]....
        /*081c*/ 	.word	0xffffffff


	//   ....[15]....
        /*0820*/ 	.word	0xffffffff


	//   ....[16]....
        /*0824*/ 	.word	0xffffffff


	//   ....[17]....
        /*0828*/ 	.word	0xffffffff


	//   ....[18]....
        /*082c*/ 	.word	0xffffffff


	//   ....[19]....
        /*0830*/ 	.word	0xffffffff


	//   ....[20]....
        /*0834*/ 	.word	0xffffffff


	//   ....[21]....
        /*0838*/ 	.word	0xffffffff


	//   ....[22]....
        /*083c*/ 	.word	0xffffffff


	//   ....[23]....
        /*0840*/ 	.word	0xffffffff


	//   ....[24]....
        /*0844*/ 	.word	0xffffffff


	//   ....[25]....
        /*0848*/ 	.word	0xffffffff


	//   ....[26]....
        /*084c*/ 	.word	0xffffffff


	//   ....[27]....
        /*0850*/ 	.word	0xffffffff


	//   ....[28]....
        /*0854*/ 	.word	0xffffffff


	//   ....[29]....
        /*0858*/ 	.word	0xffffffff


	//   ....[30]....
        /*085c*/ 	.word	0xffffffff


	//   ....[31]....
        /*0860*/ 	.word	0xffffffff


	//   ....[32]....
        /*0864*/ 	.word	0xffffffff


	//   ....[33]....
        /*0868*/ 	.word	0xffffffff


	//   ....[34]....
        /*086c*/ 	.word	0xffffffff


	//   ....[35]....
        /*0870*/ 	.word	0xffffffff


	//   ....[36]....
        /*0874*/ 	.word	0xffffffff


	//   ....[37]....
        /*0878*/ 	.word	0xffffffff


	//   ....[38]....
        /*087c*/ 	.word	0xffffffff


	//   ....[39]....
        /*0880*/ 	.word	0xffffffff


	//   ....[40]....
        /*0884*/ 	.word	0xffffffff


	//   ....[41]....
        /*0888*/ 	.word	0xffffffff


	//   ....[42]....
        /*088c*/ 	.word	0xffffffff


	//   ....[43]....
        /*0890*/ 	.word	0xffffffff


	//   ....[44]....
        /*0894*/ 	.word	0xffffffff


	//   ....[45]....
        /*0898*/ 	.word	0xffffffff


	//   ....[46]....
        /*089c*/ 	.word	0xffffffff


	//   ....[47]....
        /*08a0*/ 	.word	0xffffffff


	//   ....[48]....
        /*08a4*/ 	.word	0xffffffff


	//   ....[49]....
        /*08a8*/ 	.word	0xffffffff


	//   ....[50]....
        /*08ac*/ 	.word	0xffffffff


	//   ....[51]....
        /*08b0*/ 	.word	0xffffffff


	//   ....[52]....
        /*08b4*/ 	.word	0xffffffff


	//   ....[53]....
        /*08b8*/ 	.word	0xffffffff


	//   ....[54]....
        /*08bc*/ 	.word	0xffffffff


	//   ....[55]....
        /*08c0*/ 	.word	0xffffffff


	//   ....[56]....
        /*08c4*/ 	.word	0xffffffff


	//   ....[57]....
        /*08c8*/ 	.word	0xffffffff


	//   ....[58]....
        /*08cc*/ 	.word	0xffffffff


	//   ....[59]....
        /*08d0*/ 	.word	0xffffffff


	//   ....[60]....
        /*08d4*/ 	.word	0xffffffff


	//   ....[61]....
        /*08d8*/ 	.word	0xffffffff


	//   ....[62]....
        /*08dc*/ 	.word	0xffffffff


	//   ....[63]....
        /*08e0*/ 	.word	0xffffffff


	//   ....[64]....
        /*08e4*/ 	.word	0xffffffff


	//   ....[65]....
        /*08e8*/ 	.word	0xffffffff


	//   ....[66]....
        /*08ec*/ 	.word	0xffffffff


	//   ....[67]....
        /*08f0*/ 	.word	0xffffffff


	//   ....[68]....
        /*08f4*/ 	.word	0xffffffff


	//   ....[69]....
        /*08f8*/ 	.word	0xffffffff


	//   ....[70]....
        /*08fc*/ 	.word	0xffffffff


	//   ....[71]....
        /*0900*/ 	.word	0xffffffff


	//   ....[72]....
        /*0904*/ 	.word	0xffffffff


	//   ....[73]....
        /*0908*/ 	.word	0xffffffff


	//   ....[74]....
        /*090c*/ 	.word	0xffffffff


	//   ....[75]....
        /*0910*/ 	.word	0xffffffff


	//   ....[76]....
        /*0914*/ 	.word	0xffffffff


	//   ....[77]....
        /*0918*/ 	.word	0xffffffff


	//   ....[78]....
        /*091c*/ 	.word	0xffffffff


	//   ....[79]....
        /*0920*/ 	.word	0xffffffff


	//   ....[80]....
        /*0924*/ 	.word	0xffffffff


	//   ....[81]....
        /*0928*/ 	.word	0xffffffff


	//   ....[82]....
        /*092c*/ 	.word	0xffffffff


	//   ....[83]....
        /*0930*/ 	.word	0xffffffff


	//   ....[84]....
        /*0934*/ 	.word	0xffffffff


	//   ....[85]....
        /*0938*/ 	.word	0xffffffff


	//   ....[86]....
        /*093c*/ 	.word	0xffffffff


	//   ....[87]....
        /*0940*/ 	.word	0xffffffff


	//   ....[88]....
        /*0944*/ 	.word	0xffffffff


	//   ....[89]....
        /*0948*/ 	.word	0xffffffff


	//   ....[90]....
        /*094c*/ 	.word	0xffffffff


	//   ....[91]....
        /*0950*/ 	.word	0xffffffff


	//   ....[92]....
        /*0954*/ 	.word	0xffffffff


	//   ....[93]....
        /*0958*/ 	.word	0xffffffff


	//   ....[94]....
        /*095c*/ 	.word	0xffffffff


	//   ....[95]....
        /*0960*/ 	.word	0xffffffff


	//   ....[96]....
        /*0964*/ 	.word	0xffffffff


	//   ....[97]....
        /*0968*/ 	.word	0xffffffff


	//   ....[98]....
        /*096c*/ 	.word	0xffffffff


	//   ....[99]....
        /*0970*/ 	.word	0xffffffff


	//   ....[100]....
        /*0974*/ 	.word	0xffffffff


	//   ....[101]....
        /*0978*/ 	.word	0xffffffff


	//   ....[102]....
        /*097c*/ 	.word	0xffffffff


	//   ....[103]....
        /*0980*/ 	.word	0xffffffff


	//   ....[104]....
        /*0984*/ 	.word	0xffffffff


	//   ....[105]....
        /*0988*/ 	.word	0xffffffff


	//   ....[106]....
        /*098c*/ 	.word	0xffffffff


	//   ....[107]....
        /*0990*/ 	.word	0xffffffff


	//   ....[108]....
        /*0994*/ 	.word	0xffffffff


	//   ....[109]....
        /*0998*/ 	.word	0xffffffff


	//   ....[110]....
        /*099c*/ 	.word	0xffffffff


	//   ....[111]....
        /*09a0*/ 	.word	0xffffffff


	//   ....[112]....
        /*09a4*/ 	.word	0xffffffff


	//   ....[113]....
        /*09a8*/ 	.word	0xffffffff


	//   ....[114]....
        /*09ac*/ 	.word	0xffffffff


	//   ....[115]....
        /*09b0*/ 	.word	0xffffffff


	//   ....[116]....
        /*09b4*/ 	.word	0xffffffff


	//   ....[117]....
        /*09b8*/ 	.word	0xffffffff


	//   ....[118]....
        /*09bc*/ 	.word	0xffffffff


	//   ....[119]....
        /*09c0*/ 	.word	0xffffffff


	//   ....[120]....
        /*09c4*/ 	.word	0xffffffff


	//   ....[121]....
        /*09c8*/ 	.word	0xffffffff


	//   ....[122]....
        /*09cc*/ 	.word	0xffffffff


	//   ....[123]....
        /*09d0*/ 	.word	0xffffffff


	//   ....[124]....
        /*09d4*/ 	.word	0xffffffff


	//   ....[125]....
        /*09d8*/ 	.word	0xffffffff


	//   ....[126]....
        /*09dc*/ 	.word	0xffffffff


	//   ....[127]....
        /*09e0*/ 	.word	0xffffffff


	//   ....[128]....
        /*09e4*/ 	.word	0xffffffff


	//   ....[129]....
        /*09e8*/ 	.word	0xffffffff


	//   ....[130]....
        /*09ec*/ 	.word	0xffffffff


	//   ....[131]....
        /*09f0*/ 	.word	0xffffffff


	//   ....[132]....
        /*09f4*/ 	.word	0xffffffff


	//   ....[133]....
        /*09f8*/ 	.word	0xffffffff


	//   ....[134]....
        /*09fc*/ 	.word	0xffffffff


	//   ....[135]....
        /*0a00*/ 	.word	0xffffffff


	//   ....[136]....
        /*0a04*/ 	.word	0xffffffff


	//   ....[137]....
        /*0a08*/ 	.word	0xffffffff


	//   ....[138]....
        /*0a0c*/ 	.word	0xffffffff


	//   ....[139]....
        /*0a10*/ 	.word	0xffffffff


	//   ....[140]....
        /*0a14*/ 	.word	0xffffffff


	//   ....[141]....
        /*0a18*/ 	.word	0xffffffff


	//   ....[142]....
        /*0a1c*/ 	.word	0xffffffff


	//   ....[143]....
        /*0a20*/ 	.word	0xffffffff


	//   ....[144]....
        /*0a24*/ 	.word	0xffffffff


	//   ....[145]....
        /*0a28*/ 	.word	0xffffffff


	//   ....[146]....
        /*0a2c*/ 	.word	0xffffffff


	//   ....[147]....
        /*0a30*/ 	.word	0xffffffff


	//   ....[148]....
        /*0a34*/ 	.word	0xffffffff


	//   ....[149]....
        /*0a38*/ 	.word	0xffffffff


	//   ....[150]....
        /*0a3c*/ 	.word	0xffffffff


	//   ....[151]....
        /*0a40*/ 	.word	0xffffffff


	//   ....[152]....
        /*0a44*/ 	.word	0xffffffff


	//   ....[153]....
        /*0a48*/ 	.word	0xffffffff


	//   ....[154]....
        /*0a4c*/ 	.word	0xffffffff


	//   ....[155]....
        /*0a50*/ 	.word	0xffffffff


	//   ....[156]....
        /*0a54*/ 	.word	0xffffffff


	//   ....[157]....
        /*0a58*/ 	.word	0xffffffff


	//   ....[158]....
        /*0a5c*/ 	.word	0xffffffff


	//   ....[159]....
        /*0a60*/ 	.word	0xffffffff


	//   ....[160]....
        /*0a64*/ 	.word	0xffffffff


	//   ....[161]....
        /*0a68*/ 	.word	0xffffffff


	//   ....[162]....
        /*0a6c*/ 	.word	0xffffffff


	//   ....[163]....
        /*0a70*/ 	.word	0xffffffff


	//   ....[164]....
        /*0a74*/ 	.word	0xffffffff


	//   ....[165]....
        /*0a78*/ 	.word	0xffffffff


	//   ....[166]....
        /*0a7c*/ 	.word	0xffffffff


	//   ....[167]....
        /*0a80*/ 	.word	0xffffffff


	//   ....[168]....
        /*0a84*/ 	.word	0xffffffff


	//   ....[169]....
        /*0a88*/ 	.word	0xffffffff


	//   ....[170]....
        /*0a8c*/ 	.word	0xffffffff


	//   ....[171]....
        /*0a90*/ 	.word	0xffffffff


	//   ....[172]....
        /*0a94*/ 	.word	0xffffffff


	//   ....[173]....
        /*0a98*/ 	.word	0xffffffff


	//   ....[174]....
        /*0a9c*/ 	.word	0xffffffff


	//   ....[175]....
        /*0aa0*/ 	.word	0xffffffff


	//   ....[176]....
        /*0aa4*/ 	.word	0xffffffff


	//   ....[177]....
        /*0aa8*/ 	.word	0xffffffff


	//   ....[178]....
        /*0aac*/ 	.word	0xffffffff


	//   ....[179]....
        /*0ab0*/ 	.word	0xffffffff


	//   ....[180]....
        /*0ab4*/ 	.word	0xffffffff


	//   ....[181]....
        /*0ab8*/ 	.word	0xffffffff


	//   ....[182]....
        /*0abc*/ 	.word	0xffffffff


	//   ....[183]....
        /*0ac0*/ 	.word	0xffffffff


	//   ....[184]....
        /*0ac4*/ 	.word	0xffffffff


	//   ....[185]....
        /*0ac8*/ 	.word	0xffffffff


	//   ....[186]....
        /*0acc*/ 	.word	0xffffffff


	//   ....[187]....
        /*0ad0*/ 	.word	0xffffffff


	//   ....[188]....
        /*0ad4*/ 	.word	0xffffffff


	//   ....[189]....
        /*0ad8*/ 	.word	0xffffffff


	//   ....[190]....
        /*0adc*/ 	.word	0xffffffff


	//   ....[191]....
        /*0ae0*/ 	.word	0xffffffff


	//   ....[192]....
        /*0ae4*/ 	.word	0xffffffff


	//   ....[193]....
        /*0ae8*/ 	.word	0xffffffff


	//   ....[194]....
        /*0aec*/ 	.word	0xffffffff


	//   ....[195]....
        /*0af0*/ 	.word	0xffffffff


	//   ....[196]....
        /*0af4*/ 	.word	0xffffffff


	//   ....[197]....
        /*0af8*/ 	.word	0xffffffff


	//   ....[198]....
        /*0afc*/ 	.word	0xffffffff


	//   ....[199]....
        /*0b00*/ 	.word	0xffffffff


	//   ....[200]....
        /*0b04*/ 	.word	0xffffffff


	//   ....[201]....
        /*0b08*/ 	.word	0xffffffff


	//   ....[202]....
        /*0b0c*/ 	.word	0xffffffff


	//   ....[203]....
        /*0b10*/ 	.word	0xffffffff


	//   ....[204]....
        /*0b14*/ 	.word	0xffffffff


	//   ....[205]....
        /*0b18*/ 	.word	0xffffffff


	//   ....[206]....
        /*0b1c*/ 	.word	0xffffffff


	//   ....[207]....
        /*0b20*/ 	.word	0xffffffff


	//   ....[208]....
        /*0b24*/ 	.word	0xffffffff


	//   ....[209]....
        /*0b28*/ 	.word	0xffffffff


	//   ....[210]....
        /*0b2c*/ 	.word	0xffffffff


	//   ....[211]....
        /*0b30*/ 	.word	0xffffffff


	//   ....[212]....
        /*0b34*/ 	.word	0xffffffff


	//   ....[213]....
        /*0b38*/ 	.word	0xffffffff


	//   ....[214]....
        /*0b3c*/ 	.word	0xffffffff


	//   ....[215]....
        /*0b40*/ 	.word	0xffffffff


	//   ....[216]....
        /*0b44*/ 	.word	0xffffffff


	//   ....[217]....
        /*0b48*/ 	.word	0xffffffff


	//   ....[218]....
        /*0b4c*/ 	.word	0xffffffff


	//   ....[219]....
        /*0b50*/ 	.word	0xffffffff


	//   ....[220]....
        /*0b54*/ 	.word	0xffffffff


	//   ....[221]....
        /*0b58*/ 	.word	0xffffffff


	//   ....[222]....
        /*0b5c*/ 	.word	0xffffffff


	//   ....[223]....
        /*0b60*/ 	.word	0xffffffff


	//   ....[224]....
        /*0b64*/ 	.word	0xffffffff


	//   ....[225]....
        /*0b68*/ 	.word	0xffffffff


	//   ....[226]....
        /*0b6c*/ 	.word	0xffffffff


	//   ....[227]....
        /*0b70*/ 	.word	0xffffffff


	//   ....[228]....
        /*0b74*/ 	.word	0xffffffff


	//   ....[229]....
        /*0b78*/ 	.word	0xffffffff


	//   ....[230]....
        /*0b7c*/ 	.word	0xffffffff


	//   ....[231]....
        /*0b80*/ 	.word	0xffffffff


	//   ....[232]....
        /*0b84*/ 	.word	0xffffffff


	//   ....[233]....
        /*0b88*/ 	.word	0xffffffff


	//   ....[234]....
        /*0b8c*/ 	.word	0xffffffff


	//   ....[235]....
        /*0b90*/ 	.word	0xffffffff


	//   ....[236]....
        /*0b94*/ 	.word	0xffffffff


	//   ....[237]....
        /*0b98*/ 	.word	0xffffffff


	//   ....[238]....
        /*0b9c*/ 	.word	0xffffffff


	//   ....[239]....
        /*0ba0*/ 	.word	0xffffffff


	//   ....[240]....
        /*0ba4*/ 	.word	0xffffffff


	//   ....[241]....
        /*0ba8*/ 	.word	0xffffffff


	//   ....[242]....
        /*0bac*/ 	.word	0xffffffff


	//   ....[243]....
        /*0bb0*/ 	.word	0xffffffff


	//   ....[244]....
        /*0bb4*/ 	.word	0xffffffff


	//   ....[245]....
        /*0bb8*/ 	.word	0xffffffff


	//   ....[246]....
        /*0bbc*/ 	.word	0xffffffff


	//   ....[247]....
        /*0bc0*/ 	.word	0xffffffff


	//   ....[248]....
        /*0bc4*/ 	.word	0xffffffff


	//   ....[249]....
        /*0bc8*/ 	.word	0xffffffff


	//   ....[250]....
        /*0bcc*/ 	.word	0xffffffff


	//   ....[251]....
        /*0bd0*/ 	.word	0xffffffff


	//   ....[252]....
        /*0bd4*/ 	.word	0xffffffff


	//   ....[253]....
        /*0bd8*/ 	.word	0xffffffff


	//   ....[254]....
        /*0bdc*/ 	.word	0xffffffff


	//   ....[255]....
        /*0be0*/ 	.word	0xffffffff


	//   ....[0]....
        /*0be4*/ 	.word	0xffffffff


	//   ....[1]....
        /*0be8*/ 	.word	0xffffffff


	//   ....[2]....
        /*0bec*/ 	.word	0xffffffff


	//   ....[3]....
        /*0bf0*/ 	.word	0xffffffff


	//   ....[4]....
        /*0bf4*/ 	.word	0xffffffff


	//   ....[5]....
        /*0bf8*/ 	.word	0xffffffff


	//   ....[6]....
        /*0bfc*/ 	.word	0xffffffff


	//   ....[7]....
        /*0c00*/ 	.word	0xffffffff


	//   ....[8]....
        /*0c04*/ 	.word	0xffffffff


	//   ....[9]....
        /*0c08*/ 	.word	0xffffffff


	//   ....[10]....
        /*0c0c*/ 	.word	0xffffffff


	//   ....[11]....
        /*0c10*/ 	.word	0xffffffff


	//   ....[12]....
        /*0c14*/ 	.word	0xffffffff


	//   ....[13]....
        /*0c18*/ 	.word	0xffffffff


	//   ....[14]....
        /*0c1c*/ 	.word	0xffffffff


	//   ....[15]....
        /*0c20*/ 	.word	0xffffffff


	//   ....[16]....
        /*0c24*/ 	.word	0xffffffff


	//   ....[17]....
        /*0c28*/ 	.word	0xffffffff


	//   ....[18]....
        /*0c2c*/ 	.word	0xffffffff


	//   ....[19]....
        /*0c30*/ 	.word	0xffffffff


	//   ....[20]....
        /*0c34*/ 	.word	0xffffffff


	//   ....[21]....
        /*0c38*/ 	.word	0xffffffff


	//   ....[22]....
        /*0c3c*/ 	.word	0xffffffff


	//   ....[23]....
        /*0c40*/ 	.word	0xffffffff


	//   ....[24]....
        /*0c44*/ 	.word	0xffffffff


	//   ....[25]....
        /*0c48*/ 	.word	0xffffffff


	//   ....[26]....
        /*0c4c*/ 	.word	0xffffffff


	//   ....[27]....
        /*0c50*/ 	.word	0xffffffff


	//   ....[28]....
        /*0c54*/ 	.word	0xffffffff


	//   ....[29]....
        /*0c58*/ 	.word	0xffffffff


	//   ....[30]....
        /*0c5c*/ 	.word	0xffffffff


	//   ....[31]....
        /*0c60*/ 	.word	0xffffffff


	//   ....[32]....
        /*0c64*/ 	.word	0xffffffff


	//   ....[33]....
        /*0c68*/ 	.word	0xffffffff


	//   ....[34]....
        /*0c6c*/ 	.word	0xffffffff


	//   ....[35]....
        /*0c70*/ 	.word	0xffffffff


	//   ....[36]....
        /*0c74*/ 	.word	0xffffffff


	//   ....[37]....
        /*0c78*/ 	.word	0xffffffff


	//   ....[38]....
        /*0c7c*/ 	.word	0xffffffff


	//   ....[39]....
        /*0c80*/ 	.word	0xffffffff


	//   ....[40]....
        /*0c84*/ 	.word	0xffffffff


	//   ....[41]....
        /*0c88*/ 	.word	0xffffffff


	//   ....[42]....
        /*0c8c*/ 	.word	0xffffffff


	//   ....[43]....
        /*0c90*/ 	.word	0xffffffff


	//   ....[44]....
        /*0c94*/ 	.word	0xffffffff


	//   ....[45]....
        /*0c98*/ 	.word	0xffffffff


	//   ....[46]....
        /*0c9c*/ 	.word	0xffffffff


	//   ....[47]....
        /*0ca0*/ 	.word	0xffffffff


	//   ....[48]....
        /*0ca4*/ 	.word	0xffffffff


	//   ....[49]....
        /*0ca8*/ 	.word	0xffffffff


	//   ....[50]....
        /*0cac*/ 	.word	0xffffffff


	//   ....[51]....
        /*0cb0*/ 	.word	0xffffffff


	//   ....[52]....
        /*0cb4*/ 	.word	0xffffffff


	//   ....[53]....
        /*0cb8*/ 	.word	0xffffffff


	//   ....[54]....
        /*0cbc*/ 	.word	0xffffffff


	//   ....[55]....
        /*0cc0*/ 	.word	0xffffffff


	//   ....[56]....
        /*0cc4*/ 	.word	0xffffffff


	//   ....[57]....
        /*0cc8*/ 	.word	0xffffffff


	//   ....[58]....
        /*0ccc*/ 	.word	0xffffffff


	//   ....[59]....
        /*0cd0*/ 	.word	0xffffffff


	//   ....[60]....
        /*0cd4*/ 	.word	0xffffffff


	//   ....[61]....
        /*0cd8*/ 	.word	0xffffffff


	//   ....[62]....
        /*0cdc*/ 	.word	0xffffffff


	//   ....[63]....
        /*0ce0*/ 	.word	0xffffffff


	//   ....[64]....
        /*0ce4*/ 	.word	0xffffffff


	//   ....[65]....
        /*0ce8*/ 	.word	0xffffffff


	//   ....[66]....
        /*0cec*/ 	.word	0xffffffff


	//   ....[67]....
        /*0cf0*/ 	.word	0xffffffff


	//   ....[68]....
        /*0cf4*/ 	.word	0xffffffff


	//   ....[69]....
        /*0cf8*/ 	.word	0xffffffff


	//   ....[70]....
        /*0cfc*/ 	.word	0xffffffff


	//   ....[71]....
        /*0d00*/ 	.word	0xffffffff


	//   ....[72]....
        /*0d04*/ 	.word	0xffffffff


	//   ....[73]....
        /*0d08*/ 	.word	0xffffffff


	//   ....[74]....
        /*0d0c*/ 	.word	0xffffffff


	//   ....[75]....
        /*0d10*/ 	.word	0xffffffff


	//   ....[76]....
        /*0d14*/ 	.word	0xffffffff


	//   ....[77]....
        /*0d18*/ 	.word	0xffffffff


	//   ....[78]....
        /*0d1c*/ 	.word	0xffffffff


	//   ....[79]....
        /*0d20*/ 	.word	0xffffffff


	//   ....[80]....
        /*0d24*/ 	.word	0xffffffff


	//   ....[81]....
        /*0d28*/ 	.word	0xffffffff


	//   ....[82]....
        /*0d2c*/ 	.word	0xffffffff


	//   ....[83]....
        /*0d30*/ 	.word	0xffffffff


	//   ....[84]....
        /*0d34*/ 	.word	0xffffffff


	//   ....[85]....
        /*0d38*/ 	.word	0xffffffff


	//   ....[86]....
        /*0d3c*/ 	.word	0xffffffff


	//   ....[87]....
        /*0d40*/ 	.word	0xffffffff


	//   ....[88]....
        /*0d44*/ 	.word	0xffffffff


	//   ....[89]....
        /*0d48*/ 	.word	0xffffffff


	//   ....[90]....
        /*0d4c*/ 	.word	0xffffffff


	//   ....[91]....
        /*0d50*/ 	.word	0xffffffff


	//   ....[92]....
        /*0d54*/ 	.word	0xffffffff


	//   ....[93]....
        /*0d58*/ 	.word	0xffffffff


	//   ....[94]....
        /*0d5c*/ 	.word	0xffffffff


	//   ....[95]....
        /*0d60*/ 	.word	0xffffffff


	//   ....[96]....
        /*0d64*/ 	.word	0xffffffff


	//   ....[97]....
        /*0d68*/ 	.word	0xffffffff


	//   ....[98]....
        /*0d6c*/ 	.word	0xffffffff


	//   ....[99]....
        /*0d70*/ 	.word	0xffffffff


	//   ....[100]....
        /*0d74*/ 	.word	0xffffffff


	//   ....[101]....
        /*0d78*/ 	.word	0xffffffff


	//   ....[102]....
        /*0d7c*/ 	.word	0xffffffff


	//   ....[103]....
        /*0d80*/ 	.word	0xffffffff


	//   ....[104]....
        /*0d84*/ 	.word	0xffffffff


	//   ....[105]....
        /*0d88*/ 	.word	0xffffffff


	//   ....[106]....
        /*0d8c*/ 	.word	0xffffffff


	//   ....[107]....
        /*0d90*/ 	.word	0xffffffff


	//   ....[108]....
        /*0d94*/ 	.word	0xffffffff


	//   ....[109]....
        /*0d98*/ 	.word	0xffffffff


	//   ....[110]....
        /*0d9c*/ 	.word	0xffffffff


	//   ....[111]....
        /*0da0*/ 	.word	0xffffffff


	//   ....[112]....
        /*0da4*/ 	.word	0xffffffff


	//   ....[113]....
        /*0da8*/ 	.word	0xffffffff


	//   ....[114]....
        /*0dac*/ 	.word	0xffffffff


	//   ....[115]....
        /*0db0*/ 	.word	0xffffffff


	//   ....[116]....
        /*0db4*/ 	.word	0xffffffff


	//   ....[117]....
        /*0db8*/ 	.word	0xffffffff


	//----- nvinfo : EIATTR_COOP_GROUP_INSTR_OFFSETS
	.align		4
.L_264:
        /*0dbc*/ 	.byte	0x04, 0x28
        /*0dbe*/ 	.short	(.L_266 - .L_265)


	//   ....[0]....
.L_265:
        /*0dc0*/ 	.word	0x00000050


	//   ....[1]....
        /*0dc4*/ 	.word	0x00000200


	//   ....[2]....
        /*0dc8*/ 	.word	0x00000230


	//   ....[3]....
        /*0dcc*/ 	.word	0x00000260


	//   ....[4]....
        /*0dd0*/ 	.word	0x00000290


	//   ....[5]....
        /*0dd4*/ 	.word	0x000002c0


	//   ....[6]....
        /*0dd8*/ 	.word	0x000002f0


	//   ....[7]....
        /*0ddc*/ 	.word	0x00000450


	//   ....[8]....
        /*0de0*/ 	.word	0x00000490


	//   ....[9]....
        /*0de4*/ 	.word	0x000004c0


	//   ....[10]....
        /*0de8*/ 	.word	0x000004f0


	//   ....[11]....
        /*0dec*/ 	.word	0x00000520


	//   ....[12]....
        /*0df0*/ 	.word	0x00000550


	//   ....[13]....
        /*0df4*/ 	.word	0x000005e0


	//   ....[14]....
        /*0df8*/ 	.word	0x00000630


	//   ....[15]....
        /*0dfc*/ 	.word	0x00000650


	//   ....[16]....
        /*0e00*/ 	.word	0x000006b0


	//   ....[17]....
        /*0e04*/ 	.word	0x000027d0


	//   ....[18]....
        /*0e08*/ 	.word	0x000027f0


	//   ....[19]....
        /*0e0c*/ 	.word	0x00002930


	//   ....[20]....
        /*0e10*/ 	.word	0x00002940


	//   ....[21]....
        /*0e14*/ 	.word	0x00002a20


	//   ....[22]....
        /*0e18*/ 	.word	0x00002a40


	//   ....[23]....
        /*0e1c*/ 	.word	0x00002b20


	//   ....[24]....
        /*0e20*/ 	.word	0x00002b30


	//   ....[25]....
        /*0e24*/ 	.word	0x00002c10


	//   ....[26]....
        /*0e28*/ 	.word	0x00002c30


	//   ....[27]....
        /*0e2c*/ 	.word	0x00002d10


	//   ....[28]....
        /*0e30*/ 	.word	0x00002d20


	//   ....[29]....
        /*0e34*/ 	.word	0x00002e00


	//   ....[30]....
        /*0e38*/ 	.word	0x00002e20


	//   ....[31]....
        /*0e3c*/ 	.word	0x00002f00


	//   ....[32]....
        /*0e40*/ 	.word	0x00002f10


	//   ....[33]....
        /*0e44*/ 	.word	0x000033b0


	//   ....[34]....
        /*0e48*/ 	.word	0x000033c0


	//   ....[35]....
        /*0e4c*/ 	.word	0x000033d0


	//   ....[36]....
        /*0e50*/ 	.word	0x000033e0


	//   ....[37]....
        /*0e54*/ 	.word	0x00003400


	//   ....[38]....
        /*0e58*/ 	.word	0x00003410


	//   ....[39]....
        /*0e5c*/ 	.word	0x00003450


	//   ....[40]....
        /*0e60*/ 	.word	0x00003470


	//   ....[41]....
        /*0e64*/ 	.word	0x00003480


	//   ....[42]....
        /*0e68*/ 	.word	0x000034c0


	//   ....[43]....
        /*0e6c*/ 	.word	0x000036a0


	//   ....[44]....
        /*0e70*/ 	.word	0x000036b0


	//   ....[45]....
        /*0e74*/ 	.word	0x000036c0


	//   ....[46]....
        /*0e78*/ 	.word	0x000036f0


	//   ....[47]....
        /*0e7c*/ 	.word	0x00003700


	//   ....[48]....
        /*0e80*/ 	.word	0x00003710


	//   ....[49]....
        /*0e84*/ 	.word	0x00003720


	//   ....[50]....
        /*0e88*/ 	.word	0x00003730


	//   ....[51]....
        /*0e8c*/ 	.word	0x00003740


	//   ....[52]....
        /*0e90*/ 	.word	0x00003770


	//   ....[53]....
        /*0e94*/ 	.word	0x00004ba0


	//   ....[54]....
        /*0e98*/ 	.word	0x00004bc0


	//   ....[55]....
        /*0e9c*/ 	.word	0x00004be0


	//   ....[56]....
        /*0ea0*/ 	.word	0x00004bf0


	//   ....[57]....
        /*0ea4*/ 	.word	0x00004c00


	//   ....[58]....
        /*0ea8*/ 	.word	0x00004c10


	//   ....[59]....
        /*0eac*/ 	.word	0x00004c20


	//   ....[60]....
        /*0eb0*/ 	.word	0x00004c30


	//   ....[61]....
        /*0eb4*/ 	.word	0x00004c60


	//   ....[62]....
        /*0eb8*/ 	.word	0x00004c90


	//   ....[63]....
        /*0ebc*/ 	.word	0x00004e80


	//   ....[64]....
        /*0ec0*/ 	.word	0x00005140


	//   ....[65]....
        /*0ec4*/ 	.word	0x00005150


	//   ....[66]....
        /*0ec8*/ 	.word	0x00005160


	//   ....[67]....
        /*0ecc*/ 	.word	0x00005df0


	//   ....[68]....
        /*0ed0*/ 	.word	0x00005e10


	//   ....[69]....
        /*0ed4*/ 	.word	0x00005e30


	//   ....[70]....
        /*0ed8*/ 	.word	0x00005e40


	//   ....[71]....
        /*0edc*/ 	.word	0x00005e70


	//   ....[72]....
        /*0ee0*/ 	.word	0x00005e90


	//   ....[73]....
        /*0ee4*/ 	.word	0x00005eb0


	//   ....[74]....
        /*0ee8*/ 	.word	0x00005ec0


	//   ....[75]....
        /*0eec*/ 	.word	0x00007b20


	//   ....[76]....
        /*0ef0*/ 	.word	0x00007b40


	//   ....[77]....
        /*0ef4*/ 	.word	0x00007b60


	//   ....[78]....
        /*0ef8*/ 	.word	0x00007b70


	//   ....[79]....
        /*0efc*/ 	.word	0x00007b80


	//   ....[80]....
        /*0f00*/ 	.word	0x00007b90


	//   ....[81]....
        /*0f04*/ 	.word	0x00007ba0


	//   ....[82]....
        /*0f08*/ 	.word	0x00007bb0


	//   ....[83]....
        /*0f0c*/ 	.word	0x00007bc0


	//   ....[84]....
        /*0f10*/ 	.word	0x00007bd0


	//   ....[85]....
        /*0f14*/ 	.word	0x00008ff0


	//   ....[86]....
        /*0f18*/ 	.word	0x00009010


	//   ....[87]....
        /*0f1c*/ 	.word	0x00009030


	//   ....[88]....
        /*0f20*/ 	.word	0x00009040


	//   ....[89]....
        /*0f24*/ 	.word	0x00009050


	//   ....[90]....
        /*0f28*/ 	.word	0x00009060


	//   ....[91]....
        /*0f2c*/ 	.word	0x00009070


	//   ....[92]....
        /*0f30*/ 	.word	0x00009080


	//   ....[93]....
        /*0f34*/ 	.word	0x00009090


	//   ....[94]....
        /*0f38*/ 	.word	0x000090a0


	//   ....[95]....
        /*0f3c*/ 	.word	0x000092d0


	//   ....[96]....
        /*0f40*/ 	.word	0x00009580


	//   ....[97]....
        /*0f44*/ 	.word	0x00009590


	//   ....[98]....
        /*0f48*/ 	.word	0x000095a0


	//   ....[99]....
        /*0f4c*/ 	.word	0x0000a230


	//   ....[100]....
        /*0f50*/ 	.word	0x0000a270


	//   ....[101]....
        /*0f54*/ 	.word	0x0000a280


	//   ....[102]....
        /*0f58*/ 	.word	0x0000a290


	//   ....[103]....
        /*0f5c*/ 	.word	0x0000a2c0


	//   ....[104]....
        /*0f60*/ 	.word	0x0000a2e0


	//   ....[105]....
        /*0f64*/ 	.word	0x0000a300


	//   ....[106]....
        /*0f68*/ 	.word	0x0000a310


	//   ....[107]....
        /*0f6c*/ 	.word	0x0000c470


	//   ....[108]....
        /*0f70*/ 	.word	0x0000c490


	//   ....[109]....
        /*0f74*/ 	.word	0x0000c4e0


	//   ....[110]....
        /*0f78*/ 	.word	0x0000c500


	//   ....[111]....
        /*0f7c*/ 	.word	0x0000c520


	//   ....[112]....
        /*0f80*/ 	.word	0x0000c540


	//   ....[113]....
        /*0f84*/ 	.word	0x0000c560


	//   ....[114]....
        /*0f88*/ 	.word	0x0000c580


	//   ....[115]....
        /*0f8c*/ 	.word	0x0000c5a0


	//   ....[116]....
        /*0f90*/ 	.word	0x0000c6f0


	//   ....[117]....
        /*0f94*/ 	.word	0x0000d8e0


	//   ....[118]....
        /*0f98*/ 	.word	0x0000d900


	//   ....[119]....
        /*0f9c*/ 	.word	0x0000d930


	//   ....[120]....
        /*0fa0*/ 	.word	0x0000d950


	//   ....[121]....
        /*0fa4*/ 	.word	0x0000d960


	//   ....[122]....
        /*0fa8*/ 	.word	0x0000d970


	//   ....[123]....
        /*0fac*/ 	.word	0x0000d980


	//   ....[124]....
        /*0fb0*/ 	.word	0x0000d990


	//   ....[125]....
        /*0fb4*/ 	.word	0x0000d9a0


	//   ....[126]....
        /*0fb8*/ 	.word	0x0000d9b0


	//   ....[127]....
        /*0fbc*/ 	.word	0x0000e040


	//   ....[128]....
        /*0fc0*/ 	.word	0x0000e050


	//   ....[129]....
        /*0fc4*/ 	.word	0x0000e060


	//   ....[130]....
        /*0fc8*/ 	.word	0x0000e070


	//   ....[131]....
        /*0fcc*/ 	.word	0x0000e0b0


	//   ....[132]....
        /*0fd0*/ 	.word	0x0000e0d0


	//   ....[133]....
        /*0fd4*/ 	.word	0x0000e0e0


	//   ....[134]....
        /*0fd8*/ 	.word	0x0000e0f0


	//   ....[135]....
        /*0fdc*/ 	.word	0x0000ff20


	//   ....[136]....
        /*0fe0*/ 	.word	0x0000ff80


	//   ....[137]....
        /*0fe4*/ 	.word	0x0000ff90


	//   ....[138]....
        /*0fe8*/ 	.word	0x0000ffa0


	//   ....[139]....
        /*0fec*/ 	.word	0x0000ffd0


	//   ....[140]....
        /*0ff0*/ 	.word	0x0000fff0


	//   ....[141]....
        /*0ff4*/ 	.word	0x00010000


	//   ....[142]....
        /*0ff8*/ 	.word	0x00010010


	//   ....[143]....
        /*0ffc*/ 	.word	0x00011210


	//   ....[144]....
        /*1000*/ 	.word	0x00011230


	//   ....[145]....
        /*1004*/ 	.word	0x00011250


	//   ....[146]....
        /*1008*/ 	.word	0x00011260


	//   ....[147]....
        /*100c*/ 	.word	0x00011270


	//   ....[148]....
        /*1010*/ 	.word	0x00011280


	//   ....[149]....
        /*1014*/ 	.word	0x00011290


	//   ....[150]....
        /*1018*/ 	.word	0x000112a0


	//   ....[151]....
        /*101c*/ 	.word	0x00011660


	//   ....[152]....
        /*1020*/ 	.word	0x00011680


	//   ....[153]....
        /*1024*/ 	.word	0x00011750


	//   ....[154]....
        /*1028*/ 	.word	0x00011760


	//   ....[155]....
        /*102c*/ 	.word	0x000117e0


	//   ....[156]....
        /*1030*/ 	.word	0x00011800


	//   ....[157]....
        /*1034*/ 	.word	0x00011880


	//   ....[158]....
        /*1038*/ 	.word	0x00011890


	//   ....[159]....
        /*103c*/ 	.word	0x00011910


	//   ....[160]....
        /*1040*/ 	.word	0x00011930


	//   ....[161]....
        /*1044*/ 	.word	0x000119b0


	//   ....[162]....
        /*1048*/ 	.word	0x000119c0


	//   ....[163]....
        /*104c*/ 	.word	0x00011a40


	//   ....[164]....
        /*1050*/ 	.word	0x00011a60


	//   ....[165]....
        /*1054*/ 	.word	0x00011ae0


	//   ....[166]....
        /*1058*/ 	.word	0x00011af0


	//   ....[167]....
        /*105c*/ 	.word	0x00011d80


	//   ....[168]....
        /*1060*/ 	.word	0x00011da0


	//   ....[169]....
        /*1064*/ 	.word	0x000120f0


	//   ....[170]....
        /*1068*/ 	.word	0x00012100


	//   ....[171]....
        /*106c*/ 	.word	0x00012450


	//   ....[172]....
        /*1070*/ 	.word	0x00012470


	//   ....[173]....
        /*1074*/ 	.word	0x000127c0


	//   ....[174]....
        /*1078*/ 	.word	0x000127d0


	//   ....[175]....
        /*107c*/ 	.word	0x00013280


	//   ....[176]....
        /*1080*/ 	.word	0x000132a0


	//   ....[177]....
        /*1084*/ 	.word	0x00013380


	//   ....[178]....
        /*1088*/ 	.word	0x00013390


	//   ....[179]....
        /*108c*/ 	.word	0x00013410


	//   ....[180]....
        /*1090*/ 	.word	0x00013430


	//   ....[181]....
        /*1094*/ 	.word	0x000134b0


	//   ....[182]....
        /*1098*/ 	.word	0x000134c0


	//   ....[183]....
        /*109c*/ 	.word	0x00013540


	//   ....[184]....
        /*10a0*/ 	.word	0x00013560


	//   ....[185]....
        /*10a4*/ 	.word	0x000135e0


	//   ....[186]....
        /*10a8*/ 	.word	0x000135f0


	//   ....[187]....
        /*10ac*/ 	.word	0x00013670


	//   ....[188]....
        /*10b0*/ 	.word	0x00013690


	//   ....[189]....
        /*10b4*/ 	.word	0x00013710


	//   ....[190]....
        /*10b8*/ 	.word	0x00013720


	//   ....[191]....
        /*10bc*/ 	.word	0x00013880


	//   ....[192]....
        /*10c0*/ 	.word	0x000138a0


	//   ....[193]....
        /*10c4*/ 	.word	0x000139d0


	//   ....[194]....
        /*10c8*/ 	.word	0x00013a10


	//   ....[195]....
        /*10cc*/ 	.word	0x00013a40


	//   ....[196]....
        /*10d0*/ 	.word	0x00013a70


	//   ....[197]....
        /*10d4*/ 	.word	0x00013aa0


	//   ....[198]....
        /*10d8*/ 	.word	0x00013ad0


	//   ....[199]....
        /*10dc*/ 	.word	0x00013c30


	//   ....[200]....
        /*10e0*/ 	.word	0x00013c70


	//   ....[201]....
        /*10e4*/ 	.word	0x00013ca0


	//   ....[202]....
        /*10e8*/ 	.word	0x00013cd0


	//   ....[203]....
        /*10ec*/ 	.word	0x00013d00


	//   ....[204]....
        /*10f0*/ 	.word	0x00013d30


	//   ....[205]....
        /*10f4*/ 	.word	0x00013dc0


	//   ....[206]....
        /*10f8*/ 	.word	0x00013e20


	//   ....[207]....
        /*10fc*/ 	.word	0x00013e30


	//   ....[208]....
        /*1100*/ 	.word	0x00013e90


	//   ....[209]....
        /*1104*/ 	.word	0x000148f0


	//   ....[210]....
        /*1108*/ 	.word	0x00014950


	//   ....[211]....
        /*110c*/ 	.word	0x000149a0


	//   ....[212]....
        /*1110*/ 	.word	0x000149f0


	//   ....[213]....
        /*1114*/ 	.word	0x00014a40


	//   ....[214]....
        /*1118*/ 	.word	0x00014ab0


	//   ....[215]....
        /*111c*/ 	.word	0x00014b00


	//   ....[216]....
        /*1120*/ 	.word	0x00014b70


	//   ....[217]....
        /*1124*/ 	.word	0x00014be0


	//   ....[218]....
        /*1128*/ 	.word	0x00014c50


	//   ....[219]....
        /*112c*/ 	.word	0x00014cc0


	//   ....[220]....
        /*1130*/ 	.word	0x00014d30


	//   ....[221]....
        /*1134*/ 	.word	0x00014da0


	//   ....[222]....
        /*1138*/ 	.word	0x00014e00


	//   ....[223]....
        /*113c*/ 	.word	0x00014e70


	//   ....[224]....
        /*1140*/ 	.word	0x00014ee0


	//   ....[225]....
        /*1144*/ 	.word	0x00014f50


	//   ....[226]....
        /*1148*/ 	.word	0x00014fb0


	//   ....[227]....
        /*114c*/ 	.word	0x00015020


	//   ....[228]....
        /*1150*/ 	.word	0x00015090


	//   ....[229]....
        /*1154*/ 	.word	0x00015100


	//   ....[230]....
        /*1158*/ 	.word	0x00015160


	//   ....[231]....
        /*115c*/ 	.word	0x000151d0


	//   ....[232]....
        /*1160*/ 	.word	0x00015240


	//   ....[233]....
        /*1164*/ 	.word	0x000152b0


	//   ....[234]....
        /*1168*/ 	.word	0x00015310


	//   ....[235]....
        /*116c*/ 	.word	0x00015380


	//   ....[236]....
        /*1170*/ 	.word	0x000153f0


	//   ....[237]....
        /*1174*/ 	.word	0x000154c0


	//   ....[238]....
        /*1178*/ 	.word	0x00015520


	//   ....[239]....
        /*117c*/ 	.word	0x00015600


	//   ....[240]....
        /*1180*/ 	.word	0x00015660


	//   ....[241]....
        /*1184*/ 	.word	0x00015740


	//   ....[242]....
        /*1188*/ 	.word	0x000157a0


	//   ....[243]....
        /*118c*/ 	.word	0x00015880


	//   ....[244]....
        /*1190*/ 	.word	0x000158e0


	//   ....[245]....
        /*1194*/ 	.word	0x00015950


	//   ....[246]....
        /*1198*/ 	.word	0x000159c0


	//   ....[247]....
        /*119c*/ 	.word	0x00015cb0


	//   ....[248]....
        /*11a0*/ 	.word	0x00015fa0


	//   ....[249]....
        /*11a4*/ 	.word	0x00016740


	//   ....[250]....
        /*11a8*/ 	.word	0x00016790


	//   ....[251]....
        /*11ac*/ 	.word	0x000167e0


	//   ....[252]....
        /*11b0*/ 	.word	0x00016830


	//   ....[253]....
        /*11b4*/ 	.word	0x00016880


	//   ....[254]....
        /*11b8*/ 	.word	0x000168d0


	//   ....[255]....
        /*11bc*/ 	.word	0x00016920


	//   ....[0]....
        /*11c0*/ 	.word	0x00016970


	//   ....[1]....
        /*11c4*/ 	.word	0x000169e0


	//   ....[2]....
        /*11c8*/ 	.word	0x00016a50


	//   ....[3]....
        /*11cc*/ 	.word	0x00016b20


	//   ....[4]....
        /*11d0*/ 	.word	0x00016b80


	//   ....[5]....
        /*11d4*/ 	.word	0x00016c60


	//   ....[6]....
        /*11d8*/ 	.word	0x00016cc0


	//   ....[7]....
        /*11dc*/ 	.word	0x00016da0


	//   ....[8]....
        /*11e0*/ 	.word	0x00016e00


	//   ....[9]....
        /*11e4*/ 	.word	0x00016ee0


	//   ....[10]....
        /*11e8*/ 	.word	0x00016f40


	//   ....[11]....
        /*11ec*/ 	.word	0x00016fb0


	//   ....[12]....
        /*11f0*/ 	.word	0x00017020


	//   ....[13]....
        /*11f4*/ 	.word	0x000170f0


	//   ....[14]....
        /*11f8*/ 	.word	0x00017150


	//   ....[15]....
        /*11fc*/ 	.word	0x00017230


	//   ....[16]....
        /*1200*/ 	.word	0x00017290


	//   ....[17]....
        /*1204*/ 	.word	0x00017370


	//   ....[18]....
        /*1208*/ 	.word	0x000173d0


	//   ....[19]....
        /*120c*/ 	.word	0x000174b0


	//   ....[20]....
        /*1210*/ 	.word	0x00017510


	//   ....[21]....
        /*1214*/ 	.word	0x00017580


	//   ....[22]....
        /*1218*/ 	.word	0x000175f0


	//   ....[23]....
        /*121c*/ 	.word	0x000178d0


	//   ....[24]....
        /*1220*/ 	.word	0x00017bb0


	//   ....[25]....
        /*1224*/ 	.word	0x00018370


	//   ....[26]....
        /*1228*/ 	.word	0x000183b0


	//   ....[27]....
        /*122c*/ 	.word	0x00018400


	//   ....[28]....
        /*1230*/ 	.word	0x00018440


	//   ....[29]....
        /*1234*/ 	.word	0x00018490


	//   ....[30]....
        /*1238*/ 	.word	0x000184d0


	//   ....[31]....
        /*123c*/ 	.word	0x00018520


	//   ....[32]....
        /*1240*/ 	.word	0x00018560


	//   ....[33]....
        /*1244*/ 	.word	0x000185b0


	//   ....[34]....
        /*1248*/ 	.word	0x00018620


	//   ....[35]....
        /*124c*/ 	.word	0x00018690


	//   ....[36]....
        /*1250*/ 	.word	0x00018770


	//   ....[37]....
        /*1254*/ 	.word	0x000187d0


	//   ....[38]....
        /*1258*/ 	.word	0x000188b0


	//   ....[39]....
        /*125c*/ 	.word	0x00018910


	//   ....[40]....
        /*1260*/ 	.word	0x000189f0


	//   ....[41]....
        /*1264*/ 	.word	0x00018a50


	//   ....[42]....
        /*1268*/ 	.word	0x00018b30


	//   ....[43]....
        /*126c*/ 	.word	0x00018b90


	//   ....[44]....
        /*1270*/ 	.word	0x00018be0


	//   ....[45]....
        /*1274*/ 	.word	0x00018c20


	//   ....[46]....
        /*1278*/ 	.word	0x00018c70


	//   ....[47]....
        /*127c*/ 	.word	0x00018cb0


	//   ....[48]....
        /*1280*/ 	.word	0x00018d00


	//   ....[49]....
        /*1284*/ 	.word	0x00018d40


	//   ....[50]....
        /*1288*/ 	.word	0x00018d90


	//   ....[51]....
        /*128c*/ 	.word	0x00018dd0


	//   ....[52]....
        /*1290*/ 	.word	0x00018e20


	//   ....[53]....
        /*1294*/ 	.word	0x00018e70


	//   ....[54]....
        /*1298*/ 	.word	0x00018ec0


	//   ....[55]....
        /*129c*/ 	.word	0x00018f20


	//   ....[56]....
        /*12a0*/ 	.word	0x00018f70


	//   ....[57]....
        /*12a4*/ 	.word	0x00018fd0


	//   ....[58]....
        /*12a8*/ 	.word	0x00019020


	//   ....[59]....
        /*12ac*/ 	.word	0x00019070


	//   ....[60]....
        /*12b0*/ 	.word	0x000190e0


	//   ....[61]....
        /*12b4*/ 	.word	0x00019150


	//   ....[62]....
        /*12b8*/ 	.word	0x000191c0


	//   ....[63]....
        /*12bc*/ 	.word	0x00019220


	//   ....[64]....
        /*12c0*/ 	.word	0x00019290


	//   ....[65]....
        /*12c4*/ 	.word	0x00019300


	//   ....[66]....
        /*12c8*/ 	.word	0x00019370


	//   ....[67]....
        /*12cc*/ 	.word	0x000193d0


	//   ....[68]....
        /*12d0*/ 	.word	0x00019440


	//   ....[69]....
        /*12d4*/ 	.word	0x000194b0


	//   ....[70]....
        /*12d8*/ 	.word	0x00019520


	//   ....[71]....
        /*12dc*/ 	.word	0x00019580


	//   ....[72]....
        /*12e0*/ 	.word	0x000195f0


	//   ....[73]....
        /*12e4*/ 	.word	0x00019660


	//   ....[74]....
        /*12e8*/ 	.word	0x000196d0


	//   ....[75]....
        /*12ec*/ 	.word	0x00019730


	//   ....[76]....
        /*12f0*/ 	.word	0x000197a0


	//   ....[77]....
        /*12f4*/ 	.word	0x00019810


	//   ....[78]....
        /*12f8*/ 	.word	0x00019880


	//   ....[79]....
        /*12fc*/ 	.word	0x000198e0


	//   ....[80]....
        /*1300*/ 	.word	0x00019950


	//   ....[81]....
        /*1304*/ 	.word	0x000199c0


	//   ....[82]....
        /*1308*/ 	.word	0x00019a30


	//   ....[83]....
        /*130c*/ 	.word	0x00019a90


	//   ....[84]....
        /*1310*/ 	.word	0x00019b00


	//   ....[85]....
        /*1314*/ 	.word	0x00019b70


	//   ....[86]....
        /*1318*/ 	.word	0x00019be0


	//   ....[87]....
        /*131c*/ 	.word	0x00019c40


	//   ....[88]....
        /*1320*/ 	.word	0x00019cb0


	//   ....[89]....
        /*1324*/ 	.word	0x00019d20


	//   ....[90]....
        /*1328*/ 	.word	0x00019d90


	//   ....[91]....
        /*132c*/ 	.word	0x00019df0


	//   ....[92]....
        /*1330*/ 	.word	0x00019e60


	//   ....[93]....
        /*1334*/ 	.word	0x00019ed0


	//   ....[94]....
        /*1338*/ 	.word	0x00019f40


	//   ....[95]....
        /*133c*/ 	.word	0x00019fa0


	//   ....[96]....
        /*1340*/ 	.word	0x0001a010


	//   ....[97]....
        /*1344*/ 	.word	0x0001a080


	//   ....[98]....
        /*1348*/ 	.word	0x0001a0f0


	//   ....[99]....
        /*134c*/ 	.word	0x0001a150


	//   ....[100]....
        /*1350*/ 	.word	0x0001a1c0


	//   ....[101]....
        /*1354*/ 	.word	0x0001a230


	//   ....[102]....
        /*1358*/ 	.word	0x0001a280


	//   ....[103]....
        /*135c*/ 	.word	0x0001a2c0


	//   ....[104]....
        /*1360*/ 	.word	0x0001a310


	//   ....[105]....
        /*1364*/ 	.word	0x0001a360


	//   ....[106]....
        /*1368*/ 	.word	0x0001a3b0


	//   ....[107]....
        /*136c*/ 	.word	0x0001a420


	//   ....[108]....
        /*1370*/ 	.word	0x0001a470


	//   ....[109]....
        /*1374*/ 	.word	0x0001a4c0


	//   ....[110]....
        /*1378*/ 	.word	0x0001a510


	//   ....[111]....
        /*137c*/ 	.word	0x0001a560


	//   ....[112]....
        /*1380*/ 	.word	0x0001a5b0


	//   ....[113]....
        /*1384*/ 	.word	0x0001a620


	//   ....[114]....
        /*1388*/ 	.word	0x0001a670


	//   ....[115]....
        /*138c*/ 	.word	0x0001a6e0


	//   ....[116]....
        /*1390*/ 	.word	0x0001a740


	//   ....[117]....
        /*1394*/ 	.word	0x0001a7b0


	//----- nvinfo : EIATTR_EXIT_INSTR_OFFSETS
	.align		4
.L_266:
        /*1398*/ 	.byte	0x04, 0x1c
        /*139a*/ 	.short	(.L_268 - .L_267)


	//   ....[0]....
.L_267:
        /*139c*/ 	.word	0x000010d0


	//   ....[1]....
        /*13a0*/ 	.word	0x000148b0


	//----- nvinfo : EIATTR_MAX_THREADS
	.align		4
.L_268:
        /*13a4*/ 	.byte	0x04, 0x05
        /*13a6*/ 	.short	(.L_270 - .L_269)
.L_269:
        /*13a8*/ 	.word	0x00000080
        /*13ac*/ 	.word	0x00000001
        /*13b0*/ 	.word	0x00000001


	//----- nvinfo : EIATTR_CRS_STACK_SIZE
	.align		4
.L_270:
        /*13b4*/ 	.byte	0x04, 0x1e
        /*13b6*/ 	.short	(.L_272 - .L_271)
.L_271:
        /*13b8*/ 	.word	0x00000000
.L_272:


//--------------------- .nv.info._ZN7cutlass13device_kernelIN5flash19enable_sm80_to_sm89INS1_16FlashAttnFwdSm80INS1_25CollectiveMainloopFwdSm80ILi4ELi1ELb0EN4cute5tupleIJNS5_1CILi128EEENS7_ILi80EEENS7_ILi64EEEEEELi64ENS_6half_tEfNS_4arch4Sm80ELb1ELb0ELb1ELb1ELb1ELb1ELb1ELb1EEENS1_21CollectiveEpilogueFwdINS6_IJS8_SA_S9_EEENS6_IJNS7_ILi1EEESI_SI_EEESC_SE_Li128ELb1ELb1ELb1ELb0EEENS1_36VarlenDynamicPersistentTileSchedulerILi128ELi80ELi128ELi128ELb1ELb1ELb0ELb1ELb1ELb1EEEEEEEEEvNT_6ParamsE --------------------------
	.section	.nv.info._ZN7cutlass13device_kernelIN5flash19enable_sm80_to_sm89INS1_16FlashAttnFwdSm80INS1_25CollectiveMainloopFwdSm80ILi4ELi1ELb0EN4cute5tupleIJNS5_1CILi128EEENS7_ILi80EEENS7_ILi64EEEEEELi64ENS_6half_tEfNS_4arch4Sm80ELb1ELb0ELb1ELb1ELb1ELb1ELb1ELb1EEENS1_21CollectiveEpilogueFwdINS6_IJS8_SA_S9_EEENS6_IJNS7_ILi1EEESI_SI_EEESC_SE_Li128ELb1ELb1ELb1ELb0EEENS1_36VarlenDynamicPersistentTileSchedulerILi128ELi80ELi128ELi128ELb1ELb1ELb0ELb1ELb1ELb1EEEEEEEEEvNT_6ParamsE,"",@"SHT_CUDA_INFO"
	.sectionflags	@""
	.align	4


	//----- nvinfo : EIATTR_CUDA_API_VERSION
	.align		4
        /*0000*/ 	.byte	0x04, 0x37
        /*0002*/ 	.short	(.L_274 - .L_273)
.L_273:
        /*0004*/ 	.word	0x00000082


	//----- nvinfo : EIATTR_SW2861232_WAR
	.align		4
.L_274:
        /*0008*/ 	.byte	0x01, 0x35
	.zero		2


	//----- nvinfo : EIATTR_PARAM_CBANK
	.align		4
        /*000c*/ 	.byte	0x04, 0x0a
        /*000e*/ 	.short	(.L_276 - .L_275)
	.align		4
.L_275:
        /*0010*/ 	.word	index@(.nv.constant0._ZN7cutlass13device_kernelIN5flash19enable_sm80_to_sm89INS1_16FlashAttnFwdSm80INS1_25CollectiveMainloopFwdSm80ILi4ELi1ELb0EN4cute5tupleIJNS5_1CILi128EEENS7_ILi80EEENS7_ILi64EEEEEELi64ENS_6half_tEfNS_4arch4Sm80ELb1ELb0ELb1ELb1ELb1ELb1ELb1ELb1EEENS1_21CollectiveEpilogueFwdINS6_IJS8_SA_S9_EEENS6_IJNS7_ILi1EEESI_SI_EEESC_SE_Li128ELb1ELb1ELb1ELb0EEENS1_36VarlenDynamicPersistentTileSchedulerILi128ELi80ELi128ELi128ELb1ELb1ELb0ELb1ELb1ELb1EEEEEEEEEvNT_6ParamsE)
        /*0014*/ 	.short	0x0160
        /*0016*/ 	.short	0x0438


	//----- nvinfo : EIATTR_CBANK_PARAM_SIZE
	.align		4
.L_276:
        /*0018*/ 	.byte	0x03, 0x19
        /*001a*/ 	.short	0x0438


	//----- nvinfo : EIATTR_KPARAM_INFO
	.align		4
        /*001c*/ 	.byte	0x04, 0x17
        /*001e*/ 	.short	(.L_278 - .L_277)
.L_277:
        /*0020*/ 	.word	0x00000000
        /*0024*/ 	.short	0x0000
        /*0026*/ 	.short	0x0000
        /*0028*/ 	.byte	0x00, 0xf0, 0xe1, 0x10


	//----- nvinfo : EIATTR_MAXREG_COUNT
	.align		4
.L_278:
        /*002c*/ 	.byte	0x03, 0x1b
        /*002e*/ 	.short	0x00ff


	//----- nvinfo : EIATTR_NUM_BARRIERS
	.align		4
        /*0030*/ 	.byte	0x02, 0x4c
        /*0032*/ 	.byte	0x06
	.zero		1


	//----- nvinfo : EIATTR_ANNOTATIONS
	.align		4
        /*0034*/ 	.byte	0x04, 0x55
        /*0036*/ 	.short	(.L_280 - .L_279)


	//   ....[0]....
.L_279:
        /* <DEDUP_REMOVED lines=130> */


	//----- nvinfo : EIATTR_MERCURY_ISA_VERSION
	.align		4
.L_280:
        /*0840*/ 	.byte	0x03, 0x5f
        /*0842*/ 	.short	0x0000


	//----- nvinfo : EIATTR_INT_WARP_WIDE_INSTR_OFFSETS
	.align		4
        /*0844*/ 	.byte	0x04, 0x31
        /*0846*/ 	.short	(.L_282 - .L_281)


	//   ....[0]....
.L_281:
        /*0848*/ 	.word	0x0001b410


	//   ....[1]....
        /*084c*/ 	.word	0x0001b490


	//----- nvinfo : EIATTR_COOP_GROUP_MASK_REGIDS
	.align		4
.L_282:
        /*0850*/ 	.byte	0x04, 0x29
        /*0852*/ 	.short	(.L_284 - .L_283)


	//   ....[0]....
.L_283:
        /*0854*/ 	.word	0xffffffff


	//   ....[1]....
        /*0858*/ 	.word	0xffffffff


	//   ....[2]....
        /*085c*/ 	.word	0xffffffff


	//   ....[3]....
        /*0860*/ 	.word	0xffffffff


	//   ....[4]....
        /*0864*/ 	.word	0xffffffff


	//   ....[5]....
        /*0868*/ 	.word	0xffffffff


	//   ....[6]....
        /*086c*/ 	.word	0xffffffff


	//   ....[7]....
        /*0870*/ 	.word	0xffffffff


	//   ....[8]....
        /*0874*/ 	.word	0xffffffff


	//   ....[9]....
        /*0878*/ 	.word	0xffffffff


	//   ....[10]....
        /*087c*/ 	.word	0xffffffff


	//   ....[11]....
        /*0880*/ 	.word	0xffffffff


	//   ....[12]....
        /*0884*/ 	.word	0xffffffff


	//   ....[13]....
        /*0888*/ 	.word	0xffffffff


	//   ....[14]....
        /*088c*/ 	.word	0xffffffff


	//   ....[15]....
        /*0890*/ 	.word	0xffffffff


	//   ....[16]....
        /*0894*/ 	.word	0xffffffff


	//   ....[17]....
        /*0898*/ 	.word	0xffffffff


	//   ....[18]....
        /*089c*/ 	.word	0xffffffff


	//   ....[19]....
        /*08a0*/ 	.word	0xffffffff


	//   ....[20]....
        /*08a4*/ 	.word	0xffffffff


	//   ....[21]....
        /*08a8*/ 	.word	0xffffffff


	//   ....[22]....
        /*08ac*/ 	.word	0xffffffff


	//   ....[23]....
        /*08b0*/ 	.word	0xffffffff


	//   ....[24]....
        /*08b4*/ 	.word	0xffffffff


	//   ....[25]....
        /*08b8*/ 	.word	0xffffffff


	//   ....[26]....
        /*08bc*/ 	.word	0xffffffff


	//   ....[27]....
        /*08c0*/ 	.word	0xffffffff


	//   ....[28]....
        /*08c4*/ 	.word	0xffffffff


	//   ....[29]....
        /*08c8*/ 	.word	0xffffffff


	//   ....[30]....
        /*08cc*/ 	.word	0xffffffff


	//   ....[31]....
        /*08d0*/ 	.word	0xffffffff


	//   ....[32]....
        /*08d4*/ 	.word	0xffffffff


	//   ....[33]....
        /*08d8*/ 	.word	0xffffffff


	//   ....[34]....
        /*08dc*/ 	.word	0xffffffff


	//   ....[35]....
        /*08e0*/ 	.word	0xffffffff


	//   ....[36]....
        /*08e4*/ 	.word	0xffffffff


	//   ....[37]....
        /*08e8*/ 	.word	0xffffffff


	//   ....[38]....
        /*08ec*/ 	.word	0xffffffff


	//   ....[39]....
        /*08f0*/ 	.word	0xffffffff


	//   ....[40]....
        /*08f4*/ 	.word	0xffffffff


	//   ....[41]....
        /*08f8*/ 	.word	0xffffffff


	//   ....[42]....
        /*08fc*/ 	.word	0xffffffff


	//   ....[43]....
        /*0900*/ 	.word	0xffffffff


	//   ....[44]....
        /*0904*/ 	.word	0xffffffff


	//   ....[45]....
        /*0908*/ 	.word	0xffffffff


	//   ....[46]....
        /*090c*/ 	.word	0xffffffff


	//   ....[47]....
        /*0910*/ 	.word	0xffffffff


	//   ....[48]....
        /*0914*/ 	.word	0xffffffff


	//   ....[49]....
        /*0918*/ 	.word	0xffffffff


	//   ....[50]....
        /*091c*/ 	.word	0xffffffff


	//   ....[51]....
        /*0920*/ 	.word	0xffffffff


	//   ....[52]....
        /*0924*/ 	.word	0xffffffff


	//   ....[53]....
        /*0928*/ 	.word	0xffffffff


	//   ....[54]....
        /*092c*/ 	.word	0xffffffff


	//   ....[55]....
        /*0930*/ 	.word	0xffffffff


	//   ....[56]....
        /*0934*/ 	.word	0xffffffff


	//   ....[57]....
        /*0938*/ 	.word	0xffffffff


	//   ....[58]....
        /*093c*/ 	.word	0xffffffff


	//   ....[59]....
        /*0940*/ 	.word	0xffffffff


	//   ....[60]....
        /*0944*/ 	.word	0xffffffff


	//   ....[61]....
        /*0948*/ 	.word	0xffffffff


	//   ....[62]....
        /*094c*/ 	.word	0xffffffff


	//   ....[63]....
        /*0950*/ 	.word	0xffffffff


	//   ....[64]....
        /*0954*/ 	.word	0xffffffff


	//   ....[65]....
        /*0958*/ 	.word	0xffffffff


	//   ....[66]....
        /*095c*/ 	.word	0xffffffff


	//   ....[67]....
        /*0960*/ 	.word	0xffffffff


	//   ....[68]....
        /*0964*/ 	.word	0xffffffff


	//   ....[69]....
        /*0968*/ 	.word	0xffffffff


	//   ....[70]....
        /*096c*/ 	.word	0xffffffff


	//   ....[71]....
        /*0970*/ 	.word	0xffffffff


	//   ....[72]....
        /*0974*/ 	.word	0xffffffff


	//   ....[73]....
        /*0978*/ 	.word	0xffffffff


	//   ....[74]....
        /*097c*/ 	.word	0xffffffff


	//   ....[75]....
        /*0980*/ 	.word	0xffffffff


	//   ....[76]....
        /*0984*/ 	.word	0xffffffff


	//   ....[77]....
        /*0988*/ 	.word	0xffffffff


	//   ....[78]....
        /*098c*/ 	.word	0xffffffff


	//   ....[79]....
        /*0990*/ 	.word	0xffffffff


	//   ....[80]....
        /*0994*/ 	.word	0xffffffff


	//   ....[81]....
        /*0998*/ 	.word	0xffffffff


	//   ....[82]....
        /*099c*/ 	.word	0xffffffff


	//   ....[83]....
        /*09a0*/ 	.word	0xffffffff


	//   ....[84]....
        /*09a4*/ 	.word	0xffffffff


	//   ....[85]....
        /*09a8*/ 	.word	0xffffffff


	//   ....[86]....
        /*09ac*/ 	.word	0xffffffff


	//   ....[87]....
        /*09b0*/ 	.word	0xffffffff


	//   ....[88]....
        /*09b4*/ 	.word	0xffffffff


	//   ....[89]....
        /*09b8*/ 	.word	0xffffffff


	//   ....[90]....
        /*09bc*/ 	.word	0xffffffff


	//   ....[91]....
        /*09c0*/ 	.word	0xffffffff


	//   ....[92]....
        /*09c4*/ 	.word	0xffffffff


	//   ....[93]....
        /*09c8*/ 	.word	0xffffffff


	//   ....[94]....
        /*09cc*/ 	.word	0xffffffff


	//   ....[95]....
        /*09d0*/ 	.word	0xffffffff


	//   ....[96]....
        /*09d4*/ 	.word	0xffffffff


	//   ....[97]....
        /*09d8*/ 	.word	0xffffffff


	//   ....[98]....
        /*09dc*/ 	.word	0xffffffff


	//   ....[99]....
        /*09e0*/ 	.word	0xffffffff


	//   ....[100]....
        /*09e4*/ 	.word	0xffffffff


	//   ....[101]....
        /*09e8*/ 	.word	0xffffffff


	//   ....[102]....
        /*09ec*/ 	.word	0xffffffff


	//   ....[103]....
        /*09f0*/ 	.word	0xffffffff


	//   ....[104]....
        /*09f4*/ 	.word	0xffffffff


	//   ....[105]....
        /*09f8*/ 	.word	0xffffffff


	//   ....[106]....
        /*09fc*/ 	.word	0xffffffff


	//   ....[107]....
        /*0a00*/ 	.word	0xffffffff


	//   ....[108]....
        /*0a04*/ 	.word	0xffffffff


	//   ....[109]....
        /*0a08*/ 	.word	0xffffffff


	//   ....[110]....
        /*0a0c*/ 	.word	0xffffffff


	//   ....[111]....
        /*0a10*/ 	.word	0xffffffff


	//   ....[112]....
        /*0a14*/ 	.word	0xffffffff


	//   ....[113]....
        /*0a18*/ 	.word	0xffffffff


	//   ....[114]....
        /*0a1c*/ 	.word	0xffffffff


	//   ....[115]....
        /*0a20*/ 	.word	0xffffffff


	//   ....[116]....
        /*0a24*/ 	.word	0xffffffff


	//   ....[117]....
        /*0a28*/ 	.word	0xffffffff


	//   ....[118]....
        /*0a2c*/ 	.word	0xffffffff


	//   ....[119]....
        /*0a30*/ 	.word	0xffffffff


	//   ....[120]....
        /*0a34*/ 	.word	0xffffffff


	//   ....[121]....
        /*0a38*/ 	.word	0xffffffff


	//   ....[122]....
        /*0a3c*/ 	.word	0xffffffff


	//   ....[123]....
        /*0a40*/ 	.word	0xffffffff


	//   ....[124]....
        /*0a44*/ 	.word	0xffffffff


	//   ....[125]....
        /*0a48*/ 	.word	0xffffffff


	//   ....[126]....
        /*0a4c*/ 	.word	0xffffffff


	//   ....[127]....
        /*0a50*/ 	.word	0xffffffff


	//   ....[128]....
        /*0a54*/ 	.word	0xffffffff


	//   ....[129]....
        /*0a58*/ 	.word	0xffffffff


	//   ....[130]....
        /*0a5c*/ 	.word	0xffffffff


	//   ....[131]....
        /*0a60*/ 	.word	0xffffffff


	//   ....[132]....
        /*0a64*/ 	.word	0xffffffff


	//   ....[133]....
        /*0a68*/ 	.word	0xffffffff


	//   ....[134]....
        /*0a6c*/ 	.word	0xffffffff


	//   ....[135]....
        /*0a70*/ 	.word	0xffffffff


	//   ....[136]....
        /*0a74*/ 	.word	0xffffffff


	//   ....[137]....
        /*0a78*/ 	.word	0xffffffff


	//   ....[138]....
        /*0a7c*/ 	.word	0xffffffff


	//   ....[139]....
        /*0a80*/ 	.word	0xffffffff


	//   ....[140]....
        /*0a84*/ 	.word	0xffffffff


	//   ....[141]....
        /*0a88*/ 	.word	0xffffffff


	//   ....[142]....
        /*0a8c*/ 	.word	0xffffffff


	//   ....[143]....
        /*0a90*/ 	.word	0xffffffff


	//   ....[144]....
        /*0a94*/ 	.word	0xffffffff


	//   ....[145]....
        /*0a98*/ 	.word	0xffffffff


	//   ....[146]....
        /*0a9c*/ 	.word	0xffffffff


	//   ....[147]....
        /*0aa0*/ 	.word	0xffffffff


	//   ....[148]....
        /*0aa4*/ 	.word	0xffffffff


	//   ....[149]....
        /*0aa8*/ 	.word	0xffffffff


	//   ....[150]....
        /*0aac*/ 	.word	0xffffffff


	//   ....[151]....
        /*0ab0*/ 	.word	0xffffffff


	//   ....[152]....
        /*0ab4*/ 	.word	0xffffffff


	//   ....[153]....
        /*0ab8*/ 	.word	0xffffffff


	//   ....[154]....
        /*0abc*/ 	.word	0xffffffff


	//   ....[155]....
        /*0ac0*/ 	.word	0xffffffff


	//   ....[156]....
        /*0ac4*/ 	.word	0xffffffff


	//   ....[157]....
        /*0ac8*/ 	.word	0xffffffff


	//   ....[158]....
        /*0acc*/ 	.word	0xffffffff


	//   ....[159]....
        /*0ad0*/ 	.word	0xffffffff


	//   ....[160]....
        /*0ad4*/ 	.word	0xffffffff


	//   ....[161]....
        /*0ad8*/ 	.word	0xffffffff


	//   ....[162]....
        /*0adc*/ 	.word	0xffffffff


	//   ....[163]....
        /*0ae0*/ 	.word	0xffffffff


	//   ....[164]....
        /*0ae4*/ 	.word	0xffffffff


	//   ....[165]....
        /*0ae8*/ 	.word	0xffffffff


	//   ....[166]....
        /*0aec*/ 	.word	0xffffffff


	//   ....[167]....
        /*0af0*/ 	.word	0xffffffff


	//   ....[168]....
        /*0af4*/ 	.word	0xffffffff


	//   ....[169]....
        /*0af8*/ 	.word	0xffffffff


	//   ....[170]....
        /*0afc*/ 	.word	0xffffffff


	//   ....[171]....
        /*0b00*/ 	.word	0xffffffff


	//   ....[172]....
        /*0b04*/ 	.word	0xffffffff


	//   ....[173]....
        /*0b08*/ 	.word	0xffffffff


	//   ....[174]....
        /*0b0c*/ 	.word	0xffffffff


	//   ....[175]....
        /*0b10*/ 	.word	0xffffffff


	//   ....[176]....
        /*0b14*/ 	.word	0xffffffff


	//   ....[177]....
        /*0b18*/ 	.word	0xffffffff


	//   ....[178]....
        /*0b1c*/ 	.word	0xffffffff


	//   ....[179]....
        /*0b20*/ 	.word	0xffffffff


	//   ....[180]....
        /*0b24*/ 	.word	0xffffffff


	//   ....[181]....
        /*0b28*/ 	.word	0xffffffff


	//   ....[182]....
        /*0b2c*/ 	.word	0xffffffff


	//   ....[183]....
        /*0b30*/ 	.word	0xffffffff


	//   ....[184]....
        /*0b34*/ 	.word	0xffffffff


	//   ....[185]....
        /*0b38*/ 	.word	0xffffffff


	//   ....[186]....
        /*0b3c*/ 	.word	0xffffffff


	//   ....[187]....
        /*0b40*/ 	.word	0xffffffff


	//   ....[188]....
        /*0b44*/ 	.word	0xffffffff


	//   ....[189]....
        /*0b48*/ 	.word	0xffffffff


	//   ....[190]....
        /*0b4c*/ 	.word	0xffffffff


	//   ....[191]....
        /*0b50*/ 	.word	0xffffffff


	//   ....[192]....
        /*0b54*/ 	.word	0xffffffff


	//   ....[193]....
        /*0b58*/ 	.word	0xffffffff


	//   ....[194]....
        /*0b5c*/ 	.word	0xffffffff


	//   ....[195]....
        /*0b60*/ 	.word	0xffffffff


	//   ....[196]....
        /*0b64*/ 	.word	0xffffffff


	//   ....[197]....
        /*0b68*/ 	.word	0xffffffff


	//   ....[198]....
        /*0b6c*/ 	.word	0xffffffff


	//   ....[199]....
        /*0b70*/ 	.word	0xffffffff


	//   ....[200]....
        /*0b74*/ 	.word	0xffffffff


	//   ....[201]....
        /*0b78*/ 	.word	0xffffffff


	//   ....[202]....
        /*0b7c*/ 	.word	0xffffffff


	//   ....[203]....
        /*0b80*/ 	.word	0xffffffff


	//   ....[204]....
        /*0b84*/ 	.word	0xffffffff


	//   ....[205]....
        /*0b88*/ 	.word	0xffffffff


	//   ....[206]....
        /*0b8c*/ 	.word	0xffffffff


	//   ....[207]....
        /*0b90*/ 	.word	0xffffffff


	//   ....[208]....
        /*0b94*/ 	.word	0xffffffff


	//   ....[209]....
        /*0b98*/ 	.word	0xffffffff


	//   ....[210]....
        /*0b9c*/ 	.word	0xffffffff


	//   ....[211]....
        /*0ba0*/ 	.word	0xffffffff


	//   ....[212]....
        /*0ba4*/ 	.word	0xffffffff


	//   ....[213]....
        /*0ba8*/ 	.word	0xffffffff


	//   ....[214]....
        /*0bac*/ 	.word	0xffffffff


	//   ....[215]....
        /*0bb0*/ 	.word	0xffffffff


	//   ....[216]....
        /*0bb4*/ 	.word	0xffffffff


	//   ....[217]....
        /*0bb8*/ 	.word	0xffffffff


	//   ....[218]....
        /*0bbc*/ 	.word	0xffffffff


	//   ....[219]....
        /*0bc0*/ 	.word	0xffffffff


	//   ....[220]....
        /*0bc4*/ 	.word	0xffffffff


	//   ....[221]....
        /*0bc8*/ 	.word	0xffffffff


	//   ....[222]....
        /*0bcc*/ 	.word	0xffffffff


	//   ....[223]....
        /*0bd0*/ 	.word	0xffffffff


	//   ....[224]....
        /*0bd4*/ 	.word	0xffffffff


	//   ....[225]....
        /*0bd8*/ 	.word	0xffffffff


	//   ....[226]....
        /*0bdc*/ 	.word	0xffffffff


	//   ....[227]....
        /*0be0*/ 	.word	0xffffffff


	//   ....[228]....
        /*0be4*/ 	.word	0xffffffff


	//   ....[229]....
        /*0be8*/ 	.word	0xffffffff


	//   ....[230]....
        /*0bec*/ 	.word	0xffffffff


	//   ....[231]....
        /*0bf0*/ 	.word	0xffffffff


	//   ....[232]....
        /*0bf4*/ 	.word	0xffffffff


	//   ....[233]....
        /*0bf8*/ 	.word	0xffffffff


	//   ....[234]....
        /*0bfc*/ 	.word	0xffffffff


	//   ....[235]....
        /*0c00*/ 	.word	0xffffffff


	//   ....[236]....
        /*0c04*/ 	.word	0xffffffff


	//   ....[237]....
        /*0c08*/ 	.word	0xffffffff


	//   ....[238]....
        /*0c0c*/ 	.word	0xffffffff


	//   ....[239]....
        /*0c10*/ 	.word	0xffffffff


	//   ....[240]....
        /*0c14*/ 	.word	0xffffffff


	//   ....[241]....
        /*0c18*/ 	.word	0xffffffff


	//   ....[242]....
        /*0c1c*/ 	.word	0xffffffff


	//   ....[243]....
        /*0c20*/ 	.word	0xffffffff


	//   ....[244]....
        /*0c24*/ 	.word	0xffffffff


	//   ....[245]....
        /*0c28*/ 	.word	0xffffffff


	//   ....[246]....
        /*0c2c*/ 	.word	0xffffffff


	//   ....[247]....
        /*0c30*/ 	.word	0xffffffff


	//   ....[248]....
        /*0c34*/ 	.word	0xffffffff


	//   ....[249]....
        /*0c38*/ 	.word	0xffffffff


	//   ....[250]....
        /*0c3c*/ 	.word	0xffffffff


	//   ....[251]....
        /*0c40*/ 	.word	0xffffffff


	//   ....[252]....
        /*0c44*/ 	.word	0xffffffff


	//   ....[253]....
        /*0c48*/ 	.word	0xffffffff


	//   ....[254]....
        /*0c4c*/ 	.word	0xffffffff


	//   ....[255]....
        /*0c50*/ 	.word	0xffffffff


	//   ....[0]....
        /*0c54*/ 	.word	0xffffffff


	//   ....[1]....
        /*0c58*/ 	.word	0xffffffff


	//   ....[2]....
        /*0c5c*/ 	.word	0xffffffff


	//   ....[3]....
        /*0c60*/ 	.word	0xffffffff


	//   ....[4]....
        /*0c64*/ 	.word	0xffffffff


	//   ....[5]....
        /*0c68*/ 	.word	0xffffffff


	//   ....[6]....
        /*0c6c*/ 	.word	0xffffffff


	//   ....[7]....
        /*0c70*/ 	.word	0xffffffff


	//   ....[8]....
        /*0c74*/ 	.word	0xffffffff


	//   ....[9]....
        /*0c78*/ 	.word	0xffffffff


	//   ....[10]....
        /*0c7c*/ 	.word	0xffffffff


	//   ....[11]....
        /*0c80*/ 	.word	0xffffffff


	//   ....[12]....
        /*0c84*/ 	.word	0xffffffff


	//   ....[13]....
        /*0c88*/ 	.word	0xffffffff


	//   ....[14]....
        /*0c8c*/ 	.word	0xffffffff


	//   ....[15]....
        /*0c90*/ 	.word	0xffffffff


	//   ....[16]....
        /*0c94*/ 	.word	0xffffffff


	//   ....[17]....
        /*0c98*/ 	.word	0xffffffff


	//   ....[18]....
        /*0c9c*/ 	.word	0xffffffff


	//   ....[19]....
        /*0ca0*/ 	.word	0xffffffff


	//   ....[20]....
        /*0ca4*/ 	.word	0xffffffff


	//   ....[21]....
        /*0ca8*/ 	.word	0xffffffff


	//   ....[22]....
        /*0cac*/ 	.word	0xffffffff


	//   ....[23]....
        /*0cb0*/ 	.word	0xffffffff


	//   ....[24]....
        /*0cb4*/ 	.word	0xffffffff


	//   ....[25]....
        /*0cb8*/ 	.word	0xffffffff


	//   ....[26]....
        /*0cbc*/ 	.word	0xffffffff


	//   ....[27]....
        /*0cc0*/ 	.word	0xffffffff


	//   ....[28]....
        /*0cc4*/ 	.word	0xffffffff


	//   ....[29]....
        /*0cc8*/ 	.word	0xffffffff


	//   ....[30]....
        /*0ccc*/ 	.word	0xffffffff


	//   ....[31]....
        /*0cd0*/ 	.word	0xffffffff


	//   ....[32]....
        /*0cd4*/ 	.word	0xffffffff


	//   ....[33]....
        /*0cd8*/ 	.word	0xffffffff


	//   ....[34]....
        /*0cdc*/ 	.word	0xffffffff


	//   ....[35]....
        /*0ce0*/ 	.word	0xffffffff


	//   ....[36]....
        /*0ce4*/ 	.word	0xffffffff


	//   ....[37]....
        /*0ce8*/ 	.word	0xffffffff


	//   ....[38]....
        /*0cec*/ 	.word	0xffffffff


	//   ....[39]....
        /*0cf0*/ 	.word	0xffffffff


	//   ....[40]....
        /*0cf4*/ 	.word	0xffffffff


	//   ....[41]....
        /*0cf8*/ 	.word	0xffffffff


	//   ....[42]....
        /*0cfc*/ 	.word	0xffffffff


	//   ....[43]....
        /*0d00*/ 	.word	0xffffffff


	//   ....[44]....
        /*0d04*/ 	.word	0xffffffff


	//   ....[45]....
        /*0d08*/ 	.word	0xffffffff


	//   ....[46]....
        /*0d0c*/ 	.word	0xffffffff


	//   ....[47]....
        /*0d10*/ 	.word	0xffffffff


	//   ....[48]....
        /*0d14*/ 	.word	0xffffffff


	//   ....[49]....
        /*0d18*/ 	.word	0xffffffff


	//   ....[50]....
        /*0d1c*/ 	.word	0xffffffff


	//   ....[51]....
        /*0d20*/ 	.word	0xffffffff


	//   ....[52]....
        /*0d24*/ 	.word	0xffffffff


	//   ....[53]....
        /*0d28*/ 	.word	0xffffffff


	//   ....[54]....
        /*0d2c*/ 	.word	0xffffffff


	//   ....[55]....
        /*0d30*/ 	.word	0xffffffff


	//   ....[56]....
        /*0d34*/ 	.word	0xffffffff


	//   ....[57]....
        /*0d38*/ 	.word	0xffffffff


	//   ....[58]....
        /*0d3c*/ 	.word	0xffffffff


	//   ....[59]....
        /*0d40*/ 	.word	0xffffffff


	//   ....[60]....
        /*0d44*/ 	.word	0xffffffff


	//   ....[61]....
        /*0d48*/ 	.word	0xffffffff


	//   ....[62]....
        /*0d4c*/ 	.word	0xffffffff


	//   ....[63]....
        /*0d50*/ 	.word	0xffffffff


	//   ....[64]....
        /*0d54*/ 	.word	0xffffffff


	//   ....[65]....
        /*0d58*/ 	.word	0xffffffff


	//   ....[66]....
        /*0d5c*/ 	.word	0xffffffff


	//   ....[67]....
        /*0d60*/ 	.word	0xffffffff


	//   ....[68]....
        /*0d64*/ 	.word	0xffffffff


	//   ....[69]....
        /*0d68*/ 	.word	0xffffffff


	//   ....[70]....
        /*0d6c*/ 	.word	0xffffffff


	//   ....[71]....
        /*0d70*/ 	.word	0xffffffff


	//   ....[72]....
        /*0d74*/ 	.word	0xffffffff


	//   ....[73]....
        /*0d78*/ 	.word	0xffffffff


	//   ....[74]....
        /*0d7c*/ 	.word	0xffffffff


	//   ....[75]....
        /*0d80*/ 	.word	0xffffffff


	//   ....[76]....
        /*0d84*/ 	.word	0xffffffff


	//   ....[77]....
        /*0d88*/ 	.word	0xffffffff


	//   ....[78]....
        /*0d8c*/ 	.word	0xffffffff


	//   ....[79]....
        /*0d90*/ 	.word	0xffffffff


	//   ....[80]....
        /*0d94*/ 	.word	0xffffffff


	//   ....[81]....
        /*0d98*/ 	.word	0xffffffff


	//   ....[82]....
        /*0d9c*/ 	.word	0xffffffff


	//   ....[83]....
        /*0da0*/ 	.word	0xffffffff


	//   ....[84]....
        /*0da4*/ 	.word	0xffffffff


	//   ....[85]....
        /*0da8*/ 	.word	0xffffffff


	//   ....[86]....
        /*0dac*/ 	.word	0xffffffff


	//   ....[87]....
        /*0db0*/ 	.word	0xffffffff


	//   ....[88]....
        /*0db4*/ 	.word	0xffffffff


	//   ....[89]....
        /*0db8*/ 	.word	0xffffffff


	//   ....[90]....
        /*0dbc*/ 	.word	0xffffffff


	//   ....[91]....
        /*0dc0*/ 	.word	0xffffffff


	//   ....[92]....
        /*0dc4*/ 	.word	0xffffffff


	//   ....[93]....
        /*0dc8*/ 	.word	0xffffffff


	//   ....[94]....
        /*0dcc*/ 	.word	0xffffffff


	//   ....[95]....
        /*0dd0*/ 	.word	0xffffffff


	//   ....[96]....
        /*0dd4*/ 	.word	0xffffffff


	//   ....[97]....
        /*0dd8*/ 	.word	0xffffffff


	//   ....[98]....
        /*0ddc*/ 	.word	0xffffffff


	//   ....[99]....
        /*0de0*/ 	.word	0xffffffff


	//   ....[100]....
        /*0de4*/ 	.word	0xffffffff


	//   ....[101]....
        /*0de8*/ 	.word	0xffffffff


	//   ....[102]....
        /*0dec*/ 	.word	0xffffffff


	//   ....[103]....
        /*0df0*/ 	.word	0xffffffff


	//   ....[104]....
        /*0df4*/ 	.word	0xffffffff


	//   ....[105]....
        /*0df8*/ 	.word	0xffffffff


	//   ....[106]....
        /*0dfc*/ 	.word	0xffffffff


	//   ....[107]....
        /*0e00*/ 	.word	0xffffffff


	//   ....[108]....
        /*0e04*/ 	.word	0xffffffff


	//   ....[109]....
        /*0e08*/ 	.word	0xffffffff


	//   ....[110]....
        /*0e0c*/ 	.word	0xffffffff


	//   ....[111]....
        /*0e10*/ 	.word	0xffffffff


	//   ....[112]....
        /*0e14*/ 	.word	0xffffffff


	//   ....[113]....
        /*0e18*/ 	.word	0xffffffff


	//   ....[114]....
        /*0e1c*/ 	.word	0xffffffff


	//   ....[115]....
        /*0e20*/ 	.word	0xffffffff


	//   ....[116]....
        /*0e24*/ 	.word	0xffffffff


	//   ....[117]....
        /*0e28*/ 	.word	0xffffffff


	//   ....[118]....
        /*0e2c*/ 	.word	0xffffffff


	//   ....[119]....
        /*0e30*/ 	.word	0xffffffff


	//   ....[120]....
        /*0e34*/ 	.word	0xffffffff


	//   ....[121]....
        /*0e38*/ 	.word	0xffffffff


	//   ....[122]....
        /*0e3c*/ 	.word	0xffffffff


	//   ....[123]....
        /*0e40*/ 	.word	0xffffffff


	//   ....[124]....
        /*0e44*/ 	.word	0xffffffff


	//   ....[125]....
        /*0e48*/ 	.word	0xffffffff


	//   ....[126]....
        /*0e4c*/ 	.word	0xffffffff


	//   ....[127]....
        /*0e50*/ 	.word	0xffffffff


	//   ....[128]....
        /*0e54*/ 	.word	0xffffffff


	//   ....[129]....
        /*0e58*/ 	.word	0xffffffff


	//   ....[130]....
        /*0e5c*/ 	.word	0xffffffff


	//   ....[131]....
        /*0e60*/ 	.word	0xffffffff


	//   ....[132]....
        /*0e64*/ 	.word	0xffffffff


	//   ....[133]....
        /*0e68*/ 	.word	0xffffffff


	//   ....[134]....
        /*0e6c*/ 	.word	0xffffffff


	//   ....[135]....
        /*0e70*/ 	.word	0xffffffff


	//   ....[136]....
        /*0e74*/ 	.word	0xffffffff


	//   ....[137]....
        /*0e78*/ 	.word	0xffffffff


	//   ....[138]....
        /*0e7c*/ 	.word	0xffffffff


	//   ....[139]....
        /*0e80*/ 	.word	0xffffffff


	//   ....[140]....
        /*0e84*/ 	.word	0xffffffff


	//   ....[141]....
        /*0e88*/ 	.word	0xffffffff


	//   ....[142]....
        /*0e8c*/ 	.word	0xffffffff


	//   ....[143]....
        /*0e90*/ 	.word	0xffffffff


	//   ....[144]....
        /*0e94*/ 	.word	0xffffffff


	//   ....[145]....
        /*0e98*/ 	.word	0xffffffff


	//   ....[146]....
        /*0e9c*/ 	.word	0xffffffff


	//   ....[147]....
        /*0ea0*/ 	.word	0xffffffff


	//   ....[148]....
        /*0ea4*/ 	.word	0xffffffff


	//   ....[149]....
        /*0ea8*/ 	.word	0xffffffff


	//   ....[150]....
        /*0eac*/ 	.word	0xffffffff


	//   ....[151]....
        /*0eb0*/ 	.word	0xffffffff


	//   ....[152]....
        /*0eb4*/ 	.word	0xffffffff


	//   ....[153]....
        /*0eb8*/ 	.word	0xffffffff


	//   ....[154]....
        /*0ebc*/ 	.word	0xffffffff


	//   ....[155]....
        /*0ec0*/ 	.word	0xffffffff


	//   ....[156]....
        /*0ec4*/ 	.word	0xffffffff


	//   ....[157]....
        /*0ec8*/ 	.word	0xffffffff


	//   ....[158]....
        /*0ecc*/ 	.word	0xffffffff


	//   ....[159]....
        /*0ed0*/ 	.word	0xffffffff


	//   ....[160]....
        /*0ed4*/ 	.word	0xffffffff


	//   ....[161]....
        /*0ed8*/ 	.word	0xffffffff


	//   ....[162]....
        /*0edc*/ 	.word	0xffffffff


	//   ....[163]....
        /*0ee0*/ 	.word	0xffffffff


	//   ....[164]....
        /*0ee4*/ 	.word	0xffffffff


	//   ....[165]....
        /*0ee8*/ 	.word	0xffffffff


	//   ....[166]....
        /*0eec*/ 	.word	0xffffffff


	//   ....[167]....
        /*0ef0*/ 	.word	0xffffffff


	//   ....[168]....
        /*0ef4*/ 	.word	0xffffffff


	//   ....[169]....
        /*0ef8*/ 	.word	0xffffffff


	//   ....[170]....
        /*0efc*/ 	.word	0xffffffff


	//   ....[171]....
        /*0f00*/ 	.word	0xffffffff


	//   ....[172]....
        /*0f04*/ 	.word	0xffffffff


	//   ....[173]....
        /*0f08*/ 	.word	0xffffffff


	//----- nvinfo : EIATTR_COOP_GROUP_INSTR_OFFSETS
	.align		4
.L_284:
        /*0f0c*/ 	.byte	0x04, 0x28
        /*0f0e*/ 	.short	(.L_286 - .L_285)


	//   ....[0]....
.L_285:
        /*0f10*/ 	.word	0x00000050


	//   ....[1]....
        /*0f14*/ 	.word	0x00000200


	//   ....[2]....
        /*0f18*/ 	.word	0x00000230


	//   ....[3]....
        /*0f1c*/ 	.word	0x00000260


	//   ....[4]....
        /*0f20*/ 	.word	0x00000290


	//   ....[5]....
        /*0f24*/ 	.word	0x000002c0


	//   ....[6]....
        /*0f28*/ 	.word	0x000002f0


	//   ....[7]....
        /*0f2c*/ 	.word	0x00000450


	//   ....[8]....
        /*0f30*/ 	.word	0x00000490


	//   ....[9]....
        /*0f34*/ 	.word	0x000004c0


	//   ....[10]....
        /*0f38*/ 	.word	0x000004f0


	//   ....[11]....
        /*0f3c*/ 	.word	0x00000520


	//   ....[12]....
        /*0f40*/ 	.word	0x00000550


	//   ....[13]....
        /*0f44*/ 	.word	0x000005e0


	//   ....[14]....
        /*0f48*/ 	.word	0x00000630


	//   ....[15]....
        /*0f4c*/ 	.word	0x00000650


	//   ....[16]....
        /*0f50*/ 	.word	0x000006b0


	//   ....[17]....
        /*0f54*/ 	.word	0x00003fc0


	//   ....[18]....
        /*0f58*/ 	.word	0x00004010


	//   ....[19]....
        /*0f5c*/ 	.word	0x00004810


	//   ....[20]....
        /*0f60*/ 	.word	0x00004830


	//   ....[21]....
        /*0f64*/ 	.word	0x00004fa0


	//   ....[22]....
        /*0f68*/ 	.word	0x00004fb0


	//   ....[23]....
        /*0f6c*/ 	.word	0x00005830


	//   ....[24]....
        /*0f70*/ 	.word	0x00005870


	//   ....[25]....
        /*0f74*/ 	.word	0x00006470


	//   ....[26]....
        /*0f78*/ 	.word	0x000064a0


	//   ....[27]....
        /*0f7c*/ 	.word	0x00006c60


	//   ....[28]....
        /*0f80*/ 	.word	0x00006c80


	//   ....[29]....
        /*0f84*/ 	.word	0x00007460


	//   ....[30]....
        /*0f88*/ 	.word	0x00007490


	//   ....[31]....
        /*0f8c*/ 	.word	0x000075c0


	//   ....[32]....
        /*0f90*/ 	.word	0x000075f0


	//   ....[33]....
        /*0f94*/ 	.word	0x000076e0


	//   ....[34]....
        /*0f98*/ 	.word	0x00007700


	//   ....[35]....
        /*0f9c*/ 	.word	0x00007cb0


	//   ....[36]....
        /*0fa0*/ 	.word	0x00007ce0


	//   ....[37]....
        /*0fa4*/ 	.word	0x00007e40


	//   ....[38]....
        /*0fa8*/ 	.word	0x00007e70


	//   ....[39]....
        /*0fac*/ 	.word	0x00007f60


	//   ....[40]....
        /*0fb0*/ 	.word	0x00007f90


	//   ....[41]....
        /*0fb4*/ 	.word	0x00008b30


	//   ....[42]....
        /*0fb8*/ 	.word	0x00008b50


	//   ....[43]....
        /*0fbc*/ 	.word	0x00008c30


	//   ....[44]....
        /*0fc0*/ 	.word	0x00008c40


	//   ....[45]....
        /*0fc4*/ 	.word	0x00008d10


	//   ....[46]....
        /*0fc8*/ 	.word	0x00008d30


	//   ....[47]....
        /*0fcc*/ 	.word	0x00008e00


	//   ....[48]....
        /*0fd0*/ 	.word	0x00008e10


	//   ....[49]....
        /*0fd4*/ 	.word	0x00008ee0


	//   ....[50]....
        /*0fd8*/ 	.word	0x00008f00


	//   ....[51]....
        /*0fdc*/ 	.word	0x00008fd0


	//   ....[52]....
        /*0fe0*/ 	.word	0x00008fe0


	//   ....[53]....
        /*0fe4*/ 	.word	0x000090b0


	//   ....[54]....
        /*0fe8*/ 	.word	0x000090d0


	//   ....[55]....
        /*0fec*/ 	.word	0x000091a0


	//   ....[56]....
        /*0ff0*/ 	.word	0x000091b0


	//   ....[57]....
        /*0ff4*/ 	.word	0x000095c0


	//   ....[58]....
        /*0ff8*/ 	.word	0x000095e0


	//   ....[59]....
        /*0ffc*/ 	.word	0x000095f0


	//   ....[60]....
        /*1000*/ 	.word	0x00009600


	//   ....[61]....
        /*1004*/ 	.word	0x00009610


	//   ....[62]....
        /*1008*/ 	.word	0x00009620


	//   ....[63]....
        /*100c*/ 	.word	0x00009640


	//   ....[64]....
        /*1010*/ 	.word	0x00009660


	//   ....[65]....
        /*1014*/ 	.word	0x00009680


	//   ....[66]....
        /*1018*/ 	.word	0x00009720


	//   ....[67]....
        /*101c*/ 	.word	0x00009a90


	//   ....[68]....
        /*1020*/ 	.word	0x00009ab0


	//   ....[69]....
        /*1024*/ 	.word	0x00009ad0


	//   ....[70]....
        /*1028*/ 	.word	0x00009af0


	//   ....[71]....
        /*102c*/ 	.word	0x00009cd0


	//   ....[72]....
        /*1030*/ 	.word	0x00009d90


	//   ....[73]....
        /*1034*/ 	.word	0x00009dd0


	//   ....[74]....
        /*1038*/ 	.word	0x00009e10


	//   ....[75]....
        /*103c*/ 	.word	0x00009ff0


	//   ....[76]....
        /*1040*/ 	.word	0x0000a0b0


	//   ....[77]....
        /*1044*/ 	.word	0x0000a0f0


	//   ....[78]....
        /*1048*/ 	.word	0x0000a130


	//   ....[79]....
        /*104c*/ 	.word	0x0000a330


	//   ....[80]....
        /*1050*/ 	.word	0x0000a3f0


	//   ....[81]....
        /*1054*/ 	.word	0x0000a430


	//   ....[82]....
        /*1058*/ 	.word	0x0000a470


	//   ....[83]....
        /*105c*/ 	.word	0x0000c000


	//   ....[84]....
        /*1060*/ 	.word	0x0000c060


	//   ....[85]....
        /*1064*/ 	.word	0x0000c090


	//   ....[86]....
        /*1068*/ 	.word	0x0000c0a0


	//   ....[87]....
        /*106c*/ 	.word	0x0000c180


	//   ....[88]....
        /*1070*/ 	.word	0x0000c190


	//   ....[89]....
        /*1074*/ 	.word	0x0000c1a0


	//   ....[90]....
        /*1078*/ 	.word	0x0000c1b0


	//   ....[91]....
        /*107c*/ 	.word	0x0000c3c0


	//   ....[92]....
        /*1080*/ 	.word	0x0000c400


	//   ....[93]....
        /*1084*/ 	.word	0x0000c420


	//   ....[94]....
        /*1088*/ 	.word	0x0000c430


	//   ....[95]....
        /*108c*/ 	.word	0x0000c510


	//   ....[96]....
        /*1090*/ 	.word	0x0000c5c0


	//   ....[97]....
        /*1094*/ 	.word	0x0000c630


	//   ....[98]....
        /*1098*/ 	.word	0x0000c640


	//   ....[99]....
        /*109c*/ 	.word	0x0000e3d0


	//   ....[100]....
        /*10a0*/ 	.word	0x0000e3f0


	//   ....[101]....
        /*10a4*/ 	.word	0x0000e400


	//   ....[102]....
        /*10a8*/ 	.word	0x0000e410


	//   ....[103]....
        /*10ac*/ 	.word	0x0000e420


	//   ....[104]....
        /*10b0*/ 	.word	0x0000e440


	//   ....[105]....
        /*10b4*/ 	.word	0x0000e460


	//   ....[106]....
        /*10b8*/ 	.word	0x0000e480


	//   ....[107]....
        /*10bc*/ 	.word	0x0000e4a0


	//   ....[108]....
        /*10c0*/ 	.word	0x0000e4c0


	//   ....[109]....
        /*10c4*/ 	.word	0x0000f970


	//   ....[110]....
        /*10c8*/ 	.word	0x0000f990


	//   ....[111]....
        /*10cc*/ 	.word	0x0000f9b0


	//   ....[112]....
        /*10d0*/ 	.word	0x0000f9c0


	//   ....[113]....
        /*10d4*/ 	.word	0x0000f9d0


	//   ....[114]....
        /*10d8*/ 	.word	0x0000f9e0


	//   ....[115]....
        /*10dc*/ 	.word	0x0000f9f0


	//   ....[116]....
        /*10e0*/ 	.word	0x0000fa00


	//   ....[117]....
        /*10e4*/ 	.word	0x0000fa30


	//   ....[118]....
        /*10e8*/ 	.word	0x0000fa60


	//   ....[119]....
        /*10ec*/ 	.word	0x0000fc80


	//   ....[120]....
        /*10f0*/ 	.word	0x0000ff40


	//   ....[121]....
        /*10f4*/ 	.word	0x0000ff50


	//   ....[122]....
        /*10f8*/ 	.word	0x0000ff60


	//   ....[123]....
        /*10fc*/ 	.word	0x00010bf0


	//   ....[124]....
        /*1100*/ 	.word	0x00010c10


	//   ....[125]....
        /*1104*/ 	.word	0x00010c30


	//   ....[126]....
        /*1108*/ 	.word	0x00010c40


	//   ....[127]....
        /*110c*/ 	.word	0x00010c70


	//   ....[128]....
        /*1110*/ 	.word	0x00010c90


	//   ....[129]....
        /*1114*/ 	.word	0x00010cb0


	//   ....[130]....
        /*1118*/ 	.word	0x00010cc0


	//   ....[131]....
        /*111c*/ 	.word	0x00012920


	//   ....[132]....
        /*1120*/ 	.word	0x00012940


	//   ....[133]....
        /*1124*/ 	.word	0x000129c0


	//   ....[134]....
        /*1128*/ 	.word	0x000129d0


	//   ....[135]....
        /*112c*/ 	.word	0x00012a10


	//   ....[136]....
        /*1130*/ 	.word	0x00012a20


	//   ....[137]....
        /*1134*/ 	.word	0x00012a60


	//   ....[138]....
        /*1138*/ 	.word	0x00012a70


	//   ....[139]....
        /*113c*/ 	.word	0x00012a80


	//   ....[140]....
        /*1140*/ 	.word	0x00012a90


	//   ....[141]....
        /*1144*/ 	.word	0x00013de0


	//   ....[142]....
        /*1148*/ 	.word	0x00013e00


	//   ....[143]....
        /*114c*/ 	.word	0x00013e20


	//   ....[144]....
        /*1150*/ 	.word	0x00013e80


	//   ....[145]....
        /*1154*/ 	.word	0x00013e90


	//   ....[146]....
        /*1158*/ 	.word	0x00013ed0


	//   ....[147]....
        /*115c*/ 	.word	0x00013ee0


	//   ....[148]....
        /*1160*/ 	.word	0x00013f20


	//   ....[149]....
        /*1164*/ 	.word	0x00013f30


	//   ....[150]....
        /*1168*/ 	.word	0x00013f40


	//   ....[151]....
        /*116c*/ 	.word	0x00014110


	//   ....[152]....
        /*1170*/ 	.word	0x000143c0


	//   ....[153]....
        /*1174*/ 	.word	0x000143d0


	//   ....[154]....
        /*1178*/ 	.word	0x000143e0


	//   ....[155]....
        /*117c*/ 	.word	0x00014ca0


	//   ....[156]....
        /*1180*/ 	.word	0x00014d00


	//   ....[157]....
        /*1184*/ 	.word	0x00014e60


	//   ....[158]....
        /*1188*/ 	.word	0x00014e80


	//   ....[159]....
        /*118c*/ 	.word	0x00014fe0


	//   ....[160]....
        /*1190*/ 	.word	0x00015000


	//   ....[161]....
        /*1194*/ 	.word	0x00015160


	//   ....[162]....
        /*1198*/ 	.word	0x00015180


	//   ....[163]....
        /*119c*/ 	.word	0x00017240


	//   ....[164]....
        /*11a0*/ 	.word	0x00017260


	//   ....[165]....
        /*11a4*/ 	.word	0x000172b0


	//   ....[166]....
        /*11a8*/ 	.word	0x000172d0


	//   ....[167]....
        /*11ac*/ 	.word	0x000172f0


	//   ....[168]....
        /*11b0*/ 	.word	0x00017310


	//   ....[169]....
        /*11b4*/ 	.word	0x00017330


	//   ....[170]....
        /*11b8*/ 	.word	0x00017350


	//   ....[171]....
        /*11bc*/ 	.word	0x00017370


	//   ....[172]....
        /*11c0*/ 	.word	0x000174b0


	//   ....[173]....
        /*11c4*/ 	.word	0x00018680


	//   ....[174]....
        /*11c8*/ 	.word	0x000186a0


	//   ....[175]....
        /*11cc*/ 	.word	0x000186f0


	//   ....[176]....
        /*11d0*/ 	.word	0x00018710


	//   ....[177]....
        /*11d4*/ 	.word	0x00018740


	//   ....[178]....
        /*11d8*/ 	.word	0x00018760


	//   ....[179]....
        /*11dc*/ 	.word	0x00018790


	//   ....[180]....
        /*11e0*/ 	.word	0x000187b0


	//   ....[181]....
        /*11e4*/ 	.word	0x000187d0


	//   ....[182]....
        /*11e8*/ 	.word	0x000187e0


	//   ....[183]....
        /*11ec*/ 	.word	0x00018de0


	//   ....[184]....
        /*11f0*/ 	.word	0x00018e00


	//   ....[185]....
        /*11f4*/ 	.word	0x00018e20


	//   ....[186]....
        /*11f8*/ 	.word	0x00018e40


	//   ....[187]....
        /*11fc*/ 	.word	0x00018e60


	//   ....[188]....
        /*1200*/ 	.word	0x00018e80


	//   ....[189]....
        /*1204*/ 	.word	0x00018ea0


	//   ....[190]....
        /*1208*/ 	.word	0x00018ec0


	//   ....[191]....
        /*120c*/ 	.word	0x0001ac50


	//   ....[192]....
        /*1210*/ 	.word	0x0001ac80


	//   ....[193]....
        /*1214*/ 	.word	0x0001ac90


	//   ....[194]....
        /*1218*/ 	.word	0x0001aca0


	//   ....[195]....
        /*121c*/ 	.word	0x0001acb0


	//   ....[196]....
        /*1220*/ 	.word	0x0001ace0


	//   ....[197]....
        /*1224*/ 	.word	0x0001ad00


	//   ....[198]....
        /*1228*/ 	.word	0x0001ad20


	//   ....[199]....
        /*122c*/ 	.word	0x0001bf30


	//   ....[200]....
        /*1230*/ 	.word	0x0001bf50


	//   ....[201]....
        /*1234*/ 	.word	0x0001bf60


	//   ....[202]....
        /*1238*/ 	.word	0x0001bf70


	//   ....[203]....
        /*123c*/ 	.word	0x0001bf80


	//   ....[204]....
        /*1240*/ 	.word	0x0001bf90


	//   ....[205]....
        /*1244*/ 	.word	0x0001bfb0


	//   ....[206]....
        /*1248*/ 	.word	0x0001c020


	//   ....[207]....
        /*124c*/ 	.word	0x0001c400


	//   ....[208]....
        /*1250*/ 	.word	0x0001c420


	//   ....[209]....
        /*1254*/ 	.word	0x0001c480


	//   ....[210]....
        /*1258*/ 	.word	0x0001c490


	//   ....[211]....
        /*125c*/ 	.word	0x0001c500


	//   ....[212]....
        /*1260*/ 	.word	0x0001c520


	//   ....[213]....
        /*1264*/ 	.word	0x0001c590


	//   ....[214]....
        /*1268*/ 	.word	0x0001c5a0


	//   ....[215]....
        /*126c*/ 	.word	0x0001c610


	//   ....[216]....
        /*1270*/ 	.word	0x0001c630


	//   ....[217]....
        /*1274*/ 	.word	0x0001c6a0


	//   ....[218]....
        /*1278*/ 	.word	0x0001c6b0


	//   ....[219]....
        /*127c*/ 	.word	0x0001c720


	//   ....[220]....
        /*1280*/ 	.word	0x0001c740


	//   ....[221]....
        /*1284*/ 	.word	0x0001c7b0


	//   ....[222]....
        /*1288*/ 	.word	0x0001c7c0


	//   ....[223]....
        /*128c*/ 	.word	0x0001ca40


	//   ....[224]....
        /*1290*/ 	.word	0x0001ca60


	//   ....[225]....
        /*1294*/ 	.word	0x0001cdb0


	//   ....[226]....
        /*1298*/ 	.word	0x0001cdc0


	//   ....[227]....
        /*129c*/ 	.word	0x0001d110


	//   ....[228]....
        /*12a0*/ 	.word	0x0001d130


	//   ....[229]....
        /*12a4*/ 	.word	0x0001d4a0


	//   ....[230]....
        /*12a8*/ 	.word	0x0001d4b0


	//   ....[231]....
        /*12ac*/ 	.word	0x0001dfe0


	//   ....[232]....
        /*12b0*/ 	.word	0x0001e000


	//   ....[233]....
        /*12b4*/ 	.word	0x0001e070


	//   ....[234]....
        /*12b8*/ 	.word	0x0001e080


	//   ....[235]....
        /*12bc*/ 	.word	0x0001e0f0


	//   ....[236]....
        /*12c0*/ 	.word	0x0001e110


	//   ....[237]....
        /*12c4*/ 	.word	0x0001e180


	//   ....[238]....
        /*12c8*/ 	.word	0x0001e190


	//   ....[239]....
        /*12cc*/ 	.word	0x0001e200


	//   ....[240]....
        /*12d0*/ 	.word	0x0001e220


	//   ....[241]....
        /*12d4*/ 	.word	0x0001e290


	//   ....[242]....
        /*12d8*/ 	.word	0x0001e2a0


	//   ....[243]....
        /*12dc*/ 	.word	0x0001e310


	//   ....[244]....
        /*12e0*/ 	.word	0x0001e330


	//   ....[245]....
        /*12e4*/ 	.word	0x0001e3a0


	//   ....[246]....
        /*12e8*/ 	.word	0x0001e3b0


	//   ....[247]....
        /*12ec*/ 	.word	0x0001e500


	//   ....[248]....
        /*12f0*/ 	.word	0x0001e520


	//   ....[249]....
        /*12f4*/ 	.word	0x0001e650


	//   ....[250]....
        /*12f8*/ 	.word	0x0001e690


	//   ....[251]....
        /*12fc*/ 	.word	0x0001e6c0


	//   ....[252]....
        /*1300*/ 	.word	0x0001e6f0


	//   ....[253]....
        /*1304*/ 	.word	0x0001e720


	//   ....[254]....
        /*1308*/ 	.word	0x0001e750


	//   ....[255]....
        /*130c*/ 	.word	0x0001e8b0


	//   ....[0]....
        /*1310*/ 	.word	0x0001e8f0


	//   ....[1]....
        /*1314*/ 	.word	0x0001e920


	//   ....[2]....
        /*1318*/ 	.word	0x0001e950


	//   ....[3]....
        /*131c*/ 	.word	0x0001e980


	//   ....[4]....
        /*1320*/ 	.word	0x0001e9b0


	//   ....[5]....
        /*1324*/ 	.word	0x0001ea40


	//   ....[6]....
        /*1328*/ 	.word	0x0001eaa0


	//   ....[7]....
        /*132c*/ 	.word	0x0001eab0


	//   ....[8]....
        /*1330*/ 	.word	0x0001eb10


	//   ....[9]....
        /*1334*/ 	.word	0x0001f570


	//   ....[10]....
        /*1338*/ 	.word	0x0001f5d0


	//   ....[11]....
        /*133c*/ 	.word	0x0001f620


	//   ....[12]....
        /*1340*/ 	.word	0x0001f670


	//   ....[13]....
        /*1344*/ 	.word	0x0001f6c0


	//   ....[14]....
        /*1348*/ 	.word	0x0001f730


	//   ....[15]....
        /*134c*/ 	.word	0x0001f780


	//   ....[16]....
        /*1350*/ 	.word	0x0001f7f0


	//   ....[17]....
        /*1354*/ 	.word	0x0001f860


	//   ....[18]....
        /*1358*/ 	.word	0x0001f8d0


	//   ....[19]....
        /*135c*/ 	.word	0x0001f940


	//   ....[20]....
        /*1360*/ 	.word	0x0001f9b0


	//   ....[21]....
        /*1364*/ 	.word	0x0001fa20


	//   ....[22]....
        /*1368*/ 	.word	0x0001fa80


	//   ....[23]....
        /*136c*/ 	.word	0x0001faf0


	//   ....[24]....
        /*1370*/ 	.word	0x0001fb60


	//   ....[25]....
        /*1374*/ 	.word	0x0001fbd0


	//   ....[26]....
        /*1378*/ 	.word	0x0001fc30


	//   ....[27]....
        /*137c*/ 	.word	0x0001fca0


	//   ....[28]....
        /*1380*/ 	.word	0x0001fd10


	//   ....[29]....
        /*1384*/ 	.word	0x0001fd80


	//   ....[30]....
        /*1388*/ 	.word	0x0001fde0


	//   ....[31]....
        /*138c*/ 	.word	0x0001fe50


	//   ....[32]....
        /*1390*/ 	.word	0x0001fec0


	//   ....[33]....
        /*1394*/ 	.word	0x0001ff30


	//   ....[34]....
        /*1398*/ 	.word	0x0001ff90


	//   ....[35]....
        /*139c*/ 	.word	0x00020000


	//   ....[36]....
        /*13a0*/ 	.word	0x00020070


	//   ....[37]....
        /*13a4*/ 	.word	0x00020140


	//   ....[38]....
        /*13a8*/ 	.word	0x000201a0


	//   ....[39]....
        /*13ac*/ 	.word	0x00020280


	//   ....[40]....
        /*13b0*/ 	.word	0x000202e0


	//   ....[41]....
        /*13b4*/ 	.word	0x000203c0


	//   ....[42]....
        /*13b8*/ 	.word	0x00020420


	//   ....[43]....
        /*13bc*/ 	.word	0x00020500


	//   ....[44]....
        /*13c0*/ 	.word	0x00020560


	//   ....[45]....
        /*13c4*/ 	.word	0x000205d0


	//   ....[46]....
        /*13c8*/ 	.word	0x00020640


	//   ....[47]....
        /*13cc*/ 	.word	0x00020930


	//   ....[48]....
        /*13d0*/ 	.word	0x00020c20


	//   ....[49]....
        /*13d4*/ 	.word	0x000213c0


	//   ....[50]....
        /*13d8*/ 	.word	0x00021410


	//   ....[51]....
        /*13dc*/ 	.word	0x00021460


	//   ....[52]....
        /*13e0*/ 	.word	0x000214b0


	//   ....[53]....
        /*13e4*/ 	.word	0x00021500


	//   ....[54]....
        /*13e8*/ 	.word	0x00021550


	//   ....[55]....
        /*13ec*/ 	.word	0x000215a0


	//   ....[56]....
        /*13f0*/ 	.word	0x000215f0


	//   ....[57]....
        /*13f4*/ 	.word	0x00021660


	//   ....[58]....
        /*13f8*/ 	.word	0x000216d0


	//   ....[59]....
        /*13fc*/ 	.word	0x000217a0


	//   ....[60]....
        /*1400*/ 	.word	0x00021800


	//   ....[61]....
        /*1404*/ 	.word	0x000218e0


	//   ....[62]....
        /*1408*/ 	.word	0x00021940


	//   ....[63]....
        /*140c*/ 	.word	0x00021a20


	//   ....[64]....
        /*1410*/ 	.word	0x00021a80


	//   ....[65]....
        /*1414*/ 	.word	0x00021b60


	//   ....[66]....
        /*1418*/ 	.word	0x00021bc0


	//   ....[67]....
        /*141c*/ 	.word	0x00021c30


	//   ....[68]....
        /*1420*/ 	.word	0x00021ca0


	//   ....[69]....
        /*1424*/ 	.word	0x00021d70


	//   ....[70]....
        /*1428*/ 	.word	0x00021dd0


	//   ....[71]....
        /*142c*/ 	.word	0x00021eb0


	//   ....[72]....
        /*1430*/ 	.word	0x00021f10


	//   ....[73]....
        /*1434*/ 	.word	0x00021ff0


	//   ....[74]....
        /*1438*/ 	.word	0x00022050


	//   ....[75]....
        /*143c*/ 	.word	0x00022130


	//   ....[76]....
        /*1440*/ 	.word	0x00022190


	//   ....[77]....
        /*1444*/ 	.word	0x00022200


	//   ....[78]....
        /*1448*/ 	.word	0x00022270


	//   ....[79]....
        /*144c*/ 	.word	0x00022550


	//   ....[80]....
        /*1450*/ 	.word	0x00022830


	//   ....[81]....
        /*1454*/ 	.word	0x00022ff0


	//   ....[82]....
        /*1458*/ 	.word	0x00023030


	//   ....[83]....
        /*145c*/ 	.word	0x00023080


	//   ....[84]....
        /*1460*/ 	.word	0x000230c0


	//   ....[85]....
        /*1464*/ 	.word	0x00023110


	//   ....[86]....
        /*1468*/ 	.word	0x00023150


	//   ....[87]....
        /*146c*/ 	.word	0x000231a0


	//   ....[88]....
        /*1470*/ 	.word	0x000231e0


	//   ....[89]....
        /*1474*/ 	.word	0x00023230


	//   ....[90]....
        /*1478*/ 	.word	0x000232a0


	//   ....[91]....
        /*147c*/ 	.word	0x00023310


	//   ....[92]....
        /*1480*/ 	.word	0x000233f0


	//   ....[93]....
        /*1484*/ 	.word	0x00023450


	//   ....[94]....
        /*1488*/ 	.word	0x00023530


	//   ....[95]....
        /*148c*/ 	.word	0x00023590


	//   ....[96]....
        /*1490*/ 	.word	0x00023670


	//   ....[97]....
        /*1494*/ 	.word	0x000236d0


	//   ....[98]....
        /*1498*/ 	.word	0x000237b0


	//   ....[99]....
        /*149c*/ 	.word	0x00023810


	//   ....[100]....
        /*14a0*/ 	.word	0x00023860


	//   ....[101]....
        /*14a4*/ 	.word	0x000238a0


	//   ....[102]....
        /*14a8*/ 	.word	0x000238f0


	//   ....[103]....
        /*14ac*/ 	.word	0x00023930


	//   ....[104]....
        /*14b0*/ 	.word	0x00023980


	//   ....[105]....
        /*14b4*/ 	.word	0x000239c0


	//   ....[106]....
        /*14b8*/ 	.word	0x00023a10


	//   ....[107]....
        /*14bc*/ 	.word	0x00023a50


	//   ....[108]....
        /*14c0*/ 	.word	0x00023aa0


	//   ....[109]....
        /*14c4*/ 	.word	0x00023af0


	//   ....[110]....
        /*14c8*/ 	.word	0x00023b40


	//   ....[111]....
        /*14cc*/ 	.word	0x00023b90


	//   ....[112]....
        /*14d0*/ 	.word	0x00023be0


	//   ....[113]....
        /*14d4*/ 	.word	0x00023c30


	//   ....[114]....
        /*14d8*/ 	.word	0x00023c80


	//   ....[115]....
        /*14dc*/ 	.word	0x00023cc0


	//   ....[116]....
        /*14e0*/ 	.word	0x00023d30


	//   ....[117]....
        /*14e4*/ 	.word	0x00023da0


	//   ....[118]....
        /*14e8*/ 	.word	0x00023e10


	//   ....[119]....
        /*14ec*/ 	.word	0x00023e70


	//   ....[120]....
        /*14f0*/ 	.word	0x00023ee0


	//   ....[121]....
        /*14f4*/ 	.word	0x00023f50


	//   ....[122]....
        /*14f8*/ 	.word	0x00023fc0


	//   ....[123]....
        /*14fc*/ 	.word	0x00024020


	//   ....[124]....
        /*1500*/ 	.word	0x00024090


	//   ....[125]....
        /*1504*/ 	.word	0x00024100


	//   ....[126]....
        /*1508*/ 	.word	0x00024170


	//   ....[127]....
        /*150c*/ 	.word	0x000241d0


	//   ....[128]....
        /*1510*/ 	.word	0x00024240


	//   ....[129]....
        /*1514*/ 	.word	0x000242b0


	//   ....[130]....
        /*1518*/ 	.word	0x00024320


	//   ....[131]....
        /*151c*/ 	.word	0x00024380


	//   ....[132]....
        /*1520*/ 	.word	0x000243f0


	//   ....[133]....
        /*1524*/ 	.word	0x00024460


	//   ....[134]....
        /*1528*/ 	.word	0x000244d0


	//   ....[135]....
        /*152c*/ 	.word	0x00024530


	//   ....[136]....
        /*1530*/ 	.word	0x000245a0


	//   ....[137]....
        /*1534*/ 	.word	0x00024610


	//   ....[138]....
        /*1538*/ 	.word	0x00024680


	//   ....[139]....
        /*153c*/ 	.word	0x000246e0


	//   ....[140]....
        /*1540*/ 	.word	0x00024750


	//   ....[141]....
        /*1544*/ 	.word	0x000247c0


	//   ....[142]....
        /*1548*/ 	.word	0x00024830


	//   ....[143]....
        /*154c*/ 	.word	0x00024890


	//   ....[144]....
        /*1550*/ 	.word	0x00024900


	//   ....[145]....
        /*1554*/ 	.word	0x00024970


	//   ....[146]....
        /*1558*/ 	.word	0x000249e0


	//   ....[147]....
        /*155c*/ 	.word	0x00024a40


	//   ....[148]....
        /*1560*/ 	.word	0x00024ab0


	//   ....[149]....
        /*1564*/ 	.word	0x00024b20


	//   ....[150]....
        /*1568*/ 	.word	0x00024b90


	//   ....[151]....
        /*156c*/ 	.word	0x00024bf0


	//   ....[152]....
        /*1570*/ 	.word	0x00024c60


	//   ....[153]....
        /*1574*/ 	.word	0x00024cd0


	//   ....[154]....
        /*1578*/ 	.word	0x00024d40


	//   ....[155]....
        /*157c*/ 	.word	0x00024da0


	//   ....[156]....
        /*1580*/ 	.word	0x00024e10


	//   ....[157]....
        /*1584*/ 	.word	0x00024e80


	//   ....[158]....
        /*1588*/ 	.word	0x00024ed0


	//   ....[159]....
        /*158c*/ 	.word	0x00024f10


	//   ....[160]....
        /*1590*/ 	.word	0x00024f60


	//   ....[161]....
        /*1594*/ 	.word	0x00024fb0


	//   ....[162]....
        /*1598*/ 	.word	0x00025000


	//   ....[163]....
        /*159c*/ 	.word	0x00025070


	//   ....[164]....
        /*15a0*/ 	.word	0x000250c0


	//   ....[165]....
        /*15a4*/ 	.word	0x00025110


	//   ....[166]....
        /*15a8*/ 	.word	0x00025160


	//   ....[167]....
        /*15ac*/ 	.word	0x000251b0


	//   ....[168]....
        /*15b0*/ 	.word	0x00025200


	//   ....[169]....
        /*15b4*/ 	.word	0x00025270


	//   ....[170]....
        /*15b8*/ 	.word	0x000252c0


	//   ....[171]....
        /*15bc*/ 	.word	0x00025330


	//   ....[172]....
        /*15c0*/ 	.word	0x00025390


	//   ....[173]....
        /*15c4*/ 	.word	0x00025400


	//----- nvinfo : EIATTR_EXIT_INSTR_OFFSETS
	.align		4
.L_286:
        /*15c8*/ 	.byte	0x04, 0x1c
        /*15ca*/ 	.short	(.L_288 - .L_287)


	//   ....[0]....
.L_287:
        /*15cc*/ 	.word	0x000010d0


	//   ....[1]....
        /*15d0*/ 	.word	0x0001f530


	//----- nvinfo : EIATTR_MAX_THREADS
	.align		4
.L_288:
        /*15d4*/ 	.byte	0x04, 0x05
        /*15d6*/ 	.short	(.L_290 - .L_289)
.L_289:
        /*15d8*/ 	.word	0x00000080
        /*15dc*/ 	.word	0x00000001
        /*15e0*/ 	.word	0x00000001


	//----- nvinfo : EIATTR_CRS_STACK_SIZE
	.align		4
.L_290:
        /*15e4*/ 	.byte	0x04, 0x1e
        /*15e6*/ 	.short	(.L_292 - .L_291)
.L_291:
        /*15e8*/ 	.word	0x00000000
.L_292:


//--------------------- .nv.callgraph             --------------------------
	.section	.nv.callgraph,"",@"SHT_CUDA_CALLGRAPH"
	.align	4
	.sectionentsize	8
	.align		4
        /*0000*/ 	.word	0x00000000
	.align		4
        /*0004*/ 	.word	0xffffffff
	.align		4
        /*0008*/ 	.word	0x00000000
	.align		4
        /*000c*/ 	.word	0xfffffffe
	.align		4
        /*0010*/ 	.word	0x00000000
	.align		4
        /*0014*/ 	.word	0xfffffffd
	.align		4
        /*0018*/ 	.word	0x00000000
	.align		4
        /*001c*/ 	.word	0xfffffffc


//--------------------- .nv.rel.action            --------------------------
	.section	.nv.rel.action,"",@"SHT_CUDA_RELOCINFO"
	.align	8
	.sectionentsize	8
        /*0000*/ 	.byte	0x73, 0x00, 0x00, 0x00, 0x00, 0x00, 0x00, 0x00, 0x00, 0x00, 0x00, 0x11, 0x25, 0x00, 0x05, 0x36


//--------------------- .nv.constant4             --------------------------
	.section	.nv.constant4,"a",@progbits
	.align	8
	.align		8
.nv.constant4:
        /*0000*/ 	.dword	_ZN85_INTERNAL_37829866_49_flash_fwd_hdim64_fp16_paged_split_softcap_sm80_cu_ef95aea4_40274cuda3std3__45__cpo5beginE
	.align		8
        /*0008*/ 	.dword	_ZN85_INTERNAL_37829866_49_flash_fwd_hdim64_fp16_paged_split_softcap_sm80_cu_ef95aea4_40274cuda3std3__45__cpo3endE
	.align		8
        /*0010*/ 	.dword	_ZN85_INTERNAL_37829866_49_flash_fwd_hdim64_fp16_paged_split_softcap_sm80_cu_ef95aea4_40274cuda3std3__45__cpo6cbeginE
	.align		8
        /*0018*/ 	.dword	_ZN85_INTERNAL_37829866_49_flash_fwd_hdim64_fp16_paged_split_softcap_sm80_cu_ef95aea4_40274cuda3std3__45__cpo4cendE
	.align		8
        /*0020*/ 	.dword	_ZN85_INTERNAL_37829866_49_flash_fwd_hdim64_fp16_paged_split_softcap_sm80_cu_ef95aea4_40274cuda3std3__487_GLOBAL__N__37829866_49_flash_fwd_hdim64_fp16_paged_split_softcap_sm80_cu_ef95aea4_40276ignoreE
	.align		8
        /*0028*/ 	.dword	_ZN85_INTERNAL_37829866_49_flash_fwd_hdim64_fp16_paged_split_softcap_sm80_cu_ef95aea4_40274cuda3std3__419piecewise_constructE
	.align		8
        /*0030*/ 	.dword	_ZN85_INTERNAL_37829866_49_flash_fwd_hdim64_fp16_paged_split_softcap_sm80_cu_ef95aea4_40274cuda3std3__48in_placeE
	.align		8
        /*0038*/ 	.dword	_ZN85_INTERNAL_37829866_49_flash_fwd_hdim64_fp16_paged_split_softcap_sm80_cu_ef95aea4_40274cuda3std6ranges3__45__cpo4swapE
	.align		8
        /*0040*/ 	.dword	_ZN85_INTERNAL_37829866_49_flash_fwd_hdim64_fp16_paged_split_softcap_sm80_cu_ef95aea4_40274cuda3std6ranges3__45__cpo9iter_moveE
	.align		8
        /*0048*/ 	.dword	_ZN85_INTERNAL_37829866_49_flash_fwd_hdim64_fp16_paged_split_softcap_sm80_cu_ef95aea4_40274cute7productE
	.align		8
        /*0050*/ 	.dword	_ZN85_INTERNAL_37829866_49_flash_fwd_hdim64_fp16_paged_split_softcap_sm80_cu_ef95aea4_40274cute1_E


//--------------------- .nv.constant0._ZN7cutlass13device_kernelIN5flash19enable_sm80_to_sm89INS1_16FlashAttnFwdSm80INS1_25CollectiveMainloopFwdSm80ILi4ELi1ELb0EN4cute5tupleIJNS5_1CILi128EEENS7_ILi112EEENS7_ILi64EEEEEELi64ENS_6half_tEfNS_4arch4Sm80ELb0ELb0ELb1ELb0ELb1ELb0ELb1ELb1EEENS1_21CollectiveEpilogueFwdINS6_IJS8_SA_S9_EEENS6_IJNS7_ILi1EEESI_SI_EEESC_SE_Li128ELb0ELb1ELb1ELb0EEENS1_19SingleTileSchedulerILb0ELb1ELb1ELi128EEEEEEEEEvNT_6ParamsE --------------------------
	.section	.nv.constant0._ZN7cutlass13device_kernelIN5flash19enable_sm80_to_sm89INS1_16FlashAttnFwdSm80INS1_25CollectiveMainloopFwdSm80ILi4ELi1ELb0EN4cute5tupleIJNS5_1CILi128EEENS7_ILi112EEENS7_ILi64EEEEEELi64ENS_6half_tEfNS_4arch4Sm80ELb0ELb0ELb1ELb0ELb1ELb0ELb1ELb1EEENS1_21CollectiveEpilogueFwdINS6_IJS8_SA_S9_EEENS6_IJNS7_ILi1EEESI_SI_EEESC_SE_Li128ELb0ELb1ELb1ELb0EEENS1_19SingleTileSchedulerILb0ELb1ELb1ELi128EEEEEEEEEvNT_6ParamsE,"a",@progbits
	.sectionflags	@""
	.align	4
.nv.constant0._ZN7cutlass13device_kernelIN5flash19enable_sm80_to_sm89INS1_16FlashAttnFwdSm80INS1_25CollectiveMainloopFwdSm80ILi4ELi1ELb0EN4cute5tupleIJNS5_1CILi128EEENS7_ILi112EEENS7_ILi64EEEEEELi64ENS_6half_tEfNS_4arch4Sm80ELb0ELb0ELb1ELb0ELb1ELb0ELb1ELb1EEENS1_21CollectiveEpilogueFwdINS6_IJS8_SA_S9_EEENS6_IJNS7_ILi1EEESI_SI_EEESC_SE_Li128ELb0ELb1ELb1ELb0EEENS1_19SingleTileSchedulerILb0ELb1ELb1ELi128EEEEEEEEEvNT_6ParamsE:
	.zero		1400


//--------------------- .nv.constant0._ZN7cutlass13device_kernelIN5flash19enable_sm80_to_sm89INS1_16FlashAttnFwdSm80INS1_25CollectiveMainloopFwdSm80ILi4ELi1ELb0EN4cute5tupleIJNS5_1CILi128EEENS7_ILi80EEENS7_ILi64EEEEEELi64ENS_6half_tEfNS_4arch4Sm80ELb0ELb0ELb1ELb1ELb1ELb0ELb1ELb1EEENS1_21CollectiveEpilogueFwdINS6_IJS8_SA_S9_EEENS6_IJNS7_ILi1EEESI_SI_EEESC_SE_Li128ELb1ELb1ELb1ELb0EEENS1_36VarlenDynamicPersistentTileSchedulerILi128ELi80ELi128ELi128ELb1ELb1ELb0ELb0ELb1ELb1EEEEEEEEEvNT_6ParamsE --------------------------
	.section	.nv.constant0._ZN7cutlass13device_kernelIN5flash19enable_sm80_to_sm89INS1_16FlashAttnFwdSm80INS1_25CollectiveMainloopFwdSm80ILi4ELi1ELb0EN4cute5tupleIJNS5_1CILi128EEENS7_ILi80EEENS7_ILi64EEEEEELi64ENS_6half_tEfNS_4arch4Sm80ELb0ELb0ELb1ELb1ELb1ELb0ELb1ELb1EEENS1_21CollectiveEpilogueFwdINS6_IJS8_SA_S9_EEENS6_IJNS7_ILi1EEESI_SI_EEESC_SE_Li128ELb1ELb1ELb1ELb0EEENS1_36VarlenDynamicPersistentTileSchedulerILi128ELi80ELi128ELi128ELb1ELb1ELb0ELb0ELb1ELb1EEEEEEEEEvNT_6ParamsE,"a",@progbits
	.sectionflags	@""
	.align	4
.nv.constant0._ZN7cutlass13device_kernelIN5flash19enable_sm80_to_sm89INS1_16FlashAttnFwdSm80INS1_25CollectiveMainloopFwdSm80ILi4ELi1ELb0EN4cute5tupleIJNS5_1CILi128EEENS7_ILi80EEENS7_ILi64EEEEEELi64ENS_6half_tEfNS_4arch4Sm80ELb0ELb0ELb1ELb1ELb1ELb0ELb1ELb1EEENS1_21CollectiveEpilogueFwdINS6_IJS8_SA_S9_EEENS6_IJNS7_ILi1EEESI_SI_EEESC_SE_Li128ELb1ELb1ELb1ELb0EEENS1_36VarlenDynamicPersistentTileSchedulerILi128ELi80ELi128ELi128ELb1ELb1ELb0ELb0ELb1ELb1EEEEEEEEEvNT_6ParamsE:
	.zero		1432


//--------------------- .nv.constant0._ZN7cutlass13device_kernelIN5flash19enable_sm80_to_sm89INS1_16FlashAttnFwdSm80INS1_25CollectiveMainloopFwdSm80ILi4ELi1ELb0EN4cute5tupleIJNS5_1CILi128EEENS7_ILi80EEENS7_ILi64EEEEEELi64ENS_6half_tEfNS_4arch4Sm80ELb0ELb0ELb1ELb1ELb1ELb1ELb1ELb1EEENS1_21CollectiveEpilogueFwdINS6_IJS8_SA_S9_EEENS6_IJNS7_ILi1EEESI_SI_EEESC_SE_Li128ELb1ELb1ELb1ELb0EEENS1_36VarlenDynamicPersistentTileSchedulerILi128ELi80ELi128ELi128ELb1ELb1ELb0ELb0ELb1ELb1EEEEEEEEEvNT_6ParamsE --------------------------
	.section	.nv.constant0._ZN7cutlass13device_kernelIN5flash19enable_sm80_to_sm89INS1_16FlashAttnFwdSm80INS1_25CollectiveMainloopFwdSm80ILi4ELi1ELb0EN4cute5tupleIJNS5_1CILi128EEENS7_ILi80EEENS7_ILi64EEEEEELi64ENS_6half_tEfNS_4arch4Sm80ELb0ELb0ELb1ELb1ELb1ELb1ELb1ELb1EEENS1_21CollectiveEpilogueFwdINS6_IJS8_SA_S9_EEENS6_IJNS7_ILi1EEESI_SI_EEESC_SE_Li128ELb1ELb1ELb1ELb0EEENS1_36VarlenDynamicPersistentTileSchedulerILi128ELi80ELi128ELi128ELb1ELb1ELb0ELb0ELb1ELb1EEEEEEEEEvNT_6ParamsE,"a",@progbits
	.sectionflags	@""
	.align	4
.nv.constant0._ZN7cutlass13device_kernelIN5flash19enable_sm80_to_sm89INS1_16FlashAttnFwdSm80INS1_25CollectiveMainloopFwdSm80ILi4ELi1ELb0EN4cute5tupleIJNS5_1CILi128EEENS7_ILi80EEENS7_ILi64EEEEEELi64ENS_6half_tEfNS_4arch4Sm80ELb0ELb0ELb1ELb1ELb1ELb1ELb1ELb1EEENS1_21CollectiveEpilogueFwdINS6_IJS8_SA_S9_EEENS6_IJNS7_ILi1EEESI_SI_EEESC_SE_Li128ELb1ELb1ELb1ELb0EEENS1_36VarlenDynamicPersistentTileSchedulerILi128ELi80ELi128ELi128ELb1ELb1ELb0ELb0ELb1ELb1EEEEEEEEEvNT_6ParamsE:
	.zero		1432


//--------------------- .nv.constant0._ZN7cutlass13device_kernelIN5flash19enable_sm80_to_sm89INS1_16FlashAttnFwdSm80INS1_25CollectiveMainloopFwdSm80ILi4ELi1ELb0EN4cute5tupleIJNS5_1CILi128EEENS7_ILi96EEENS7_ILi64EEEEEELi64ENS_6half_tEfNS_4arch4Sm80ELb0ELb1ELb1ELb0ELb1ELb0ELb1ELb1EEENS1_21CollectiveEpilogueFwdINS6_IJS8_SA_S9_EEENS6_IJNS7_ILi1EEESI_SI_EEESC_SE_Li128ELb0ELb1ELb1ELb0EEENS1_19SingleTileSchedulerILb0ELb1ELb1ELi128EEEEEEEEEvNT_6ParamsE --------------------------
	.section	.nv.constant0._ZN7cutlass13device_kernelIN5flash19enable_sm80_to_sm89INS1_16FlashAttnFwdSm80INS1_25CollectiveMainloopFwdSm80ILi4ELi1ELb0EN4cute5tupleIJNS5_1CILi128EEENS7_ILi96EEENS7_ILi64EEEEEELi64ENS_6half_tEfNS_4arch4Sm80ELb0ELb1ELb1ELb0ELb1ELb0ELb1ELb1EEENS1_21CollectiveEpilogueFwdINS6_IJS8_SA_S9_EEENS6_IJNS7_ILi1EEESI_SI_EEESC_SE_Li128ELb0ELb1ELb1ELb0EEENS1_19SingleTileSchedulerILb0ELb1ELb1ELi128EEEEEEEEEvNT_6ParamsE,"a",@progbits
	.sectionflags	@""
	.align	4
.nv.constant0._ZN7cutlass13device_kernelIN5flash19enable_sm80_to_sm89INS1_16FlashAttnFwdSm80INS1_25CollectiveMainloopFwdSm80ILi4ELi1ELb0EN4cute5tupleIJNS5_1CILi128EEENS7_ILi96EEENS7_ILi64EEEEEELi64ENS_6half_tEfNS_4arch4Sm80ELb0ELb1ELb1ELb0ELb1ELb0ELb1ELb1EEENS1_21CollectiveEpilogueFwdINS6_IJS8_SA_S9_EEENS6_IJNS7_ILi1EEESI_SI_EEESC_SE_Li128ELb0ELb1ELb1ELb0EEENS1_19SingleTileSchedulerILb0ELb1ELb1ELi128EEEEEEEEEvNT_6ParamsE:
	.zero		1400


//--------------------- .nv.constant0._ZN7cutlass13device_kernelIN5flash19enable_sm80_to_sm89INS1_16FlashAttnFwdSm80INS1_25CollectiveMainloopFwdSm80ILi4ELi1ELb0EN4cute5tupleIJNS5_1CILi128EEENS7_ILi80EEENS7_ILi64EEEEEELi64ENS_6half_tEfNS_4arch4Sm80ELb0ELb1ELb1ELb1ELb1ELb0ELb1ELb1EEENS1_21CollectiveEpilogueFwdINS6_IJS8_SA_S9_EEENS6_IJNS7_ILi1EEESI_SI_EEESC_SE_Li128ELb1ELb1ELb1ELb0EEENS1_36VarlenDynamicPersistentTileSchedulerILi128ELi80ELi128ELi128ELb1ELb1ELb0ELb1ELb0ELb1EEEEEEEEEvNT_6ParamsE --------------------------
	.section	.nv.constant0._ZN7cutlass13device_kernelIN5flash19enable_sm80_to_sm89INS1_16FlashAttnFwdSm80INS1_25CollectiveMainloopFwdSm80ILi4ELi1ELb0EN4cute5tupleIJNS5_1CILi128EEENS7_ILi80EEENS7_ILi64EEEEEELi64ENS_6half_tEfNS_4arch4Sm80ELb0ELb1ELb1ELb1ELb1ELb0ELb1ELb1EEENS1_21CollectiveEpilogueFwdINS6_IJS8_SA_S9_EEENS6_IJNS7_ILi1EEESI_SI_EEESC_SE_Li128ELb1ELb1ELb1ELb0EEENS1_36VarlenDynamicPersistentTileSchedulerILi128ELi80ELi128ELi128ELb1ELb1ELb0ELb1ELb0ELb1EEEEEEEEEvNT_6ParamsE,"a",@progbits
	.sectionflags	@""
	.align	4
.nv.constant0._ZN7cutlass13device_kernelIN5flash19enable_sm80_to_sm89INS1_16FlashAttnFwdSm80INS1_25CollectiveMainloopFwdSm80ILi4ELi1ELb0EN4cute5tupleIJNS5_1CILi128EEENS7_ILi80EEENS7_ILi64EEEEEELi64ENS_6half_tEfNS_4arch4Sm80ELb0ELb1ELb1ELb1ELb1ELb0ELb1ELb1EEENS1_21CollectiveEpilogueFwdINS6_IJS8_SA_S9_EEENS6_IJNS7_ILi1EEESI_SI_EEESC_SE_Li128ELb1ELb1ELb1ELb0EEENS1_36VarlenDynamicPersistentTileSchedulerILi128ELi80ELi128ELi128ELb1ELb1ELb0ELb1ELb0ELb1EEEEEEEEEvNT_6ParamsE:
	.zero		1432


//--------------------- .nv.constant0._ZN7cutlass13device_kernelIN5flash19enable_sm80_to_sm89INS1_16FlashAttnFwdSm80INS1_25CollectiveMainloopFwdSm80ILi4ELi1ELb0EN4cute5tupleIJNS5_1CILi128EEENS7_ILi80EEENS7_ILi64EEEEEELi64ENS_6half_tEfNS_4arch4Sm80ELb0ELb1ELb1ELb1ELb1ELb1ELb1ELb1EEENS1_21CollectiveEpilogueFwdINS6_IJS8_SA_S9_EEENS6_IJNS7_ILi1EEESI_SI_EEESC_SE_Li128ELb1ELb1ELb1ELb0EEENS1_36VarlenDynamicPersistentTileSchedulerILi128ELi80ELi128ELi128ELb1ELb1ELb0ELb1ELb0ELb1EEEEEEEEEvNT_6ParamsE --------------------------
	.section	.nv.constant0._ZN7cutlass13device_kernelIN5flash19enable_sm80_to_sm89INS1_16FlashAttnFwdSm80INS1_25CollectiveMainloopFwdSm80ILi4ELi1ELb0EN4cute5tupleIJNS5_1CILi128EEENS7_ILi80EEENS7_ILi64EEEEEELi64ENS_6half_tEfNS_4arch4Sm80ELb0ELb1ELb1ELb1ELb1ELb1ELb1ELb1EEENS1_21CollectiveEpilogueFwdINS6_IJS8_SA_S9_EEENS6_IJNS7_ILi1EEESI_SI_EEESC_SE_Li128ELb1ELb1ELb1ELb0EEENS1_36VarlenDynamicPersistentTileSchedulerILi128ELi80ELi128ELi128ELb1ELb1ELb0ELb1ELb0ELb1EEEEEEEEEvNT_6ParamsE,"a",@progbits
	.sectionflags	@""
	.align	4
.nv.constant0._ZN7cutlass13device_kernelIN5flash19enable_sm80_to_sm89INS1_16FlashAttnFwdSm80INS1_25CollectiveMainloopFwdSm80ILi4ELi1ELb0EN4cute5tupleIJNS5_1CILi128EEENS7_ILi80EEENS7_ILi64EEEEEELi64ENS_6half_tEfNS_4arch4Sm80ELb0ELb1ELb1ELb1ELb1ELb1ELb1ELb1EEENS1_21CollectiveEpilogueFwdINS6_IJS8_SA_S9_EEENS6_IJNS7_ILi1EEESI_SI_EEESC_SE_Li128ELb1ELb1ELb1ELb0EEENS1_36VarlenDynamicPersistentTileSchedulerILi128ELi80ELi128ELi128ELb1ELb1ELb0ELb1ELb0ELb1EEEEEEEEEvNT_6ParamsE:
	.zero		1432


//--------------------- .nv.constant0._ZN7cutlass13device_kernelIN5flash19enable_sm80_to_sm89INS1_16FlashAttnFwdSm80INS1_25CollectiveMainloopFwdSm80ILi4ELi1ELb0EN4cute5tupleIJNS5_1CILi128EEENS7_ILi112EEENS7_ILi64EEEEEELi64ENS_6half_tEfNS_4arch4Sm80ELb1ELb0ELb1ELb0ELb1ELb0ELb1ELb1EEENS1_21CollectiveEpilogueFwdINS6_IJS8_SA_S9_EEENS6_IJNS7_ILi1EEESI_SI_EEESC_SE_Li128ELb0ELb1ELb1ELb0EEENS1_30DynamicPersistentTileSchedulerILi128ELi128ELb1ELb1ELb0EEEEEEEEEvNT_6ParamsE --------------------------
	.section	.nv.constant0._ZN7cutlass13device_kernelIN5flash19enable_sm80_to_sm89INS1_16FlashAttnFwdSm80INS1_25CollectiveMainloopFwdSm80ILi4ELi1ELb0EN4cute5tupleIJNS5_1CILi128EEENS7_ILi112EEENS7_ILi64EEEEEELi64ENS_6half_tEfNS_4arch4Sm80ELb1ELb0ELb1ELb0ELb1ELb0ELb1ELb1EEENS1_21CollectiveEpilogueFwdINS6_IJS8_SA_S9_EEENS6_IJNS7_ILi1EEESI_SI_EEESC_SE_Li128ELb0ELb1ELb1ELb0EEENS1_30DynamicPersistentTileSchedulerILi128ELi128ELb1ELb1ELb0EEEEEEEEEvNT_6ParamsE,"a",@progbits
	.sectionflags	@""
	.align	4
.nv.constant0._ZN7cutlass13device_kernelIN5flash19enable_sm80_to_sm89INS1_16FlashAttnFwdSm80INS1_25CollectiveMainloopFwdSm80ILi4ELi1ELb0EN4cute5tupleIJNS5_1CILi128EEENS7_ILi112EEENS7_ILi64EEEEEELi64ENS_6half_tEfNS_4arch4Sm80ELb1ELb0ELb1ELb0ELb1ELb0ELb1ELb1EEENS1_21CollectiveEpilogueFwdINS6_IJS8_SA_S9_EEENS6_IJNS7_ILi1EEESI_SI_EEESC_SE_Li128ELb0ELb1ELb1ELb0EEENS1_30DynamicPersistentTileSchedulerILi128ELi128ELb1ELb1ELb0EEEEEEEEEvNT_6ParamsE:
	.zero		1416


//--------------------- .nv.constant0._ZN7cutlass13device_kernelIN5flash19enable_sm80_to_sm89INS1_16FlashAttnFwdSm80INS1_25CollectiveMainloopFwdSm80ILi4ELi1ELb0EN4cute5tupleIJNS5_1CILi128EEENS7_ILi80EEENS7_ILi64EEEEEELi64ENS_6half_tEfNS_4arch4Sm80ELb1ELb0ELb1ELb1ELb1ELb0ELb1ELb1EEENS1_21CollectiveEpilogueFwdINS6_IJS8_SA_S9_EEENS6_IJNS7_ILi1EEESI_SI_EEESC_SE_Li128ELb1ELb1ELb1ELb0EEENS1_36VarlenDynamicPersistentTileSchedulerILi128ELi80ELi128ELi128ELb1ELb1ELb0ELb1ELb1ELb1EEEEEEEEEvNT_6ParamsE --------------------------
	.section	.nv.constant0._ZN7cutlass13device_kernelIN5flash19enable_sm80_to_sm89INS1_16FlashAttnFwdSm80INS1_25CollectiveMainloopFwdSm80ILi4ELi1ELb0EN4cute5tupleIJNS5_1CILi128EEENS7_ILi80EEENS7_ILi64EEEEEELi64ENS_6half_tEfNS_4arch4Sm80ELb1ELb0ELb1ELb1ELb1ELb0ELb1ELb1EEENS1_21CollectiveEpilogueFwdINS6_IJS8_SA_S9_EEENS6_IJNS7_ILi1EEESI_SI_EEESC_SE_Li128ELb1ELb1ELb1ELb0EEENS1_36VarlenDynamicPersistentTileSchedulerILi128ELi80ELi128ELi128ELb1ELb1ELb0ELb1ELb1ELb1EEEEEEEEEvNT_6ParamsE,"a",@progbits
	.sectionflags	@""
	.align	4
.nv.constant0._ZN7cutlass13device_kernelIN5flash19enable_sm80_to_sm89INS1_16FlashAttnFwdSm80INS1_25CollectiveMainloopFwdSm80ILi4ELi1ELb0EN4cute5tupleIJNS5_1CILi128EEENS7_ILi80EEENS7_ILi64EEEEEELi64ENS_6half_tEfNS_4arch4Sm80ELb1ELb0ELb1ELb1ELb1ELb0ELb1ELb1EEENS1_21CollectiveEpilogueFwdINS6_IJS8_SA_S9_EEENS6_IJNS7_ILi1EEESI_SI_EEESC_SE_Li128ELb1ELb1ELb1ELb0EEENS1_36VarlenDynamicPersistentTileSchedulerILi128ELi80ELi128ELi128ELb1ELb1ELb0ELb1ELb1ELb1EEEEEEEEEvNT_6ParamsE:
	.zero		1432


//--------------------- .nv.constant0._ZN7cutlass13device_kernelIN5flash19enable_sm80_to_sm89INS1_16FlashAttnFwdSm80INS1_25CollectiveMainloopFwdSm80ILi4ELi1ELb0EN4cute5tupleIJNS5_1CILi128EEENS7_ILi80EEENS7_ILi64EEEEEELi64ENS_6half_tEfNS_4arch4Sm80ELb1ELb0ELb1ELb1ELb1ELb1ELb1ELb1EEENS1_21CollectiveEpilogueFwdINS6_IJS8_SA_S9_EEENS6_IJNS7_ILi1EEESI_SI_EEESC_SE_Li128ELb1ELb1ELb1ELb0EEENS1_36VarlenDynamicPersistentTileSchedulerILi128ELi80ELi128ELi128ELb1ELb1ELb0ELb1ELb1ELb1EEEEEEEEEvNT_6ParamsE --------------------------
	.section	.nv.constant0._ZN7cutlass13device_kernelIN5flash19enable_sm80_to_sm89INS1_16FlashAttnFwdSm80INS1_25CollectiveMainloopFwdSm80ILi4ELi1ELb0EN4cute5tupleIJNS5_1CILi128EEENS7_ILi80EEENS7_ILi64EEEEEELi64ENS_6half_tEfNS_4arch4Sm80ELb1ELb0ELb1ELb1ELb1ELb1ELb1ELb1EEENS1_21CollectiveEpilogueFwdINS6_IJS8_SA_S9_EEENS6_IJNS7_ILi1EEESI_SI_EEESC_SE_Li128ELb1ELb1ELb1ELb0EEENS1_36VarlenDynamicPersistentTileSchedulerILi128ELi80ELi128ELi128ELb1ELb1ELb0ELb1ELb1ELb1EEEEEEEEEvNT_6ParamsE,"a",@progbits
	.sectionflags	@""
	.align	4
.nv.constant0._ZN7cutlass13device_kernelIN5flash19enable_sm80_to_sm89INS1_16FlashAttnFwdSm80INS1_25CollectiveMainloopFwdSm80ILi4ELi1ELb0EN4cute5tupleIJNS5_1CILi128EEENS7_ILi80EEENS7_ILi64EEEEEELi64ENS_6half_tEfNS_4arch4Sm80ELb1ELb0ELb1ELb1ELb1ELb1ELb1ELb1EEENS1_21CollectiveEpilogueFwdINS6_IJS8_SA_S9_EEENS6_IJNS7_ILi1EEESI_SI_EEESC_SE_Li128ELb1ELb1ELb1ELb0EEENS1_36VarlenDynamicPersistentTileSchedulerILi128ELi80ELi128ELi128ELb1ELb1ELb0ELb1ELb1ELb1EEEEEEEEEvNT_6ParamsE:
	.zero		1432


//--------------------- .text._ZN7cutlass13device_kernelIN5flash19enable_sm80_to_sm89INS1_16FlashAttnFwdSm80INS1_25CollectiveMainloopFwdSm80ILi4ELi1ELb0EN4cute5tupleIJNS5_1CILi128EEENS7_ILi112EEENS7_ILi64EEEEEELi64ENS_6half_tEfNS_4arch4Sm80ELb0ELb0ELb1ELb0ELb1ELb0ELb1ELb1EEENS1_21CollectiveEpilogueFwdINS6_IJS8_SA_S9_EEENS6_IJNS7_ILi1EEESI_SI_EEESC_SE_Li128ELb0ELb1ELb1ELb0EEENS1_19SingleTileSchedulerILb0ELb1ELb1ELi128EEEEEEEEEvNT_6ParamsE --------------------------
	.section	.text._ZN7cutlass13device_kernelIN5flash19enable_sm80_to_sm89INS1_16FlashAttnFwdSm80INS1_25CollectiveMainloopFwdSm80ILi4ELi1ELb0EN4cute5tupleIJNS5_1CILi128EEENS7_ILi112EEENS7_ILi64EEEEEELi64ENS_6half_tEfNS_4arch4Sm80ELb0ELb0ELb1ELb0ELb1ELb0ELb1ELb1EEENS1_21CollectiveEpilogueFwdINS6_IJS8_SA_S9_EEENS6_IJNS7_ILi1EEESI_SI_EEESC_SE_Li128ELb0ELb1ELb1ELb0EEENS1_19SingleTileSchedulerILb0ELb1ELb1ELi128EEEEEEEEEvNT_6ParamsE,"ax",@progbits
	.sectioninfo	@"SHI_REGISTERS=255"
	.align	128
.text._ZN7cutlass13device_kernelIN5flash19enable_sm80_to_sm89INS1_16FlashAttnFwdSm80INS1_25CollectiveMainloopFwdSm80ILi4ELi1ELb0EN4cute5tupleIJNS5_1CILi128EEENS7_ILi112EEENS7_ILi64EEEEEELi64ENS_6half_tEfNS_4arch4Sm80ELb0ELb0ELb1ELb0ELb1ELb0ELb1ELb1EEENS1_21CollectiveEpilogueFwdINS6_IJS8_SA_S9_EEENS6_IJNS7_ILi1EEESI_SI_EEESC_SE_Li128ELb0ELb1ELb1ELb0EEENS1_19SingleTileSchedulerILb0ELb1ELb1ELi128EEEEEEEEEvNT_6ParamsE:
        .type           _ZN7cutlass13device_kernelIN5flash19enable_sm80_to_sm89INS1_16FlashAttnFwdSm80INS1_25CollectiveMainloopFwdSm80ILi4ELi1ELb0EN4cute5tupleIJNS5_1CILi128EEENS7_ILi112EEENS7_ILi64EEEEEELi64ENS_6half_tEfNS_4arch4Sm80ELb0ELb0ELb1ELb0ELb1ELb0ELb1ELb1EEENS1_21CollectiveEpilogueFwdINS6_IJS8_SA_S9_EEENS6_IJNS7_ILi1EEESI_SI_EEESC_SE_Li128ELb0ELb1ELb1ELb0EEENS1_19SingleTileSchedulerILb0ELb1ELb1ELi128EEEEEEEEEvNT_6ParamsE,@function
        .size           _ZN7cutlass13device_kernelIN5flash19enable_sm80_to_sm89INS1_16FlashAttnFwdSm80INS1_25CollectiveMainloopFwdSm80ILi4ELi1ELb0EN4cute5tupleIJNS5_1CILi128EEENS7_ILi112EEENS7_ILi64EEEEEELi64ENS_6half_tEfNS_4arch4Sm80ELb0ELb0ELb1ELb0ELb1ELb0ELb1ELb1EEENS1_21CollectiveEpilogueFwdINS6_IJS8_SA_S9_EEENS6_IJNS7_ILi1EEESI_SI_EEESC_SE_Li128ELb0ELb1ELb1ELb0EEENS1_19SingleTileSchedulerILb0ELb1ELb1ELi128EEEEEEEEEvNT_6ParamsE,(.L_x_1909 - _ZN7cutlass13device_kernelIN5flash19enable_sm80_to_sm89INS1_16FlashAttnFwdSm80INS1_25CollectiveMainloopFwdSm80ILi4ELi1ELb0EN4cute5tupleIJNS5_1CILi128EEENS7_ILi112EEENS7_ILi64EEEEEELi64ENS_6half_tEfNS_4arch4Sm80ELb0ELb0ELb1ELb0ELb1ELb0ELb1ELb1EEENS1_21CollectiveEpilogueFwdINS6_IJS8_SA_S9_EEENS6_IJNS7_ILi1EEESI_SI_EEESC_SE_Li128ELb0ELb1ELb1ELb0EEENS1_19SingleTileSchedulerILb0ELb1ELb1ELi128EEEEEEEEEvNT_6ParamsE)
        .other          _ZN7cutlass13device_kernelIN5flash19enable_sm80_to_sm89INS1_16FlashAttnFwdSm80INS1_25CollectiveMainloopFwdSm80ILi4ELi1ELb0EN4cute5tupleIJNS5_1CILi128EEENS7_ILi112EEENS7_ILi64EEEEEELi64ENS_6half_tEfNS_4arch4Sm80ELb0ELb0ELb1ELb0ELb1ELb0ELb1ELb1EEENS1_21CollectiveEpilogueFwdINS6_IJS8_SA_S9_EEENS6_IJNS7_ILi1EEESI_SI_EEESC_SE_Li128ELb0ELb1ELb1ELb0EEENS1_19SingleTileSchedulerILb0ELb1ELb1ELi128EEEEEEEEEvNT_6ParamsE,@"STO_CUDA_ENTRY STV_DEFAULT"
_ZN7cutlass13device_kernelIN5flash19enable_sm80_to_sm89INS1_16FlashAttnFwdSm80INS1_25CollectiveMainloopFwdSm80ILi4ELi1ELb0EN4cute5tupleIJNS5_1CILi128EEENS7_ILi112EEENS7_ILi64EEEEEELi64ENS_6half_tEfNS_4arch4Sm80ELb0ELb0ELb1ELb0ELb1ELb0ELb1ELb1EEENS1_21CollectiveEpilogueFwdINS6_IJS8_SA_S9_EEENS6_IJNS7_ILi1EEESI_SI_EEESC_SE_Li128ELb0ELb1ELb1ELb0EEENS1_19SingleTileSchedulerILb0ELb1ELb1ELi128EEEEEEEEEvNT_6ParamsE:
[----:B------:R-:W-:Y:S02]  /*0000*/  MOV R1, c[0x0][0x28] ;  /* 0x00000a0000017a02 */ /* 0x000fe40000000f00 */
[----:B------:R-:W1:Y:S01]  /*0010*/  S2R R196, SR_TID.X ;  /* 0x0000000000c47919 */ /* 0x000e620000002100 */
[----:B------:R-:W2:Y:S01]  /*0020*/  S2UR UR7, SR_CTAID.Y ;  /* 0x00000000000779c3 */ /* 0x000ea20000002600 */
[----:B------:R-:W-:-:S07]  /*0030*/  IADD3 R1, R1, -0x48, RZ ;  /* 0xffffffb801017810 */ /* 0x000fce0007ffe0ff */
[----:B------:R-:W3:Y:S01]  /*0040*/  S2UR UR6, SR_CTAID.Z ;  /* 0x00000000000679c3 */ /* 0x000ee20000002700 */
[----:B-1----:R-:W-:-:S06]  /*0050*/  SHF.R.U32.HI R0, RZ, 0x5, R196 ;  /* 0x00000005ff007819 */ /* 0x002fcc00000116c4 */
[----:B------:R-:W1:Y:S02]  /*0060*/  SHFL.IDX PT, R0, R0, RZ, 0x1f ;  /* 0x00001fff00007589 */ /* 0x000e6400000e0000 */
[----:B-1----:R-:W-:-:S13]  /*0070*/  ISETP.NE.AND P0, PT, R0, RZ, PT ;  /* 0x000000ff0000720c */ /* 0x002fda0003f05270 */
[----:B--23--:R-:W-:Y:S05]  /*0080*/  @!P0 BRA `(.L_x_0) ;  /* 0x0000009000008947 */ /* 0x00cfea0003800000 */
[----:B------:R-:W-:Y:S01]  /*0090*/  MOV R0, c[0x0][0x550] ;  /* 0x0001540000007a02 */ /* 0x000fe20000000f00 */
[----:B------:R-:W-:-:S03]  /*00a0*/  UMOV UR10, UR7 ;  /* 0x00000007000a7c82 */ /* 0x000fc60008000000 */
[----:B------:R-:W-:-:S13]  /*00b0*/  ISETP.NE.AND P0, PT, R0, 0x1, PT ;  /* 0x000000010000780c */ /* 0x000fda0003f05270 */
[----:B------:R-:W-:Y:S05]  /*00c0*/  @!P0 BRA `(.L_x_1) ;  /* 0x000000b000008947 */ /* 0x000fea0003800000 */
[----:B------:R-:W-:Y:S02]  /*00d0*/  ULDC UR4, c[0x0][0x554] ;  /* 0x0001550000047ab9 */ /* 0x000fe40000000800 */
[----:B------:R-:W-:Y:S02]  /*00e0*/  UIMAD.WIDE.U32 UR4, UR7, UR4, URZ ;  /* 0x00000004070472a5 */ /* 0x000fe4000f8e003f */
[----:B------:R-:W-:Y:S02]  /*00f0*/  ULDC UR10, c[0x0][0x558] ;  /* 0x00015600000a7ab9 */ /* 0x000fe40000000800 */
[----:B------:R-:W-:Y:S01]  /*0100*/  USHF.R.U32.HI UR10, URZ, UR10, UR5 ;  /* 0x0000000a3f0a7299 */ /* 0x000fe20008011605 */
[----:B------:R-:W-:Y:S05]  /*0110*/  BRA `(.L_x_1) ;  /* 0x0000006000007947 */ /* 0x000fea0003800000 */
.L_x_0:
[----:B------:R-:W-:Y:S02]  /*0120*/  ULDC.64 UR4, c[0x0][0x550] ;  /* 0x0001540000047ab9 */ /* 0x000fe40000000a00 */
[----:B------:R-:W-:Y:S02]  /*0130*/  UISETP.NE.AND UP0, UPT, UR4, 0x1, UPT ;  /* 0x000000010400788c */ /* 0x000fe4000bf05270 */
[----:B------:R-:W-:-:S02]  /*0140*/  UIMAD.WIDE.U32 UR8, UR7, UR5, URZ ;  /* 0x00000005070872a5 */ /* 0x000fc4000f8e003f */
[----:B------:R-:W-:Y:S02]  /*0150*/  ULDC UR4, c[0x0][0x558] ;  /* 0x0001560000047ab9 */ /* 0x000fe40000000800 */
[----:B------:R-:W-:-:S05]  /*0160*/  UMOV UR10, UR7 ;  /* 0x00000007000a7c82 */ /* 0x000fca0008000000 */
[----:B------:R-:W-:-:S03]  /*0170*/  @UP0 USHF.R.U32.HI UR10, URZ, UR4, UR9 ;  /* 0x000000043f0a0299 */ /* 0x000fc60008011609 */
.L_x_1:
[----:B------:R-:W-:Y:S01]  /*0180*/  ISETP.LE.AND P0, PT, RZ, UR6, PT ;  /* 0x00000006ff007c0c */ /* 0x000fe2000bf03270 */
[----:B------:R-:W-:Y:S02]  /*0190*/  UIADD3 UR4, -UR10, URZ, URZ ;  /* 0x0000003f0a047290 */ /* 0x000fe4000fffe13f */
[----:B------:R-:W-:Y:S02]  /*01a0*/  ULDC UR8, c[0x0][0x550] ;  /* 0x0001540000087ab9 */ /* 0x000fe40000000800 */
[----:B------:R-:W-:-:S08]  /*01b0*/  UIMAD UR8, UR4, UR8, UR7 ;  /* 0x00000008040872a4 */ /* 0x000fd0000f8e0207 */
[----:B------:R-:W-:Y:S05]  /*01c0*/  @!P0 EXIT ;  /* 0x000000000000894d */ /* 0x000fea0003800000 */
[----:B------:R-:W-:Y:S02]  /*01d0*/  ULDC.64 UR4, c[0x0][0x370] ;  /* 0x0000dc0000047ab9 */ /* 0x000fe40000000a00 */
[----:B------:R-:W-:Y:S02]  /*01e0*/  UISETP.NE.U32.AND UP0, UPT, URZ, UR4, UPT ;  /* 0x000000043f00728c */ /* 0x000fe4000bf05070 */
[----:B------:R-:W-:Y:S02]  /*01f0*/  ULDC.64 UR12, c[0x0][0x370] ;  /* 0x0000dc00000c7ab9 */ /* 0x000fe40000000a00 */
[----:B------:R-:W-:Y:S02]  /*0200*/  UISETP.NE.AND.EX UP0, UPT, URZ, UR5, UPT, UP0 ;  /* 0x000000053f00728c */ /* 0x000fe4000bf05300 */
[----:B------:R-:W-:-:S04]  /*0210*/  ULDC.64 UR16, c[0x0][0x118] ;  /* 0x0000460000107ab9 */ /* 0x000fc80000000a00 */
[----:B------:R-:W-:-:S05]  /*0220*/  PLOP3.LUT P0, PT, PT, PT, UP0, 0x80, 0x0 ;  /* 0x000000000000781c */ /* 0x000fca0003f0f008 */
[----:B------:R-:W-:Y:S02]  /*0230*/  @UP0 UMOV UR4, 0x4 ;  /* 0x0000000400040882 */ /* 0x000fe40000000000 */
[----:B------:R-:W-:-:S06]  /*0240*/  @UP0 UIMAD.WIDE UR4, UR6, UR4, UR12 ;  /* 0x00000004060402a5 */ /* 0x000fcc000f8e020c */
[----:B------:R-:W-:Y:S02]  /*0250*/  IMAD.U32 R2, RZ, RZ, UR4 ;  /* 0x00000004ff027e24 */ /* 0x000fe4000f8e00ff */
[----:B------:R-:W-:-:S05]  /*0260*/  IMAD.U32 R3, RZ, RZ, UR5 ;  /* 0x00000005ff037e24 */ /* 0x000fca000f8e00ff */
[----:B------:R-:W2:Y:S01]  /*0270*/  @P0 LDG.E R2, [R2.64] ;  /* 0x0000001002020981 */ /* 0x000ea2000c1e1900 */
[----:B------:R-:W-:Y:S02]  /*0280*/  ULDC UR4, c[0x0][0x2ac] ;  /* 0x0000ab0000047ab9 */ /* 0x000fe40000000800 */
[----:B------:R-:W-:Y:S02]  /*0290*/  ULDC UR15, c[0x0][0x1d0] ;  /* 0x00007400000f7ab9 */ /* 0x000fe40000000800 */
[----:B------:R-:W-:Y:S02]  /*02a0*/  UIMAD UR15, UR4, UR15, URZ ;  /* 0x0000000f040f72a4 */ /* 0x000fe4000f8e023f */
[----:B------:R-:W-:Y:S02]  /*02b0*/  UMOV UR9, URZ ;  /* 0x0000003f00097c82 */ /* 0x000fe40008000000 */
[----:B------:R-:W-:Y:S02]  /*02c0*/  UISETP.GE.AND UP0, UPT, UR15, 0x1, UPT ;  /* 0x000000010f00788c */ /* 0x000fe4000bf06270 */
[----:B------:R-:W-:-:S02]  /*02d0*/  UIADD3 UR5, UR15, 0x6f, URZ ;  /* 0x0000006f0f057890 */ /* 0x000fc4000fffe03f */
[----:B------:R-:W-:Y:S02]  /*02e0*/  UMOV UR4, URZ ;  /* 0x0000003f00047c82 */ /* 0x000fe40008000000 */
[----:B------:R-:W-:Y:S02]  /*02f0*/  UIMAD.WIDE UR4, UR5, -0x6db6db6d, UR4 ;  /* 0x92492493050478a5 */ /* 0x000fe4000f8e0204 */
[----:B------:R-:W-:Y:S02]  /*0300*/  UMOV UR19, URZ ;  /* 0x0000003f00137c82 */ /* 0x000fe40008000000 */
[----:B------:R-:W-:-:S04]  /*0310*/  USHF.R.U32.HI UR7, URZ, 0x1f, UR5 ;  /* 0x0000001f3f077899 */ /* 0x000fc80008011605 */
[----:B------:R-:W-:Y:S01]  /*0320*/  ULEA.HI.SX32 UR7, UR5, UR7, 0x1a ;  /* 0x0000000705077291 */ /* 0x000fe2000f8fd23f */
[----:B--2---:R1:W2:Y:S01]  /*0330*/  @P0 R2UR UR9, R2 ;  /* 0x00000000020903c2 */ /* 0x0042a200000e0000 */
[----:B------:R-:W-:-:S13]  /*0340*/  PLOP3.LUT P0, PT, PT, PT, UP0, 0x80, 0x0 ;  /* 0x000000000000781c */ /* 0x000fda0003f0f008 */
[----:B------:R-:W-:Y:S05]  /*0350*/  @!P0 BRA `(.L_x_2) ;  /* 0x0000023000008947 */ /* 0x000fea0003800000 */
[----:B------:R-:W-:Y:S02]  /*0360*/  USHF.R.U32.HI UR4, URZ, 0x10, UR8 ;  /* 0x000000103f047899 */ /* 0x000fe40008011608 */
[----:B------:R-:W-:Y:S02]  /*0370*/  ULDC UR5, c[0x0][0x338] ;  /* 0x0000ce0000057ab9 */ /* 0x000fe40000000800 */
[----:B------:R-:W-:Y:S02]  /*0380*/  UISETP.NE.AND UP0, UPT, UR4, URZ, UPT ;  /* 0x0000003f0400728c */ /* 0x000fe4000bf05270 */
[----:B------:R-:W-:Y:S02]  /*0390*/  UMOV UR18, URZ ;  /* 0x0000003f00127c82 */ /* 0x000fe40008000000 */
[----:B------:R-:W-:-:S04]  /*03a0*/  USEL UR5, UR4, UR5, UP0 ;  /* 0x0000000504057287 */ /* 0x000fc80008000000 */
[----:B------:R-:W-:Y:S02]  /*03b0*/  UIADD3 UR14, UR7, -0x1, UR5 ;  /* 0xffffffff070e7890 */ /* 0x000fe4000fffe005 */
[----:B------:R-:W-:-:S05]  /*03c0*/  IMAD.U32 R3, RZ, RZ, UR5 ;  /* 0x00000005ff037e24 */ /* 0x000fca000f8e00ff */
[----:B------:R-:W-:-:S04]  /*03d0*/  IABS R0, R3 ;  /* 0x0000000300007213 */ /* 0x000fc80000000000 */
[----:B------:R-:W3:Y:S02]  /*03e0*/  R2UR UR13, R0 ;  /* 0x00000000000d73c2 */ /* 0x000ee400000e0000 */
[----:B---3--:R-:W3:Y:S08]  /*03f0*/  I2F.RP R0, UR13 ;  /* 0x0000000d00007d06 */ /* 0x008ef00008209400 */
[----:B---3--:R-:W3:Y:S02]  /*0400*/  MUFU.RCP R0, R0 ;  /* 0x0000000000007308 */ /* 0x008ee40000001000 */
[----:B---3--:R-:W-:-:S06]  /*0410*/  IADD3 R0, R0, 0xffffffe, RZ ;  /* 0x0ffffffe00007810 */ /* 0x008fcc0007ffe0ff */
[----:B------:R-:W3:Y:S02]  /*0420*/  F2I.FTZ.U32.TRUNC.NTZ R0, R0 ;  /* 0x0000000000007305 */ /* 0x000ee4000021f000 */
[----:B---3--:R3:W4:Y:S02]  /*0430*/  R2UR UR19, R0 ;  /* 0x00000000001373c2 */ /* 0x00872400000e0000 */
[----:B---3--:R-:W-:Y:S01]  /*0440*/  IMAD.U32 R0, RZ, RZ, UR14 ;  /* 0x0000000eff007e24 */ /* 0x008fe2000f8e00ff */
[----:B----4-:R-:W-:Y:S02]  /*0450*/  UIADD3 UR4, URZ, -UR19, URZ ;  /* 0x800000133f047290 */ /* 0x010fe4000fffe03f */
[----:B------:R-:W-:Y:S02]  /*0460*/  ULOP3.LUT UR14, UR14, UR5, URZ, 0x3c, !UPT ;  /* 0x000000050e0e7292 */ /* 0x000fe4000f8e3c3f */
[----:B-1----:R-:W-:Y:S01]  /*0470*/  IABS R2, R0 ;  /* 0x0000000000027213 */ /* 0x002fe20000000000 */
[----:B------:R-:W-:Y:S01]  /*0480*/  UIMAD UR4, UR4, UR13, URZ ;  /* 0x0000000d040472a4 */ /* 0x000fe2000f8e023f */
[----:B------:R-:W-:-:S02]  /*0490*/  IABS R0, R3 ;  /* 0x0000000300007213 */ /* 0x000fc40000000000 */
[----:B------:R-:W1:Y:S01]  /*04a0*/  R2UR UR12, R2 ;  /* 0x00000000020c73c2 */ /* 0x000e6200000e0000 */
[----:B------:R-:W-:Y:S02]  /*04b0*/  UIMAD.WIDE.U32 UR18, UR19, UR4, UR18 ;  /* 0x00000004131272a5 */ /* 0x000fe4000f8e0012 */
[----:B------:R-:W-:-:S05]  /*04c0*/  IMAD.MOV R0, RZ, RZ, -R0 ;  /* 0x000000ffff007224 */ /* 0x000fca00078e0a00 */
[----:B------:R-:W3:Y:S01]  /*04d0*/  R2UR UR11, R0 ;  /* 0x00000000000b73c2 */ /* 0x000ee200000e0000 */
[----:B-1----:R-:W-:-:S04]  /*04e0*/  UIMAD.WIDE.U32 UR18, UR19, UR12, URZ ;  /* 0x0000000c131272a5 */ /* 0x002fc8000f8e003f */
[----:B---3--:R-:W-:-:S04]  /*04f0*/  UIMAD UR11, UR19, UR11, UR12 ;  /* 0x0000000b130b72a4 */ /* 0x008fc8000f8e020c */
[----:B------:R-:W-:-:S11]  /*0500*/  UISETP.GT.U32.AND UP0, UPT, UR13, UR11, UPT ;  /* 0x0000000b0d00728c */ /* 0x000fd6000bf04070 */
[----:B------:R-:W-:Y:S02]  /*0510*/  @!UP0 UIADD3 UR11, UR11, -UR13, URZ ;  /* 0x8000000d0b0b8290 */ /* 0x000fe4000fffe03f */
[----:B------:R-:W-:Y:S02]  /*0520*/  @!UP0 UIADD3 UR19, UR19, 0x1, URZ ;  /* 0x0000000113138890 */ /* 0x000fe4000fffe03f */
[----:B------:R-:W-:Y:S02]  /*0530*/  UISETP.GE.U32.AND UP1, UPT, UR11, UR13, UPT ;  /* 0x0000000d0b00728c */ /* 0x000fe4000bf26070 */
[----:B------:R-:W-:-:S09]  /*0540*/  UISETP.GE.AND UP0, UPT, UR14, URZ, UPT ;  /* 0x0000003f0e00728c */ /* 0x000fd2000bf06270 */
[----:B------:R-:W-:Y:S02]  /*0550*/  @UP1 UIADD3 UR19, UR19, 0x1, URZ ;  /* 0x0000000113131890 */ /* 0x000fe4000fffe03f */
[----:B------:R-:W-:Y:S02]  /*0560*/  UISETP.NE.AND UP1, UPT, UR5, URZ, UPT ;  /* 0x0000003f0500728c */ /* 0x000fe4000bf25270 */
[----:B------:R-:W-:-:S09]  /*0570*/  @!UP0 UIADD3 UR19, -UR19, URZ, URZ ;  /* 0x0000003f13138290 */ /* 0x000fd2000fffe13f */
[----:B------:R-:W-:Y:S02]  /*0580*/  @!UP1 ULOP3.LUT UR19, URZ, UR5, URZ, 0x33, !UPT ;  /* 0x000000053f139292 */ /* 0x000fe4000f8e333f */
.L_x_2:
[----:B------:R-:W-:Y:S01]  /*0590*/  ULOP3.LUT UR8, UR8, 0xffff, URZ, 0xc0, !UPT ;  /* 0x0000ffff08087892 */ /* 0x000fe2000f8ec03f */
[----:B------:R-:W-:Y:S01]  /*05a0*/  PLOP3.LUT P4, PT, PT, PT, PT, 0x80, 0x0 ;  /* 0x000000000000781c */ /* 0x000fe20003f8f070 */
[----:B------:R-:W-:Y:S01]  /*05b0*/  CS2R R22, SRZ ;  /* 0x0000000000167805 */ /* 0x000fe2000001ff00 */
[----:B------:R-:W-:Y:S01]  /*05c0*/  CS2R R20, SRZ ;  /* 0x0000000000147805 */ /* 0x000fe2000001ff00 */
[----:B------:R-:W-:Y:S01]  /*05d0*/  UIMAD UR8, UR8, UR19, URZ ;  /* 0x00000013080872a4 */ /* 0x000fe2000f8e023f */
[----:B------:R-:W-:Y:S01]  /*05e0*/  CS2R R178, SRZ ;  /* 0x0000000000b27805 */ /* 0x000fe2000001ff00 */
[----:B------:R-:W-:Y:S01]  /*05f0*/  CS2R R176, SRZ ;  /* 0x0000000000b07805 */ /* 0x000fe2000001ff00 */
[----:B------:R-:W-:Y:S01]  /*0600*/  CS2R R182, SRZ ;  /* 0x0000000000b67805 */ /* 0x000fe2000001ff00 */
[----:B------:R-:W-:Y:S01]  /*0610*/  UIADD3 UR19, UR8, UR19, URZ ;  /* 0x0000001308137290 */ /* 0x000fe2000fffe03f */
[----:B------:R-:W-:Y:S01]  /*0620*/  CS2R R180, SRZ ;  /* 0x0000000000b47805 */ /* 0x000fe2000001ff00 */
[----:B------:R-:W-:Y:S01]  /*0630*/  CS2R R174, SRZ ;  /* 0x0000000000ae7805 */ /* 0x000fe2000001ff00 */
[----:B------:R-:W-:Y:S01]  /*0640*/  CS2R R172, SRZ ;  /* 0x0000000000ac7805 */ /* 0x000fe2000001ff00 */
[----:B------:R-:W-:Y:S01]  /*0650*/  UISETP.LT.AND UP0, UPT, UR7, UR19, UPT ;  /* 0x000000130700728c */ /* 0x000fe2000bf01270 */
[----:B------:R-:W-:Y:S01]  /*0660*/  CS2R R170, SRZ ;  /* 0x0000000000aa7805 */ /* 0x000fe2000001ff00 */
[----:B------:R-:W-:Y:S01]  /*0670*/  CS2R R168, SRZ ;  /* 0x0000000000a87805 */ /* 0x000fe2000001ff00 */
[----:B------:R-:W-:Y:S01]  /*0680*/  CS2R R162, SRZ ;  /* 0x0000000000a27805 */ /* 0x000fe2000001ff00 */
[----:B------:R-:W-:Y:S01]  /*0690*/  USEL UR7, UR7, UR19, UP0 ;  /* 0x0000001307077287 */ /* 0x000fe20008000000 */
[----:B------:R-:W-:Y:S01]  /*06a0*/  CS2R R160, SRZ ;  /* 0x0000000000a07805 */ /* 0x000fe2000001ff00 */
[----:B------:R-:W-:Y:S01]  /*06b0*/  CS2R R166, SRZ ;  /* 0x0000000000a67805 */ /* 0x000fe2000001ff00 */
[----:B------:R-:W-:Y:S01]  /*06c0*/  CS2R R164, SRZ ;  /* 0x0000000000a47805 */ /* 0x000fe2000001ff00 */
[----:B------:R-:W-:Y:S01]  /*06d0*/  UISETP.GT.AND UP0, UPT, UR7, UR8, UPT ;  /* 0x000000080700728c */ /* 0x000fe2000bf04270 */
[----:B------:R-:W-:Y:S01]  /*06e0*/  CS2R R158, SRZ ;  /* 0x00000000009e7805 */ /* 0x000fe2000001ff00 */
[----:B------:R-:W-:Y:S01]  /*06f0*/  CS2R R156, SRZ ;  /* 0x00000000009c7805 */ /* 0x000fe2000001ff00 */
[----:B------:R-:W-:Y:S01]  /*0700*/  CS2R R154, SRZ ;  /* 0x00000000009a7805 */ /* 0x000fe2000001ff00 */
[----:B------:R-:W-:Y:S01]  /*0710*/  CS2R R152, SRZ ;  /* 0x0000000000987805 */ /* 0x000fe2000001ff00 */
[----:B------:R-:W-:Y:S01]  /*0720*/  CS2R R146, SRZ ;  /* 0x0000000000927805 */ /* 0x000fe2000001ff00 */
[----:B------:R-:W-:Y:S01]  /*0730*/  PLOP3.LUT P0, PT, PT, PT, UP0, 0x80, 0x0 ;  /* 0x000000000000781c */ /* 0x000fe20003f0f008 */
[----:B------:R-:W-:Y:S01]  /*0740*/  CS2R R144, SRZ ;  /* 0x0000000000907805 */ /* 0x000fe2000001ff00 */
        /* <DEDUP_REMOVED lines=14> */
[----:B------:R-:W-:Y:S05]  /*0830*/  @!P0 BRA `(.L_x_3) ;  /* 0x0000ce0000008947 */ /* 0x000fea0003800000 */
[----:B------:R-:W-:Y:S02]  /*0840*/  ULDC.64 UR4, c[0x0][0x340] ;  /* 0x0000d00000047ab9 */ /* 0x000fe40000000a00 */
[----:B------:R-:W-:-:S02]  /*0850*/  UISETP.NE.U32.AND UP0, UPT, URZ, UR4, UPT ;  /* 0x000000043f00728c */ /* 0x000fc4000bf05070 */
[----:B------:R-:W-:Y:S02]  /*0860*/  ULDC.64 UR12, c[0x0][0x340] ;  /* 0x0000d000000c7ab9 */ /* 0x000fe40000000a00 */
[----:B------:R-:W-:-:S06]  /*0870*/  UISETP.NE.AND.EX UP0, UPT, URZ, UR5, UPT, UP0 ;  /* 0x000000053f00728c */ /* 0x000fcc000bf05300 */
[----:B------:R-:W-:-:S05]  /*0880*/  PLOP3.LUT P0, PT, PT, PT, UP0, 0x80, 0x0 ;  /* 0x000000000000781c */ /* 0x000fca0003f0f008 */
[----:B------:R-:W-:Y:S02]  /*0890*/  @UP0 UMOV UR4, 0x4 ;  /* 0x0000000400040882 */ /* 0x000fe40000000000 */
[----:B------:R-:W-:-:S06]  /*08a0*/  @UP0 UIMAD.WIDE UR4, UR6, UR4, UR12 ;  /* 0x00000004060402a5 */ /* 0x000fcc000f8e020c */
[----:B-1----:R-:W-:Y:S02]  /*08b0*/  IMAD.U32 R2, RZ, RZ, UR4 ;  /* 0x00000004ff027e24 */ /* 0x002fe4000f8e00ff */
[----:B------:R-:W-:Y:S01]  /*08c0*/  IMAD.U32 R3, RZ, RZ, UR5 ;  /* 0x00000005ff037e24 */ /* 0x000fe2000f8e00ff */
[----:B------:R-:W1:Y:S01]  /*08d0*/  S2R R12, SR_CTAID.X ;  /* 0x00000000000c7919 */ /* 0x000e620000002500 */
[----:B------:R-:W-:Y:S01]  /*08e0*/  SHF.R.S32.HI R27, RZ, 0x1f, R196 ;  /* 0x0000001fff1b7819 */ /* 0x000fe200000114c4 */
[----:B------:R-:W-:Y:S02]  /*08f0*/  USHF.R.S32.HI UR11, URZ, 0x1f, UR10 ;  /* 0x0000001f3f0b7899 */ /* 0x000fe4000801140a */
[----:B------:R3:W4:Y:S01]  /*0900*/  @P0 LDG.E R7, [R2.64] ;  /* 0x0000001002070981 */ /* 0x000722000c1e1900 */
[----:B------:R-:W-:Y:S01]  /*0910*/  ULDC.64 UR4, c[0x0][0x1b8] ;  /* 0x00006e0000047ab9 */ /* 0x000fe20000000a00 */
[CC--:B------:R-:W-:Y:S01]  /*0920*/  LEA.HI R13, R27.reuse, R196.reuse, RZ, 0x4 ;  /* 0x000000c41b0d7211 */ /* 0x0c0fe200078f20ff */
[----:B------:R-:W-:Y:S01]  /*0930*/  UIMAD UR11, UR11, UR4, URZ ;  /* 0x000000040b0b72a4 */ /* 0x000fe2000f8e023f */
[----:B------:R-:W-:Y:S01]  /*0940*/  LEA.HI R9, R27, R196, RZ, 0x6 ;  /* 0x000000c41b097211 */ /* 0x000fe200078f30ff */
[----:B------:R-:W-:Y:S01]  /*0950*/  UIMAD.WIDE.U32 UR18, UR10, UR4, URZ ;  /* 0x000000040a1272a5 */ /* 0x000fe2000f8e003f */
[----:B------:R-:W-:Y:S01]  /*0960*/  BSSY B0, `(.L_x_4) ;  /* 0x000004a000007945 */ /* 0x000fe20003800000 */
[----:B------:R-:W-:-:S02]  /*0970*/  UIMAD UR11, UR10, UR5, UR11 ;  /* 0x000000050a0b72a4 */ /* 0x000fc4000f8e020b */
[----:B------:R-:W-:Y:S02]  /*0980*/  USHF.R.S32.HI UR12, URZ, 0x1f, UR6 ;  /* 0x0000001f3f0c7899 */ /* 0x000fe40008011406 */
[----:B------:R-:W-:Y:S02]  /*0990*/  ULDC.64 UR4, c[0x0][0x1c0] ;  /* 0x0000700000047ab9 */ /* 0x000fe40000000a00 */
[----:B------:R-:W-:Y:S02]  /*09a0*/  UIADD3 UR19, UR19, UR11, URZ ;  /* 0x0000000b13137290 */ /* 0x000fe4000fffe03f */
[----:B------:R-:W-:Y:S02]  /*09b0*/  UIMAD UR12, UR12, UR4, URZ ;  /* 0x000000040c0c72a4 */ /* 0x000fe4000f8e023f */
[----:B------:R-:W-:Y:S02]  /*09c0*/  UIMAD.WIDE.U32 UR18, UR6, UR4, UR18 ;  /* 0x00000004061272a5 */ /* 0x000fe4000f8e0012 */
[----:B------:R-:W-:-:S02]  /*09d0*/  UIMAD UR5, UR6, UR5, UR12 ;  /* 0x00000005060572a4 */ /* 0x000fc4000f8e020c */
[----:B------:R-:W-:Y:S02]  /*09e0*/  ULDC UR4, c[0x0][0x2c4] ;  /* 0x0000b10000047ab9 */ /* 0x000fe40000000800 */
[----:B------:R-:W-:Y:S01]  /*09f0*/  UIADD3 UR5, UR19, UR5, URZ ;  /* 0x0000000513057290 */ /* 0x000fe2000fffe03f */
[----:B---3--:R-:W-:Y:S01]  /*0a00*/  LEA.HI R2, R27, R196, RZ, 0x3 ;  /* 0x000000c41b027211 */ /* 0x008fe200078f18ff */
[----:B------:R-:W-:Y:S01]  /*0a10*/  IMAD.MOV.U32 R3, RZ, RZ, c[0x0][0x2c4] ;  /* 0x0000b100ff037624 */ /* 0x000fe200078e00ff */
[----:B------:R-:W-:Y:S02]  /*0a20*/  ULDC UR11, c[0x0][0x168] ;  /* 0x00005a00000b7ab9 */ /* 0x000fe40000000800 */
[----:B------:R-:W-:Y:S01]  /*0a30*/  LOP3.LUT R0, R2, 0xfffffff8, RZ, 0xc0, !PT ;  /* 0xfffffff802007812 */ /* 0x000fe200078ec0ff */
[----:B------:R-:W-:Y:S01]  /*0a40*/  UIMAD UR11, UR4, UR11, URZ ;  /* 0x0000000b040b72a4 */ /* 0x000fe2000f8e023f */
[----:B------:R-:W-:Y:S01]  /*0a50*/  ISETP.NE.AND P1, PT, R3, 0x1, PT ;  /* 0x000000010300780c */ /* 0x000fe20003f25270 */
[----:B------:R-:W-:Y:S01]  /*0a60*/  IMAD.U32 R3, RZ, RZ, UR19 ;  /* 0x00000013ff037e24 */ /* 0x000fe2000f8e00ff */
[----:B------:R-:W-:Y:S01]  /*0a70*/  SHF.R.S32.HI R11, RZ, 0x3, R2 ;  /* 0x00000003ff0b7819 */ /* 0x000fe20000011402 */
[----:B------:R-:W-:Y:S01]  /*0a80*/  IMAD.IADD R15, R196, 0x1, -R0 ;  /* 0x00000001c40f7824 */ /* 0x000fe200078e0a00 */
[----:B------:R-:W-:Y:S01]  /*0a90*/  MOV R3, UR5 ;  /* 0x0000000500037c02 */ /* 0x000fe20008000f00 */
[----:B------:R-:W-:-:S02]  /*0aa0*/  IMAD.U32 R2, RZ, RZ, UR18 ;  /* 0x00000012ff027e24 */ /* 0x000fc4000f8e00ff */
[C---:B------:R-:W-:Y:S02]  /*0ab0*/  IMAD R198, R15.reuse, 0x10, R11 ;  /* 0x000000100fc67824 */ /* 0x040fe400078e020b */
[----:B------:R-:W-:Y:S02]  /*0ac0*/  IMAD.SHL.U32 R14, R15, 0x8, RZ ;  /* 0x000000080f0e7824 */ /* 0x000fe400078e00ff */
[C---:B-1----:R-:W-:Y:S01]  /*0ad0*/  IMAD R5, R12.reuse, 0x80, R198 ;  /* 0x000000800c057824 */ /* 0x042fe200078e02c6 */
[----:B------:R1:W-:Y:S01]  /*0ae0*/  STL [R1+0x24], R198 ;  /* 0x000024c601007387 */ /* 0x0003e20000100800 */
[----:B------:R-:W-:Y:S02]  /*0af0*/  LEA R12, R12, R11, 0x7 ;  /* 0x0000000b0c0c7211 */ /* 0x000fe400078e38ff */
[----:B------:R-:W-:Y:S01]  /*0b00*/  @P1 IMAD.HI.U32 R0, R5, c[0x0][0x2c8], RZ ;  /* 0x0000b20005001a27 */ /* 0x000fe200078e00ff */
[----:B------:R-:W-:Y:S02]  /*0b10*/  SHF.R.S32.HI R241, RZ, 0x1f, R14 ;  /* 0x0000001ffff17819 */ /* 0x000fe4000001140e */
[----:B------:R-:W-:Y:S01]  /*0b20*/  ISETP.GE.AND P3, PT, R12, UR11, PT ;  /* 0x0000000b0c007c0c */ /* 0x000fe2000bf66270 */
[----:B------:R-:W-:Y:S01]  /*0b30*/  IMAD.MOV.U32 R4, RZ, RZ, R5 ;  /* 0x000000ffff047224 */ /* 0x000fe200078e0005 */
[----:B------:R-:W-:-:S04]  /*0b40*/  @P1 SHF.R.U32.HI R4, RZ, c[0x0][0x2cc], R0 ;  /* 0x0000b300ff041a19 */ /* 0x000fc80000011600 */
[--C-:B------:R-:W-:Y:S01]  /*0b50*/  SHF.R.S32.HI R6, RZ, 0x1f, R4.reuse ;  /* 0x0000001fff067819 */ /* 0x100fe20000011404 */
[----:B------:R-:W-:Y:S02]  /*0b60*/  IMAD.MOV R0, RZ, RZ, -R4 ;  /* 0x000000ffff007224 */ /* 0x000fe400078e0a04 */
[----:B------:R-:W-:-:S04]  /*0b70*/  IMAD.WIDE.U32 R2, R4, c[0x0][0x1b0], R2 ;  /* 0x00006c0004027a25 */ /* 0x000fc800078e0002 */
[----:B------:R-:W-:Y:S02]  /*0b80*/  IMAD R5, R0, c[0x0][0x2c4], R5 ;  /* 0x0000b10000057a24 */ /* 0x000fe400078e0205 */
[----:B------:R-:W-:-:S03]  /*0b90*/  IMAD R6, R6, c[0x0][0x1b0], RZ ;  /* 0x00006c0006067a24 */ /* 0x000fc600078e02ff */
[----:B------:R-:W-:Y:S01]  /*0ba0*/  SHF.R.S32.HI R0, RZ, 0x1f, R5 ;  /* 0x0000001fff007819 */ /* 0x000fe20000011405 */
[----:B------:R-:W-:-:S04]  /*0bb0*/  IMAD R4, R4, c[0x0][0x1b4], R6 ;  /* 0x00006d0004047a24 */ /* 0x000fc800078e0206 */
[----:B------:R-:W-:Y:S02]  /*0bc0*/  IMAD R0, R0, c[0x0][0x1a8], RZ ;  /* 0x00006a0000007a24 */ /* 0x000fe400078e02ff */
[----:B------:R-:W-:Y:S02]  /*0bd0*/  IMAD.IADD R3, R3, 0x1, R4 ;  /* 0x0000000103037824 */ /* 0x000fe400078e0204 */
[----:B------:R-:W-:Y:S01]  /*0be0*/  IMAD R4, R5, c[0x0][0x1ac], R0 ;  /* 0x00006b0005047a24 */ /* 0x000fe200078e0200 */
[----:B------:R-:W-:Y:S01]  /*0bf0*/  LOP3.LUT R0, R13, 0xfffffff0, RZ, 0xc0, !PT ;  /* 0xfffffff00d007812 */ /* 0x000fe200078ec0ff */
[----:B------:R-:W-:-:S04]  /*0c00*/  IMAD.WIDE.U32 R2, R5, c[0x0][0x1a8], R2 ;  /* 0x00006a0005027a25 */ /* 0x000fc800078e0002 */
[----:B------:R-:W-:Y:S01]  /*0c10*/  IMAD.IADD R4, R3, 0x1, R4 ;  /* 0x0000000103047824 */ /* 0x000fe200078e0204 */
[----:B------:R-:W-:Y:S01]  /*0c20*/  LEA R8, P1, R2, c[0x0][0x160], 0x1 ;  /* 0x0000580002087a11 */ /* 0x000fe200078208ff */
[----:B------:R-:W-:Y:S02]  /*0c30*/  IMAD.IADD R3, R196, 0x1, -R0 ;  /* 0x00000001c4037824 */ /* 0x000fe400078e0a00 */
[----:B------:R-:W-:Y:S01]  /*0c40*/  IMAD.SHL.U32 R0, R11, 0x40, RZ ;  /* 0x000000400b007824 */ /* 0x000fe200078e00ff */
[----:B------:R-:W-:Y:S01]  /*0c50*/  LEA.HI.X R5, R2, c[0x0][0x164], R4, 0x1, P1 ;  /* 0x0000590002057a11 */ /* 0x000fe200008f0c04 */
[----:B------:R1:W3:Y:S01]  /*0c60*/  SHFL.IDX PT, R6, R8, RZ, 0x181f ;  /* 0x00181fff08067589 */ /* 0x0002e200000e0000 */
[----:B------:R-:W-:Y:S02]  /*0c70*/  SHF.R.S32.HI R2, RZ, 0x1f, R3 ;  /* 0x0000001fff027819 */ /* 0x000fe40000011403 */
[----:B------:R-:W-:Y:S02]  /*0c80*/  LOP3.LUT R0, R0, 0x1c0, RZ, 0xc0, !PT ;  /* 0x000001c000007812 */ /* 0x000fe400078ec0ff */
[----:B------:R-:W-:-:S02]  /*0c90*/  LEA.HI R26, R2, R3, RZ, 0x3 ;  /* 0x00000003021a7211 */ /* 0x000fc400078f18ff */
[----:B------:R-:W-:Y:S02]  /*0ca0*/  LOP3.LUT R2, R0, 0x38, R14, 0xf8, !PT ;  /* 0x0000003800027812 */ /* 0x000fe400078ef80e */
[----:B------:R-:W-:Y:S02]  /*0cb0*/  LOP3.LUT R4, R26, 0xfffffff8, RZ, 0xc0, !PT ;  /* 0xfffffff81a047812 */ /* 0x000fe400078ec0ff */
[----:B------:R-:W-:-:S03]  /*0cc0*/  SHF.R.U32.HI R0, RZ, 0x3, R0 ;  /* 0x00000003ff007819 */ /* 0x000fc60000011600 */
[----:B------:R-:W-:Y:S01]  /*0cd0*/  IMAD.IADD R25, R3, 0x1, -R4 ;  /* 0x0000000103197824 */ /* 0x000fe200078e0a04 */
[----:B------:R-:W-:Y:S01]  /*0ce0*/  LOP3.LUT R2, R2, R0, RZ, 0x3c, !PT ;  /* 0x0000000002027212 */ /* 0x000fe200078e3cff */
[----:B------:R-:W-:Y:S02]  /*0cf0*/  IMAD.SHL.U32 R0, R9, 0x8, RZ ;  /* 0x0000000809007824 */ /* 0x000fe400078e00ff */
[----:B------:R-:W-:Y:S02]  /*0d00*/  IMAD.MOV.U32 R3, RZ, RZ, 0x10 ;  /* 0x00000010ff037424 */ /* 0x000fe400078e00ff */
[----:B------:R-:W-:Y:S01]  /*0d10*/  IMAD.MOV.U32 R4, RZ, RZ, 0x20 ;  /* 0x00000020ff047424 */ /* 0x000fe200078e00ff */
[----:B------:R-:W-:Y:S01]  /*0d20*/  LOP3.LUT R10, R2, 0xfffffe00, R0, 0xf8, !PT ;  /* 0xfffffe00020a7812 */ /* 0x000fe200078ef800 */
[----:B----4-:R4:W5:Y:S01]  /*0d30*/  @P0 R2UR UR14, R7 ;  /* 0x00000000070e03c2 */ /* 0x01096200000e0000 */
[----:B------:R-:W-:Y:S01]  /*0d40*/  ISETP.GE.AND P0, PT, R14, c[0x0][0x198], PT ;  /* 0x000066000e007a0c */ /* 0x000fe20003f06270 */
[----:B-----5:R-:W-:-:S03]  /*0d50*/  @!UP0 UMOV UR14, UR6 ;  /* 0x00000006000e8c82 */ /* 0x020fc60008000000 */
[----:B------:R-:W-:-:S05]  /*0d60*/  R2P PR, R25, 0x6 ;  /* 0x0000000619007804 */ /* 0x000fca0000000000 */
[----:B------:R-:W-:Y:S02]  /*0d70*/  SEL R3, R3, 0xfffffff0, !P1 ;  /* 0xfffffff003037807 */ /* 0x000fe40004800000 */
[----:B------:R-:W-:Y:S01]  /*0d80*/  SEL R4, R4, 0xffffffe0, !P2 ;  /* 0xffffffe004047807 */ /* 0x000fe20005000000 */
[----:B----4-:R1:W4:Y:S01]  /*0d90*/  SHFL.IDX PT, R7, R5, RZ, 0x181f ;  /* 0x00181fff05077589 */ /* 0x01032200000e0000 */
[----:B------:R-:W-:Y:S05]  /*0da0*/  @P3 BRA `(.L_x_5) ;  /* 0x0000005000003947 */ /* 0x000fea0003800000 */
[----:B---3--:R-:W-:Y:S01]  /*0db0*/  LEA R6, P1, R14, R6, 0x1 ;  /* 0x000000060e067211 */ /* 0x008fe200078208ff */
[----:B------:R-:W-:-:S03]  /*0dc0*/  IMAD.SHL.U32 R0, R10, 0x2, RZ ;  /* 0x000000020a007824 */ /* 0x000fc600078e00ff */
[----:B----4-:R-:W-:-:S05]  /*0dd0*/  LEA.HI.X R7, R14, R7, R241, 0x1, P1 ;  /* 0x000000070e077211 */ /* 0x010fca00008f0cf1 */
[----:B------:R-:W-:Y:S01]  /*0de0*/  @!PT LDS RZ, [RZ] ;  /* 0x00000000fffff984 */ /* 0x000fe20000000800 */
[----:B------:R3:W-:Y:S04]  /*0df0*/  LDGSTS.E.BYPASS.LTC128B.128 [R0+0x7100], [R6.64], !P0 ;  /* 0x0710000006007fae */ /* 0x0007e8000c101d50 */
.L_x_5:
[----:B---3--:R-:W-:Y:S05]  /*0e00*/  BSYNC B0 ;  /* 0x0000000000007941 */ /* 0x008fea0003800000 */
.L_x_4:
[----:B------:R-:W-:Y:S01]  /*0e10*/  IADD3 R2, R12, 0x10, RZ ;  /* 0x000000100c027810 */ /* 0x000fe20007ffe0ff */
[----:B------:R3:W1:Y:S01]  /*0e20*/  SHFL.IDX PT, R0, R5, 0x1, 0x181f ;  /* 0x00381f0005007f89 */ /* 0x00066200000e0000 */
[----:B------:R-:W-:Y:S02]  /*0e30*/  BSSY B0, `(.L_x_6) ;  /* 0x0000009000007945 */ /* 0x000fe40003800000 */
[----:B------:R-:W-:Y:S01]  /*0e40*/  ISETP.GE.AND P1, PT, R2, UR11, PT ;  /* 0x0000000b02007c0c */ /* 0x000fe2000bf26270 */
[----:B------:R3:W4:-:S12]  /*0e50*/  SHFL.IDX PT, R6, R8, 0x1, 0x181f ;  /* 0x00381f0008067f89 */ /* 0x00071800000e0000 */
[----:B------:R-:W-:Y:S05]  /*0e60*/  @P1 BRA `(.L_x_7) ;  /* 0x0000005000001947 */ /* 0x000fea0003800000 */
[----:B----4-:R-:W-:-:S04]  /*0e70*/  LEA R6, P1, R14, R6, 0x1 ;  /* 0x000000060e067211 */ /* 0x010fc800078208ff */
[----:B-1----:R-:W-:Y:S01]  /*0e80*/  LEA.HI.X R7, R14, R0, R241, 0x1, P1 ;  /* 0x000000000e077211 */ /* 0x002fe200008f0cf1 */
[----:B------:R-:W-:-:S05]  /*0e90*/  IMAD.SHL.U32 R0, R10, 0x2, RZ ;  /* 0x000000020a007824 */ /* 0x000fca00078e00ff */
[----:B------:R-:W-:Y:S01]  /*0ea0*/  @!PT LDS RZ, [RZ] ;  /* 0x00000000fffff984 */ /* 0x000fe20000000800 */
[----:B------:R1:W-:Y:S03]  /*0eb0*/  LDGSTS.E.BYPASS.LTC128B.128 [R0+0x7900], [R6.64], !P0 ;  /* 0x0790000006007fae */ /* 0x0003e6000c101d50 */
.L_x_7:
[----:B------:R-:W-:Y:S05]  /*0ec0*/  BSYNC B0 ;  /* 0x0000000000007941 */ /* 0x000fea0003800000 */
.L_x_6:
[----:B------:R-:W-:Y:S01]  /*0ed0*/  IADD3 R2, R12, 0x20, RZ ;  /* 0x000000200c027810 */ /* 0x000fe20007ffe0ff */
[----:B-1----:R1:W3:Y:S01]  /*0ee0*/  SHFL.IDX PT, R0, R5, 0x2, 0x181f ;  /* 0x00581f0005007f89 */ /* 0x0022e200000e0000 */
[----:B------:R-:W-:Y:S02]  /*0ef0*/  BSSY B0, `(.L_x_8) ;  /* 0x0000009000007945 */ /* 0x000fe40003800000 */
[----:B------:R-:W-:Y:S01]  /*0f00*/  ISETP.GE.AND P1, PT, R2, UR11, PT ;  /* 0x0000000b02007c0c */ /* 0x000fe2000bf26270 */
[----:B----4-:R1:W4:-:S12]  /*0f10*/  SHFL.IDX PT, R6, R8, 0x2, 0x181f ;  /* 0x00581f0008067f89 */ /* 0x01031800000e0000 */
[----:B------:R-:W-:Y:S05]  /*0f20*/  @P1 BRA `(.L_x_9) ;  /* 0x0000005000001947 */ /* 0x000fea0003800000 */
[----:B----4-:R-:W-:-:S04]  /*0f30*/  LEA R6, P1, R14, R6, 0x1 ;  /* 0x000000060e067211 */ /* 0x010fc800078208ff */
[----:B---3--:R-:W-:Y:S01]  /*0f40*/  LEA.HI.X R7, R14, R0, R241, 0x1, P1 ;  /* 0x000000000e077211 */ /* 0x008fe200008f0cf1 */
[----:B------:R-:W-:-:S05]  /*0f50*/  IMAD.SHL.U32 R0, R10, 0x2, RZ ;  /* 0x000000020a007824 */ /* 0x000fca00078e00ff */
[----:B------:R-:W-:Y:S01]  /*0f60*/  @!PT LDS RZ, [RZ] ;  /* 0x00000000fffff984 */ /* 0x000fe20000000800 */
[----:B------:R3:W-:Y:S03]  /*0f70*/  LDGSTS.E.BYPASS.LTC128B.128 [R0+0x8100], [R6.64], !P0 ;  /* 0x0810000006007fae */ /* 0x0007e6000c101d50 */
.L_x_9:
[----:B------:R-:W-:Y:S05]  /*0f80*/  BSYNC B0 ;  /* 0x0000000000007941 */ /* 0x000fea0003800000 */
.L_x_8:
[----:B------:R-:W-:Y:S01]  /*0f90*/  IADD3 R2, R12, 0x30, RZ ;  /* 0x000000300c027810 */ /* 0x000fe20007ffe0ff */
[----:B---3--:R3:W1:Y:S01]  /*0fa0*/  SHFL.IDX PT, R0, R5, 0x3, 0x181f ;  /* 0x00781f0005007f89 */ /* 0x00866200000e0000 */
[----:B------:R-:W-:Y:S02]  /*0fb0*/  BSSY B0, `(.L_x_10) ;  /* 0x0000009000007945 */ /* 0x000fe40003800000 */
[----:B------:R-:W-:Y:S01]  /*0fc0*/  ISETP.GE.AND P1, PT, R2, UR11, PT ;  /* 0x0000000b02007c0c */ /* 0x000fe2000bf26270 */
[----:B----4-:R3:W4:-:S12]  /*0fd0*/  SHFL.IDX PT, R6, R8, 0x3, 0x181f ;  /* 0x00781f0008067f89 */ /* 0x01071800000e0000 */
[----:B------:R-:W-:Y:S05]  /*0fe0*/  @P1 BRA `(.L_x_11) ;  /* 0x0000005000001947 */ /* 0x000fea0003800000 */
[----:B----4-:R-:W-:-:S04]  /*0ff0*/  LEA R6, P1, R14, R6, 0x1 ;  /* 0x000000060e067211 */ /* 0x010fc800078208ff */
[----:B-1----:R-:W-:Y:S01]  /*1000*/  LEA.HI.X R7, R14, R0, R241, 0x1, P1 ;  /* 0x000000000e077211 */ /* 0x002fe200008f0cf1 */
[----:B------:R-:W-:-:S05]  /*1010*/  IMAD.SHL.U32 R0, R10, 0x2, RZ ;  /* 0x000000020a007824 */ /* 0x000fca00078e00ff */
[----:B------:R-:W-:Y:S01]  /*1020*/  @!PT LDS RZ, [RZ] ;  /* 0x00000000fffff984 */ /* 0x000fe20000000800 */
[----:B------:R1:W-:Y:S03]  /*1030*/  LDGSTS.E.BYPASS.LTC128B.128 [R0+0x8900], [R6.64], !P0 ;  /* 0x0890000006007fae */ /* 0x0003e6000c101d50 */
.L_x_11:
[----:B------:R-:W-:Y:S05]  /*1040*/  BSYNC B0 ;  /* 0x0000000000007941 */ /* 0x000fea0003800000 */
.L_x_10:
        /* <DEDUP_REMOVED lines=11> */
.L_x_13:
[----:B------:R-:W-:Y:S05]  /*1100*/  BSYNC B0 ;  /* 0x0000000000007941 */ /* 0x000fea0003800000 */
.L_x_12:
        /* <DEDUP_REMOVED lines=11> */
.L_x_15:
[----:B------:R-:W-:Y:S05]  /*11c0*/  BSYNC B0 ;  /* 0x0000000000007941 */ /* 0x000fea0003800000 */
.L_x_14:
        /* <DEDUP_REMOVED lines=11> */
.L_x_17:
[----:B------:R-:W-:Y:S05]  /*1280*/  BSYNC B0 ;  /* 0x0000000000007941 */ /* 0x000fea0003800000 */
.L_x_16:
[----:B-1-3--:R-:W1:Y:S01]  /*1290*/  SHFL.IDX PT, R8, R8, 0x7, 0x181f ;  /* 0x00f81f0008087f89 */ /* 0x00ae6200000e0000 */
[----:B------:R-:W-:Y:S01]  /*12a0*/  UMOV UR6, 0x70 ;  /* 0x0000007000067882 */ /* 0x000fe20000000000 */
[----:B------:R-:W-:Y:S01]  /*12b0*/  MOV R0, c[0x0][0x2b8] ;  /* 0x0000ae0000007a02 */ /* 0x000fe20000000f00 */
[----:B------:R-:W-:Y:S01]  /*12c0*/  UIMAD UR6, UR7, UR6, -0x70 ;  /* 0xffffff90070674a4 */ /* 0x000fe2000f8e0206 */
[----:B------:R3:W5:Y:S01]  /*12d0*/  SHFL.IDX PT, R9, R5, 0x7, 0x181f ;  /* 0x00f81f0005097f89 */ /* 0x00076200000e0000 */
[----:B------:R-:W-:Y:S01]  /*12e0*/  SHF.L.U32 R197, R10, 0x1, RZ ;  /* 0x000000010ac57819 */ /* 0x000fe200000006ff */
[----:B------:R-:W-:Y:S01]  /*12f0*/  USHF.R.S32.HI UR18, URZ, 0x1f, UR14 ;  /* 0x0000001f3f127899 */ /* 0x000fe2000801140e */
[----:B------:R-:W-:Y:S01]  /*1300*/  ISETP.NE.AND P5, PT, R0, 0x1, PT ;  /* 0x000000010000780c */ /* 0x000fe20003fa5270 */
[----:B------:R-:W-:Y:S01]  /*1310*/  ULDC.64 UR4, c[0x0][0x2b0] ;  /* 0x0000ac0000047ab9 */ /* 0x000fe20000000a00 */
[----:B------:R-:W-:Y:S01]  /*1320*/  IADD3 R0, R198, UR6, RZ ;  /* 0x00000006c6007c10 */ /* 0x000fe2000fffe0ff */
[----:B------:R-:W-:Y:S01]  /*1330*/  UIMAD UR18, UR18, UR4, URZ ;  /* 0x00000004121272a4 */ /* 0x000fe2000f8e023f */
[----:B------:R-:W-:Y:S01]  /*1340*/  MOV R243, RZ ;  /* 0x000000ff00f37202 */ /* 0x000fe20000000f00 */
[----:B------:R-:W-:Y:S01]  /*1350*/  UIMAD.WIDE.U32 UR12, UR14, UR4, URZ ;  /* 0x000000040e0c72a5 */ /* 0x000fe2000f8e003f */
[C---:B------:R-:W-:Y:S01]  /*1360*/  ISETP.GE.AND P4, PT, R0.reuse, UR15, PT ;  /* 0x0000000f00007c0c */ /* 0x040fe2000bf86270 */
[----:B------:R-:W-:Y:S01]  /*1370*/  UIMAD UR14, UR14, UR5, UR18 ;  /* 0x000000050e0e72a4 */ /* 0x000fe2000f8e0212 */
[----:B--2---:R-:W-:Y:S01]  /*1380*/  IADD3 R2, R0, UR9, RZ ;  /* 0x0000000900027c10 */ /* 0x004fe2000fffe0ff */
[----:B------:R-:W-:Y:S01]  /*1390*/  UIADD3 UR19, UR7, -0x1, URZ ;  /* 0xffffffff07137890 */ /* 0x000fe2000fffe03f */
[----:B------:R-:W-:Y:S01]  /*13a0*/  ISETP.GT.OR P4, PT, R198, 0x6f, P4 ;  /* 0x0000006fc600780c */ /* 0x000fe20002784670 */
[----:B------:R-:W-:Y:S01]  /*13b0*/  UIADD3 UR14, UR13, UR14, URZ ;  /* 0x0000000e0d0e7290 */ /* 0x000fe2000fffe03f */
[----:B------:R-:W-:Y:S01]  /*13c0*/  MOV R0, R2 ;  /* 0x0000000200007202 */ /* 0x000fe20000000f00 */
[----:B------:R-:W-:Y:S01]  /*13d0*/  ULDC.64 UR4, c[0x0][0x1e8] ;  /* 0x00007a0000047ab9 */ /* 0x000fe20000000a00 */
[----:B------:R-:W-:-:S02]  /*13e0*/  SHF.R.S32.HI R22, RZ, 0x4, R13 ;  /* 0x00000004ff167819 */ /* 0x000fc4000001140d */
[----:B---3--:R-:W-:Y:S01]  /*13f0*/  IADD3 R5, R12, 0x70, RZ ;  /* 0x000000700c057810 */ /* 0x008fe20007ffe0ff */
[----:B------:R-:W-:Y:S03]  /*1400*/  STL [R1], R197 ;  /* 0x000000c501007387 */ /* 0x000fe60000100800 */
[----:B------:R-:W-:Y:S01]  /*1410*/  ISETP.GE.AND P3, PT, R5, UR11, PT ;  /* 0x0000000b05007c0c */ /* 0x000fe2000bf66270 */
[----:B------:R-:W-:-:S05]  /*1420*/  @P5 IMAD.HI.U32 R5, R2, c[0x0][0x2bc], RZ ;  /* 0x0000af0002055a27 */ /* 0x000fca00078e00ff */
[----:B------:R-:W-:-:S04]  /*1430*/  @P5 SHF.R.U32.HI R0, RZ, c[0x0][0x2c0], R5 ;  /* 0x0000b000ff005a19 */ /* 0x000fc80000011605 */
[----:B------:R-:W-:-:S03]  /*1440*/  @!P4 IADD3 R5, P1, R0, UR12, RZ ;  /* 0x0000000c0005cc10 */ /* 0x000fc6000ff3e0ff */
[----:B-1----:R-:W-:Y:S02]  /*1450*/  @!P3 LEA R8, P2, R14, R8, 0x1 ;  /* 0x000000080e08b211 */ /* 0x002fe400078408ff */
[----:B------:R-:W-:Y:S02]  /*1460*/  @!P4 LEA.HI.X.SX32 R7, R0, UR14, 0x1, P1 ;  /* 0x0000000e0007cc11 */ /* 0x000fe400088f0eff */
[----:B-----5:R-:W-:Y:S02]  /*1470*/  @!P3 LEA.HI.X R9, R14, R9, R241, 0x1, P2 ;  /* 0x000000090e09b211 */ /* 0x020fe400010f0cf1 */
[----:B----4-:R-:W-:-:S03]  /*1480*/  @!P4 LEA R6, P1, R5, c[0x0][0x2a0], 0x2 ;  /* 0x0000a8000506ca11 */ /* 0x010fc600078210ff */
[----:B------:R-:W-:Y:S01]  /*1490*/  @!PT LDS RZ, [RZ] ;  /* 0x00000000fffff984 */ /* 0x000fe20000000800 */
[----:B------:R1:W-:Y:S01]  /*14a0*/  @!P3 LDGSTS.E.BYPASS.LTC128B.128 [R197+0xa900], [R8.64], !P0 ;  /* 0x0a90000008c5bfae */ /* 0x0003e2000c101d50 */
[----:B------:R-:W-:-:S03]  /*14b0*/  @!P4 LEA.HI.X R7, R5, c[0x0][0x2a4], R7, 0x2, P1 ;  /* 0x0000a9000507ca11 */ /* 0x000fc600008f1407 */
[----:B------:R-:W0:Y:S04]  /*14c0*/  LDGDEPBAR ;  /* 0x00000000000079af */ /* 0x000e280000000000 */
[----:B------:R-:W-:Y:S06]  /*14d0*/  BAR.SYNC.DEFER_BLOCKING 0x0 ;  /* 0x0000000000007b1d */ /* 0x000fec0000010000 */
[----:B------:R2:W3:Y:S01]  /*14e0*/  @!P4 LDG.E R243, [R6.64] ;  /* 0x0000001006f3c981 */ /* 0x0004e2000c1e1900 */
[----:B------:R-:W-:Y:S01]  /*14f0*/  IADD3 R0, -R0, RZ, RZ ;  /* 0x000000ff00007210 */ /* 0x000fe20007ffe1ff */
[----:B------:R-:W-:Y:S01]  /*1500*/  USHF.R.S32.HI UR11, URZ, 0x1f, UR10 ;  /* 0x0000001f3f0b7899 */ /* 0x000fe2000801140a */
[----:B-1----:R-:W-:Y:S01]  /*1510*/  SHF.L.U32 R9, R11, 0x3, RZ ;  /* 0x000000030b097819 */ /* 0x002fe200000006ff */
[----:B------:R-:W-:Y:S01]  /*1520*/  UIMAD.WIDE.U32 UR20, UR10, UR4, URZ ;  /* 0x000000040a1472a5 */ /* 0x000fe2000f8e003f */
[----:B------:R-:W-:Y:S01]  /*1530*/  LEA.HI R10, R13, R22, RZ, 0x1 ;  /* 0x000000160d0a7211 */ /* 0x000fe200078f08ff */
[----:B------:R-:W-:Y:S01]  /*1540*/  IMAD R16, R0, c[0x0][0x2b8], R2 ;  /* 0x0000ae0000107a24 */ /* 0x000fe200078e0202 */
[----:B------:R-:W-:Y:S01]  /*1550*/  UIMAD UR18, UR11, UR4, URZ ;  /* 0x000000040b1272a4 */ /* 0x000fe2000f8e023f */
[----:B------:R-:W-:Y:S01]  /*1560*/  SHF.L.U32 R5, R15, 0x6, RZ ;  /* 0x000000060f057819 */ /* 0x000fe200000006ff */
[----:B------:R-:W-:Y:S01]  /*1570*/  UIMAD UR15, UR19, -0x70, UR15 ;  /* 0xffffff90130f78a4 */ /* 0x000fe2000f8e020f */
[----:B------:R-:W-:Y:S01]  /*1580*/  LOP3.LUT R10, R10, 0xfffffffe, RZ, 0xc0, !PT ;  /* 0xfffffffe0a0a7812 */ /* 0x000fe200078ec0ff */
[----:B------:R-:W-:Y:S01]  /*1590*/  UIMAD UR18, UR10, UR5, UR18 ;  /* 0x000000050a1272a4 */ /* 0x000fe2000f8e0212 */
[----:B------:R-:W-:Y:S01]  /*15a0*/  SHF.R.S32.HI R8, RZ, 0x1f, R16 ;  /* 0x0000001fff087819 */ /* 0x000fe20000011410 */
[----:B------:R-:W-:Y:S01]  /*15b0*/  STL [R1+0x4], R16 ;  /* 0x0000041001007387 */ /* 0x000fe20000100800 */
[----:B------:R-:W-:Y:S01]  /*15c0*/  LOP3.LUT R5, R5, 0x1c0, RZ, 0xc0, !PT ;  /* 0x000001c005057812 */ /* 0x000fe200078ec0ff */
[----:B------:R-:W-:Y:S01]  /*15d0*/  UIADD3 UR18, UR21, UR18, URZ ;  /* 0x0000001215127290 */ /* 0x000fe2000fffe03f */
[----:B------:R-:W-:Y:S01]  /*15e0*/  IADD3 R18, -R11, UR15, RZ ;  /* 0x0000000f0b127c10 */ /* 0x000fe2000fffe1ff */
[C---:B------:R-:W-:Y:S01]  /*15f0*/  IMAD R0, R8.reuse, c[0x0][0x1e0], RZ ;  /* 0x0000780008007a24 */ /* 0x040fe200078e02ff */
[----:B------:R-:W-:Y:S01]  /*1600*/  LOP3.LUT R9, R5, 0x8, R9, 0xf8, !PT ;  /* 0x0000000805097812 */ /* 0x000fe200078ef809 */
[----:B------:R-:W-:Y:S01]  /*1610*/  IMAD R8, R8, c[0x0][0x208], RZ ;  /* 0x0000820008087a24 */ /* 0x000fe200078e02ff */
[----:B------:R-:W-:Y:S01]  /*1620*/  ISETP.GE.AND P4, PT, R18, 0x1, PT ;  /* 0x000000011200780c */ /* 0x000fe20003f86270 */
[----:B------:R-:W-:Y:S01]  /*1630*/  IMAD R0, R16, c[0x0][0x1e4], R0 ;  /* 0x0000790010007a24 */ /* 0x000fe200078e0200 */
[----:B------:R-:W-:Y:S01]  /*1640*/  ISETP.GE.AND P3, PT, R18, 0x11, PT ;  /* 0x000000111200780c */ /* 0x000fe20003f66270 */
[C---:B------:R-:W-:Y:S01]  /*1650*/  IMAD R8, R16.reuse, c[0x0][0x20c], R8 ;  /* 0x0000830010087a24 */ /* 0x040fe200078e0208 */
[----:B------:R-:W-:Y:S01]  /*1660*/  SHF.R.U32.HI R5, RZ, 0x3, R5 ;  /* 0x00000003ff057819 */ /* 0x000fe20000011605 */
[----:B--2---:R-:W-:Y:S01]  /*1670*/  IMAD.WIDE.U32 R6, R16, c[0x0][0x1e0], RZ ;  /* 0x0000780010067a25 */ /* 0x004fe200078e00ff */
[----:B------:R-:W-:Y:S01]  /*1680*/  ISETP.GE.AND P6, PT, R14, c[0x0][0x1d4], PT ;  /* 0x000075000e007a0c */ /* 0x000fe20003fc6270 */
[----:B------:R-:W-:Y:S01]  /*1690*/  ULDC.64 UR4, c[0x0][0x210] ;  /* 0x0000840000047ab9 */ /* 0x000fe20000000a00 */
[----:B------:R-:W-:Y:S01]  /*16a0*/  LOP3.LUT R24, R9, R5, RZ, 0x3c, !PT ;  /* 0x0000000509187212 */ /* 0x000fe200078e3cff */
[----:B------:R-:W-:Y:S01]  /*16b0*/  IMAD R5, R16, c[0x0][0x1e0], RZ ;  /* 0x0000780010057a24 */ /* 0x000fe200078e02ff */
[----:B------:R-:W-:Y:S01]  /*16c0*/  IADD3 R7, R7, R0, RZ ;  /* 0x0000000007077210 */ /* 0x000fe20007ffe0ff */
[----:B------:R-:W-:Y:S01]  /*16d0*/  UIMAD.WIDE.U32 UR22, UR10, UR4, URZ ;  /* 0x000000040a1672a5 */ /* 0x000fe2000f8e003f */
[----:B------:R-:W-:Y:S01]  /*16e0*/  ISETP.GE.AND P2, PT, R18, 0x21, PT ;  /* 0x000000211200780c */ /* 0x000fe20003f46270 */
[----:B------:R-:W-:Y:S01]  /*16f0*/  UIMAD UR4, UR11, UR4, URZ ;  /* 0x000000040b0472a4 */ /* 0x000fe2000f8e023f */
[----:B------:R-:W-:Y:S01]  /*1700*/  IADD3 R22, R22, -R10, RZ ;  /* 0x8000000a16167210 */ /* 0x000fe20007ffe0ff */
[----:B------:R-:W-:Y:S01]  /*1710*/  UISETP.GT.AND UP0, UPT, UR19, UR8, UPT ;  /* 0x000000081300728c */ /* 0x000fe2000bf04270 */
[----:B------:R-:W-:Y:S01]  /*1720*/  MOV R9, UR10 ;  /* 0x0000000a00097c02 */ /* 0x000fe20008000f00 */
[----:B------:R-:W-:Y:S01]  /*1730*/  UIMAD UR4, UR10, UR5, UR4 ;  /* 0x000000050a0472a4 */ /* 0x000fe2000f8e0204 */
[----:B------:R-:W-:-:S02]  /*1740*/  LEA.HI R195, R27, R196, RZ, 0x5 ;  /* 0x000000c41bc37211 */ /* 0x000fc400078f28ff */
[----:B------:R-:W-:Y:S01]  /*1750*/  SHF.L.U32 R242, R14, 0x1, RZ ;  /* 0x000000010ef27819 */ /* 0x000fe200000006ff */
[----:B------:R-:W-:Y:S01]  /*1760*/  UIADD3 UR4, UR23, UR4, URZ ;  /* 0x0000000417047290 */ /* 0x000fe2000fffe03f */
[----:B---3--:R-:W-:Y:S01]  /*1770*/  SHF.R.S32.HI R23, RZ, 0x1f, R243 ;  /* 0x0000001fff177819 */ /* 0x008fe200000114f3 */
[----:B------:R-:W-:-:S04]  /*1780*/  IMAD.WIDE.U32 R6, R243, c[0x0][0x1f0], R6 ;  /* 0x00007c00f3067a25 */ /* 0x000fc800078e0006 */
[----:B------:R-:W-:Y:S01]  /*1790*/  IMAD R2, R23, c[0x0][0x1f0], RZ ;  /* 0x00007c0017027a24 */ /* 0x000fe200078e02ff */
[----:B------:R-:W-:Y:S01]  /*17a0*/  IADD3 R0, P0, R6, UR20, RZ ;  /* 0x0000001406007c10 */ /* 0x000fe2000ff1e0ff */
[C---:B------:R-:W-:Y:S02]  /*17b0*/  IMAD R5, R243.reuse, c[0x0][0x1f0], R5 ;  /* 0x00007c00f3057a24 */ /* 0x040fe400078e0205 */
[----:B------:R-:W-:Y:S02]  /*17c0*/  IMAD R2, R243, c[0x0][0x1f4], R2 ;  /* 0x00007d00f3027a24 */ /* 0x000fe400078e0202 */
[----:B------:R-:W-:-:S03]  /*17d0*/  IMAD R5, R9, c[0x0][0x1e8], R5 ;  /* 0x00007a0009057a24 */ /* 0x000fc600078e0205 */
[----:B------:R-:W-:Y:S02]  /*17e0*/  IADD3.X R6, R7, UR18, R2, P0, !PT ;  /* 0x0000001207067c10 */ /* 0x000fe400087fe402 */
[C---:B------:R-:W-:Y:S02]  /*17f0*/  LEA R2, P0, R0.reuse, c[0x0][0x1c8], 0x1 ;  /* 0x0000720000027a11 */ /* 0x040fe400078008ff */
[----:B------:R-:W-:Y:S02]  /*1800*/  LEA R5, R5, c[0x0][0x1c8], 0x1 ;  /* 0x0000720005057a11 */ /* 0x000fe400078e08ff */
[----:B------:R-:W-:Y:S01]  /*1810*/  LEA.HI.X R0, R0, c[0x0][0x1cc], R6, 0x1, P0 ;  /* 0x0000730000007a11 */ /* 0x000fe200000f0c06 */
[----:B------:R-:W1:Y:S01]  /*1820*/  SHFL.IDX PT, R12, R2, RZ, 0x181f ;  /* 0x00181fff020c7589 */ /* 0x000e6200000e0000 */
[----:B------:R-:W-:-:S03]  /*1830*/  IMAD.WIDE.U32 R6, R16, c[0x0][0x208], RZ ;  /* 0x0000820010067a25 */ /* 0x000fc600078e00ff */
[----:B------:R-:W2:Y:S02]  /*1840*/  SHFL.IDX PT, R11, R2, 0x1, 0x181f ;  /* 0x00381f00020b7f89 */ /* 0x000ea400000e0000 */
[----:B------:R-:W-:Y:S02]  /*1850*/  IADD3 R7, R7, R8, RZ ;  /* 0x0000000807077210 */ /* 0x000fe40007ffe0ff */
[----:B------:R-:W3:Y:S03]  /*1860*/  SHFL.IDX PT, R13, R0, RZ, 0x181f ;  /* 0x00181fff000d7589 */ /* 0x000ee600000e0000 */
[----:B------:R-:W-:Y:S01]  /*1870*/  IMAD.WIDE.U32 R6, R243, c[0x0][0x218], R6 ;  /* 0x00008600f3067a25 */ /* 0x000fe200078e0006 */
[----:B------:R-:W4:Y:S04]  /*1880*/  SHFL.IDX PT, R21, R0, 0x1, 0x181f ;  /* 0x00381f0000157f89 */ /* 0x000f2800000e0000 */
[----:B------:R-:W5:Y:S04]  /*1890*/  SHFL.IDX PT, R19, R2, 0x2, 0x181f ;  /* 0x00581f0002137f89 */ /* 0x000f6800000e0000 */
[----:B------:R-:W5:Y:S04]  /*18a0*/  SHFL.IDX PT, R20, R0, 0x2, 0x181f ;  /* 0x00581f0000147f89 */ /* 0x000f6800000e0000 */
[----:B------:R-:W5:Y:S01]  /*18b0*/  SHFL.IDX PT, R16, R2, 0x3, 0x181f ;  /* 0x00781f0002107f89 */ /* 0x000f6200000e0000 */
[----:B-1----:R-:W-:-:S03]  /*18c0*/  @P4 LEA R12, P1, R14, R12, 0x1 ;  /* 0x0000000c0e0c4211 */ /* 0x002fc600078208ff */
[----:B------:R-:W1:Y:S01]  /*18d0*/  SHFL.IDX PT, R17, R0, 0x3, 0x181f ;  /* 0x00781f0000117f89 */ /* 0x000e6200000e0000 */
[C---:B--2---:R-:W-:Y:S02]  /*18e0*/  @P3 LEA R10, P0, R14.reuse, R11, 0x1 ;  /* 0x0000000b0e0a3211 */ /* 0x044fe400078008ff */
[C-C-:B---3--:R-:W-:Y:S02]  /*18f0*/  @P4 LEA.HI.X R13, R14.reuse, R13, R241.reuse, 0x1, P1 ;  /* 0x0000000d0e0d4211 */ /* 0x148fe400008f0cf1 */
[----:B----4-:R-:W-:-:S03]  /*1900*/  @P3 LEA.HI.X R11, R14, R21, R241, 0x1, P0 ;  /* 0x000000150e0b3211 */ /* 0x010fc600000f0cf1 */
[----:B------:R2:W-:Y:S01]  /*1910*/  @P4 LDGSTS.E.BYPASS.LTC128B.128 [R197+0x3900], [R12.64], !P6 ;  /* 0x039000000cc54fae */ /* 0x0005e2000f101d50 */
[----:B------:R-:W-:Y:S02]  /*1920*/  ISETP.GE.AND P0, PT, R18, 0x31, PT ;  /* 0x000000311200780c */ /* 0x000fe40003f06270 */
[----:B-----5:R-:W-:Y:S01]  /*1930*/  @P2 LEA R8, P1, R14, R19, 0x1 ;  /* 0x000000130e082211 */ /* 0x020fe200078208ff */
[----:B------:R3:W-:Y:S01]  /*1940*/  @P3 LDGSTS.E.BYPASS.LTC128B.128 [R197+0x4100], [R10.64], !P6 ;  /* 0x041000000ac53fae */ /* 0x0007e2000f101d50 */
[----:B------:R-:W-:Y:S02]  /*1950*/  ISETP.GE.AND P4, PT, R18, 0x41, PT ;  /* 0x000000411200780c */ /* 0x000fe40003f86270 */
[----:B------:R-:W-:Y:S01]  /*1960*/  @P2 LEA.HI.X R9, R14, R20, R241, 0x1, P1 ;  /* 0x000000140e092211 */ /* 0x000fe200008f0cf1 */
[----:B------:R-:W-:Y:S01]  /*1970*/  SHFL.IDX PT, R19, R0, 0x5, 0x181f ;  /* 0x00b81f0000137f89 */ /* 0x000fe200000e0000 */
[----:B------:R-:W-:-:S03]  /*1980*/  ISETP.GE.AND P3, PT, R18, 0x51, PT ;  /* 0x000000511200780c */ /* 0x000fc60003f66270 */
[----:B------:R4:W-:Y:S01]  /*1990*/  @P2 LDGSTS.E.BYPASS.LTC128B.128 [R197+0x4900], [R8.64], !P6 ;  /* 0x0490000008c52fae */ /* 0x0009e2000f101d50 */
[----:B------:R-:W-:-:S03]  /*19a0*/  ISETP.GE.AND P2, PT, R18, 0x61, PT ;  /* 0x000000611200780c */ /* 0x000fc60003f46270 */
[----:B--2---:R-:W-:Y:S04]  /*19b0*/  SHFL.IDX PT, R12, R2, 0x5, 0x181f ;  /* 0x00b81f00020c7f89 */ /* 0x004fe800000e0000 */
[----:B---3--:R2:W3:Y:S04]  /*19c0*/  SHFL.IDX PT, R10, R2, 0x4, 0x181f ;  /* 0x00981f00020a7f89 */ /* 0x0084e800000e0000 */
[----:B------:R-:W5:Y:S01]  /*19d0*/  SHFL.IDX PT, R11, R0, 0x4, 0x181f ;  /* 0x00981f00000b7f89 */ /* 0x000f6200000e0000 */
[----:B----4-:R-:W-:-:S03]  /*19e0*/  @P0 LEA R8, P1, R14, R16, 0x1 ;  /* 0x000000100e080211 */ /* 0x010fc600078208ff */
[----:B------:R-:W4:Y:S01]  /*19f0*/  SHFL.IDX PT, R16, R5, 0x6, 0x181f ;  /* 0x00d81f0005107f89 */ /* 0x000f2200000e0000 */
[----:B-1----:R-:W-:-:S03]  /*1a00*/  @P0 LEA.HI.X R9, R14, R17, R241, 0x1, P1 ;  /* 0x000000110e090211 */ /* 0x002fc600008f0cf1 */
[----:B------:R1:W4:Y:S04]  /*1a10*/  SHFL.IDX PT, R17, R0, 0x6, 0x181f ;  /* 0x00d81f0000117f89 */ /* 0x00032800000e0000 */
[----:B------:R4:W-:Y:S01]  /*1a20*/  @P0 LDGSTS.E.BYPASS.LTC128B.128 [R197+0x5100], [R8.64], !P6 ;  /* 0x0510000008c50fae */ /* 0x0009e2000f101d50 */
[----:B--2---:R-:W-:Y:S02]  /*1a30*/  SHF.L.U32 R2, R25, 0x6, RZ ;  /* 0x0000000619027819 */ /* 0x004fe400000006ff */
[----:B---3--:R-:W-:-:S04]  /*1a40*/  @P4 LEA R10, P1, R14, R10, 0x1 ;  /* 0x0000000a0e0a4211 */ /* 0x008fc800078208ff */
[----:B-----5:R-:W-:-:S05]  /*1a50*/  @P4 LEA.HI.X R11, R14, R11, R241, 0x1, P1 ;  /* 0x0000000b0e0b4211 */ /* 0x020fca00008f0cf1 */
[----:B------:R2:W-:Y:S01]  /*1a60*/  @P4 LDGSTS.E.BYPASS.LTC128B.128 [R197+0x5900], [R10.64], !P6 ;  /* 0x059000000ac54fae */ /* 0x0005e2000f101d50 */
[----:B-1----:R-:W-:Y:S01]  /*1a70*/  LOP3.LUT R0, R2, 0x1c0, RZ, 0xc0, !PT ;  /* 0x000001c002007812 */ /* 0x002fe200078ec0ff */
[----:B------:R-:W-:-:S04]  /*1a80*/  IMAD R2, R23, c[0x0][0x218], RZ ;  /* 0x0000860017027a24 */ /* 0x000fc800078e02ff */
[----:B------:R-:W-:Y:S01]  /*1a90*/  IMAD R5, R243, c[0x0][0x21c], R2 ;  /* 0x00008700f3057a24 */ /* 0x000fe200078e0202 */
[----:B------:R-:W-:Y:S02]  /*1aa0*/  IADD3 R2, P0, R6, UR22, RZ ;  /* 0x0000001606027c10 */ /* 0x000fe4000ff1e0ff */
[----:B------:R-:W-:Y:S02]  /*1ab0*/  SHF.L.U32 R6, R22, 0x3, RZ ;  /* 0x0000000316067819 */ /* 0x000fe400000006ff */
[----:B----4-:R-:W-:Y:S02]  /*1ac0*/  @P3 LEA R8, P1, R14, R12, 0x1 ;  /* 0x0000000c0e083211 */ /* 0x010fe400078208ff */
[----:B------:R-:W-:Y:S02]  /*1ad0*/  IADD3.X R13, R7, UR4, R5, P0, !PT ;  /* 0x00000004070d7c10 */ /* 0x000fe400087fe405 */
[----:B------:R-:W-:Y:S02]  /*1ae0*/  LOP3.LUT R12, R0, 0x8, R6, 0xf8, !PT ;  /* 0x00000008000c7812 */ /* 0x000fe400078ef806 */
[----:B------:R-:W-:-:S02]  /*1af0*/  SHF.R.U32.HI R7, RZ, 0x3, R0 ;  /* 0x00000003ff077819 */ /* 0x000fc40000011600 */
[C-C-:B------:R-:W-:Y:S02]  /*1b00*/  @P3 LEA.HI.X R9, R14.reuse, R19, R241.reuse, 0x1, P1 ;  /* 0x000000130e093211 */ /* 0x140fe400008f0cf1 */
[----:B------:R-:W-:Y:S02]  /*1b10*/  @P2 LEA R6, P1, R14, R16, 0x1 ;  /* 0x000000100e062211 */ /* 0x000fe400078208ff */
[----:B------:R-:W-:Y:S01]  /*1b20*/  LOP3.LUT R117, R12, R7, RZ, 0x3c, !PT ;  /* 0x000000070c757212 */ /* 0x000fe200078e3cff */
[----:B------:R1:W-:Y:S01]  /*1b30*/  @P3 LDGSTS.E.BYPASS.LTC128B.128 [R197+0x6100], [R8.64], !P6 ;  /* 0x0610000008c53fae */ /* 0x0003e2000f101d50 */
[----:B------:R-:W-:Y:S02]  /*1b40*/  @P2 LEA.HI.X R7, R14, R17, R241, 0x1, P1 ;  /* 0x000000110e072211 */ /* 0x000fe400008f0cf1 */
[----:B------:R-:W-:Y:S02]  /*1b50*/  LEA R5, P0, R2, c[0x0][0x1f8], 0x1 ;  /* 0x00007e0002057a11 */ /* 0x000fe400078008ff */
[----:B------:R-:W-:Y:S01]  /*1b60*/  LEA R0, R22, R24, 0x9 ;  /* 0x0000001816007211 */ /* 0x000fe200078e48ff */
[----:B------:R3:W-:Y:S01]  /*1b70*/  @P2 LDGSTS.E.BYPASS.LTC128B.128 [R197+0x6900], [R6.64], !P6 ;  /* 0x0690000006c52fae */ /* 0x0007e2000f101d50 */
[----:B------:R-:W-:-:S02]  /*1b80*/  LEA.HI.X R2, R2, c[0x0][0x1fc], R13, 0x1, P0 ;  /* 0x00007f0002027a11 */ /* 0x000fc400000f0c0d */
[----:B------:R-:W-:Y:S01]  /*1b90*/  LOP3.LUT P0, RZ, R15, 0x2, RZ, 0xc0, !PT ;  /* 0x000000020fff7812 */ /* 0x000fe2000780c0ff */
[----:B------:R-:W0:Y:S01]  /*1ba0*/  LDGDEPBAR ;  /* 0x00000000000079af */ /* 0x000e220000000000 */
[----:B------:R-:W-:Y:S02]  /*1bb0*/  SHF.L.U32 R119, R0, 0x1, RZ ;  /* 0x0000000100777819 */ /* 0x000fe400000006ff */
[C---:B------:R-:W-:Y:S01]  /*1bc0*/  SHF.L.U64.HI R241, R14.reuse, 0x1, R241 ;  /* 0x000000010ef17819 */ /* 0x040fe200000102f1 */
[----:B--2---:R-:W2:Y:S01]  /*1bd0*/  SHFL.IDX PT, R10, R5, RZ, 0x181f ;  /* 0x00181fff050a7589 */ /* 0x004ea200000e0000 */
[C---:B------:R-:W-:Y:S02]  /*1be0*/  IADD3 R0, R119.reuse, 0x3900, RZ ;  /* 0x0000390077007810 */ /* 0x040fe40007ffe0ff */
[----:B------:R-:W-:Y:S01]  /*1bf0*/  IADD3 R234, R119, 0x3920, RZ ;  /* 0x0000392077ea7810 */ /* 0x000fe20007ffe0ff */
[----:B------:R-:W-:Y:S01]  /*1c00*/  SHFL.IDX PT, R11, R2, RZ, 0x181f ;  /* 0x00181fff020b7589 */ /* 0x000fe200000e0000 */
[----:B------:R-:W-:-:S03]  /*1c10*/  ISETP.GE.AND P3, PT, R14, c[0x0][0x1d4], PT ;  /* 0x000075000e007a0c */ /* 0x000fc60003f66270 */
[----:B------:R-:W-:Y:S01]  /*1c20*/  @P0 IADD3 R234, R0, -0x20, RZ ;  /* 0xffffffe000ea0810 */ /* 0x000fe20007ffe0ff */
[----:B------:R-:W-:Y:S01]  /*1c30*/  SHFL.IDX PT, R13, R2, 0x1, 0x181f ;  /* 0x00381f00020d7f89 */ /* 0x000fe200000e0000 */
[C---:B------:R-:W-:Y:S02]  /*1c40*/  ISETP.LT.OR P0, PT, R18.reuse, 0x1, P3 ;  /* 0x000000011200780c */ /* 0x040fe40001f01670 */
[----:B------:R-:W-:Y:S01]  /*1c50*/  ISETP.LT.OR P2, PT, R18, 0x11, P3 ;  /* 0x000000111200780c */ /* 0x000fe20001f41670 */
[----:B-1----:R-:W1:Y:S01]  /*1c60*/  SHFL.IDX PT, R9, R5, 0x1, 0x181f ;  /* 0x00381f0005097f89 */ /* 0x002e6200000e0000 */
[C---:B------:R-:W-:Y:S02]  /*1c70*/  IADD3 R240, R234.reuse, 0x800, RZ ;  /* 0x00000800eaf07810 */ /* 0x040fe40007ffe0ff */
[C---:B------:R-:W-:Y:S01]  /*1c80*/  IADD3 R239, R234.reuse, 0x1000, RZ ;  /* 0x00001000eaef7810 */ /* 0x040fe20007ffe0ff */
[----:B------:R-:W4:Y:S01]  /*1c90*/  SHFL.IDX PT, R8, R5, 0x2, 0x181f ;  /* 0x00581f0005087f89 */ /* 0x000f2200000e0000 */
[----:B------:R-:W-:Y:S01]  /*1ca0*/  IADD3 R238, R234, 0x1800, RZ ;  /* 0x00001800eaee7810 */ /* 0x000fe20007ffe0ff */
[----:B------:R-:W-:-:S04]  /*1cb0*/  DEPBAR.LE SB0, 0x1 ;  /* 0x000080400000791a */ /* 0x000fc80000000000 */
[----:B------:R-:W-:-:S04]  /*1cc0*/  DEPBAR.LE SB0, 0x0 ;  /* 0x000080000000791a */ /* 0x000fc80000000000 */
[----:B------:R-:W-:Y:S01]  /*1cd0*/  BAR.SYNC.DEFER_BLOCKING 0x0 ;  /* 0x0000000000007b1d */ /* 0x000fe20000010000 */
[----:B---3--:R-:W-:Y:S02]  /*1ce0*/  SHF.L.U32 R7, R26, 0x6, RZ ;  /* 0x000000061a077819 */ /* 0x008fe400000006ff */
[----:B------:R-:W-:Y:S02]  /*1cf0*/  SHF.L.U32 R6, R195, 0x5, RZ ;  /* 0x00000005c3067819 */ /* 0x000fe400000006ff */
[----:B------:R-:W-:Y:S01]  /*1d00*/  LOP3.LUT R116, R7, 0xfffffe00, RZ, 0xc0, !PT ;  /* 0xfffffe0007747812 */ /* 0x000fe200078ec0ff */
[----:B------:R-:W3:Y:S01]  /*1d10*/  SHFL.IDX PT, R19, R5, 0x3, 0x181f ;  /* 0x00781f0005137f89 */ /* 0x000ee200000e0000 */
[----:B------:R-:W-:Y:S02]  /*1d20*/  LOP3.LUT R0, R6, 0x7ffffc00, RZ, 0xc0, !PT ;  /* 0x7ffffc0006007812 */ /* 0x000fe400078ec0ff */
[----:B--2---:R-:W-:Y:S01]  /*1d30*/  IADD3 R16, P1, R10, R242, RZ ;  /* 0x000000f20a107210 */ /* 0x004fe20007f3e0ff */
[----:B------:R-:W2:Y:S01]  /*1d40*/  SHFL.IDX PT, R21, R2, 0x2, 0x181f ;  /* 0x00581f0002157f89 */ /* 0x000ea200000e0000 */
[----:B------:R-:W-:-:S02]  /*1d50*/  IADD3 R0, R117, R116, R0 ;  /* 0x0000007475007210 */ /* 0x000fc40007ffe000 */
[-C--:B-1----:R-:W-:Y:S01]  /*1d60*/  IADD3 R12, P4, R9, R242.reuse, RZ ;  /* 0x000000f2090c7210 */ /* 0x082fe20007f9e0ff */
[----:B------:R-:W1:Y:S01]  /*1d70*/  SHFL.IDX PT, R20, R5, 0x4, 0x181f ;  /* 0x00981f0005147f89 */ /* 0x000e6200000e0000 */
[----:B------:R-:W-:Y:S02]  /*1d80*/  SHF.L.U32 R230, R0, 0x1, RZ ;  /* 0x0000000100e67819 */ /* 0x000fe400000006ff */
[-C--:B------:R-:W-:Y:S01]  /*1d90*/  IADD3.X R17, R11, R241.reuse, RZ, P1, !PT ;  /* 0x000000f10b117210 */ /* 0x080fe20000ffe4ff */
[----:B------:R-:W5:Y:S01]  /*1da0*/  SHFL.IDX PT, R23, R2, 0x3, 0x181f ;  /* 0x00781f0002177f89 */ /* 0x000f6200000e0000 */
[----:B----4-:R-:W-:Y:S02]  /*1db0*/  IADD3 R8, P1, R8, R242, RZ ;  /* 0x000000f208087210 */ /* 0x010fe40007f3e0ff */
[----:B------:R-:W-:Y:S01]  /*1dc0*/  IADD3.X R13, R13, R241, RZ, P4, !PT ;  /* 0x000000f10d0d7210 */ /* 0x000fe200027fe4ff */
[----:B------:R-:W4:Y:S01]  /*1dd0*/  SHFL.IDX PT, R22, R2, 0x4, 0x181f ;  /* 0x00981f0002167f89 */ /* 0x000f2200000e0000 */
[----:B------:R-:W-:-:S02]  /*1de0*/  LEA R233, R3, R230, 0x1 ;  /* 0x000000e603e97211 */ /* 0x000fc400078e08ff */
[----:B------:R-:W-:Y:S01]  /*1df0*/  LEA R231, R4, R230, 0x1 ;  /* 0x000000e604e77211 */ /* 0x000fe200078e08ff */
[----:B------:R-:W-:Y:S01]  /*1e00*/  LDSM.16.M88.4 R36, [R230+0x7100] ;  /* 0x00710000e624783b */ /* 0x000fe20000000200 */
[C---:B------:R-:W-:Y:S02]  /*1e10*/  IADD3 R237, R234.reuse, 0x2000, RZ ;  /* 0x00002000eaed7810 */ /* 0x040fe40007ffe0ff */
[----:B------:R-:W-:Y:S01]  /*1e20*/  LEA R232, R3, R231, 0x1 ;  /* 0x000000e703e87211 */ /* 0x000fe200078e08ff */
[----:B------:R-:W4:Y:S01]  /*1e30*/  LDSM.16.M88.4 R48, [R119+0x3900] ;  /* 0x003900007730783b */ /* 0x000f220000000200 */
[----:B---3--:R-:W-:Y:S02]  /*1e40*/  IADD3 R6, P4, R19, R242, RZ ;  /* 0x000000f213067210 */ /* 0x008fe40007f9e0ff */
[----:B------:R-:W-:Y:S01]  /*1e50*/  IADD3 R236, R234, 0x2800, RZ ;  /* 0x00002800eaec7810 */ /* 0x000fe20007ffe0ff */
[----:B------:R-:W-:Y:S01]  /*1e60*/  SHFL.IDX PT, R0, R5, 0x5, 0x181f ;  /* 0x00b81f0005007f89 */ /* 0x000fe200000e0000 */
[----:B--2---:R-:W-:-:S02]  /*1e70*/  IADD3.X R9, R21, R241, RZ, P1, !PT ;  /* 0x000000f115097210 */ /* 0x004fc40000ffe4ff */
[----:B------:R-:W-:Y:S01]  /*1e80*/  IADD3 R235, R234, 0x3000, RZ ;  /* 0x00003000eaeb7810 */ /* 0x000fe20007ffe0ff */
[----:B------:R-:W-:Y:S01]  /*1e90*/  SHFL.IDX PT, R5, R5, 0x6, 0x181f ;  /* 0x00d81f0005057f89 */ /* 0x000fe200000e0000 */
[----:B-1----:R-:W-:-:S03]  /*1ea0*/  IADD3 R10, P1, R20, R242, RZ ;  /* 0x000000f2140a7210 */ /* 0x002fc60007f3e0ff */
[----:B------:R-:W-:Y:S01]  /*1eb0*/  SHFL.IDX PT, R14, R2, 0x5, 0x181f ;  /* 0x00b81f00020e7f89 */ /* 0x000fe200000e0000 */
[-C--:B-----5:R-:W-:Y:S02]  /*1ec0*/  IADD3.X R7, R23, R241.reuse, RZ, P4, !PT ;  /* 0x000000f117077210 */ /* 0x0a0fe400027fe4ff */
[----:B------:R-:W-:Y:S01]  /*1ed0*/  ISETP.LT.OR P4, PT, R18, 0x21, P3 ;  /* 0x000000211200780c */ /* 0x000fe20001f81670 */
[----:B------:R-:W1:Y:S01]  /*1ee0*/  LDSM.16.M88.4 R32, [R230+0x9100] ;  /* 0x00910000e620783b */ /* 0x000e620000000200 */
[----:B----4-:R-:W-:Y:S02]  /*1ef0*/  IADD3.X R11, R22, R241, RZ, P1, !PT ;  /* 0x000000f1160b7210 */ /* 0x010fe40000ffe4ff */
[C---:B------:R-:W-:Y:S01]  /*1f00*/  ISETP.LT.OR P1, PT, R18.reuse, 0x31, P3 ;  /* 0x000000311200780c */ /* 0x040fe20001f21670 */
[----:B------:R-:W-:Y:S04]  /*1f10*/  SHFL.IDX PT, R2, R2, 0x6, 0x181f ;  /* 0x00d81f0002027f89 */ /* 0x000fe800000e0000 */
[----:B------:R-:W-:Y:S04]  /*1f20*/  LDSM.16.M88.4 R80, [R119+0x4100] ;  /* 0x004100007750783b */ /* 0x000fe80000000200 */
[----:B------:R-:W-:Y:S04]  /*1f30*/  LDSM.16.M88.4 R88, [R119+0x4900] ;  /* 0x004900007758783b */ /* 0x000fe80000000200 */
[----:B------:R-:W-:Y:S04]  /*1f40*/  LDSM.16.M88.4 R96, [R119+0x5100] ;  /* 0x005100007760783b */ /* 0x000fe80000000200 */
[----:B------:R-:W-:Y:S04]  /*1f50*/  LDSM.16.M88.4 R104, [R119+0x5900] ;  /* 0x005900007768783b */ /* 0x000fe80000000200 */
[----:B------:R-:W-:Y:S01]  /*1f60*/  LDSM.16.M88.4 R112, [R119+0x6100] ;  /* 0x006100007770783b */ /* 0x000fe20000000200 */
[----:B------:R-:W-:Y:S03]  /*1f70*/  HMMA.16816.F32 R68, R36, R50, RZ ;  /* 0x000000322444723c */ /* 0x000fe600000018ff */
[----:B------:R-:W-:Y:S04]  /*1f80*/  LDSM.16.M88.4 R124, [R119+0x6900] ;  /* 0x00690000777c783b */ /* 0x000fe80000000200 */
[----:B------:R-:W-:Y:S04]  /*1f90*/  LDSM.16.M88.4 R28, [R233+0x7100] ;  /* 0x00710000e91c783b */ /* 0x000fe80000000200 */
[----:B------:R-:W-:Y:S04]  /*1fa0*/  LDSM.16.M88.4 R24, [R233+0x9100] ;  /* 0x00910000e918783b */ /* 0x000fe80000000200 */
[----:B------:R-:W2:Y:S01]  /*1fb0*/  LDSM.16.M88.4 R52, [R234] ;  /* 0x00000000ea34783b */ /* 0x000ea20000000200 */
[----:B-1----:R-:W-:Y:S03]  /*1fc0*/  HMMA.16816.F32 R56, R32, R48, RZ ;  /* 0x000000302038723c */ /* 0x002fe600000018ff */
[----:B------:R-:W-:Y:S04]  /*1fd0*/  LDSM.16.M88.4 R84, [R234+0x800] ;  /* 0x00080000ea54783b */ /* 0x000fe80000000200 */
[----:B------:R-:W-:Y:S04]  /*1fe0*/  LDSM.16.M88.4 R92, [R234+0x1000] ;  /* 0x00100000ea5c783b */ /* 0x000fe80000000200 */
[----:B------:R-:W-:Y:S04]  /*1ff0*/  LDSM.16.M88.4 R100, [R234+0x1800] ;  /* 0x00180000ea64783b */ /* 0x000fe80000000200 */
[----:B------:R-:W-:Y:S04]  /*2000*/  LDSM.16.M88.4 R108, [R234+0x2000] ;  /* 0x00200000ea6c783b */ /* 0x000fe80000000200 */
[----:B------:R-:W-:Y:S04]  /*2010*/  LDSM.16.M88.4 R120, [R234+0x2800] ;  /* 0x00280000ea78783b */ /* 0x000fe80000000200 */
[----:B------:R-:W-:Y:S04]  /*2020*/  LDSM.16.M88.4 R128, [R234+0x3000] ;  /* 0x00300000ea80783b */ /* 0x000fe80000000200 */
[----:B------:R-:W-:Y:S01]  /*2030*/  @!PT LDS RZ, [RZ] ;  /* 0x00000000fffff984 */ /* 0x000fe20000000800 */
[----:B------:R-:W-:Y:S01]  /*2040*/  @!PT LDS RZ, [RZ] ;  /* 0x00000000fffff984 */ /* 0x000fe20000000800 */
[----:B------:R-:W-:Y:S01]  /*2050*/  @!PT LDS RZ, [RZ] ;  /* 0x00000000fffff984 */ /* 0x000fe20000000800 */
[----:B------:R1:W-:Y:S01]  /*2060*/  LDGSTS.E.BYPASS.LTC128B.128 [R197+0x100], [R16.64], !P0 ;  /* 0x0010000010c57fae */ /* 0x0003e2000c101d50 */
[----:B------:R-:W-:-:S03]  /*2070*/  ISETP.LT.OR P0, PT, R18, 0x41, P3 ;  /* 0x000000411200780c */ /* 0x000fc60001f01670 */
[----:B------:R3:W-:Y:S01]  /*2080*/  LDGSTS.E.BYPASS.LTC128B.128 [R197+0x900], [R12.64], !P2 ;  /* 0x009000000cc57fae */ /* 0x0007e2000d101d50 */
[----:B------:R-:W-:-:S03]  /*2090*/  LOP3.LUT P2, RZ, R15, 0x4, RZ, 0xc0, !PT ;  /* 0x000000040fff7812 */ /* 0x000fc6000784c0ff */
[----:B------:R4:W-:Y:S01]  /*20a0*/  LDGSTS.E.BYPASS.LTC128B.128 [R197+0x1100], [R8.64], !P4 ;  /* 0x0110000008c57fae */ /* 0x0009e2000e101d50 */
[C---:B------:R-:W-:Y:S02]  /*20b0*/  ISETP.LT.OR P4, PT, R18.reuse, 0x51, P3 ;  /* 0x000000511200780c */ /* 0x040fe40001f81670 */
[----:B------:R-:W-:Y:S01]  /*20c0*/  ISETP.LT.OR P3, PT, R18, 0x61, P3 ;  /* 0x000000611200780c */ /* 0x000fe20001f61670 */
[----:B------:R5:W-:Y:S01]  /*20d0*/  LDGSTS.E.BYPASS.LTC128B.128 [R197+0x1900], [R6.64], !P1 ;  /* 0x0190000006c57fae */ /* 0x000be2000c901d50 */
[----:B--2---:R-:W-:Y:S03]  /*20e0*/  HMMA.16816.F32 R56, R24, R52, R56 ;  /* 0x000000341838723c */ /* 0x004fe60000001838 */
[----:B------:R2:W-:Y:S01]  /*20f0*/  LDGSTS.E.BYPASS.LTC128B.128 [R197+0x2100], [R10.64], !P0 ;  /* 0x021000000ac57fae */ /* 0x0005e2000c101d50 */
[----:B----4-:R-:W-:Y:S02]  /*2100*/  IADD3 R8, P1, R0, R242, RZ ;  /* 0x000000f200087210 */ /* 0x010fe40007f3e0ff */
[----:B-----5:R-:W-:-:S02]  /*2110*/  MOV R7, 0x40 ;  /* 0x0000004000077802 */ /* 0x020fc40000000f00 */
[----:B------:R-:W-:Y:S02]  /*2120*/  IADD3 R6, P0, R5, R242, RZ ;  /* 0x000000f205067210 */ /* 0x000fe40007f1e0ff */
[----:B------:R-:W-:Y:S02]  /*2130*/  SEL R0, R7, 0xffffffc0, !P2 ;  /* 0xffffffc007007807 */ /* 0x000fe40005000000 */
[-C--:B------:R-:W-:Y:S02]  /*2140*/  IADD3.X R9, R14, R241.reuse, RZ, P1, !PT ;  /* 0x000000f10e097210 */ /* 0x080fe40000ffe4ff */
[----:B---3--:R-:W-:Y:S01]  /*2150*/  HMMA.16816.F32 R12, R36, R48, RZ ;  /* 0x00000030240c723c */ /* 0x008fe200000018ff */
[----:B------:R-:W-:Y:S02]  /*2160*/  IADD3.X R7, R2, R241, RZ, P0, !PT ;  /* 0x000000f102077210 */ /* 0x000fe400007fe4ff */
[----:B------:R-:W-:Y:S01]  /*2170*/  IADD3 R229, R119, R0, RZ ;  /* 0x0000000077e57210 */ /* 0x000fe20007ffe0ff */
[----:B------:R2:W-:Y:S01]  /*2180*/  LDGSTS.E.BYPASS.LTC128B.128 [R197+0x2900], [R8.64], !P4 ;  /* 0x0290000008c57fae */ /* 0x0005e2000e101d50 */
[----:B------:R-:W-:-:S02]  /*2190*/  IADD3 R228, R0, R234, RZ ;  /* 0x000000ea00e47210 */ /* 0x000fc40007ffe0ff */
[----:B------:R-:W-:Y:S01]  /*21a0*/  IADD3 R2, R197, 0x100, RZ ;  /* 0x00000100c5027810 */ /* 0x000fe20007ffe0ff */
[----:B------:R3:W-:Y:S01]  /*21b0*/  LDGSTS.E.BYPASS.LTC128B.128 [R197+0x3100], [R6.64], !P3 ;  /* 0x0310000006c57fae */ /* 0x0007e2000d901d50 */
[----:B------:R-:W-:Y:S02]  /*21c0*/  PLOP3.LUT P0, PT, PT, PT, UP0, 0x80, 0x0 ;  /* 0x000000000000781c */ /* 0x000fe40003f0f008 */
[----:B------:R-:W-:Y:S01]  /*21d0*/  ISETP.GT.AND P4, PT, R198, 0x6f, PT ;  /* 0x0000006fc600780c */ /* 0x000fe20003f84270 */
[----:B------:R-:W-:Y:S04]  /*21e0*/  LDSM.16.M88.4 R40, [R229+0x3900] ;  /* 0x00390000e528783b */ /* 0x000fe80000000200 */
[----:B------:R-:W4:Y:S04]  /*21f0*/  LDSM.16.M88.4 R20, [R231+0x7100] ;  /* 0x00710000e714783b */ /* 0x000f280000000200 */
[----:B-1----:R-:W1:Y:S04]  /*2200*/  LDSM.16.M88.4 R16, [R231+0x9100] ;  /* 0x00910000e710783b */ /* 0x002e680000000200 */
[----:B------:R-:W-:Y:S01]  /*2210*/  HMMA.16816.F32 R60, R28, R52, R12 ;  /* 0x000000341c3c723c */ /* 0x000fe2000000180c */
[----:B------:R-:W-:Y:S04]  /*2220*/  LDSM.16.M88.4 R44, [R228] ;  /* 0x00000000e42c783b */ /* 0x000fe80000000200 */
[----:B------:R-:W5:Y:S04]  /*2230*/  LDSM.16.M88.4 R12, [R232+0x7100] ;  /* 0x00710000e80c783b */ /* 0x000f680000000200 */
[----:B--2---:R-:W2:Y:S04]  /*2240*/  LDSM.16.M88.4 R8, [R232+0x9100] ;  /* 0x00910000e808783b */ /* 0x004ea80000000200 */
[----:B------:R-:W0:Y:S04]  /*2250*/  LDGDEPBAR ;  /* 0x00000000000079af */ /* 0x000e280000000000 */
[----:B------:R-:W-:Y:S07]  /*2260*/  STL [R1+0xc], R2 ;  /* 0x00000c0201007387 */ /* 0x000fee0000100800 */
[----:B----4-:R-:W-:Y:S08]  /*2270*/  HMMA.16816.F32 R64, R20, R40, R60 ;  /* 0x000000281440723c */ /* 0x010ff0000000183c */
[----:B------:R-:W-:Y:S08]  /*2280*/  HMMA.16816.F32 R60, R32, R50, RZ ;  /* 0x00000032203c723c */ /* 0x000ff000000018ff */
[----:B-1----:R-:W-:Y:S08]  /*2290*/  HMMA.16816.F32 R48, R16, R40, R56 ;  /* 0x000000281030723c */ /* 0x002ff00000001838 */
[----:B------:R-:W-:Y:S08]  /*22a0*/  HMMA.16816.F32 R56, R28, R54, R68 ;  /* 0x000000361c38723c */ /* 0x000ff00000001844 */
[----:B-----5:R-:W-:Y:S08]  /*22b0*/  HMMA.16816.F32 R68, R12, R44, R64 ;  /* 0x0000002c0c44723c */ /* 0x020ff00000001840 */
[----:B------:R-:W-:Y:S08]  /*22c0*/  HMMA.16816.F32 R64, R24, R54, R60 ;  /* 0x000000361840723c */ /* 0x000ff0000000183c */
[----:B------:R-:W-:Y:S08]  /*22d0*/  HMMA.16816.F32 R60, R36, R80, RZ ;  /* 0x00000050243c723c */ /* 0x000ff000000018ff */
[----:B--2---:R-:W-:Y:S01]  /*22e0*/  HMMA.16816.F32 R76, R8, R44, R48 ;  /* 0x0000002c084c723c */ /* 0x004fe20000001830 */
[----:B------:R-:W1:Y:S01]  /*22f0*/  LDSM.16.M88.4 R48, [R229+0x4100] ;  /* 0x00410000e530783b */ /* 0x000e620000000200 */
[----:B------:R-:W-:-:S04]  /*2300*/  FMUL.FTZ R0, R68, c[0x0][0x320] ;  /* 0x0000c80044007a20 */ /* 0x000fc80000410000 */
[----:B------:R2:W4:Y:S02]  /*2310*/  MUFU.TANH R194, R0 ;  /* 0x0000000000c27308 */ /* 0x0005240000002400 */
[----:B------:R-:W-:Y:S08]  /*2320*/  HMMA.16816.F32 R52, R20, R42, R56 ;  /* 0x0000002a1434723c */ /* 0x000ff00000001838 */
[----:B------:R-:W-:Y:S01]  /*2330*/  HMMA.16816.F32 R56, R32, R80, RZ ;  /* 0x000000502038723c */ /* 0x000fe200000018ff */
[----:B--2---:R-:W-:-:S07]  /*2340*/  FMUL.FTZ R0, R69, c[0x0][0x320] ;  /* 0x0000c80045007a20 */ /* 0x004fce0000410000 */
[----:B------:R-:W-:Y:S01]  /*2350*/  HMMA.16816.F32 R60, R28, R84, R60 ;  /* 0x000000541c3c723c */ /* 0x000fe2000000183c */
[----:B------:R2:W1:Y:S07]  /*2360*/  MUFU.TANH R193, R0 ;  /* 0x0000000000c17308 */ /* 0x00046e0000002400 */
[----:B------:R-:W-:Y:S01]  /*2370*/  HMMA.16816.F32 R64, R16, R42, R64 ;  /* 0x0000002a1040723c */ /* 0x000fe20000001840 */
[----:B------:R-:W5:Y:S01]  /*2380*/  LDSM.16.M88.4 R40, [R228+0x800] ;  /* 0x00080000e428783b */ /* 0x000f620000000200 */
[----:B--2---:R-:W-:-:S04]  /*2390*/  FMUL.FTZ R0, R70, c[0x0][0x320] ;  /* 0x0000c80046007a20 */ /* 0x004fc80000410000 */
[----:B------:R2:W2:Y:S10]  /*23a0*/  MUFU.TANH R192, R0 ;  /* 0x0000000000c07308 */ /* 0x0004b40000002400 */
[----:B-1----:R-:W-:Y:S08]  /*23b0*/  HMMA.16816.F32 R60, R20, R48, R60 ;  /* 0x00000030143c723c */ /* 0x002ff0000000183c */
[----:B------:R-:W-:Y:S01]  /*23c0*/  HMMA.16816.F32 R72, R8, R46, R64 ;  /* 0x0000002e0848723c */ /* 0x000fe20000001840 */
[----:B--2---:R-:W-:-:S07]  /*23d0*/  FMUL.FTZ R0, R71, c[0x0][0x320] ;  /* 0x0000c80047007a20 */ /* 0x004fce0000410000 */
[----:B------:R-:W-:Y:S01]  /*23e0*/  HMMA.16816.F32 R68, R12, R46, R52 ;  /* 0x0000002e0c44723c */ /* 0x000fe20000001834 */
[----:B------:R1:W2:Y:S07]  /*23f0*/  MUFU.TANH R191, R0 ;  /* 0x0000000000bf7308 */ /* 0x0002ae0000002400 */
[----:B------:R-:W-:Y:S08]  /*2400*/  HMMA.16816.F32 R52, R24, R84, R56 ;  /* 0x000000541834723c */ /* 0x000ff00000001838 */
[----:B------:R-:W-:Y:S01]  /*2410*/  HMMA.16816.F32 R56, R36, R82, RZ ;  /* 0x000000522438723c */ /* 0x000fe200000018ff */
[----:B-1----:R-:W-:-:S04]  /*2420*/  FMUL.FTZ R0, R76, c[0x0][0x320] ;  /* 0x0000c8004c007a20 */ /* 0x002fc80000410000 */
[----:B------:R1:W1:Y:S03]  /*2430*/  MUFU.TANH R190, R0 ;  /* 0x0000000000be7308 */ /* 0x0002660000002400 */
[----:B------:R-:W-:Y:S08]  /*2440*/  HMMA.16816.F32 R64, R32, R82, RZ ;  /* 0x000000522040723c */ /* 0x000ff000000018ff */
[----:B------:R-:W-:Y:S01]  /*2450*/  HMMA.16816.F32 R44, R16, R48, R52 ;  /* 0x00000030102c723c */ /* 0x000fe20000001834 */
[----:B-1----:R-:W-:-:S07]  /*2460*/  FMUL.FTZ R0, R77, c[0x0][0x320] ;  /* 0x0000c8004d007a20 */ /* 0x002fce0000410000 */
[-C--:B------:R-:W-:Y:S01]  /*2470*/  HMMA.16816.F32 R52, R28, R86.reuse, R56 ;  /* 0x000000561c34723c */ /* 0x080fe20000001838 */
[----:B------:R1:W1:Y:S07]  /*2480*/  MUFU.TANH R189, R0 ;  /* 0x0000000000bd7308 */ /* 0x00026e0000002400 */
[----:B------:R-:W-:Y:S08]  /*2490*/  HMMA.16816.F32 R64, R24, R86, R64 ;  /* 0x000000561840723c */ /* 0x000ff00000001840 */
[----:B------:R-:W-:Y:S01]  /*24a0*/  HMMA.16816.F32 R56, R32, R88, RZ ;  /* 0x000000582038723c */ /* 0x000fe200000018ff */
[----:B-1----:R-:W-:-:S04]  /*24b0*/  FMUL.FTZ R0, R78, c[0x0][0x320] ;  /* 0x0000c8004e007a20 */ /* 0x002fc80000410000 */
[----:B------:R1:W1:Y:S03]  /*24c0*/  MUFU.TANH R185, R0 ;  /* 0x0000000000b97308 */ /* 0x0002660000002400 */
[-C--:B------:R-:W-:Y:S08]  /*24d0*/  HMMA.16816.F32 R52, R20, R50.reuse, R52 ;  /* 0x000000321434723c */ /* 0x080ff00000001834 */
[----:B------:R-:W-:Y:S01]  /*24e0*/  HMMA.16816.F32 R64, R16, R50, R64 ;  /* 0x000000321040723c */ /* 0x000fe20000001840 */
[----:B------:R-:W-:Y:S01]  /*24f0*/  LDSM.16.M88.4 R48, [R228+0x1000] ;  /* 0x00100000e430783b */ /* 0x000fe20000000200 */
[----:B-1----:R-:W-:-:S06]  /*2500*/  FMUL.FTZ R0, R79, c[0x0][0x320] ;  /* 0x0000c8004f007a20 */ /* 0x002fcc0000410000 */
[----:B-----5:R-:W-:Y:S01]  /*2510*/  HMMA.16816.F32 R76, R8, R40, R44 ;  /* 0x00000028084c723c */ /* 0x020fe2000000182c */
[----:B------:R-:W1:Y:S01]  /*2520*/  LDSM.16.M88.4 R44, [R229+0x4900] ;  /* 0x00490000e52c783b */ /* 0x000e620000000200 */
[----:B------:R5:W1:Y:S02]  /*2530*/  MUFU.TANH R186, R0 ;  /* 0x0000000000ba7308 */ /* 0x000a640000002400 */
[----:B-----5:R-:W-:-:S06]  /*2540*/  FMUL.FTZ R0, R68, c[0x0][0x320] ;  /* 0x0000c80044007a20 */ /* 0x020fcc0000410000 */
[----:B------:R5:W1:Y:S02]  /*2550*/  MUFU.TANH R188, R0 ;  /* 0x0000000000bc7308 */ /* 0x000a640000002400 */
[----:B-----5:R-:W-:-:S06]  /*2560*/  FMUL.FTZ R0, R69, c[0x0][0x320] ;  /* 0x0000c80045007a20 */ /* 0x020fcc0000410000 */
[----:B------:R5:W1:Y:S02]  /*2570*/  MUFU.TANH R187, R0 ;  /* 0x0000000000bb7308 */ /* 0x000a640000002400 */
[----:B-----5:R-:W-:-:S06]  /*2580*/  FMUL.FTZ R0, R70, c[0x0][0x320] ;  /* 0x0000c80046007a20 */ /* 0x020fcc0000410000 */
[----:B------:R5:W1:Y:S02]  /*2590*/  MUFU.TANH R184, R0 ;  /* 0x0000000000b87308 */ /* 0x000a640000002400 */
[----:B-----5:R-:W-:Y:S02]  /*25a0*/  FMUL.FTZ R0, R71, c[0x0][0x320] ;  /* 0x0000c80047007a20 */ /* 0x020fe40000410000 */
[----:B------:R-:W-:Y:S04]  /*25b0*/  HMMA.16816.F32 R68, R12, R40, R60 ;  /* 0x000000280c44723c */ /* 0x000fe8000000183c */
[----:B------:R5:W1:Y:S04]  /*25c0*/  MUFU.TANH R183, R0 ;  /* 0x0000000000b77308 */ /* 0x000a680000002400 */
[----:B------:R-:W-:Y:S01]  /*25d0*/  HMMA.16816.F32 R60, R36, R88, RZ ;  /* 0x00000058243c723c */ /* 0x000fe200000018ff */
[----:B-----5:R-:W-:-:S04]  /*25e0*/  FMUL.FTZ R0, R72, c[0x0][0x320] ;  /* 0x0000c80048007a20 */ /* 0x020fc80000410000 */
[----:B------:R5:W1:Y:S11]  /*25f0*/  MUFU.TANH R182, R0 ;  /* 0x0000000000b67308 */ /* 0x000a760000002400 */
[----:B------:R-:W-:Y:S08]  /*2600*/  @!UPT UIADD3 URZ, URZ, URZ, URZ ;  /* 0x0000003f3f3ff290 */ /* 0x000ff0000fffe03f */
[----:B------:R-:W-:Y:S01]  /*2610*/  HMMA.16816.F32 R60, R28, R92, R60 ;  /* 0x0000005c1c3c723c */ /* 0x000fe2000000183c */
[----:B-----5:R-:W-:-:S04]  /*2620*/  FMUL.FTZ R0, R73, c[0x0][0x320] ;  /* 0x0000c80049007a20 */ /* 0x020fc80000410000 */
[----:B------:R5:W2:Y:S11]  /*2630*/  MUFU.TANH R181, R0 ;  /* 0x0000000000b57308 */ /* 0x000ab60000002400 */
[----:B------:R-:W-:Y:S08]  /*2640*/  @!UPT UIADD3 URZ, URZ, URZ, URZ ;  /* 0x0000003f3f3ff290 */ /* 0x000ff0000fffe03f */
[----:B-1----:R-:W-:Y:S01]  /*2650*/  HMMA.16816.F32 R60, R20, R44, R60 ;  /* 0x0000002c143c723c */ /* 0x002fe2000000183c */
[----:B-----5:R-:W-:-:S04]  /*2660*/  FMUL.FTZ R0, R74, c[0x0][0x320] ;  /* 0x0000c8004a007a20 */ /* 0x020fc80000410000 */
[----:B------:R1:W1:Y:S02]  /*2670*/  MUFU.TANH R177, R0 ;  /* 0x0000000000b17308 */ /* 0x0002640000002400 */
[----:B-1----:R-:W-:Y:S02]  /*2680*/  FMUL.FTZ R0, R75, c[0x0][0x320] ;  /* 0x0000c8004b007a20 */ /* 0x002fe40000410000 */
[----:B------:R-:W-:Y:S04]  /*2690*/  HMMA.16816.F32 R72, R8, R42, R64 ;  /* 0x0000002a0848723c */ /* 0x000fe80000001840 */
[----:B------:R1:W1:Y:S04]  /*26a0*/  MUFU.TANH R178, R0 ;  /* 0x0000000000b27308 */ /* 0x0002680000002400 */
[----:B------:R-:W-:Y:S01]  /*26b0*/  HMMA.16816.F32 R64, R32, R90, RZ ;  /* 0x0000005a2040723c */ /* 0x000fe200000018ff */
[----:B-1----:R-:W-:-:S04]  /*26c0*/  FMUL.FTZ R0, R68, c[0x0][0x320] ;  /* 0x0000c80044007a20 */ /* 0x002fc80000410000 */
[----:B------:R1:W1:Y:S11]  /*26d0*/  MUFU.TANH R180, R0 ;  /* 0x0000000000b47308 */ /* 0x0002760000002400 */
[----:B------:R-:W-:Y:S08]  /*26e0*/  @!UPT UIADD3 URZ, URZ, URZ, URZ ;  /* 0x0000003f3f3ff290 */ /* 0x000ff0000fffe03f */
[----:B------:R-:W-:Y:S01]  /*26f0*/  HMMA.16816.F32 R64, R24, R94, R64 ;  /* 0x0000005e1840723c */ /* 0x000fe20000001840 */
[----:B-1----:R-:W-:-:S04]  /*2700*/  FMUL.FTZ R0, R69, c[0x0][0x320] ;  /* 0x0000c80045007a20 */ /* 0x002fc80000410000 */
[----:B------:R1:W1:Y:S11]  /*2710*/  MUFU.TANH R179, R0 ;  /* 0x0000000000b37308 */ /* 0x0002760000002400 */
[----:B------:R-:W-:Y:S08]  /*2720*/  @!UPT UIADD3 URZ, URZ, URZ, URZ ;  /* 0x0000003f3f3ff290 */ /* 0x000ff0000fffe03f */
[----:B------:R-:W-:Y:S01]  /*2730*/  HMMA.16816.F32 R64, R16, R46, R64 ;  /* 0x0000002e1040723c */ /* 0x000fe20000001840 */
[----:B-1----:R-:W-:-:S04]  /*2740*/  FMUL.FTZ R0, R70, c[0x0][0x320] ;  /* 0x0000c80046007a20 */ /* 0x002fc80000410000 */
[----:B------:R1:W1:Y:S02]  /*2750*/  MUFU.TANH R176, R0 ;  /* 0x0000000000b07308 */ /* 0x0002640000002400 */
[----:B-1----:R-:W-:Y:S02]  /*2760*/  FMUL.FTZ R0, R71, c[0x0][0x320] ;  /* 0x0000c80047007a20 */ /* 0x002fe40000410000 */
[----:B------:R-:W-:Y:S04]  /*2770*/  HMMA.16816.F32 R68, R12, R42, R52 ;  /* 0x0000002a0c44723c */ /* 0x000fe80000001834 */
[----:B------:R1:W1:Y:S04]  /*2780*/  MUFU.TANH R175, R0 ;  /* 0x0000000000af7308 */ /* 0x0002680000002400 */
[----:B------:R-:W-:Y:S08]  /*2790*/  HMMA.16816.F32 R52, R24, R92, R56 ;  /* 0x0000005c1834723c */ /* 0x000ff00000001838 */
[----:B------:R-:W-:Y:S01]  /*27a0*/  HMMA.16816.F32 R56, R36, R90, RZ ;  /* 0x0000005a2438723c */ /* 0x000fe200000018ff */
[----:B-1----:R-:W-:-:S04]  /*27b0*/  FMUL.FTZ R0, R76, c[0x0][0x320] ;  /* 0x0000c8004c007a20 */ /* 0x002fc80000410000 */
[----:B------:R1:W1:Y:S11]  /*27c0*/  MUFU.TANH R174, R0 ;  /* 0x0000000000ae7308 */ /* 0x0002760000002400 */
[----:B------:R-:W-:Y:S01]  /*27d0*/  HMMA.16816.F32 R40, R16, R44, R52 ;  /* 0x0000002c1028723c */ /* 0x000fe20000001834 */
[----:B-1----:R-:W-:-:S07]  /*27e0*/  FMUL.FTZ R0, R77, c[0x0][0x320] ;  /* 0x0000c8004d007a20 */ /* 0x002fce0000410000 */
[----:B------:R-:W-:Y:S01]  /*27f0*/  HMMA.16816.F32 R52, R28, R94, R56 ;  /* 0x0000005e1c34723c */ /* 0x000fe20000001838 */
[----:B------:R1:W1:Y:S07]  /*2800*/  MUFU.TANH R173, R0 ;  /* 0x0000000000ad7308 */ /* 0x00026e0000002400 */
[----:B------:R-:W-:Y:S01]  /*2810*/  HMMA.16816.F32 R56, R32, R96, RZ ;  /* 0x000000602038723c */ /* 0x000fe200000018ff */
[----:B-1----:R-:W-:-:S04]  /*2820*/  FMUL.FTZ R0, R78, c[0x0][0x320] ;  /* 0x0000c8004e007a20 */ /* 0x002fc80000410000 */
[----:B------:R1:W1:Y:S02]  /*2830*/  MUFU.TANH R169, R0 ;  /* 0x0000000000a97308 */ /* 0x0002640000002400 */
[----:B-1----:R-:W-:Y:S02]  /*2840*/  FMUL.FTZ R0, R79, c[0x0][0x320] ;  /* 0x0000c8004f007a20 */ /* 0x002fe40000410000 */
[----:B------:R-:W-:Y:S04]  /*2850*/  HMMA.16816.F32 R76, R8, R48, R40 ;  /* 0x00000030084c723c */ /* 0x000fe80000001828 */
[----:B------:R1:W1:Y:S04]  /*2860*/  MUFU.TANH R170, R0 ;  /* 0x0000000000aa7308 */ /* 0x0002680000002400 */
[----:B------:R-:W-:Y:S01]  /*2870*/  HMMA.16816.F32 R40, R20, R46, R52 ;  /* 0x0000002e1428723c */ /* 0x000fe20000001834 */
[----:B------:R-:W5:Y:S07]  /*2880*/  LDSM.16.M88.4 R52, [R229+0x5100] ;  /* 0x00510000e534783b */ /* 0x000f6e0000000200 */
[----:B------:R-:W-:Y:S01]  /*2890*/  HMMA.16816.F32 R44, R24, R100, R56 ;  /* 0x00000064182c723c */ /* 0x000fe20000001838 */
[----:B-1----:R-:W-:-:S04]  /*28a0*/  FMUL.FTZ R0, R68, c[0x0][0x320] ;  /* 0x0000c80044007a20 */ /* 0x002fc80000410000 */
[----:B------:R1:W1:Y:S02]  /*28b0*/  MUFU.TANH R172, R0 ;  /* 0x0000000000ac7308 */ /* 0x0002640000002400 */
[----:B-1----:R-:W-:-:S06]  /*28c0*/  FMUL.FTZ R0, R69, c[0x0][0x320] ;  /* 0x0000c80045007a20 */ /* 0x002fcc0000410000 */
[----:B------:R1:W1:Y:S11]  /*28d0*/  MUFU.TANH R171, R0 ;  /* 0x0000000000ab7308 */ /* 0x0002760000002400 */
[----:B-----5:R-:W-:Y:S01]  /*28e0*/  HMMA.16816.F32 R44, R16, R52, R44 ;  /* 0x00000034102c723c */ /* 0x020fe2000000182c */
[----:B-1----:R-:W-:-:S04]  /*28f0*/  FMUL.FTZ R0, R70, c[0x0][0x320] ;  /* 0x0000c80046007a20 */ /* 0x002fc80000410000 */
        /* <DEDUP_REMOVED lines=14> */
[----:B------:R1:W1:Y:S03]  /*29e0*/  MUFU.TANH R118, R0 ;  /* 0x0000000000767308 */ /* 0x0002660000002400 */
[----:B------:R-:W-:Y:S01]  /*29f0*/  HMMA.16816.F32 R60, R32, R98, RZ ;  /* 0x00000062203c723c */ /* 0x000fe200000018ff */
[----:B-1----:R-:W-:-:S07]  /*2a00*/  FMUL.FTZ R0, R75, c[0x0][0x320] ;  /* 0x0000c8004b007a20 */ /* 0x002fce0000410000 */
[----:B------:R-:W-:Y:S01]  /*2a10*/  HMMA.16816.F32 R72, R8, R50, R64 ;  /* 0x000000320848723c */ /* 0x000fe20000001840 */
[----:B------:R1:W1:Y:S11]  /*2a20*/  MUFU.TANH R158, R0 ;  /* 0x00000000009e7308 */ /* 0x0002760000002400 */
[----:B------:R-:W-:Y:S04]  /*2a30*/  @!UPT UIADD3 URZ, URZ, URZ, URZ ;  /* 0x0000003f3f3ff290 */ /* 0x000fe8000fffe03f */
[----:B------:R-:W-:Y:S08]  /*2a40*/  HMMA.16816.F32 R64, R24, R102, R60 ;  /* 0x000000661840723c */ /* 0x000ff0000000183c */
[----:B------:R-:W-:Y:S01]  /*2a50*/  HMMA.16816.F32 R60, R36, R104, RZ ;  /* 0x00000068243c723c */ /* 0x000fe200000018ff */
[----:B-1----:R-:W-:-:S04]  /*2a60*/  FMUL.FTZ R0, R68, c[0x0][0x320] ;  /* 0x0000c80044007a20 */ /* 0x002fc80000410000 */
[----:B------:R1:W1:Y:S11]  /*2a70*/  MUFU.TANH R164, R0 ;  /* 0x0000000000a47308 */ /* 0x0002760000002400 */
[----:B------:R-:W-:Y:S01]  /*2a80*/  HMMA.16816.F32 R64, R16, R54, R64 ;  /* 0x000000361040723c */ /* 0x000fe20000001840 */
[----:B-1----:R-:W-:-:S07]  /*2a90*/  FMUL.FTZ R0, R69, c[0x0][0x320] ;  /* 0x0000c80045007a20 */ /* 0x002fce0000410000 */
[----:B------:R-:W-:Y:S01]  /*2aa0*/  HMMA.16816.F32 R60, R28, R108, R60 ;  /* 0x0000006c1c3c723c */ /* 0x000fe2000000183c */
[----:B------:R1:W1:Y:S02]  /*2ab0*/  MUFU.TANH R161, R0 ;  /* 0x0000000000a17308 */ /* 0x0002640000002400 */
[----:B-1----:R-:W-:-:S06]  /*2ac0*/  FMUL.FTZ R0, R70, c[0x0][0x320] ;  /* 0x0000c80046007a20 */ /* 0x002fcc0000410000 */
[----:B------:R1:W1:Y:S02]  /*2ad0*/  MUFU.TANH R157, R0 ;  /* 0x00000000009d7308 */ /* 0x0002640000002400 */
[----:B-1----:R-:W-:Y:S02]  /*2ae0*/  FMUL.FTZ R0, R71, c[0x0][0x320] ;  /* 0x0000c80047007a20 */ /* 0x002fe40000410000 */
[----:B------:R-:W-:Y:S01]  /*2af0*/  HMMA.16816.F32 R68, R12, R50, R40 ;  /* 0x000000320c44723c */ /* 0x000fe20000001828 */
[----:B------:R-:W1:Y:S03]  /*2b00*/  LDSM.16.M88.4 R40, [R228+0x1800] ;  /* 0x00180000e428783b */ /* 0x000e660000000200 */
[----:B------:R5:W1:Y:S04]  /*2b10*/  MUFU.TANH R142, R0 ;  /* 0x00000000008e7308 */ /* 0x000a680000002400 */
[----:B------:R-:W-:Y:S01]  /*2b20*/  HMMA.16816.F32 R48, R36, R98, RZ ;  /* 0x000000622430723c */ /* 0x000fe200000018ff */
[----:B-----5:R-:W-:-:S04]  /*2b30*/  FMUL.FTZ R0, R76, c[0x0][0x320] ;  /* 0x0000c8004c007a20 */ /* 0x020fc80000410000 */
[----:B------:R5:W1:Y:S11]  /*2b40*/  MUFU.TANH R141, R0 ;  /* 0x00000000008d7308 */ /* 0x000a760000002400 */
[----:B------:R-:W-:Y:S08]  /*2b50*/  @!UPT UIADD3 URZ, URZ, URZ, URZ ;  /* 0x0000003f3f3ff290 */ /* 0x000ff0000fffe03f */
[----:B------:R-:W-:Y:S01]  /*2b60*/  HMMA.16816.F32 R48, R28, R102, R48 ;  /* 0x000000661c30723c */ /* 0x000fe20000001830 */
[----:B-----5:R-:W-:-:S04]  /*2b70*/  FMUL.FTZ R0, R77, c[0x0][0x320] ;  /* 0x0000c8004d007a20 */ /* 0x020fc80000410000 */
[----:B------:R5:W1:Y:S11]  /*2b80*/  MUFU.TANH R137, R0 ;  /* 0x0000000000897308 */ /* 0x000a760000002400 */
[----:B------:R-:W-:Y:S08]  /*2b90*/  @!UPT UIADD3 URZ, URZ, URZ, URZ ;  /* 0x0000003f3f3ff290 */ /* 0x000ff0000fffe03f */
[----:B------:R-:W-:Y:S01]  /*2ba0*/  HMMA.16816.F32 R48, R20, R54, R48 ;  /* 0x000000361430723c */ /* 0x000fe20000001830 */
[----:B-----5:R-:W-:-:S04]  /*2bb0*/  FMUL.FTZ R0, R78, c[0x0][0x320] ;  /* 0x0000c8004e007a20 */ /* 0x020fc80000410000 */
[----:B------:R5:W1:Y:S02]  /*2bc0*/  MUFU.TANH R133, R0 ;  /* 0x0000000000857308 */ /* 0x000a640000002400 */
[----:B-----5:R-:W-:Y:S02]  /*2bd0*/  FMUL.FTZ R0, R79, c[0x0][0x320] ;  /* 0x0000c8004f007a20 */ /* 0x020fe40000410000 */
[----:B-1----:R-:W-:Y:S01]  /*2be0*/  HMMA.16816.F32 R76, R8, R40, R44 ;  /* 0x00000028084c723c */ /* 0x002fe2000000182c */
[----:B------:R-:W1:Y:S03]  /*2bf0*/  LDSM.16.M88.4 R44, [R229+0x5900] ;  /* 0x00590000e52c783b */ /* 0x000e660000000200 */
[----:B------:R5:W1:Y:S02]  /*2c00*/  MUFU.TANH R134, R0 ;  /* 0x0000000000867308 */ /* 0x000a640000002400 */
[----:B-----5:R-:W-:-:S06]  /*2c10*/  FMUL.FTZ R0, R68, c[0x0][0x320] ;  /* 0x0000c80044007a20 */ /* 0x020fcc0000410000 */
[----:B------:R5:W1:Y:S02]  /*2c20*/  MUFU.TANH R153, R0 ;  /* 0x0000000000997308 */ /* 0x000a640000002400 */
[----:B-----5:R-:W-:Y:S01]  /*2c30*/  FMUL.FTZ R0, R69, c[0x0][0x320] ;  /* 0x0000c80045007a20 */ /* 0x020fe20000410000 */
[----:B-1----:R-:W-:Y:S05]  /*2c40*/  HMMA.16816.F32 R60, R20, R44, R60 ;  /* 0x0000002c143c723c */ /* 0x002fea000000183c */
[----:B------:R1:W1:Y:S02]  /*2c50*/  MUFU.TANH R139, R0 ;  /* 0x00000000008b7308 */ /* 0x0002640000002400 */
[----:B-1----:R-:W-:-:S06]  /*2c60*/  FMUL.FTZ R0, R70, c[0x0][0x320] ;  /* 0x0000c80046007a20 */ /* 0x002fcc0000410000 */
        /* <DEDUP_REMOVED lines=9> */
[----:B-1----:R-:W-:-:S07]  /*2d00*/  FMUL.FTZ R0, R73, c[0x0][0x320] ;  /* 0x0000c80049007a20 */ /* 0x002fce0000410000 */
[----:B------:R-:W-:Y:S01]  /*2d10*/  HMMA.16816.F32 R56, R36, R106, RZ ;  /* 0x0000006a2438723c */ /* 0x000fe200000018ff */
        /* <DEDUP_REMOVED lines=18> */
[----:B------:R-:W-:Y:S01]  /*2e40*/  HMMA.16816.F32 R68, R12, R42, R48 ;  /* 0x0000002a0c44723c */ /* 0x000fe20000001830 */
[----:B------:R-:W1:Y:S03]  /*2e50*/  LDSM.16.M88.4 R48, [R228+0x2000] ;  /* 0x00200000e430783b */ /* 0x000e660000000200 */
[----:B------:R5:W1:Y:S04]  /*2e60*/  MUFU.TANH R160, R0 ;  /* 0x0000000000a07308 */ /* 0x000a680000002400 */
[----:B------:R-:W-:Y:S08]  /*2e70*/  HMMA.16816.F32 R40, R16, R44, R52 ;  /* 0x0000002c1028723c */ /* 0x000ff00000001834 */
[----:B------:R-:W-:Y:S01]  /*2e80*/  HMMA.16816.F32 R52, R28, R110, R56 ;  /* 0x0000006e1c34723c */ /* 0x000fe20000001838 */
[----:B-----5:R-:W-:-:S04]  /*2e90*/  FMUL.FTZ R0, R76, c[0x0][0x320] ;  /* 0x0000c8004c007a20 */ /* 0x020fc80000410000 */
[----:B------:R5:W1:Y:S03]  /*2ea0*/  MUFU.TANH R147, R0 ;  /* 0x0000000000937308 */ /* 0x000a660000002400 */
[----:B------:R-:W-:Y:S01]  /*2eb0*/  HMMA.16816.F32 R56, R32, R112, RZ ;  /* 0x000000702038723c */ /* 0x000fe200000018ff */
[----:B-----5:R-:W-:-:S04]  /*2ec0*/  FMUL.FTZ R0, R77, c[0x0][0x320] ;  /* 0x0000c8004d007a20 */ /* 0x020fc80000410000 */
[----:B------:R5:W1:Y:S02]  /*2ed0*/  MUFU.TANH R148, R0 ;  /* 0x0000000000947308 */ /* 0x000a640000002400 */
[----:B-----5:R-:W-:-:S06]  /*2ee0*/  FMUL.FTZ R0, R78, c[0x0][0x320] ;  /* 0x0000c8004e007a20 */ /* 0x020fcc0000410000 */
[----:B------:R5:W1:Y:S02]  /*2ef0*/  MUFU.TANH R151, R0 ;  /* 0x0000000000977308 */ /* 0x000a640000002400 */
[----:B-----5:R-:W-:Y:S02]  /*2f00*/  FMUL.FTZ R0, R79, c[0x0][0x320] ;  /* 0x0000c8004f007a20 */ /* 0x020fe40000410000 */
[----:B-1----:R-:W-:Y:S04]  /*2f10*/  HMMA.16816.F32 R76, R8, R48, R40 ;  /* 0x00000030084c723c */ /* 0x002fe80000001828 */
        /* <DEDUP_REMOVED lines=33> */
[----:B------:R1:W1:Y:S02]  /*3130*/  MUFU.TANH R156, R0 ;  /* 0x00000000009c7308 */ /* 0x0002640000002400 */
[----:B-1----:R-:W-:Y:S11]  /*3140*/  FMUL.FTZ R0, R69, c[0x0][0x320] ;  /* 0x0000c80045007a20 */ /* 0x002ff60000410000 */
[----:B------:R-:W-:Y:S06]  /*3150*/  @!UPT UIADD3 URZ, URZ, URZ, URZ ;  /* 0x0000003f3f3ff290 */ /* 0x000fec000fffe03f */
        /* <DEDUP_REMOVED lines=8> */
[C---:B------:R-:W-:Y:S08]  /*31e0*/  HMMA.16816.F32 R48, R36.reuse, R114, RZ ;  /* 0x000000722430723c */ /* 0x040ff000000018ff */
[----:B------:R-:W-:Y:S01]  /*31f0*/  HMMA.16816.F32 R36, R36, R126, RZ ;  /* 0x0000007e2424723c */ /* 0x000fe200000018ff */
[----:B-----5:R-:W-:-:S04]  /*3200*/  FMUL.FTZ R0, R76, c[0x0][0x320] ;  /* 0x0000c8004c007a20 */ /* 0x020fc80000410000 */
[----:B------:R5:W1:Y:S11]  /*3210*/  MUFU.TANH R94, R0 ;  /* 0x00000000005e7308 */ /* 0x000a760000002400 */
[----:B------:R-:W-:Y:S01]  /*3220*/  HMMA.16816.F32 R48, R28, R122, R48 ;  /* 0x0000007a1c30723c */ /* 0x000fe20000001830 */
[----:B-----5:R-:W-:-:S07]  /*3230*/  FMUL.FTZ R0, R77, c[0x0][0x320] ;  /* 0x0000c8004d007a20 */ /* 0x020fce0000410000 */
[----:B------:R-:W-:Y:S01]  /*3240*/  HMMA.16816.F32 R28, R28, R130, R36 ;  /* 0x000000821c1c723c */ /* 0x000fe20000001824 */
[----:B------:R5:W1:Y:S11]  /*3250*/  MUFU.TANH R93, R0 ;  /* 0x00000000005d7308 */ /* 0x000a760000002400 */
[----:B------:R-:W-:Y:S04]  /*3260*/  @!UPT UIADD3 URZ, URZ, URZ, URZ ;  /* 0x0000003f3f3ff290 */ /* 0x000fe8000fffe03f */
[----:B------:R-:W-:Y:S01]  /*3270*/  HMMA.16816.F32 R48, R20, R54, R48 ;  /* 0x000000361430723c */ /* 0x000fe20000001830 */
[----:B-----5:R-:W-:-:S04]  /*3280*/  FMUL.FTZ R0, R78, c[0x0][0x320] ;  /* 0x0000c8004e007a20 */ /* 0x020fc80000410000 */
[----:B------:R5:W1:Y:S03]  /*3290*/  MUFU.TANH R92, R0 ;  /* 0x00000000005c7308 */ /* 0x000a660000002400 */
[----:B------:R-:W-:Y:S01]  /*32a0*/  HMMA.16816.F32 R52, R16, R54, R64 ;  /* 0x000000361034723c */ /* 0x000fe20000001840 */
[----:B-----5:R-:W-:-:S07]  /*32b0*/  FMUL.FTZ R0, R79, c[0x0][0x320] ;  /* 0x0000c8004f007a20 */ /* 0x020fce0000410000 */
[C---:B-1----:R-:W-:Y:S01]  /*32c0*/  HMMA.16816.F32 R76, R8.reuse, R40, R44 ;  /* 0x00000028084c723c */ /* 0x042fe2000000182c */
[----:B------:R-:W1:Y:S01]  /*32d0*/  LDSM.16.M88.4 R44, [R229+0x6900] ;  /* 0x00690000e52c783b */ /* 0x000e620000000200 */
[----:B------:R5:W1:Y:S11]  /*32e0*/  MUFU.TANH R91, R0 ;  /* 0x00000000005b7308 */ /* 0x000a760000002400 */
[----:B------:R-:W-:Y:S03]  /*32f0*/  @!UPT UIADD3 URZ, URZ, URZ, URZ ;  /* 0x0000003f3f3ff290 */ /* 0x000fe6000fffe03f */
[----:B------:R-:W-:Y:S08]  /*3300*/  HMMA.16816.F32 R64, R8, R42, R52 ;  /* 0x0000002a0840723c */ /* 0x000ff00000001834 */
[----:B------:R-:W-:Y:S01]  /*3310*/  HMMA.16816.F32 R52, R32, R126, RZ ;  /* 0x0000007e2034723c */ /* 0x000fe200000018ff */
[----:B-----5:R-:W-:-:S04]  /*3320*/  FMUL.FTZ R0, R68, c[0x0][0x320] ;  /* 0x0000c80044007a20 */ /* 0x020fc80000410000 */
[----:B------:R5:W1:Y:S01]  /*3330*/  MUFU.TANH R90, R0 ;  /* 0x00000000005a7308 */ /* 0x000a620000002400 */
[----:B------:R-:W-:Y:S02]  /*3340*/  FMUL.FTZ R77, R77, c[0x0][0x320] ;  /* 0x0000c8004d4d7a20 */ /* 0x000fe40000410000 */
[----:B------:R-:W-:Y:S02]  /*3350*/  FMUL.FTZ R78, R78, c[0x0][0x320] ;  /* 0x0000c8004e4e7a20 */ /* 0x000fe40000410000 */
[----:B------:R-:W-:-:S03]  /*3360*/  FMUL.FTZ R79, R79, c[0x0][0x320] ;  /* 0x0000c8004f4f7a20 */ /* 0x000fc60000410000 */
[----:B------:R-:W1:Y:S03]  /*3370*/  MUFU.TANH R77, R77 ;  /* 0x0000004d004d7308 */ /* 0x000e660000002400 */
[----:B------:R-:W-:Y:S02]  /*3380*/  FMUL.FTZ R64, R64, c[0x0][0x320] ;  /* 0x0000c80040407a20 */ /* 0x000fe40000410000 */
[----:B------:R-:W-:Y:S02]  /*3390*/  FMUL.FTZ R65, R65, c[0x0][0x320] ;  /* 0x0000c80041417a20 */ /* 0x000fe40000410000 */
[----:B------:R-:W-:Y:S02]  /*33a0*/  FMUL.FTZ R66, R66, c[0x0][0x320] ;  /* 0x0000c80042427a20 */ /* 0x000fe40000410000 */
[----:B-----5:R-:W-:Y:S01]  /*33b0*/  FMUL.FTZ R0, R69, c[0x0][0x320] ;  /* 0x0000c80045007a20 */ /* 0x020fe20000410000 */
[----:B------:R-:W1:Y:S01]  /*33c0*/  MUFU.TANH R78, R78 ;  /* 0x0000004e004e7308 */ /* 0x000e620000002400 */
[----:B------:R-:W-:Y:S07]  /*33d0*/  HMMA.16816.F32 R36, R24, R130, R52 ;  /* 0x000000821824723c */ /* 0x000fee0000001834 */
[----:B------:R5:W1:Y:S08]  /*33e0*/  MUFU.TANH R89, R0 ;  /* 0x0000000000597308 */ /* 0x000a700000002400 */
[----:B------:R-:W1:Y:S01]  /*33f0*/  MUFU.TANH R79, R79 ;  /* 0x0000004f004f7308 */ /* 0x000e620000002400 */
[----:B-----5:R-:W-:-:S07]  /*3400*/  FMUL.FTZ R0, R70, c[0x0][0x320] ;  /* 0x0000c80046007a20 */ /* 0x020fce0000410000 */
[----:B------:R-:W1:Y:S08]  /*3410*/  MUFU.TANH R64, R64 ;  /* 0x0000004000407308 */ /* 0x000e700000002400 */
[----:B------:R5:W1:Y:S08]  /*3420*/  MUFU.TANH R88, R0 ;  /* 0x0000000000587308 */ /* 0x000a700000002400 */
[----:B------:R-:W1:Y:S01]  /*3430*/  MUFU.TANH R65, R65 ;  /* 0x0000004100417308 */ /* 0x000e620000002400 */
[----:B-----5:R-:W-:-:S07]  /*3440*/  FMUL.FTZ R0, R71, c[0x0][0x320] ;  /* 0x0000c80047007a20 */ /* 0x020fce0000410000 */
[----:B------:R-:W1:Y:S01]  /*3450*/  MUFU.TANH R66, R66 ;  /* 0x0000004200427308 */ /* 0x000e620000002400 */
[----:B------:R-:W-:Y:S07]  /*3460*/  HMMA.16816.F32 R68, R12, R40, R56 ;  /* 0x000000280c44723c */ /* 0x000fee0000001838 */
[----:B------:R5:W1:Y:S01]  /*3470*/  MUFU.TANH R87, R0 ;  /* 0x0000000000577308 */ /* 0x000a620000002400 */
[----:B------:R-:W-:Y:S01]  /*3480*/  HMMA.16816.F32 R56, R32, R124, RZ ;  /* 0x0000007c2038723c */ /* 0x000fe200000018ff */
[----:B-----5:R-:W-:-:S06]  /*3490*/  FMUL.FTZ R0, R72, c[0x0][0x320] ;  /* 0x0000c80048007a20 */ /* 0x020fcc0000410000 */
[----:B------:R5:W1:Y:S11]  /*34a0*/  MUFU.TANH R86, R0 ;  /* 0x0000000000567308 */ /* 0x000a760000002400 */
[----:B------:R-:W-:Y:S06]  /*34b0*/  @!UPT UIADD3 URZ, URZ, URZ, URZ ;  /* 0x0000003f3f3ff290 */ /* 0x000fec000fffe03f */
[----:B------:R-:W-:Y:S01]  /*34c0*/  HMMA.16816.F32 R56, R24, R128, R56 ;  /* 0x000000801838723c */ /* 0x000fe20000001838 */
[----:B-----5:R-:W-:-:S04]  /*34d0*/  FMUL.FTZ R0, R73, c[0x0][0x320] ;  /* 0x0000c80049007a20 */ /* 0x020fc80000410000 */
[----:B------:R5:W2:Y:S11]  /*34e0*/  MUFU.TANH R85, R0 ;  /* 0x0000000000557308 */ /* 0x000ab60000002400 */
[----:B------:R-:W-:Y:S08]  /*34f0*/  @!UPT UIADD3 URZ, URZ, URZ, URZ ;  /* 0x0000003f3f3ff290 */ /* 0x000ff0000fffe03f */
[----:B-1----:R-:W-:Y:S01]  /*3500*/  HMMA.16816.F32 R32, R16, R44, R56 ;  /* 0x0000002c1020723c */ /* 0x002fe20000001838 */
[----:B-----5:R-:W-:-:S07]  /*3510*/  FMUL.FTZ R0, R74, c[0x0][0x320] ;  /* 0x0000c8004a007a20 */ /* 0x020fce0000410000 */
[----:B------:R-:W-:Y:S01]  /*3520*/  HMMA.16816.F32 R16, R16, R46, R36 ;  /* 0x0000002e1010723c */ /* 0x000fe20000001824 */
[----:B------:R1:W1:Y:S02]  /*3530*/  MUFU.TANH R84, R0 ;  /* 0x0000000000547308 */ /* 0x0002640000002400 */
[----:B-1----:R-:W-:-:S06]  /*3540*/  FMUL.FTZ R0, R75, c[0x0][0x320] ;  /* 0x0000c8004b007a20 */ /* 0x002fcc0000410000 */
[----:B------:R1:W1:Y:S02]  /*3550*/  MUFU.TANH R83, R0 ;  /* 0x0000000000537308 */ /* 0x0002640000002400 */
[----:B-1----:R-:W-:-:S06]  /*3560*/  FMUL.FTZ R0, R68, c[0x0][0x320] ;  /* 0x0000c80044007a20 */ /* 0x002fcc0000410000 */
[----:B------:R1:W1:Y:S02]  /*3570*/  MUFU.TANH R81, R0 ;  /* 0x0000000000517308 */ /* 0x0002640000002400 */
[----:B-1----:R-:W-:-:S06]  /*3580*/  FMUL.FTZ R0, R69, c[0x0][0x320] ;  /* 0x0000c80045007a20 */ /* 0x002fcc0000410000 */
[----:B------:R1:W1:Y:S02]  /*3590*/  MUFU.TANH R82, R0 ;  /* 0x0000000000527308 */ /* 0x0002640000002400 */
[----:B-1----:R-:W-:-:S06]  /*35a0*/  FMUL.FTZ R0, R70, c[0x0][0x320] ;  /* 0x0000c80046007a20 */ /* 0x002fcc0000410000 */
[----:B------:R1:W1:Y:S02]  /*35b0*/  MUFU.TANH R80, R0 ;  /* 0x0000000000507308 */ /* 0x0002640000002400 */
[----:B-1----:R-:W-:Y:S02]  /*35c0*/  FMUL.FTZ R0, R71, c[0x0][0x320] ;  /* 0x0000c80047007a20 */ /* 0x002fe40000410000 */
[----:B------:R-:W-:Y:S01]  /*35d0*/  HMMA.16816.F32 R68, R12, R42, R48 ;  /* 0x0000002a0c44723c */ /* 0x000fe20000001830 */
[----:B------:R-:W1:Y:S03]  /*35e0*/  LDSM.16.M88.4 R48, [R228+0x3000] ;  /* 0x00300000e430783b */ /* 0x000e660000000200 */
[----:B------:R5:W1:Y:S01]  /*35f0*/  MUFU.TANH R73, R0 ;  /* 0x0000000000497308 */ /* 0x000a620000002400 */
[----:B------:R-:W-:-:S04]  /*3600*/  DEPBAR.LE SB0, 0x0 ;  /* 0x000080000000791a */ /* 0x000fc80000000000 */
[C---:B------:R-:W-:Y:S08]  /*3610*/  HMMA.16816.F32 R40, R20.reuse, R44, R60 ;  /* 0x0000002c1428723c */ /* 0x040ff0000000183c */
[----:B------:R-:W-:Y:S01]  /*3620*/  HMMA.16816.F32 R20, R20, R46, R28 ;  /* 0x0000002e1414723c */ /* 0x000fe2000000181c */
[----:B-----5:R-:W-:-:S04]  /*3630*/  FMUL.FTZ R0, R76, c[0x0][0x320] ;  /* 0x0000c8004c007a20 */ /* 0x020fc80000410000 */
[----:B------:R5:W1:Y:S02]  /*3640*/  MUFU.TANH R72, R0 ;  /* 0x0000000000487308 */ /* 0x000a640000002400 */
[----:B------:R-:W-:Y:S02]  /*3650*/  FMUL.FTZ R71, R71, c[0x0][0x320] ;  /* 0x0000c80047477a20 */ /* 0x000fe40000410000 */
[----:B------:R-:W-:Y:S02]  /*3660*/  FMUL.FTZ R68, R68, c[0x0][0x320] ;  /* 0x0000c80044447a20 */ /* 0x000fe40000410000 */
[----:B------:R-:W-:Y:S02]  /*3670*/  FMUL.FTZ R69, R69, c[0x0][0x320] ;  /* 0x0000c80045457a20 */ /* 0x000fe40000410000 */
[----:B------:R-:W-:Y:S01]  /*3680*/  FMUL.FTZ R70, R70, c[0x0][0x320] ;  /* 0x0000c80046467a20 */ /* 0x000fe20000410000 */
[----:B------:R-:W2:Y:S01]  /*3690*/  MUFU.TANH R61, R68 ;  /* 0x00000044003d7308 */ /* 0x000ea20000002400 */
[----:B-----5:R-:W-:-:S07]  /*36a0*/  FMUL.FTZ R0, R67, c[0x0][0x320] ;  /* 0x0000c80043007a20 */ /* 0x020fce0000410000 */
[----:B------:R-:W2:Y:S01]  /*36b0*/  MUFU.TANH R62, R69 ;  /* 0x00000045003e7308 */ /* 0x000ea20000002400 */
[-C--:B-1----:R-:W-:Y:S07]  /*36c0*/  HMMA.16816.F32 R40, R12, R48.reuse, R40 ;  /* 0x000000300c28723c */ /* 0x082fee0000001828 */
[----:B------:R-:W1:Y:S01]  /*36d0*/  MUFU.TANH R60, R70 ;  /* 0x00000046003c7308 */ /* 0x000e620000002400 */
[----:B------:R-:W-:Y:S07]  /*36e0*/  HMMA.16816.F32 R24, R8, R48, R32 ;  /* 0x000000300818723c */ /* 0x000fee0000001820 */
[----:B------:R-:W1:Y:S01]  /*36f0*/  MUFU.TANH R71, R71 ;  /* 0x0000004700477308 */ /* 0x000e620000002400 */
[-C--:B------:R-:W-:Y:S07]  /*3700*/  HMMA.16816.F32 R12, R12, R50.reuse, R20 ;  /* 0x000000320c0c723c */ /* 0x080fee0000001814 */
[----:B------:R5:W1:Y:S01]  /*3710*/  MUFU.TANH R29, R0 ;  /* 0x00000000001d7308 */ /* 0x000a620000002400 */
[----:B------:R-:W-:Y:S01]  /*3720*/  HMMA.16816.F32 R8, R8, R50, R16 ;  /* 0x000000320808723c */ /* 0x000fe20000001810 */
[----:B------:R-:W-:-:S02]  /*3730*/  FMUL.FTZ R40, R40, c[0x0][0x320] ;  /* 0x0000c80028287a20 */ /* 0x000fc40000410000 */
[----:B------:R-:W-:Y:S02]  /*3740*/  FMUL.FTZ R41, R41, c[0x0][0x320] ;  /* 0x0000c80029297a20 */ /* 0x000fe40000410000 */
[----:B------:R-:W-:Y:S02]  /*3750*/  FMUL.FTZ R42, R42, c[0x0][0x320] ;  /* 0x0000c8002a2a7a20 */ /* 0x000fe40000410000 */
[----:B------:R-:W-:Y:S01]  /*3760*/  FMUL.FTZ R43, R43, c[0x0][0x320] ;  /* 0x0000c8002b2b7a20 */ /* 0x000fe20000410000 */
[----:B------:R-:W1:Y:S01]  /*3770*/  MUFU.TANH R40, R40 ;  /* 0x0000002800287308 */ /* 0x000e620000002400 */
[----:B------:R-:W-:Y:S02]  /*3780*/  FMUL.FTZ R24, R24, c[0x0][0x320] ;  /* 0x0000c80018187a20 */ /* 0x000fe40000410000 */
[----:B------:R-:W-:Y:S02]  /*3790*/  FMUL.FTZ R25, R25, c[0x0][0x320] ;  /* 0x0000c80019197a20 */ /* 0x000fe40000410000 */
[----:B------:R-:W-:Y:S01]  /*37a0*/  FMUL.FTZ R26, R26, c[0x0][0x320] ;  /* 0x0000c8001a1a7a20 */ /* 0x000fe20000410000 */
[----:B-----5:R-:W-:Y:S01]  /*37b0*/  LOP3.LUT R0, R117, R116, RZ, 0xfc, !PT ;  /* 0x0000007475007212 */ /* 0x020fe200078efcff */
[----:B------:R-:W-:Y:S01]  /*37c0*/  FMUL.FTZ R27, R27, c[0x0][0x320] ;  /* 0x0000c8001b1b7a20 */ /* 0x000fe20000410000 */
[----:B------:R3:W1:Y:S01]  /*37d0*/  MUFU.TANH R48, R42 ;  /* 0x0000002a00307308 */ /* 0x0006620000002400 */
[----:B------:R-:W-:-:S02]  /*37e0*/  FMUL.FTZ R12, R12, c[0x0][0x320] ;  /* 0x0000c8000c0c7a20 */ /* 0x000fc40000410000 */
[----:B------:R-:W-:Y:S02]  /*37f0*/  FMUL.FTZ R13, R13, c[0x0][0x320] ;  /* 0x0000c8000d0d7a20 */ /* 0x000fe40000410000 */
[----:B------:R-:W-:Y:S02]  /*3800*/  FMUL.FTZ R14, R14, c[0x0][0x320] ;  /* 0x0000c8000e0e7a20 */ /* 0x000fe40000410000 */
[----:B------:R-:W-:Y:S01]  /*3810*/  FMUL.FTZ R15, R15, c[0x0][0x320] ;  /* 0x0000c8000f0f7a20 */ /* 0x000fe20000410000 */
[----:B------:R3:W1:Y:S01]  /*3820*/  MUFU.TANH R46, R43 ;  /* 0x0000002b002e7308 */ /* 0x0006620000002400 */
[----:B------:R-:W-:Y:S02]  /*3830*/  FMUL.FTZ R8, R8, c[0x0][0x320] ;  /* 0x0000c80008087a20 */ /* 0x000fe40000410000 */
[----:B------:R-:W-:Y:S02]  /*3840*/  FMUL.FTZ R9, R9, c[0x0][0x320] ;  /* 0x0000c80009097a20 */ /* 0x000fe40000410000 */
[----:B------:R-:W-:-:S02]  /*3850*/  FMUL.FTZ R10, R10, c[0x0][0x320] ;  /* 0x0000c8000a0a7a20 */ /* 0x000fc40000410000 */
[----:B------:R-:W-:Y:S01]  /*3860*/  FMUL.FTZ R11, R11, c[0x0][0x320] ;  /* 0x0000c8000b0b7a20 */ /* 0x000fe20000410000 */
[----:B------:R-:W1:Y:S08]  /*3870*/  MUFU.TANH R41, R41 ;  /* 0x0000002900297308 */ /* 0x000e700000002400 */
[----:B------:R3:W1:Y:S08]  /*3880*/  MUFU.TANH R22, R24 ;  /* 0x0000001800167308 */ /* 0x0006700000002400 */
        /* <DEDUP_REMOVED lines=10> */
[----:B------:R3:W1:Y:S01]  /*3930*/  MUFU.TANH R30, R11 ;  /* 0x0000000b001e7308 */ /* 0x0006620000002400 */
[----:B------:R-:W-:Y:S06]  /*3940*/  BAR.SYNC.DEFER_BLOCKING 0x0 ;  /* 0x0000000000007b1d */ /* 0x000fec0000010000 */
[----:B------:R-:W-:Y:S05]  /*3950*/  @!P0 BRA `(.L_x_18) ;  /* 0x000003f000008947 */ /* 0x000fea0003800000 */
[----:B--2-4-:R-:W-:Y:S02]  /*3960*/  IMAD.U32 R2, RZ, RZ, UR9 ;  /* 0x00000009ff027e24 */ /* 0x014fe4000f8e00ff */
[----:B------:R-:W-:-:S03]  /*3970*/  IMAD.MOV.U32 R243, RZ, RZ, RZ ;  /* 0x000000fffff37224 */ /* 0x000fc600078e00ff */
[----:B------:R-:W-:-:S04]  /*3980*/  IADD3 R2, R198, UR6, R2 ;  /* 0x00000006c6027c10 */ /* 0x000fc8000fffe002 */
[----:B------:R-:W-:-:S05]  /*3990*/  IADD3 R5, R2, -0x70, RZ ;  /* 0xffffff9002057810 */ /* 0x000fca0007ffe0ff */
[----:B---3--:R-:W-:-:S04]  /*39a0*/  @P5 IMAD.HI.U32 R6, R5, c[0x0][0x2bc], RZ ;  /* 0x0000af0005065a27 */ /* 0x008fc800078e00ff */
[----:B------:R-:W-:Y:S01]  /*39b0*/  IMAD.MOV.U32 R2, RZ, RZ, R5 ;  /* 0x000000ffff027224 */ /* 0x000fe200078e0005 */
[----:B------:R-:W-:-:S04]  /*39c0*/  @P5 SHF.R.U32.HI R2, RZ, c[0x0][0x2c0], R6 ;  /* 0x0000b000ff025a19 */ /* 0x000fc80000011606 */
[----:B------:R-:W-:-:S04]  /*39d0*/  @!P4 IADD3 R7, P0, R2, UR12, RZ ;  /* 0x0000000c0207cc10 */ /* 0x000fc8000ff1e0ff */
[----:B------:R-:W-:Y:S02]  /*39e0*/  @!P4 LEA.HI.X.SX32 R8, R2, UR14, 0x1, P0 ;  /* 0x0000000e0208cc11 */ /* 0x000fe400080f0eff */
[----:B------:R-:W-:-:S04]  /*39f0*/  @!P4 LEA R6, P0, R7, c[0x0][0x2a0], 0x2 ;  /* 0x0000a8000706ca11 */ /* 0x000fc800078010ff */
[----:B------:R-:W-:-:S05]  /*3a00*/  @!P4 LEA.HI.X R7, R7, c[0x0][0x2a4], R8, 0x2, P0 ;  /* 0x0000a9000707ca11 */ /* 0x000fca00000f1408 */
[----:B------:R2:W3:Y:S01]  /*3a10*/  @!P4 LDG.E R243, [R6.64] ;  /* 0x0000001006f3c981 */ /* 0x0004e2000c1e1900 */
[----:B------:R-:W-:-:S04]  /*3a20*/  IMAD.MOV R2, RZ, RZ, -R2 ;  /* 0x000000ffff027224 */ /* 0x000fc800078e0a02 */
[----:B------:R-:W-:-:S05]  /*3a30*/  IMAD R9, R2, c[0x0][0x2b8], R5 ;  /* 0x0000ae0002097a24 */ /* 0x000fca00078e0205 */
[----:B------:R-:W-:Y:S01]  /*3a40*/  SHF.R.S32.HI R2, RZ, 0x1f, R9 ;  /* 0x0000001fff027819 */ /* 0x000fe20000011409 */
[----:B------:R-:W-:Y:S04]  /*3a50*/  STL [R1+0x4], R9 ;  /* 0x0000040901007387 */ /* 0x000fe80000100800 */
[----:B------:R-:W-:-:S04]  /*3a60*/  IMAD R2, R2, c[0x0][0x1e0], RZ ;  /* 0x0000780002027a24 */ /* 0x000fc800078e02ff */
[C---:B------:R-:W-:Y:S02]  /*3a70*/  IMAD R2, R9.reuse, c[0x0][0x1e4], R2 ;  /* 0x0000790009027a24 */ /* 0x040fe400078e0202 */
[----:B--2---:R-:W-:-:S04]  /*3a80*/  IMAD.WIDE.U32 R6, R9, c[0x0][0x1e0], RZ ;  /* 0x0000780009067a25 */ /* 0x004fc800078e00ff */
[----:B------:R-:W-:Y:S01]  /*3a90*/  IMAD.IADD R7, R7, 0x1, R2 ;  /* 0x0000000107077824 */ /* 0x000fe200078e0202 */
[----:B---3--:R-:W-:-:S03]  /*3aa0*/  SHF.R.S32.HI R5, RZ, 0x1f, R243 ;  /* 0x0000001fff057819 */ /* 0x008fc600000114f3 */
[----:B------:R-:W-:-:S04]  /*3ab0*/  IMAD.WIDE.U32 R6, R243, c[0x0][0x1f0], R6 ;  /* 0x00007c00f3067a25 */ /* 0x000fc800078e0006 */
[----:B------:R-:W-:Y:S01]  /*3ac0*/  IMAD R5, R5, c[0x0][0x1f0], RZ ;  /* 0x00007c0005057a24 */ /* 0x000fe200078e02ff */
[----:B------:R-:W-:-:S03]  /*3ad0*/  IADD3 R2, P1, R6, UR20, RZ ;  /* 0x0000001406027c10 */ /* 0x000fc6000ff3e0ff */
[----:B------:R-:W-:Y:S01]  /*3ae0*/  IMAD R6, R243, c[0x0][0x1f4], R5 ;  /* 0x00007d00f3067a24 */ /* 0x000fe200078e0205 */
[----:B------:R-:W-:-:S04]  /*3af0*/  LEA R5, P0, R2, c[0x0][0x1c8], 0x1 ;  /* 0x0000720002057a11 */ /* 0x000fc800078008ff */
[----:B------:R-:W-:Y:S01]  /*3b00*/  IADD3.X R6, R7, UR18, R6, P1, !PT ;  /* 0x0000001207067c10 */ /* 0x000fe20008ffe406 */
[----:B------:R-:W2:Y:S03]  /*3b10*/  SHFL.IDX PT, R8, R5, RZ, 0x181f ;  /* 0x00181fff05087589 */ /* 0x000ea600000e0000 */
[----:B------:R-:W-:Y:S01]  /*3b20*/  LEA.HI.X R2, R2, c[0x0][0x1cc], R6, 0x1, P0 ;  /* 0x0000730002027a11 */ /* 0x000fe200000f0c06 */
[----:B------:R-:W-:Y:S04]  /*3b30*/  SHFL.IDX PT, R14, R5, 0x2, 0x181f ;  /* 0x00581f00050e7f89 */ /* 0x000fe800000e0000 */
[----:B------:R-:W3:Y:S04]  /*3b40*/  SHFL.IDX PT, R6, R5, 0x1, 0x181f ;  /* 0x00381f0005067f89 */ /* 0x000ee800000e0000 */
[----:B------:R-:W4:Y:S04]  /*3b50*/  SHFL.IDX PT, R9, R2, RZ, 0x181f ;  /* 0x00181fff02097589 */ /* 0x000f2800000e0000 */
[----:B------:R-:W5:Y:S04]  /*3b60*/  SHFL.IDX PT, R7, R2, 0x1, 0x181f ;  /* 0x00381f0002077f89 */ /* 0x000f6800000e0000 */
[----:B------:R-:W1:Y:S04]  /*3b70*/  SHFL.IDX PT, R12, R5, 0x3, 0x181f ;  /* 0x00781f00050c7f89 */ /* 0x000e6800000e0000 */
[----:B------:R-:W1:Y:S01]  /*3b80*/  SHFL.IDX PT, R10, R5, 0x4, 0x181f ;  /* 0x00981f00050a7f89 */ /* 0x000e6200000e0000 */
[----:B--2---:R-:W-:-:S03]  /*3b90*/  IADD3 R8, P1, R8, R242, RZ ;  /* 0x000000f208087210 */ /* 0x004fc60007f3e0ff */
[----:B------:R-:W2:Y:S04]  /*3ba0*/  SHFL.IDX PT, R11, R2, 0x2, 0x181f ;  /* 0x00581f00020b7f89 */ /* 0x000ea800000e0000 */
[----:B------:R-:W-:Y:S01]  /*3bb0*/  SHFL.IDX PT, R13, R5, 0x5, 0x181f ;  /* 0x00b81f00050d7f89 */ /* 0x000fe200000e0000 */
[----:B---3--:R-:W-:-:S03]  /*3bc0*/  IADD3 R6, P0, R6, R242, RZ ;  /* 0x000000f206067210 */ /* 0x008fc60007f1e0ff */
[----:B------:R-:W-:Y:S01]  /*3bd0*/  SHFL.IDX PT, R5, R5, 0x6, 0x181f ;  /* 0x00d81f0005057f89 */ /* 0x000fe200000e0000 */
[----:B----4-:R-:W-:-:S03]  /*3be0*/  IMAD.X R9, R9, 0x1, R241, P1 ;  /* 0x0000000109097824 */ /* 0x010fc600008e06f1 */
[----:B------:R-:W-:Y:S01]  /*3bf0*/  SHFL.IDX PT, R18, R2, 0x3, 0x181f ;  /* 0x00781f0002127f89 */ /* 0x000fe200000e0000 */
[----:B-----5:R-:W-:Y:S01]  /*3c00*/  IMAD.X R7, R7, 0x1, R241, P0 ;  /* 0x0000000107077824 */ /* 0x020fe200000e06f1 */
[-C--:B------:R-:W-:Y:S02]  /*3c10*/  IADD3 R14, P0, R14, R242.reuse, RZ ;  /* 0x000000f20e0e7210 */ /* 0x080fe40007f1e0ff */
[----:B------:R-:W3:Y:S01]  /*3c20*/  SHFL.IDX PT, R17, R2, 0x4, 0x181f ;  /* 0x00981f0002117f89 */ /* 0x000ee200000e0000 */
[----:B-1----:R-:W-:-:S03]  /*3c30*/  IADD3 R12, P3, R12, R242, RZ ;  /* 0x000000f20c0c7210 */ /* 0x002fc60007f7e0ff */
[----:B------:R-:W1:Y:S01]  /*3c40*/  SHFL.IDX PT, R16, R2, 0x5, 0x181f ;  /* 0x00b81f0002107f89 */ /* 0x000e6200000e0000 */
[----:B------:R-:W-:-:S03]  /*3c50*/  IADD3 R10, P2, R10, R242, RZ ;  /* 0x000000f20a0a7210 */ /* 0x000fc60007f5e0ff */
[----:B------:R-:W4:Y:S01]  /*3c60*/  SHFL.IDX PT, R2, R2, 0x6, 0x181f ;  /* 0x00d81f0002027f89 */ /* 0x000f2200000e0000 */
[----:B--2---:R-:W-:-:S03]  /*3c70*/  IMAD.X R15, R11, 0x1, R241, P0 ;  /* 0x000000010b0f7824 */ /* 0x004fc600000e06f1 */
[----:B------:R2:W-:Y:S04]  /*3c80*/  LDGSTS.E.BYPASS.LTC128B.128 [R197+0x3900], [R8.64], !P6 ;  /* 0x0390000008c57fae */ /* 0x0005e8000f101d50 */
[----:B------:R5:W-:Y:S04]  /*3c90*/  LDGSTS.E.BYPASS.LTC128B.128 [R197+0x4100], [R6.64], !P6 ;  /* 0x0410000006c57fae */ /* 0x000be8000f101d50 */
[----:B------:R4:W-:Y:S01]  /*3ca0*/  LDGSTS.E.BYPASS.LTC128B.128 [R197+0x4900], [R14.64], !P6 ;  /* 0x049000000ec57fae */ /* 0x0009e2000f101d50 */
[--C-:B---3--:R-:W-:Y:S01]  /*3cb0*/  IMAD.X R11, R17, 0x1, R241.reuse, P2 ;  /* 0x00000001110b7824 */ /* 0x108fe200010e06f1 */
[-C--:B--2---:R-:W-:Y:S01]  /*3cc0*/  IADD3 R8, P1, R13, R242.reuse, RZ ;  /* 0x000000f20d087210 */ /* 0x084fe20007f3e0ff */
[----:B------:R-:W-:Y:S01]  /*3cd0*/  IMAD.X R13, R18, 0x1, R241, P3 ;  /* 0x00000001120d7824 */ /* 0x000fe200018e06f1 */
[----:B-----5:R-:W-:-:S03]  /*3ce0*/  IADD3 R6, P0, R5, R242, RZ ;  /* 0x000000f205067210 */ /* 0x020fc60007f1e0ff */
[--C-:B-1----:R-:W-:Y:S01]  /*3cf0*/  IMAD.X R9, R16, 0x1, R241.reuse, P1 ;  /* 0x0000000110097824 */ /* 0x102fe200008e06f1 */
[----:B------:R1:W-:Y:S01]  /*3d00*/  LDGSTS.E.BYPASS.LTC128B.128 [R197+0x5100], [R12.64], !P6 ;  /* 0x051000000cc57fae */ /* 0x0003e2000f101d50 */
[----:B----4-:R-:W-:-:S03]  /*3d10*/  IMAD.X R7, R2, 0x1, R241, P0 ;  /* 0x0000000102077824 */ /* 0x010fc600000e06f1 */
[----:B------:R1:W-:Y:S04]  /*3d20*/  LDGSTS.E.BYPASS.LTC128B.128 [R197+0x5900], [R10.64], !P6 ;  /* 0x059000000ac57fae */ /* 0x0003e8000f101d50 */
[----:B------:R1:W-:Y:S04]  /*3d30*/  LDGSTS.E.BYPASS.LTC128B.128 [R197+0x6100], [R8.64], !P6 ;  /* 0x0610000008c57fae */ /* 0x0003e8000f101d50 */
[----:B------:R1:W-:Y:S02]  /*3d40*/  LDGSTS.E.BYPASS.LTC128B.128 [R197+0x6900], [R6.64], !P6 ;  /* 0x0690000006c57fae */ /* 0x0003e4000f101d50 */
.L_x_18:
[----:B--2-4-:R-:W-:Y:S01]  /*3d50*/  LOP3.LUT R2, R195, 0xffffffe0, RZ, 0xc0, !PT ;  /* 0xffffffe0c3027812 */ /* 0x014fe200078ec0ff */
[----:B-1-3--:R-:W-:Y:S01]  /*3d60*/  IMAD.MOV.U32 R7, RZ, RZ, -0x2 ;  /* 0xfffffffeff077424 */ /* 0x00afe200078e00ff */
[----:B------:R-:W-:Y:S01]  /*3d70*/  UIADD3 UR6, UR7, -0x2, URZ ;  /* 0xfffffffe07067890 */ /* 0x000fe2000fffe03f */
[----:B------:R-:W-:Y:S01]  /*3d80*/  IMAD.SHL.U32 R224, R0, 0x2, RZ ;  /* 0x0000000200e07824 */ /* 0x000fe200078e00ff */
[----:B------:R-:W0:Y:S01]  /*3d90*/  LDGDEPBAR ;  /* 0x00000000000079af */ /* 0x000e220000000000 */
[----:B------:R-:W-:Y:S01]  /*3da0*/  IMAD.IADD R2, R196, 0x1, -R2 ;  /* 0x00000001c4027824 */ /* 0x000fe200078e0a02 */
[----:B------:R-:W-:Y:S01]  /*3db0*/  UISETP.GE.AND UP0, UPT, UR6, UR8, UPT ;  /* 0x000000080600728c */ /* 0x000fe2000bf06270 */
[----:B------:R-:W-:-:S02]  /*3dc0*/  IMAD R225, R4, 0x2, R224 ;  /* 0x0000000204e17824 */ /* 0x000fc400078e02e0 */
[C---:B------:R-:W-:Y:S01]  /*3dd0*/  IMAD R227, R3.reuse, 0x2, R224 ;  /* 0x0000000203e37824 */ /* 0x040fe200078e02e0 */
[----:B------:R-:W-:Y:S01]  /*3de0*/  SHF.R.S32.HI R5, RZ, 0x1f, R2 ;  /* 0x0000001fff057819 */ /* 0x000fe20000011402 */
[----:B------:R-:W-:-:S03]  /*3df0*/  IMAD R226, R3, 0x2, R225 ;  /* 0x0000000203e27824 */ /* 0x000fc600078e02e1 */
[----:B------:R-:W-:-:S04]  /*3e00*/  LEA.HI R5, R5, R2, RZ, 0x2 ;  /* 0x0000000205057211 */ /* 0x000fc800078f10ff */
[----:B------:R-:W-:-:S05]  /*3e10*/  LOP3.LUT R5, R5, 0x7ffffffc, RZ, 0xc0, !PT ;  /* 0x7ffffffc05057812 */ /* 0x000fca00078ec0ff */
[----:B------:R-:W-:-:S04]  /*3e20*/  IMAD.IADD R2, R2, 0x1, -R5 ;  /* 0x0000000102027824 */ /* 0x000fc800078e0a05 */
[----:B------:R-:W-:-:S05]  /*3e30*/  IMAD R2, R2, R7, UR15 ;  /* 0x0000000f02027e24 */ /* 0x000fca000f8e0207 */
[C---:B------:R-:W-:Y:S02]  /*3e40*/  ISETP.GT.AND P3, PT, R2.reuse, RZ, PT ;  /* 0x000000ff0200720c */ /* 0x040fe40003f64270 */
[C---:B------:R-:W-:Y:S02]  /*3e50*/  ISETP.GT.AND P2, PT, R2.reuse, 0x1, PT ;  /* 0x000000010200780c */ /* 0x040fe40003f44270 */
[----:B------:R-:W-:Y:S02]  /*3e60*/  ISETP.GT.AND P1, PT, R2, 0x8, PT ;  /* 0x000000080200780c */ /* 0x000fe40003f24270 */
[----:B------:R-:W-:Y:S02]  /*3e70*/  FSEL R11, R190, -INF , P3 ;  /* 0xff800000be0b7808 */ /* 0x000fe40001800000 */
[----:B------:R-:W-:Y:S02]  /*3e80*/  FSEL R10, R194, -INF , P3 ;  /* 0xff800000c20a7808 */ /* 0x000fe40001800000 */
[----:B------:R-:W-:-:S02]  /*3e90*/  FSEL R12, R189, -INF , P2 ;  /* 0xff800000bd0c7808 */ /* 0x000fc40001000000 */
[----:B------:R-:W-:Y:S02]  /*3ea0*/  FSEL R25, R193, -INF , P2 ;  /* 0xff800000c1197808 */ /* 0x000fe40001000000 */
[----:B------:R-:W-:Y:S02]  /*3eb0*/  ISETP.GT.AND P0, PT, R2, 0x9, PT ;  /* 0x000000090200780c */ /* 0x000fe40003f04270 */
[----:B------:R-:W-:Y:S02]  /*3ec0*/  FSEL R13, R182, -INF , P1 ;  /* 0xff800000b60d7808 */ /* 0x000fe40000800000 */
[----:B------:R-:W-:Y:S02]  /*3ed0*/  FSEL R26, R188, -INF , P1 ;  /* 0xff800000bc1a7808 */ /* 0x000fe40000800000 */
[----:B------:R-:W-:Y:S02]  /*3ee0*/  FMNMX.FTZ R5, R10, R25, !PT ;  /* 0x000000190a057209 */ /* 0x000fe40007810000 */
[----:B------:R-:W-:-:S02]  /*3ef0*/  FMNMX.FTZ R6, R11, R12, !PT ;  /* 0x0000000c0b067209 */ /* 0x000fc40007810000 */
[----:B------:R-:W-:Y:S02]  /*3f00*/  FSEL R15, R185, -INF , P3 ;  /* 0xff800000b90f7808 */ /* 0x000fe40001800000 */
[----:B------:R-:W-:Y:S02]  /*3f10*/  FSEL R32, R192, -INF , P3 ;  /* 0xff800000c0207808 */ /* 0x000fe40001800000 */
[----:B------:R-:W-:Y:S02]  /*3f20*/  ISETP.GT.AND P3, PT, R2, 0x10, PT ;  /* 0x000000100200780c */ /* 0x000fe40003f64270 */
[----:B------:R-:W-:Y:S02]  /*3f30*/  FSEL R14, R181, -INF , P0 ;  /* 0xff800000b50e7808 */ /* 0x000fe40000000000 */
[----:B------:R-:W-:Y:S02]  /*3f40*/  FSEL R27, R187, -INF , P0 ;  /* 0xff800000bb1b7808 */ /* 0x000fe40000000000 */
[----:B------:R-:W-:-:S02]  /*3f50*/  FMNMX.FTZ R5, R26, R5, !PT ;  /* 0x000000051a057209 */ /* 0x000fc40007810000 */
[----:B------:R-:W-:Y:S02]  /*3f60*/  FMNMX.FTZ R6, R13, R6, !PT ;  /* 0x000000060d067209 */ /* 0x000fe40007810000 */
[----:B------:R-:W-:Y:S02]  /*3f70*/  FSEL R16, R186, -INF , P2 ;  /* 0xff800000ba107808 */ /* 0x000fe40001000000 */
[----:B------:R-:W-:Y:S02]  /*3f80*/  FSEL R33, R191, -INF , P2 ;  /* 0xff800000bf217808 */ /* 0x000fe40001000000 */
[----:B------:R-:W-:Y:S02]  /*3f90*/  ISETP.GT.AND P2, PT, R2, 0x11, PT ;  /* 0x000000110200780c */ /* 0x000fe40003f44270 */
[----:B------:R-:W-:Y:S02]  /*3fa0*/  FSEL R17, R177, -INF , P1 ;  /* 0xff800000b1117808 */ /* 0x000fe40000800000 */
[----:B------:R-:W-:-:S02]  /*3fb0*/  FSEL R34, R184, -INF , P1 ;  /* 0xff800000b8227808 */ /* 0x000fc40000800000 */
[----:B------:R-:W-:Y:S02]  /*3fc0*/  FSEL R36, R174, -INF , P3 ;  /* 0xff800000ae247808 */ /* 0x000fe40001800000 */
[----:B------:R-:W-:Y:S02]  /*3fd0*/  FSEL R75, R180, -INF , P3 ;  /* 0xff800000b44b7808 */ /* 0x000fe40001800000 */
[----:B------:R-:W-:Y:S02]  /*3fe0*/  FMNMX.FTZ R5, R27, R5, !PT ;  /* 0x000000051b057209 */ /* 0x000fe40007810000 */
[----:B------:R-:W-:Y:S02]  /*3ff0*/  FMNMX.FTZ R6, R14, R6, !PT ;  /* 0x000000060e067209 */ /* 0x000fe40007810000 */
[----:B------:R-:W-:Y:S02]  /*4000*/  ISETP.GT.AND P1, PT, R2, 0x18, PT ;  /* 0x000000180200780c */ /* 0x000fe40003f24270 */
        /* <DEDUP_REMOVED lines=9> */
[----:B------:R-:W-:Y:S02]  /*40a0*/  FSEL R69, R170, -INF , P2 ;  /* 0xff800000aa457808 */ /* 0x000fe40001000000 */
[----:B------:R-:W-:Y:S02]  /*40b0*/  FSEL R116, R175, -INF , P2 ;  /* 0xff800000af747808 */ /* 0x000fe40001000000 */
[----:B------:R-:W-:Y:S02]  /*40c0*/  FSEL R70, R118, -INF , P1 ;  /* 0xff80000076467808 */ /* 0x000fe40000800000 */
[----:B------:R-:W-:-:S02]  /*40d0*/  FSEL R38, R166, -INF , P1 ;  /* 0xff800000a6267808 */ /* 0x000fc40000800000 */
[----:B------:R-:W-:Y:S02]  /*40e0*/  FSEL R117, R168, -INF , P1 ;  /* 0xff800000a8757808 */ /* 0x000fe40000800000 */
[----:B------:R-:W-:Y:S02]  /*40f0*/  FSEL R97, R172, -INF , P1 ;  /* 0xff800000ac617808 */ /* 0x000fe40000800000 */
[C---:B------:R-:W-:Y:S02]  /*4100*/  ISETP.GT.AND P3, PT, R2.reuse, 0x20, PT ;  /* 0x000000200200780c */ /* 0x040fe40003f64270 */
[C---:B------:R-:W-:Y:S02]  /*4110*/  ISETP.GT.AND P2, PT, R2.reuse, 0x21, PT ;  /* 0x000000210200780c */ /* 0x040fe40003f44270 */
[----:B------:R-:W-:Y:S02]  /*4120*/  ISETP.GT.AND P1, PT, R2, 0x28, PT ;  /* 0x000000280200780c */ /* 0x000fe40003f24270 */
[----:B------:R-:W-:-:S02]  /*4130*/  FSEL R74, R158, -INF , P0 ;  /* 0xff8000009e4a7808 */ /* 0x000fc40000000000 */
[----:B------:R-:W-:Y:S02]  /*4140*/  FSEL R39, R165, -INF , P0 ;  /* 0xff800000a5277808 */ /* 0x000fe40000000000 */
[----:B------:R-:W-:Y:S02]  /*4150*/  FSEL R118, R167, -INF , P0 ;  /* 0xff800000a7767808 */ /* 0x000fe40000000000 */
[----:B------:R-:W-:Y:S02]  /*4160*/  FSEL R98, R171, -INF , P0 ;  /* 0xff800000ab627808 */ /* 0x000fe40000000000 */
[----:B------:R-:W-:Y:S02]  /*4170*/  ISETP.GT.AND P0, PT, R2, 0x29, PT ;  /* 0x000000290200780c */ /* 0x000fe40003f04270 */
        /* <DEDUP_REMOVED lines=18> */
[C---:B------:R-:W-:Y:S02]  /*42a0*/  ISETP.GT.AND P3, PT, R2.reuse, 0x30, PT ;  /* 0x000000300200780c */ /* 0x040fe40003f64270 */
[----:B------:R-:W-:-:S02]  /*42b0*/  ISETP.GT.AND P2, PT, R2, 0x31, PT ;  /* 0x000000310200780c */ /* 0x000fc40003f44270 */
[C---:B------:R-:W-:Y:S02]  /*42c0*/  ISETP.GT.AND P1, PT, R2.reuse, 0x38, PT ;  /* 0x000000380200780c */ /* 0x040fe40003f24270 */
[----:B------:R-:W-:Y:S02]  /*42d0*/  ISETP.GT.AND P0, PT, R2, 0x39, PT ;  /* 0x000000390200780c */ /* 0x000fe40003f04270 */
[----:B------:R-:W-:Y:S02]  /*42e0*/  FMNMX.FTZ R5, R97, R5, !PT ;  /* 0x0000000561057209 */ /* 0x000fe40007810000 */
[----:B------:R-:W-:Y:S02]  /*42f0*/  FMNMX.FTZ R6, R38, R6, !PT ;  /* 0x0000000626067209 */ /* 0x000fe40007810000 */
        /* <DEDUP_REMOVED lines=16> */
[----:B------:R-:W-:Y:S02]  /*4400*/  FMNMX.FTZ R5, R98, R5, !PT ;  /* 0x0000000562057209 */ /* 0x000fe40007810000 */
[----:B------:R-:W-:Y:S02]  /*4410*/  FMNMX.FTZ R6, R39, R6, !PT ;  /* 0x0000000627067209 */ /* 0x000fe40007810000 */
[C---:B------:R-:W-:Y:S02]  /*4420*/  ISETP.GT.AND P3, PT, R2.reuse, 0x40, PT ;  /* 0x000000400200780c */ /* 0x040fe40003f64270 */
[----:B------:R-:W-:-:S02]  /*4430*/  ISETP.GT.AND P2, PT, R2, 0x41, PT ;  /* 0x000000410200780c */ /* 0x000fc40003f44270 */
[C---:B------:R-:W-:Y:S02]  /*4440*/  ISETP.GT.AND P1, PT, R2.reuse, 0x48, PT ;  /* 0x000000480200780c */ /* 0x040fe40003f24270 */
[----:B------:R-:W-:Y:S02]  /*4450*/  ISETP.GT.AND P0, PT, R2, 0x49, PT ;  /* 0x000000490200780c */ /* 0x000fe40003f04270 */
[----:B------:R-:W-:Y:S02]  /*4460*/  FMNMX.FTZ R7, R15, R16, !PT ;  /* 0x000000100f077209 */ /* 0x000fe40007810000 */
[----:B------:R-:W-:Y:S02]  /*4470*/  FMNMX.FTZ R5, R128, R5, !PT ;  /* 0x0000000580057209 */ /* 0x000fe40007810000 */
[----:B------:R-:W-:Y:S02]  /*4480*/  FMNMX.FTZ R6, R129, R6, !PT ;  /* 0x0000000681067209 */ /* 0x000fe40007810000 */
        /* <DEDUP_REMOVED lines=40> */
[C---:B------:R-:W-:Y:S02]  /*4710*/  ISETP.GT.AND P3, PT, R2.reuse, 0x60, PT ;  /* 0x000000600200780c */ /* 0x040fe40003f64270 */
[C---:B------:R-:W-:Y:S02]  /*4720*/  ISETP.GT.AND P2, PT, R2.reuse, 0x61, PT ;  /* 0x000000610200780c */ /* 0x040fe40003f44270 */
[----:B------:R-:W-:-:S02]  /*4730*/  ISETP.GT.AND P1, PT, R2, 0x68, PT ;  /* 0x000000680200780c */ /* 0x000fc40003f24270 */
[----:B------:R-:W-:Y:S02]  /*4740*/  ISETP.GT.AND P0, PT, R2, 0x69, PT ;  /* 0x000000690200780c */ /* 0x000fe40003f04270 */
[----:B------:R-:W-:Y:S02]  /*4750*/  FMNMX.FTZ R5, R138, R5, !PT ;  /* 0x000000058a057209 */ /* 0x000fe40007810000 */
[----:B------:R-:W-:Y:S02]  /*4760*/  FMNMX.FTZ R2, R131, R6, !PT ;  /* 0x0000000683027209 */ /* 0x000fe40007810000 */
[----:B------:R-:W-:Y:S02]  /*4770*/  FMNMX.FTZ R6, R68, R7, !PT ;  /* 0x0000000744067209 */ /* 0x000fe40007810000 */
[----:B------:R-:W-:Y:S02]  /*4780*/  FMNMX.FTZ R73, R139, R5, !PT ;  /* 0x000000058b497209 */ /* 0x000fe40007810000 */
[----:B------:R-:W-:-:S02]  /*4790*/  FMNMX.FTZ R2, R132, R2, !PT ;  /* 0x0000000284027209 */ /* 0x000fc40007810000 */
[----:B------:R-:W-:Y:S02]  /*47a0*/  FMNMX.FTZ R5, R69, R6, !PT ;  /* 0x0000000645057209 */ /* 0x000fe40007810000 */
        /* <DEDUP_REMOVED lines=38> */
[----:B------:R-:W-:Y:S02]  /*4a10*/  FSEL R198, R22, -INF , P3 ;  /* 0xff80000016c67808 */ /* 0x000fe40001800000 */
[----:B------:R-:W-:Y:S02]  /*4a20*/  FSEL R192, R40, -INF , P3 ;  /* 0xff80000028c07808 */ /* 0x000fe40001800000 */
        /* <DEDUP_REMOVED lines=18> */
[----:B------:R-:W-:Y:S01]  /*4b50*/  FMNMX.FTZ R73, R197, R73, !PT ;  /* 0x00000049c5497209 */ /* 0x000fe20007810000 */
[----:B------:R-:W-:Y:S01]  /*4b60*/  LDSM.16.MT88.4 R20, [R224+0x100] ;  /* 0x00010000e014783b */ /* 0x000fe20000004200 */
[----:B------:R-:W-:-:S02]  /*4b70*/  FMNMX.FTZ R2, R191, R2, !PT ;  /* 0x00000002bf027209 */ /* 0x000fc40007810000 */
[----:B------:R-:W-:Y:S02]  /*4b80*/  FMNMX.FTZ R5, R182, R5, !PT ;  /* 0x00000005b6057209 */ /* 0x000fe40007810000 */
[----:B------:R-:W-:Y:S02]  /*4b90*/  FMNMX.FTZ R6, R142, R6, !PT ;  /* 0x000000068e067209 */ /* 0x000fe40007810000 */
[----:B------:R-:W-:Y:S02]  /*4ba0*/  FMNMX.FTZ R73, R186, R73, !PT ;  /* 0x00000049ba497209 */ /* 0x000fe40007810000 */
[----:B------:R-:W-:Y:S02]  /*4bb0*/  FMNMX.FTZ R2, R110, R2, !PT ;  /* 0x000000026e027209 */ /* 0x000fe40007810000 */
[----:B------:R-:W-:Y:S01]  /*4bc0*/  FMNMX.FTZ R5, R183, R5, !PT ;  /* 0x00000005b7057209 */ /* 0x000fe20007810000 */
[----:B------:R-:W1:Y:S01]  /*4bd0*/  SHFL.BFLY PT, R8, R73, 0x2, 0x1f ;  /* 0x0c401f0049087f89 */ /* 0x000e6200000e0000 */
[----:B------:R-:W-:-:S02]  /*4be0*/  FMNMX.FTZ R6, R143, R6, !PT ;  /* 0x000000068f067209 */ /* 0x000fc40007810000 */
[----:B------:R-:W-:Y:S01]  /*4bf0*/  FMNMX.FTZ R5, R180, R5, !PT ;  /* 0x00000005b4057209 */ /* 0x000fe20007810000 */
[----:B------:R-:W2:Y:S01]  /*4c00*/  SHFL.BFLY PT, R7, R2, 0x2, 0x1f ;  /* 0x0c401f0002077f89 */ /* 0x000ea200000e0000 */
[----:B------:R-:W-:Y:S02]  /*4c10*/  FMNMX.FTZ R6, R144, R6, !PT ;  /* 0x0000000690067209 */ /* 0x000fe40007810000 */
[----:B------:R-:W-:Y:S02]  /*4c20*/  FSEL R212, R43, -INF , P3 ;  /* 0xff8000002bd47808 */ /* 0x000fe40001800000 */
[----:B------:R-:W-:Y:S02]  /*4c30*/  FMNMX.FTZ R5, R181, R5, !PT ;  /* 0x00000005b5057209 */ /* 0x000fe40007810000 */
[----:B------:R-:W-:Y:S02]  /*4c40*/  FMNMX.FTZ R6, R159, R6, !PT ;  /* 0x000000069f067209 */ /* 0x000fe40007810000 */
[----:B------:R-:W-:-:S02]  /*4c50*/  FSEL R211, R42, -INF , P2 ;  /* 0xff8000002ad37808 */ /* 0x000fc40001000000 */
[----:B------:R-:W-:Y:S01]  /*4c60*/  FMNMX.FTZ R5, R212, R5, !PT ;  /* 0x00000005d4057209 */ /* 0x000fe20007810000 */
[----:B------:R-:W-:Y:S01]  /*4c70*/  LDSM.16.MT88.4 R40, [R226+0x100] ;  /* 0x00010000e228783b */ /* 0x000fe20000004200 */
        /* <DEDUP_REMOVED lines=8> */
[----:B------:R-:W-:Y:S02]  /*4d00*/  FMNMX.FTZ R5, R247, R5, !PT ;  /* 0x00000005f7057209 */ /* 0x000fe40007810000 */
[----:B------:R-:W-:Y:S02]  /*4d10*/  FMNMX.FTZ R6, R173, R6, !PT ;  /* 0x00000006ad067209 */ /* 0x000fe40007810000 */
[----:B-1----:R-:W-:Y:S02]  /*4d20*/  FMNMX.FTZ R73, R73, R8, !PT ;  /* 0x0000000849497209 */ /* 0x002fe40007810000 */
[----:B--2---:R-:W-:-:S02]  /*4d30*/  FMNMX.FTZ R2, R2, R7, !PT ;  /* 0x0000000702027209 */ /* 0x004fc40007810000 */
[----:B------:R-:W1:Y:S01]  /*4d40*/  SHFL.BFLY PT, R7, R5, 0x2, 0x1f ;  /* 0x0c401f0005077f89 */ /* 0x000e6200000e0000 */
[----:B------:R-:W-:Y:S02]  /*4d50*/  FMNMX.FTZ R6, R172, R6, !PT ;  /* 0x00000006ac067209 */ /* 0x000fe40007810000 */
[----:B------:R-:W-:Y:S01]  /*4d60*/  FSEL R246, R48, -INF , P3 ;  /* 0xff80000030f67808 */ /* 0x000fe20001800000 */
[----:B------:R-:W2:Y:S01]  /*4d70*/  SHFL.BFLY PT, R8, R73, 0x1, 0x1f ;  /* 0x0c201f0049087f89 */ /* 0x000ea200000e0000 */
[----:B------:R-:W-:Y:S02]  /*4d80*/  FMNMX.FTZ R6, R174, R6, !PT ;  /* 0x00000006ae067209 */ /* 0x000fe40007810000 */
[----:B------:R-:W-:Y:S01]  /*4d90*/  FSEL R220, R46, -INF , P2 ;  /* 0xff8000002edc7808 */ /* 0x000fe20001000000 */
[----:B------:R-:W3:Y:S01]  /*4da0*/  SHFL.BFLY PT, R71, R2, 0x1, 0x1f ;  /* 0x0c201f0002477f89 */ /* 0x000ee200000e0000 */
[----:B------:R-:W-:Y:S02]  /*4db0*/  FMNMX.FTZ R6, R175, R6, !PT ;  /* 0x00000006af067209 */ /* 0x000fe40007810000 */
[----:B------:R-:W-:-:S02]  /*4dc0*/  FSEL R216, R44, -INF , P1 ;  /* 0xff8000002cd87808 */ /* 0x000fc40000800000 */
[----:B------:R-:W-:Y:S02]  /*4dd0*/  FMNMX.FTZ R6, R193, R6, !PT ;  /* 0x00000006c1067209 */ /* 0x000fe40007810000 */
[----:B------:R-:W-:Y:S02]  /*4de0*/  FSEL R214, R45, -INF , P0 ;  /* 0xff8000002dd67808 */ /* 0x000fe40000000000 */
[----:B------:R-:W-:-:S04]  /*4df0*/  FMNMX.FTZ R6, R188, R6, !PT ;  /* 0x00000006bc067209 */ /* 0x000fc80007810000 */
[----:B------:R-:W-:Y:S02]  /*4e00*/  FMNMX.FTZ R6, R109, R6, !PT ;  /* 0x000000066d067209 */ /* 0x000fe40007810000 */
[----:B-1----:R-:W-:Y:S02]  /*4e10*/  FMNMX.FTZ R5, R5, R7, !PT ;  /* 0x0000000705057209 */ /* 0x002fe40007810000 */
[----:B------:R-:W-:Y:S02]  /*4e20*/  FMNMX.FTZ R6, R106, R6, !PT ;  /* 0x000000066a067209 */ /* 0x000fe40007810000 */
[----:B--2---:R-:W-:Y:S01]  /*4e30*/  FMNMX.FTZ R73, R73, R8, !PT ;  /* 0x0000000849497209 */ /* 0x004fe20007810000 */
[----:B------:R-:W-:Y:S01]  /*4e40*/  SHFL.BFLY PT, R9, R5, 0x1, 0x1f ;  /* 0x0c201f0005097f89 */ /* 0x000fe200000e0000 */
[----:B---3--:R-:W-:-:S03]  /*4e50*/  FMNMX.FTZ R71, R2, R71, !PT ;  /* 0x0000004702477209 */ /* 0x008fc60007810000 */
[C---:B------:R-:W-:Y:S01]  /*4e60*/  FMUL.FTZ R7, R73.reuse, c[0x0][0x2d0] ;  /* 0x0000b40049077a20 */ /* 0x040fe20000410000 */
[----:B------:R-:W-:Y:S02]  /*4e70*/  FMNMX.FTZ R2, R246, R6, !PT ;  /* 0x00000006f6027209 */ /* 0x000fe40007810000 */
[----:B------:R-:W-:Y:S01]  /*4e80*/  FSETP.NEU.FTZ.AND P2, PT, R73, -INF , PT ;  /* 0xff8000004900780b */ /* 0x000fe20003f5d000 */
[----:B------:R-:W-:Y:S01]  /*4e90*/  FMUL.FTZ R6, R71, c[0x0][0x2d0] ;  /* 0x0000b40047067a20 */ /* 0x000fe20000410000 */
[----:B------:R-:W-:Y:S02]  /*4ea0*/  FMNMX.FTZ R2, R220, R2, !PT ;  /* 0x00000002dc027209 */ /* 0x000fe40007810000 */
[----:B------:R-:W-:Y:S02]  /*4eb0*/  FSEL R7, R7, RZ, P2 ;  /* 0x000000ff07077208 */ /* 0x000fe40001000000 */
[----:B------:R-:W-:Y:S02]  /*4ec0*/  FMNMX.FTZ R8, R216, R2, !PT ;  /* 0x00000002d8087209 */ /* 0x000fe40007810000 */
[----:B------:R-:W-:Y:S01]  /*4ed0*/  FSETP.NEU.FTZ.AND P1, PT, R71, -INF , PT ;  /* 0xff8000004700780b */ /* 0x000fe20003f3d000 */
[----:B------:R-:W-:Y:S01]  /*4ee0*/  FFMA.FTZ R2, R10, c[0x0][0x2d0], -R7 ;  /* 0x0000b4000a027a23 */ /* 0x000fe20000010807 */
[----:B------:R-:W-:-:S02]  /*4ef0*/  FMNMX.FTZ R8, R214, R8, !PT ;  /* 0x00000008d6087209 */ /* 0x000fc40007810000 */
[----:B------:R-:W-:Y:S01]  /*4f00*/  FSEL R6, R6, RZ, P1 ;  /* 0x000000ff06067208 */ /* 0x000fe20000800000 */
[----:B------:R1:W-:Y:S02]  /*4f10*/  MUFU.EX2 R190, R2 ;  /* 0x0000000200be7308 */ /* 0x0003e40000000800 */
[----:B------:R-:W2:Y:S02]  /*4f20*/  SHFL.BFLY PT, R10, R8, 0x2, 0x1f ;  /* 0x0c401f00080a7f89 */ /* 0x000ea400000e0000 */
[----:B-1----:R-:W-:-:S04]  /*4f30*/  FFMA.FTZ R2, R11, c[0x0][0x2d0], -R6 ;  /* 0x0000b4000b027a23 */ /* 0x002fc80000010806 */
[----:B------:R1:W-:Y:S01]  /*4f40*/  MUFU.EX2 R205, R2 ;  /* 0x0000000200cd7308 */ /* 0x0003e20000000800 */
[----:B--2---:R-:W-:Y:S02]  /*4f50*/  FMNMX.FTZ R8, R8, R10, !PT ;  /* 0x0000000a08087209 */ /* 0x004fe40007810000 */
[----:B-1----:R-:W-:Y:S01]  /*4f60*/  FMNMX.FTZ R2, R9, R5, !PT ;  /* 0x0000000509027209 */ /* 0x002fe20007810000 */
[--C-:B------:R-:W-:Y:S02]  /*4f70*/  FFMA.FTZ R5, R12, c[0x0][0x2d0], -R6.reuse ;  /* 0x0000b4000c057a23 */ /* 0x100fe40000010806 */
[----:B------:R-:W-:Y:S01]  /*4f80*/  FFMA.FTZ R9, R13, c[0x0][0x2d0], -R6 ;  /* 0x0000b4000d097a23 */ /* 0x000fe20000010806 */
[C---:B------:R-:W-:Y:S01]  /*4f90*/  FSETP.NEU.FTZ.AND P0, PT, R2.reuse, -INF , PT ;  /* 0xff8000000200780b */ /* 0x040fe20003f1d000 */
[----:B------:R1:W-:Y:S08]  /*4fa0*/  MUFU.EX2 R105, R5 ;  /* 0x0000000500697308 */ /* 0x0003f00000000800 */
[----:B------:R2:W-:Y:S01]  /*4fb0*/  MUFU.EX2 R185, R9 ;  /* 0x0000000900b97308 */ /* 0x0005e20000000800 */
[----:B-1----:R-:W-:-:S05]  /*4fc0*/  FMUL.FTZ R5, R2, c[0x0][0x2d0] ;  /* 0x0000b40002057a20 */ /* 0x002fca0000410000 */
[----:B------:R-:W-:Y:S01]  /*4fd0*/  FSEL R5, R5, RZ, P0 ;  /* 0x000000ff05057208 */ /* 0x000fe20000000000 */
[----:B--2---:R-:W-:-:S04]  /*4fe0*/  FFMA.FTZ R9, R14, c[0x0][0x2d0], -R6 ;  /* 0x0000b4000e097a23 */ /* 0x004fc80000010806 */
[--C-:B------:R-:W-:Y:S01]  /*4ff0*/  FFMA.FTZ R0, R16, c[0x0][0x2d0], -R5.reuse ;  /* 0x0000b40010007a23 */ /* 0x100fe20000010805 */
[----:B------:R1:W2:Y:S08]  /*5000*/  MUFU.EX2 R108, R9 ;  /* 0x00000009006c7308 */ /* 0x0002b00000000800 */
[----:B------:R3:W-:Y:S01]  /*5010*/  MUFU.EX2 R252, R0 ;  /* 0x0000000000fc7308 */ /* 0x0007e20000000800 */
[----:B-1----:R-:W-:Y:S01]  /*5020*/  FFMA.FTZ R9, R15, c[0x0][0x2d0], -R5 ;  /* 0x0000b4000f097a23 */ /* 0x002fe20000010805 */
[----:B--2---:R-:W-:-:S06]  /*5030*/  F2FP.PACK_AB R10, R108, R185 ;  /* 0x000000b96c0a723e */ /* 0x004fcc00000000ff */
[----:B------:R1:W2:Y:S01]  /*5040*/  MUFU.EX2 R104, R9 ;  /* 0x0000000900687308 */ /* 0x0002a20000000800 */
[--C-:B---3--:R-:W-:Y:S02]  /*5050*/  FFMA.FTZ R0, R17, c[0x0][0x2d0], -R5.reuse ;  /* 0x0000b40011007a23 */ /* 0x108fe40000010805 */
[----:B------:R-:W-:Y:S05]  /*5060*/  LDSM.16.MT88.4 R16, [R227+0x100] ;  /* 0x00010000e310783b */ /* 0x000fea0000004200 */
[----:B------:R3:W-:Y:S01]  /*5070*/  MUFU.EX2 R189, R0 ;  /* 0x0000000000bd7308 */ /* 0x0007e20000000800 */
[----:B-1----:R-:W1:Y:S01]  /*5080*/  SHFL.BFLY PT, R9, R8, 0x1, 0x1f ;  /* 0x0c201f0008097f89 */ /* 0x002e6200000e0000 */
[----:B---3--:R-:W-:-:S06]  /*5090*/  FFMA.FTZ R0, R24, c[0x0][0x2d0], -R5 ;  /* 0x0000b40018007a23 */ /* 0x008fcc0000010805 */
[----:B------:R3:W4:Y:S01]  /*50a0*/  MUFU.EX2 R200, R0 ;  /* 0x0000000000c87308 */ /* 0x0007220000000800 */
[----:B-1----:R-:W-:Y:S02]  /*50b0*/  FMNMX.FTZ R72, R8, R9, !PT ;  /* 0x0000000908487209 */ /* 0x002fe40007810000 */
[----:B------:R-:W-:Y:S01]  /*50c0*/  F2FP.PACK_AB R8, R105, R205 ;  /* 0x000000cd6908723e */ /* 0x000fe200000000ff */
[----:B---3--:R-:W-:Y:S01]  /*50d0*/  FFMA.FTZ R0, R25, c[0x0][0x2d0], -R7 ;  /* 0x0000b40019007a23 */ /* 0x008fe20000010807 */
[C---:B------:R-:W-:Y:S01]  /*50e0*/  FSETP.NEU.FTZ.AND P0, PT, R72.reuse, -INF , PT ;  /* 0xff8000004800780b */ /* 0x040fe20003f1d000 */
[----:B------:R-:W-:Y:S01]  /*50f0*/  FMUL.FTZ R3, R72, c[0x0][0x2d0] ;  /* 0x0000b40048037a20 */ /* 0x000fe20000410000 */
[----:B--2---:R-:W-:Y:S01]  /*5100*/  F2FP.PACK_AB R9, R252, R104 ;  /* 0x00000068fc09723e */ /* 0x004fe200000000ff */
[----:B------:R1:W2:Y:S01]  /*5110*/  MUFU.EX2 R248, R0 ;  /* 0x0000000000f87308 */ /* 0x0002a20000000800 */
[----:B----4-:R-:W-:-:S07]  /*5120*/  F2FP.PACK_AB R11, R200, R189 ;  /* 0x000000bdc80b723e */ /* 0x010fce00000000ff */
[----:B------:R-:W-:Y:S01]  /*5130*/  HMMA.16816.F32 R80, R8, R20, RZ ;  /* 0x000000140850723c */ /* 0x000fe200000018ff */
[----:B-1----:R-:W-:Y:S01]  /*5140*/  FFMA.FTZ R0, R26, c[0x0][0x2d0], -R7 ;  /* 0x0000b4001a007a23 */ /* 0x002fe20000010807 */
[----:B--2---:R-:W-:-:S06]  /*5150*/  F2FP.PACK_AB R12, R248, R190 ;  /* 0x000000bef80c723e */ /* 0x004fcc00000000ff */
[C---:B------:R-:W-:Y:S01]  /*5160*/  HMMA.16816.F32 R76, R8.reuse, R22, RZ ;  /* 0x00000016084c723c */ /* 0x040fe200000018ff */
[----:B------:R1:W-:Y:S07]  /*5170*/  MUFU.EX2 R251, R0 ;  /* 0x0000000000fb7308 */ /* 0x0003ee0000000800 */
[C---:B------:R-:W-:Y:S08]  /*5180*/  HMMA.16816.F32 R64, R8.reuse, R16, RZ ;  /* 0x000000100840723c */ /* 0x040ff000000018ff */
[C---:B------:R-:W-:Y:S01]  /*5190*/  HMMA.16816.F32 R60, R8.reuse, R18, RZ ;  /* 0x00000012083c723c */ /* 0x040fe200000018ff */
[----:B-1----:R-:W-:Y:S01]  /*51a0*/  FSEL R0, R3, RZ, P0 ;  /* 0x000000ff03007208 */ /* 0x002fe20000000000 */
[----:B------:R-:W-:Y:S01]  /*51b0*/  FFMA.FTZ R3, R27, c[0x0][0x2d0], -R7 ;  /* 0x0000b4001b037a23 */ /* 0x000fe20000010807 */
[----:B------:R-:W-:Y:S01]  /*51c0*/  PLOP3.LUT P0, PT, PT, PT, UP0, 0x80, 0x0 ;  /* 0x000000000000781c */ /* 0x000fe20003f0f008 */
[----:B------:R-:W-:Y:S02]  /*51d0*/  LDSM.16.MT88.4 R24, [R224+0x900] ;  /* 0x00090000e018783b */ /* 0x000fe40000004200 */
[----:B------:R1:W2:Y:S02]  /*51e0*/  MUFU.EX2 R204, R3 ;  /* 0x0000000300cc7308 */ /* 0x0002a40000000800 */
[C---:B------:R-:W-:Y:S08]  /*51f0*/  HMMA.16816.F32 R56, R8.reuse, R28, RZ ;  /* 0x0000001c0838723c */ /* 0x040ff000000018ff */
[----:B------:R-:W-:Y:S01]  /*5200*/  HMMA.16816.F32 R48, R8, R40, RZ ;  /* 0x000000280830723c */ /* 0x000fe200000018ff */
[----:B-1----:R-:W-:Y:S01]  /*5210*/  FFMA.FTZ R3, R32, c[0x0][0x2d0], -R0 ;  /* 0x0000b40020037a23 */ /* 0x002fe20000010800 */
[----:B--2---:R-:W-:-:S06]  /*5220*/  F2FP.PACK_AB R14, R204, R251 ;  /* 0x000000fbcc0e723e */ /* 0x004fcc00000000ff */
[C---:B------:R-:W-:Y:S01]  /*5230*/  HMMA.16816.F32 R52, R8.reuse, R30, RZ ;  /* 0x0000001e0834723c */ /* 0x040fe200000018ff */
[----:B------:R1:W-:Y:S07]  /*5240*/  MUFU.EX2 R245, R3 ;  /* 0x0000000300f57308 */ /* 0x0003ee0000000800 */
[----:B------:R-:W-:Y:S01]  /*5250*/  HMMA.16816.F32 R44, R8, R42, RZ ;  /* 0x0000002a082c723c */ /* 0x000fe200000018ff */
[----:B-1----:R-:W-:-:S04]  /*5260*/  FFMA.FTZ R3, R33, c[0x0][0x2d0], -R0 ;  /* 0x0000b40021037a23 */ /* 0x002fc80000010800 */
[----:B------:R1:W2:Y:S02]  /*5270*/  MUFU.EX2 R221, R3 ;  /* 0x0000000300dd7308 */ /* 0x0002a40000000800 */
[----:B-1----:R-:W-:Y:S01]  /*5280*/  FFMA.FTZ R3, R34, c[0x0][0x2d0], -R0 ;  /* 0x0000b40022037a23 */ /* 0x002fe20000010800 */
[----:B--2---:R-:W-:-:S05]  /*5290*/  F2FP.PACK_AB R13, R221, R245 ;  /* 0x000000f5dd0d723e */ /* 0x004fca00000000ff */
[----:B------:R1:W-:Y:S02]  /*52a0*/  MUFU.EX2 R244, R3 ;  /* 0x0000000300f47308 */ /* 0x0003e40000000800 */
[----:B-1----:R-:W-:Y:S02]  /*52b0*/  FFMA.FTZ R3, R35, c[0x0][0x2d0], -R0 ;  /* 0x0000b40023037a23 */ /* 0x002fe40000010800 */
[----:B------:R-:W-:Y:S04]  /*52c0*/  LDSM.16.MT88.4 R32, [R226+0x900] ;  /* 0x00090000e220783b */ /* 0x000fe80000004200 */
[----:B------:R1:W2:Y:S02]  /*52d0*/  MUFU.EX2 R107, R3 ;  /* 0x00000003006b7308 */ /* 0x0002a40000000800 */
[----:B-1----:R-:W-:Y:S01]  /*52e0*/  FFMA.FTZ R3, R36, c[0x0][0x2d0], -R6 ;  /* 0x0000b40024037a23 */ /* 0x002fe20000010806 */
[----:B--2---:R-:W-:-:S05]  /*52f0*/  F2FP.PACK_AB R15, R107, R244 ;  /* 0x000000f46b0f723e */ /* 0x004fca00000000ff */
[----:B------:R1:W-:Y:S02]  /*5300*/  MUFU.EX2 R203, R3 ;  /* 0x0000000300cb7308 */ /* 0x0003e40000000800 */
[C---:B------:R-:W-:Y:S08]  /*5310*/  HMMA.16816.F32 R92, R12.reuse, R20, RZ ;  /* 0x000000140c5c723c */ /* 0x040ff000000018ff */
[----:B------:R-:W-:Y:S01]  /*5320*/  HMMA.16816.F32 R100, R12, R22, RZ ;  /* 0x000000160c64723c */ /* 0x000fe200000018ff */
[----:B------:R-:W-:Y:S01]  /*5330*/  LDSM.16.MT88.4 R20, [R225+0x900] ;  /* 0x00090000e114783b */ /* 0x000fe20000004200 */
[----:B-1----:R-:W-:-:S04]  /*5340*/  FFMA.FTZ R3, R37, c[0x0][0x2d0], -R6 ;  /* 0x0000b40025037a23 */ /* 0x002fc80000010806 */
[----:B------:R1:W2:Y:S02]  /*5350*/  MUFU.EX2 R201, R3 ;  /* 0x0000000300c97308 */ /* 0x0002a40000000800 */
[C---:B------:R-:W-:Y:S08]  /*5360*/  HMMA.16816.F32 R88, R12.reuse, R16, RZ ;  /* 0x000000100c58723c */ /* 0x040ff000000018ff */
[----:B------:R-:W-:Y:S01]  /*5370*/  HMMA.16816.F32 R84, R12, R28, RZ ;  /* 0x0000001c0c54723c */ /* 0x000fe200000018ff */
[----:B-1----:R-:W-:Y:S01]  /*5380*/  FFMA.FTZ R3, R38, c[0x0][0x2d0], -R6 ;  /* 0x0000b40026037a23 */ /* 0x002fe20000010806 */
[----:B--2---:R-:W-:-:S05]  /*5390*/  F2FP.PACK_AB R8, R201, R203 ;  /* 0x000000cbc908723e */ /* 0x004fca00000000ff */
[----:B------:R-:W-:Y:S01]  /*53a0*/  IMAD.MOV.U32 R29, RZ, RZ, R105 ;  /* 0x000000ffff1d7224 */ /* 0x000fe200078e0069 */
[----:B------:R-:W-:Y:S01]  /*53b0*/  HMMA.16816.F32 R112, R12, R18, RZ ;  /* 0x000000120c70723c */ /* 0x000fe200000018ff */
[----:B------:R1:W-:Y:S01]  /*53c0*/  MUFU.EX2 R195, R3 ;  /* 0x0000000300c37308 */ /* 0x0003e20000000800 */
[----:B------:R-:W-:-:S06]  /*53d0*/  IMAD.MOV.U32 R28, RZ, RZ, R104 ;  /* 0x000000ffff1c7224 */ /* 0x000fcc00078e0068 */
[C---:B------:R-:W-:Y:S08]  /*53e0*/  HMMA.16816.F32 R16, R12.reuse, R40, RZ ;  /* 0x000000280c10723c */ /* 0x040ff000000018ff */
[----:B------:R-:W-:Y:S01]  /*53f0*/  HMMA.16816.F32 R124, R12, R30, RZ ;  /* 0x0000001e0c7c723c */ /* 0x000fe200000018ff */
[----:B-1----:R-:W-:Y:S02]  /*5400*/  FFMA.FTZ R3, R39, c[0x0][0x2d0], -R6 ;  /* 0x0000b40027037a23 */ /* 0x002fe40000010806 */
[----:B------:R-:W1:Y:S02]  /*5410*/  LDSM.16.MT88.4 R36, [R227+0x900] ;  /* 0x00090000e324783b */ /* 0x000e640000004200 */
[----:B------:R2:W3:Y:S02]  /*5420*/  MUFU.EX2 R4, R3 ;  /* 0x0000000300047308 */ /* 0x0004e40000000800 */
[----:B--2---:R-:W-:Y:S01]  /*5430*/  FFMA.FTZ R3, R68, c[0x0][0x2d0], -R5 ;  /* 0x0000b40044037a23 */ /* 0x004fe20000010805 */
[----:B---3--:R-:W-:Y:S01]  /*5440*/  F2FP.PACK_AB R10, R4, R195 ;  /* 0x000000c3040a723e */ /* 0x008fe200000000ff */
[----:B------:R-:W-:-:S04]  /*5450*/  IMAD.MOV.U32 R68, RZ, RZ, R110 ;  /* 0x000000ffff447224 */ /* 0x000fc800078e006e */
[----:B------:R2:W-:Y:S02]  /*5460*/  MUFU.EX2 R196, R3 ;  /* 0x0000000300c47308 */ /* 0x0005e40000000800 */
[----:B--2---:R-:W-:Y:S02]  /*5470*/  FFMA.FTZ R3, R69, c[0x0][0x2d0], -R5 ;  /* 0x0000b40045037a23 */ /* 0x004fe40000010805 */
[----:B------:R-:W-:-:S04]  /*5480*/  IMAD.MOV.U32 R69, RZ, RZ, R109 ;  /* 0x000000ffff457224 */ /* 0x000fc800078e006d */
[----:B------:R2:W3:Y:S02]  /*5490*/  MUFU.EX2 R199, R3 ;  /* 0x0000000300c77308 */ /* 0x0004e40000000800 */
[----:B--2---:R-:W-:Y:S01]  /*54a0*/  FFMA.FTZ R3, R70, c[0x0][0x2d0], -R5 ;  /* 0x0000b40046037a23 */ /* 0x004fe20000010805 */
[----:B---3--:R-:W-:Y:S02]  /*54b0*/  F2FP.PACK_AB R9, R199, R196 ;  /* 0x000000c4c709723e */ /* 0x008fe400000000ff */
[----:B------:R-:W-:-:S03]  /*54c0*/  MOV R70, R106 ;  /* 0x0000006a00467202 */ /* 0x000fc60000000f00 */
[----:B------:R2:W-:Y:S02]  /*54d0*/  MUFU.EX2 R194, R3 ;  /* 0x0000000300c27308 */ /* 0x0005e40000000800 */
[----:B--2---:R-:W-:Y:S02]  /*54e0*/  FFMA.FTZ R3, R74, c[0x0][0x2d0], -R5 ;  /* 0x0000b4004a037a23 */ /* 0x004fe40000010805 */
[----:B------:R-:W-:-:S04]  /*54f0*/  IMAD.MOV.U32 R74, RZ, RZ, R107 ;  /* 0x000000ffff4a7224 */ /* 0x000fc800078e006b */
[----:B------:R2:W3:Y:S02]  /*5500*/  MUFU.EX2 R187, R3 ;  /* 0x0000000300bb7308 */ /* 0x0004e40000000800 */
[----:B--2---:R-:W-:Y:S01]  /*5510*/  FFMA.FTZ R3, R75, c[0x0][0x2d0], -R7 ;  /* 0x0000b4004b037a23 */ /* 0x004fe20000010807 */
[----:B---3--:R-:W-:Y:S01]  /*5520*/  F2FP.PACK_AB R11, R187, R194 ;  /* 0x000000c2bb0b723e */ /* 0x008fe200000000ff */
[----:B------:R-:W-:-:S04]  /*5530*/  IMAD.MOV.U32 R75, RZ, RZ, R108 ;  /* 0x000000ffff4b7224 */ /* 0x000fc800078e006c */
[----:B------:R2:W-:Y:S01]  /*5540*/  MUFU.EX2 R219, R3 ;  /* 0x0000000300db7308 */ /* 0x0005e20000000800 */
[----:B------:R-:W-:Y:S01]  /*5550*/  HMMA.16816.F32 R108, R12, R42, RZ ;  /* 0x0000002a0c6c723c */ /* 0x000fe200000018ff */
[----:B------:R-:W-:Y:S07]  /*5560*/  LDSM.16.MT88.4 R12, [R227+0x1100] ;  /* 0x00110000e30c783b */ /* 0x000fee0000004200 */
[----:B-1----:R-:W-:Y:S01]  /*5570*/  HMMA.16816.F32 R104, R8, R36, R64 ;  /* 0x000000240868723c */ /* 0x002fe20000001840 */
[----:B--2---:R-:W-:-:S07]  /*5580*/  FFMA.FTZ R3, R96, c[0x0][0x2d0], -R7 ;  /* 0x0000b40060037a23 */ /* 0x004fce0000010807 */
[C---:B------:R-:W-:Y:S01]  /*5590*/  HMMA.16816.F32 R120, R8.reuse, R24, R80 ;  /* 0x000000180878723c */ /* 0x040fe20000001850 */
[----:B------:R1:W2:Y:S07]  /*55a0*/  MUFU.EX2 R218, R3 ;  /* 0x0000000300da7308 */ /* 0x0002ae0000000800 */
[C---:B------:R-:W-:Y:S08]  /*55b0*/  HMMA.16816.F32 R64, R8.reuse, R38, R60 ;  /* 0x000000260840723c */ /* 0x040ff0000000183c */
[----:B------:R-:W-:Y:S01]  /*55c0*/  HMMA.16816.F32 R80, R8, R32, R48 ;  /* 0x000000200850723c */ /* 0x000fe20000001830 */
[----:B-1----:R-:W-:-:S04]  /*55d0*/  FFMA.FTZ R3, R97, c[0x0][0x2d0], -R7 ;  /* 0x0000b40061037a23 */ /* 0x002fc80000010807 */
[----:B------:R1:W-:Y:S03]  /*55e0*/  MUFU.EX2 R215, R3 ;  /* 0x0000000300d77308 */ /* 0x0003e60000000800 */
[C---:B------:R-:W-:Y:S08]  /*55f0*/  HMMA.16816.F32 R76, R8.reuse, R26, R76 ;  /* 0x0000001a084c723c */ /* 0x040ff0000000184c */
[----:B------:R-:W-:Y:S01]  /*5600*/  HMMA.16816.F32 R60, R8, R22, R52 ;  /* 0x00000016083c723c */ /* 0x000fe20000001834 */
[----:B-1----:R-:W-:-:S07]  /*5610*/  FFMA.FTZ R3, R98, c[0x0][0x2d0], -R7 ;  /* 0x0000b40062037a23 */ /* 0x002fce0000010807 */
[----:B------:R-:W-:Y:S01]  /*5620*/  HMMA.16816.F32 R44, R8, R34, R44 ;  /* 0x00000022082c723c */ /* 0x000fe2000000182c */
[----:B------:R1:W3:Y:S02]  /*5630*/  MUFU.EX2 R217, R3 ;  /* 0x0000000300d97308 */ /* 0x0002e40000000800 */
[----:B-1----:R-:W-:-:S05]  /*5640*/  FFMA.FTZ R3, R99, c[0x0][0x2d0], -R0 ;  /* 0x0000b40063037a23 */ /* 0x002fca0000010800 */
[----:B------:R-:W-:Y:S01]  /*5650*/  HMMA.16816.F32 R96, R8, R20, R56 ;  /* 0x000000140860723c */ /* 0x000fe20000001838 */
[----:B------:R1:W-:Y:S06]  /*5660*/  MUFU.EX2 R206, R3 ;  /* 0x0000000300ce7308 */ /* 0x0003ec0000000800 */
[----:B--2---:R-:W-:Y:S02]  /*5670*/  F2FP.PACK_AB R8, R218, R219 ;  /* 0x000000dbda08723e */ /* 0x004fe400000000ff */
[----:B---3--:R-:W-:Y:S01]  /*5680*/  F2FP.PACK_AB R10, R217, R215 ;  /* 0x000000d7d90a723e */ /* 0x008fe200000000ff */
[----:B-1----:R-:W-:-:S02]  /*5690*/  FFMA.FTZ R3, R116, c[0x0][0x2d0], -R0 ;  /* 0x0000b40074037a23 */ /* 0x002fc40000010800 */
[----:B------:R-:W-:Y:S02]  /*56a0*/  IMAD.MOV.U32 R116, RZ, RZ, R204 ;  /* 0x000000ffff747224 */ /* 0x000fe400078e00cc */
[----:B------:R1:W2:Y:S02]  /*56b0*/  MUFU.EX2 R208, R3 ;  /* 0x0000000300d07308 */ /* 0x0002a40000000800 */
[----:B-1----:R-:W-:Y:S01]  /*56c0*/  FFMA.FTZ R3, R117, c[0x0][0x2d0], -R0 ;  /* 0x0000b40075037a23 */ /* 0x002fe20000010800 */
[----:B--2---:R-:W-:Y:S01]  /*56d0*/  F2FP.PACK_AB R9, R208, R206 ;  /* 0x000000ced009723e */ /* 0x004fe200000000ff */
[----:B------:R-:W-:-:S04]  /*56e0*/  IMAD.MOV.U32 R117, RZ, RZ, R202 ;  /* 0x000000ffff757224 */ /* 0x000fc800078e00ca */
[----:B------:R1:W-:Y:S02]  /*56f0*/  MUFU.EX2 R210, R3 ;  /* 0x0000000300d27308 */ /* 0x0003e40000000800 */
[----:B-1----:R-:W-:Y:S02]  /*5700*/  FFMA.FTZ R3, R118, c[0x0][0x2d0], -R0 ;  /* 0x0000b40076037a23 */ /* 0x002fe40000010800 */
[----:B------:R-:W-:-:S04]  /*5710*/  IMAD.MOV.U32 R118, RZ, RZ, R29 ;  /* 0x000000ffff767224 */ /* 0x000fc800078e001d */
[----:B------:R1:W2:Y:S02]  /*5720*/  MUFU.EX2 R207, R3 ;  /* 0x0000000300cf7308 */ /* 0x0002a40000000800 */
[----:B-1----:R-:W-:Y:S01]  /*5730*/  FFMA.FTZ R3, R128, c[0x0][0x2d0], -R7 ;  /* 0x0000b40080037a23 */ /* 0x002fe20000010807 */
[----:B--2---:R-:W-:Y:S01]  /*5740*/  F2FP.PACK_AB R11, R207, R210 ;  /* 0x000000d2cf0b723e */ /* 0x004fe200000000ff */
[----:B------:R-:W-:-:S04]  /*5750*/  IMAD.MOV.U32 R128, RZ, RZ, R203 ;  /* 0x000000ffff807224 */ /* 0x000fc800078e00cb */
[----:B------:R1:W-:Y:S02]  /*5760*/  MUFU.EX2 R209, R3 ;  /* 0x0000000300d17308 */ /* 0x0003e40000000800 */
[C---:B------:R-:W-:Y:S07]  /*5770*/  HMMA.16816.F32 R52, R8.reuse, R36, R88 ;  /* 0x000000240834723c */ /* 0x040fee0000001858 */
[----:B------:R-:W-:Y:S01]  /*5780*/  IMAD.MOV.U32 R89, RZ, RZ, R200 ;  /* 0x000000ffff597224 */ /* 0x000fe200078e00c8 */
[----:B------:R-:W-:Y:S01]  /*5790*/  MOV R90, R199 ;  /* 0x000000c7005a7202 */ /* 0x000fe20000000f00 */
[----:B------:R-:W-:Y:S01]  /*57a0*/  IMAD.MOV.U32 R91, RZ, RZ, R198 ;  /* 0x000000ffff5b7224 */ /* 0x000fe200078e00c6 */
[----:B------:R-:W-:Y:S01]  /*57b0*/  HMMA.16816.F32 R48, R8, R24, R92 ;  /* 0x000000180830723c */ /* 0x000fe2000000185c */
[----:B-1----:R-:W-:-:S02]  /*57c0*/  FFMA.FTZ R3, R129, c[0x0][0x2d0], -R6 ;  /* 0x0000b40081037a23 */ /* 0x002fc40000010806 */
[----:B------:R-:W-:Y:S02]  /*57d0*/  IMAD.MOV.U32 R129, RZ, RZ, R205 ;  /* 0x000000ffff817224 */ /* 0x000fe400078e00cd */
[----:B------:R1:W-:Y:S03]  /*57e0*/  MUFU.EX2 R204, R3 ;  /* 0x0000000300cc7308 */ /* 0x0003e60000000800 */
[C---:B------:R-:W-:Y:S01]  /*57f0*/  HMMA.16816.F32 R92, R8.reuse, R32, R16 ;  /* 0x00000020085c723c */ /* 0x040fe20000001810 */
[----:B------:R-:W-:Y:S06]  /*5800*/  LDSM.16.MT88.4 R16, [R224+0x1100] ;  /* 0x00110000e010783b */ /* 0x000fec0000004200 */
[----:B------:R-:W-:Y:S01]  /*5810*/  IMAD.MOV.U32 R33, RZ, RZ, R116 ;  /* 0x000000ffff217224 */ /* 0x000fe200078e0074 */
[----:B------:R-:W-:Y:S01]  /*5820*/  HMMA.16816.F32 R36, R8, R38, R112 ;  /* 0x000000260824723c */ /* 0x000fe20000001870 */
[----:B------:R-:W-:-:S02]  /*5830*/  IMAD.MOV.U32 R116, RZ, RZ, R196 ;  /* 0x000000ffff747224 */ /* 0x000fc400078e00c4 */
[----:B------:R-:W-:Y:S02]  /*5840*/  IMAD.MOV.U32 R32, RZ, RZ, R69 ;  /* 0x000000ffff207224 */ /* 0x000fe400078e0045 */
[----:B------:R-:W-:Y:S02]  /*5850*/  IMAD.MOV.U32 R69, RZ, RZ, R188 ;  /* 0x000000ffff457224 */ /* 0x000fe400078e00bc */
[----:B-1----:R-:W-:Y:S01]  /*5860*/  FFMA.FTZ R3, R130, c[0x0][0x2d0], -R6 ;  /* 0x0000b40082037a23 */ /* 0x002fe20000010806 */
[----:B------:R-:W-:Y:S01]  /*5870*/  HMMA.16816.F32 R40, R8, R26, R100 ;  /* 0x0000001a0828723c */ /* 0x000fe20000001864 */
[----:B------:R-:W-:Y:S01]  /*5880*/  IMAD.MOV.U32 R112, RZ, RZ, R195 ;  /* 0x000000ffff707224 */ /* 0x000fe200078e00c3 */
[----:B------:R-:W-:Y:S01]  /*5890*/  LDSM.16.MT88.4 R24, [R225+0x1100] ;  /* 0x00110000e118783b */ /* 0x000fe20000004200 */
[----:B------:R1:W2:Y:S01]  /*58a0*/  MUFU.EX2 R205, R3 ;  /* 0x0000000300cd7308 */ /* 0x0002a20000000800 */
[----:B------:R-:W-:Y:S01]  /*58b0*/  IMAD.MOV.U32 R115, RZ, RZ, R68 ;  /* 0x000000ffff737224 */ /* 0x000fe200078e0044 */
[----:B------:R-:W-:Y:S01]  /*58c0*/  MOV R68, R193 ;  /* 0x000000c100447202 */ /* 0x000fe20000000f00 */
[----:B------:R-:W-:-:S02]  /*58d0*/  IMAD.MOV.U32 R130, RZ, RZ, R28 ;  /* 0x000000ffff827224 */ /* 0x000fc400078e001c */
[----:B------:R-:W3:Y:S01]  /*58e0*/  LDSM.16.MT88.4 R28, [R226+0x1100] ;  /* 0x00110000e21c783b */ /* 0x000ee20000004200 */
[----:B------:R-:W-:Y:S01]  /*58f0*/  IMAD.MOV.U32 R114, RZ, RZ, R191 ;  /* 0x000000ffff727224 */ /* 0x000fe200078e00bf */
[----:B------:R-:W-:Y:S01]  /*5900*/  HMMA.16816.F32 R84, R8, R20, R84 ;  /* 0x000000140854723c */ /* 0x000fe20000001854 */
[----:B------:R-:W-:-:S06]  /*5910*/  IMAD.MOV.U32 R113, RZ, RZ, R190 ;  /* 0x000000ffff717224 */ /* 0x000fcc00078e00be */
[----:B------:R-:W-:Y:S01]  /*5920*/  IMAD.MOV.U32 R21, RZ, RZ, R90 ;  /* 0x000000ffff157224 */ /* 0x000fe200078e005a */
[C---:B------:R-:W-:Y:S01]  /*5930*/  HMMA.16816.F32 R56, R8.reuse, R22, R124 ;  /* 0x000000160838723c */ /* 0x040fe2000000187c */
[----:B-1----:R-:W-:Y:S02]  /*5940*/  FFMA.FTZ R3, R131, c[0x0][0x2d0], -R6 ;  /* 0x0000b40083037a23 */ /* 0x002fe40000010806 */
[----:B------:R-:W-:Y:S02]  /*5950*/  IMAD.MOV.U32 R131, RZ, RZ, R201 ;  /* 0x000000ffff837224 */ /* 0x000fe400078e00c9 */
[----:B------:R1:W-:Y:S01]  /*5960*/  MUFU.EX2 R203, R3 ;  /* 0x0000000300cb7308 */ /* 0x0003e20000000800 */
[----:B------:R-:W-:Y:S01]  /*5970*/  IMAD.MOV.U32 R20, RZ, RZ, R91 ;  /* 0x000000ffff147224 */ /* 0x000fe200078e005b */
[----:B------:R-:W-:Y:S01]  /*5980*/  MOV R124, R112 ;  /* 0x00000070007c7202 */ /* 0x000fe20000000f00 */
[----:B------:R-:W-:Y:S02]  /*5990*/  IMAD.MOV.U32 R125, RZ, RZ, R89 ;  /* 0x000000ffff7d7224 */ /* 0x000fe400078e0059 */
[----:B------:R-:W-:Y:S01]  /*59a0*/  HMMA.16816.F32 R88, R8, R34, R108 ;  /* 0x000000220858723c */ /* 0x000fe2000000186c */
[----:B------:R-:W-:-:S02]  /*59b0*/  IMAD.MOV.U32 R127, RZ, RZ, R113 ;  /* 0x000000ffff7f7224 */ /* 0x000fc400078e0071 */
[----:B------:R-:W-:Y:S02]  /*59c0*/  IMAD.MOV.U32 R112, RZ, RZ, R115 ;  /* 0x000000ffff707224 */ /* 0x000fe400078e0073 */
[----:B------:R-:W-:Y:S02]  /*59d0*/  IMAD.MOV.U32 R113, RZ, RZ, R32 ;  /* 0x000000ffff717224 */ /* 0x000fe400078e0020 */
[----:B--2---:R-:W-:Y:S01]  /*59e0*/  F2FP.PACK_AB R8, R205, R204 ;  /* 0x000000cccd08723e */ /* 0x004fe200000000ff */
[----:B------:R-:W-:Y:S02]  /*59f0*/  IMAD.MOV.U32 R115, RZ, RZ, R20 ;  /* 0x000000ffff737224 */ /* 0x000fe400078e0014 */
[----:B------:R-:W-:Y:S02]  /*5a00*/  IMAD.MOV.U32 R32, RZ, RZ, R21 ;  /* 0x000000ffff207224 */ /* 0x000fe400078e0015 */
[----:B-1----:R-:W-:Y:S02]  /*5a10*/  FFMA.FTZ R3, R132, c[0x0][0x2d0], -R6 ;  /* 0x0000b40084037a23 */ /* 0x002fe40000010806 */
[----:B------:R-:W-:-:S02]  /*5a20*/  IMAD.MOV.U32 R132, RZ, RZ, R194 ;  /* 0x000000ffff847224 */ /* 0x000fc400078e00c2 */
[----:B------:R1:W2:Y:S01]  /*5a30*/  MUFU.EX2 R202, R3 ;  /* 0x0000000300ca7308 */ /* 0x0002a20000000800 */
[----:B------:R-:W-:Y:S02]  /*5a40*/  IMAD.MOV.U32 R126, RZ, RZ, R115 ;  /* 0x000000ffff7e7224 */ /* 0x000fe400078e0073 */
[----:B-1----:R-:W-:Y:S01]  /*5a50*/  FFMA.FTZ R3, R133, c[0x0][0x2d0], -R5 ;  /* 0x0000b40085037a23 */ /* 0x002fe20000010805 */
[----:B--2---:R-:W-:Y:S01]  /*5a60*/  F2FP.PACK_AB R10, R202, R203 ;  /* 0x000000cbca0a723e */ /* 0x004fe200000000ff */
[----:B------:R-:W-:-:S03]  /*5a70*/  IMAD.MOV.U32 R133, RZ, RZ, R189 ;  /* 0x000000ffff857224 */ /* 0x000fc600078e00bd */
[----:B------:R1:W-:Y:S02]  /*5a80*/  MUFU.EX2 R201, R3 ;  /* 0x0000000300c97308 */ /* 0x0003e40000000800 */
[----:B-1----:R-:W-:Y:S02]  /*5a90*/  FFMA.FTZ R3, R134, c[0x0][0x2d0], -R5 ;  /* 0x0000b40086037a23 */ /* 0x002fe40000010805 */
[----:B------:R-:W-:-:S04]  /*5aa0*/  IMAD.MOV.U32 R134, RZ, RZ, R187 ;  /* 0x000000ffff867224 */ /* 0x000fc800078e00bb */
[----:B------:R1:W2:Y:S02]  /*5ab0*/  MUFU.EX2 R200, R3 ;  /* 0x0000000300c87308 */ /* 0x0002a40000000800 */
[----:B-1----:R-:W-:Y:S01]  /*5ac0*/  FFMA.FTZ R3, R135, c[0x0][0x2d0], -R5 ;  /* 0x0000b40087037a23 */ /* 0x002fe20000010805 */
[----:B--2---:R-:W-:Y:S01]  /*5ad0*/  F2FP.PACK_AB R9, R200, R201 ;  /* 0x000000c9c809723e */ /* 0x004fe200000000ff */
[----:B------:R-:W-:-:S04]  /*5ae0*/  IMAD.MOV.U32 R135, RZ, RZ, R4 ;  /* 0x000000ffff877224 */ /* 0x000fc800078e0004 */
[----:B------:R1:W-:Y:S01]  /*5af0*/  MUFU.EX2 R199, R3 ;  /* 0x0000000300c77308 */ /* 0x0003e20000000800 */
[----:B------:R-:W-:-:S04]  /*5b00*/  IMAD.MOV.U32 R4, RZ, RZ, R192 ;  /* 0x000000ffff047224 */ /* 0x000fc800078e00c0 */
[----:B------:R-:W-:Y:S02]  /*5b10*/  FFMA.FTZ R4, R4, c[0x0][0x2d0], -R7 ;  /* 0x0000b40004047a23 */ /* 0x000fe40000010807 */
[----:B-1----:R-:W-:Y:S02]  /*5b20*/  FFMA.FTZ R3, R136, c[0x0][0x2d0], -R5 ;  /* 0x0000b40088037a23 */ /* 0x002fe40000010805 */
[----:B------:R-:W-:Y:S02]  /*5b30*/  IMAD.MOV.U32 R136, RZ, RZ, R197 ;  /* 0x000000ffff887224 */ /* 0x000fe400078e00c5 */
[----:B------:R1:W2:Y:S02]  /*5b40*/  MUFU.EX2 R198, R3 ;  /* 0x0000000300c67308 */ /* 0x0002a40000000800 */
[----:B-1----:R-:W-:Y:S01]  /*5b50*/  FFMA.FTZ R3, R137, c[0x0][0x2d0], -R7 ;  /* 0x0000b40089037a23 */ /* 0x002fe20000010807 */
[----:B--2---:R-:W-:-:S05]  /*5b60*/  F2FP.PACK_AB R11, R198, R199 ;  /* 0x000000c7c60b723e */ /* 0x004fca00000000ff */
[----:B------:R1:W2:Y:S02]  /*5b70*/  MUFU.EX2 R197, R3 ;  /* 0x0000000300c57308 */ /* 0x0002a40000000800 */
[C---:B---3--:R-:W-:Y:S08]  /*5b80*/  HMMA.16816.F32 R100, R8.reuse, R28, R80 ;  /* 0x0000001c0864723c */ /* 0x048ff00000001850 */
[----:B------:R-:W-:Y:S01]  /*5b90*/  HMMA.16816.F32 R80, R8, R18, R76 ;  /* 0x000000120850723c */ /* 0x000fe2000000184c */
[----:B-1----:R-:W-:-:S02]  /*5ba0*/  FFMA.FTZ R3, R138, c[0x0][0x2d0], -R7 ;  /* 0x0000b4008a037a23 */ /* 0x002fc40000010807 */
[----:B------:R-:W-:Y:S02]  /*5bb0*/  IMAD.MOV.U32 R138, RZ, RZ, R32 ;  /* 0x000000ffff8a7224 */ /* 0x000fe400078e0020 */
[----:B------:R1:W-:Y:S03]  /*5bc0*/  MUFU.EX2 R196, R3 ;  /* 0x0000000300c47308 */ /* 0x0003e60000000800 */
[C---:B------:R-:W-:Y:S08]  /*5bd0*/  HMMA.16816.F32 R76, R8.reuse, R14, R64 ;  /* 0x0000000e084c723c */ /* 0x040ff00000001840 */
[----:B------:R-:W-:Y:S01]  /*5be0*/  HMMA.16816.F32 R64, R8, R26, R60 ;  /* 0x0000001a0840723c */ /* 0x000fe2000000183c */
[----:B-1----:R-:W-:-:S07]  /*5bf0*/  FFMA.FTZ R3, R139, c[0x0][0x2d0], -R7 ;  /* 0x0000b4008b037a23 */ /* 0x002fce0000010807 */
[C---:B------:R-:W-:Y:S01]  /*5c00*/  HMMA.16816.F32 R120, R8.reuse, R16, R120 ;  /* 0x000000100878723c */ /* 0x040fe20000001878 */
[----:B------:R1:W3:Y:S07]  /*5c10*/  MUFU.EX2 R195, R3 ;  /* 0x0000000300c37308 */ /* 0x0002ee0000000800 */
[C---:B------:R-:W-:Y:S08]  /*5c20*/  HMMA.16816.F32 R104, R8.reuse, R12, R104 ;  /* 0x0000000c0868723c */ /* 0x040ff00000001868 */
[----:B------:R-:W-:Y:S01]  /*5c30*/  HMMA.16816.F32 R96, R8, R24, R96 ;  /* 0x000000180860723c */ /* 0x000fe20000001860 */
[----:B-1----:R-:W-:-:S04]  /*5c40*/  FFMA.FTZ R3, R140, c[0x0][0x2d0], -R7 ;  /* 0x0000b4008c037a23 */ /* 0x002fc80000010807 */
[----:B------:R1:W-:Y:S03]  /*5c50*/  MUFU.EX2 R194, R3 ;  /* 0x0000000300c27308 */ /* 0x0003e60000000800 */
[----:B------:R-:W-:Y:S07]  /*5c60*/  HMMA.16816.F32 R60, R8, R30, R44 ;  /* 0x0000001e083c723c */ /* 0x000fee000000182c */
[----:B--2---:R-:W-:-:S02]  /*5c70*/  F2FP.PACK_AB R8, R197, R209 ;  /* 0x000000d1c508723e */ /* 0x004fc400000000ff */
[----:B---3--:R-:W-:Y:S01]  /*5c80*/  F2FP.PACK_AB R10, R195, R196 ;  /* 0x000000c4c30a723e */ /* 0x008fe200000000ff */
[----:B-1----:R-:W-:-:S04]  /*5c90*/  FFMA.FTZ R3, R141, c[0x0][0x2d0], -R0 ;  /* 0x0000b4008d037a23 */ /* 0x002fc80000010800 */
[----:B------:R1:W-:Y:S02]  /*5ca0*/  MUFU.EX2 R193, R3 ;  /* 0x0000000300c17308 */ /* 0x0003e40000000800 */
[----:B-1----:R-:W-:-:S06]  /*5cb0*/  FFMA.FTZ R3, R142, c[0x0][0x2d0], -R0 ;  /* 0x0000b4008e037a23 */ /* 0x002fcc0000010800 */
[----:B------:R1:W2:Y:S02]  /*5cc0*/  MUFU.EX2 R192, R3 ;  /* 0x0000000300c07308 */ /* 0x0002a40000000800 */
[----:B-1----:R-:W-:Y:S01]  /*5cd0*/  FFMA.FTZ R3, R143, c[0x0][0x2d0], -R0 ;  /* 0x0000b4008f037a23 */ /* 0x002fe20000010800 */
[----:B--2---:R-:W-:-:S05]  /*5ce0*/  F2FP.PACK_AB R9, R192, R193 ;  /* 0x000000c1c009723e */ /* 0x004fca00000000ff */
[----:B------:R1:W-:Y:S02]  /*5cf0*/  MUFU.EX2 R191, R3 ;  /* 0x0000000300bf7308 */ /* 0x0003e40000000800 */
[----:B-1----:R-:W-:-:S06]  /*5d00*/  FFMA.FTZ R3, R144, c[0x0][0x2d0], -R0 ;  /* 0x0000b40090037a23 */ /* 0x002fcc0000010800 */
[----:B------:R1:W2:Y:S02]  /*5d10*/  MUFU.EX2 R189, R3 ;  /* 0x0000000300bd7308 */ /* 0x0002a40000000800 */
[----:B-1----:R-:W-:Y:S01]  /*5d20*/  FFMA.FTZ R3, R145, c[0x0][0x2d0], -R7 ;  /* 0x0000b40091037a23 */ /* 0x002fe20000010807 */
[----:B--2---:R-:W-:-:S05]  /*5d30*/  F2FP.PACK_AB R11, R189, R191 ;  /* 0x000000bfbd0b723e */ /* 0x004fca00000000ff */
[----:B------:R1:W-:Y:S02]  /*5d40*/  MUFU.EX2 R190, R3 ;  /* 0x0000000300be7308 */ /* 0x0003e40000000800 */
[C---:B------:R-:W-:Y:S07]  /*5d50*/  HMMA.16816.F32 R20, R8.reuse, R12, R52 ;  /* 0x0000000c0814723c */ /* 0x040fee0000001834 */
[----:B------:R-:W-:Y:S01]  /*5d60*/  MOV R52, R118 ;  /* 0x0000007600347202 */ /* 0x000fe20000000f00 */
[----:B------:R-:W-:Y:S01]  /*5d70*/  IMAD.MOV.U32 R55, RZ, RZ, R117 ;  /* 0x000000ffff377224 */ /* 0x000fe200078e0075 */
[----:B------:R-:W-:Y:S01]  /*5d80*/  HMMA.16816.F32 R36, R8, R14, R36 ;  /* 0x0000000e0824723c */ /* 0x000fe20000001824 */
[----:B------:R-:W2:Y:S01]  /*5d90*/  LDSM.16.MT88.4 R12, [R227+0x1900] ;  /* 0x00190000e30c783b */ /* 0x000ea20000004200 */
[----:B------:R-:W-:-:S02]  /*5da0*/  IMAD.MOV.U32 R54, RZ, RZ, R112 ;  /* 0x000000ffff367224 */ /* 0x000fc400078e0070 */
[----:B-1----:R-:W-:-:S04]  /*5db0*/  FFMA.FTZ R3, R146, c[0x0][0x2d0], -R7 ;  /* 0x0000b40092037a23 */ /* 0x002fc80000010807 */
[----:B------:R1:W-:Y:S01]  /*5dc0*/  MUFU.EX2 R188, R3 ;  /* 0x0000000300bc7308 */ /* 0x0003e20000000800 */
[C---:B------:R-:W-:Y:S08]  /*5dd0*/  HMMA.16816.F32 R44, R8.reuse, R18, R40 ;  /* 0x00000012082c723c */ /* 0x040ff00000001828 */
[----:B------:R-:W-:Y:S01]  /*5de0*/  HMMA.16816.F32 R40, R8, R24, R84 ;  /* 0x000000180828723c */ /* 0x000fe20000001854 */
[----:B-1----:R-:W-:-:S07]  /*5df0*/  FFMA.FTZ R3, R147, c[0x0][0x2d0], -R6 ;  /* 0x0000b40093037a23 */ /* 0x002fce0000010806 */
[----:B------:R-:W-:Y:S01]  /*5e00*/  HMMA.16816.F32 R48, R8, R16, R48 ;  /* 0x000000100830723c */ /* 0x000fe20000001830 */
[----:B------:R-:W-:Y:S01]  /*5e10*/  IMAD.MOV.U32 R85, RZ, RZ, R116 ;  /* 0x000000ffff557224 */ /* 0x000fe200078e0074 */
[----:B------:R-:W1:Y:S01]  /*5e20*/  LDSM.16.MT88.4 R16, [R224+0x1900] ;  /* 0x00190000e010783b */ /* 0x000e620000004200 */
[----:B------:R3:W-:Y:S01]  /*5e30*/  MUFU.EX2 R187, R3 ;  /* 0x0000000300bb7308 */ /* 0x0007e20000000800 */
[----:B------:R-:W-:-:S04]  /*5e40*/  IMAD.MOV.U32 R86, RZ, RZ, R128 ;  /* 0x000000ffff567224 */ /* 0x000fc800078e0080 */
[C---:B------:R-:W-:Y:S01]  /*5e50*/  HMMA.16816.F32 R56, R8.reuse, R26, R56 ;  /* 0x0000001a0838723c */ /* 0x040fe20000001838 */
[----:B------:R-:W-:Y:S07]  /*5e60*/  LDSM.16.MT88.4 R24, [R225+0x1900] ;  /* 0x00190000e118783b */ /* 0x000fee0000004200 */
[----:B------:R-:W-:Y:S01]  /*5e70*/  HMMA.16816.F32 R92, R8, R28, R92 ;  /* 0x0000001c085c723c */ /* 0x000fe2000000185c */
[----:B---3--:R-:W-:Y:S02]  /*5e80*/  FFMA.FTZ R3, R148, c[0x0][0x2d0], -R6 ;  /* 0x0000b40094037a23 */ /* 0x008fe40000010806 */
[----:B------:R-:W-:-:S02]  /*5e90*/  IMAD.MOV.U32 R148, RZ, RZ, R186 ;  /* 0x000000ffff947224 */ /* 0x000fc400078e00ba */
[----:B------:R3:W4:Y:S03]  /*5ea0*/  MUFU.EX2 R186, R3 ;  /* 0x0000000300ba7308 */ /* 0x0007260000000800 */
[----:B------:R-:W-:Y:S01]  /*5eb0*/  HMMA.16816.F32 R88, R8, R30, R88 ;  /* 0x0000001e0858723c */ /* 0x000fe20000001858 */
[----:B------:R-:W-:Y:S01]  /*5ec0*/  LDSM.16.MT88.4 R28, [R226+0x2100] ;  /* 0x00210000e21c783b */ /* 0x000fe20000004200 */
[----:B---3--:R-:W-:-:S05]  /*5ed0*/  FFMA.FTZ R3, R149, c[0x0][0x2d0], -R6 ;  /* 0x0000b40095037a23 */ /* 0x008fca0000010806 */
[----:B----4-:R-:W-:Y:S01]  /*5ee0*/  F2FP.PACK_AB R8, R186, R187 ;  /* 0x000000bbba08723e */ /* 0x010fe200000000ff */
[----:B------:R-:W-:Y:S02]  /*5ef0*/  IMAD.MOV.U32 R149, RZ, RZ, R136 ;  /* 0x000000ffff957224 */ /* 0x000fe400078e0088 */
[----:B------:R-:W-:Y:S02]  /*5f00*/  IMAD.MOV.U32 R136, RZ, RZ, R114 ;  /* 0x000000ffff887224 */ /* 0x000fe400078e0072 */
[----:B------:R-:W-:Y:S02]  /*5f10*/  IMAD.MOV.U32 R114, RZ, RZ, R33 ;  /* 0x000000ffff727224 */ /* 0x000fe400078e0021 */
[----:B------:R-:W-:Y:S02]  /*5f20*/  IMAD.MOV.U32 R33, RZ, RZ, R131 ;  /* 0x000000ffff217224 */ /* 0x000fe400078e0083 */
[----:B------:R-:W-:Y:S02]  /*5f30*/  IMAD.MOV.U32 R131, RZ, RZ, R130 ;  /* 0x000000ffff837224 */ /* 0x000fe400078e0082 */
[----:B------:R-:W-:Y:S01]  /*5f40*/  IMAD.MOV.U32 R130, RZ, RZ, R129 ;  /* 0x000000ffff827224 */ /* 0x000fe200078e0081 */
[----:B------:R-:W-:Y:S01]  /*5f50*/  MOV R129, R185 ;  /* 0x000000b900817202 */ /* 0x000fe20000000f00 */
[----:B------:R-:W-:Y:S01]  /*5f60*/  IMAD.MOV.U32 R110, RZ, RZ, R136 ;  /* 0x000000ffff6e7224 */ /* 0x000fe200078e0088 */
[----:B------:R3:W-:Y:S01]  /*5f70*/  MUFU.EX2 R185, R3 ;  /* 0x0000000300b97308 */ /* 0x0007e20000000800 */
[----:B------:R-:W-:-:S02]  /*5f80*/  IMAD.MOV.U32 R136, RZ, RZ, R114 ;  /* 0x000000ffff887224 */ /* 0x000fc400078e0072 */
[----:B------:R-:W-:Y:S02]  /*5f90*/  IMAD.MOV.U32 R139, RZ, RZ, R33 ;  /* 0x000000ffff8b7224 */ /* 0x000fe400078e0021 */
[----:B------:R-:W4:Y:S01]  /*5fa0*/  LDSM.16.MT88.4 R32, [R226+0x1900] ;  /* 0x00190000e220783b */ /* 0x000f220000004200 */
[----:B------:R-:W-:Y:S02]  /*5fb0*/  IMAD.MOV.U32 R53, RZ, RZ, R131 ;  /* 0x000000ffff357224 */ /* 0x000fe400078e0083 */
[----:B------:R-:W-:Y:S02]  /*5fc0*/  IMAD.MOV.U32 R87, RZ, RZ, R130 ;  /* 0x000000ffff577224 */ /* 0x000fe400078e0082 */
[----:B------:R-:W-:Y:S02]  /*5fd0*/  IMAD.MOV.U32 R137, RZ, RZ, R129 ;  /* 0x000000ffff897224 */ /* 0x000fe400078e0081 */
[----:B---3--:R-:W-:Y:S02]  /*5fe0*/  FFMA.FTZ R3, R150, c[0x0][0x2d0], -R6 ;  /* 0x0000b40096037a23 */ /* 0x008fe40000010806 */
[----:B------:R-:W-:-:S02]  /*5ff0*/  IMAD.MOV.U32 R150, RZ, RZ, R184 ;  /* 0x000000ffff967224 */ /* 0x000fc400078e00b8 */
[----:B------:R3:W5:Y:S02]  /*6000*/  MUFU.EX2 R184, R3 ;  /* 0x0000000300b87308 */ /* 0x0007640000000800 */
[----:B---3--:R-:W-:Y:S01]  /*6010*/  FFMA.FTZ R3, R151, c[0x0][0x2d0], -R5 ;  /* 0x0000b40097037a23 */ /* 0x008fe20000010805 */
[----:B-----5:R-:W-:Y:S01]  /*6020*/  F2FP.PACK_AB R10, R184, R185 ;  /* 0x000000b9b80a723e */ /* 0x020fe200000000ff */
[----:B------:R-:W-:-:S04]  /*6030*/  IMAD.MOV.U32 R151, RZ, RZ, R127 ;  /* 0x000000ffff977224 */ /* 0x000fc800078e007f */
[----:B------:R3:W-:Y:S01]  /*6040*/  MUFU.EX2 R118, R3 ;  /* 0x0000000300767308 */ /* 0x0007e20000000800 */
[----:B------:R-:W-:Y:S02]  /*6050*/  IMAD.MOV.U32 R127, RZ, RZ, R113 ;  /* 0x000000ffff7f7224 */ /* 0x000fe400078e0071 */
[----:B---3--:R-:W-:Y:S02]  /*6060*/  FFMA.FTZ R3, R152, c[0x0][0x2d0], -R5 ;  /* 0x0000b40098037a23 */ /* 0x008fe40000010805 */
[----:B------:R-:W-:-:S03]  /*6070*/  IMAD.MOV.U32 R152, RZ, RZ, R53 ;  /* 0x000000ffff987224 */ /* 0x000fc600078e0035 */
[----:B------:R3:W5:Y:S02]  /*6080*/  MUFU.EX2 R117, R3 ;  /* 0x0000000300757308 */ /* 0x0007640000000800 */
[----:B---3--:R-:W-:Y:S01]  /*6090*/  FFMA.FTZ R3, R153, c[0x0][0x2d0], -R5 ;  /* 0x0000b40099037a23 */ /* 0x008fe20000010805 */
[----:B-----5:R-:W-:Y:S01]  /*60a0*/  F2FP.PACK_AB R9, R117, R118 ;  /* 0x000000767509723e */ /* 0x020fe200000000ff */
[----:B------:R-:W-:-:S04]  /*60b0*/  IMAD.MOV.U32 R153, RZ, RZ, R87 ;  /* 0x000000ffff997224 */ /* 0x000fc800078e0057 */
[----:B------:R3:W-:Y:S02]  /*60c0*/  MUFU.EX2 R115, R3 ;  /* 0x0000000300737308 */ /* 0x0007e40000000800 */
[----:B---3--:R-:W-:Y:S02]  /*60d0*/  FFMA.FTZ R3, R154, c[0x0][0x2d0], -R5 ;  /* 0x0000b4009a037a23 */ /* 0x008fe40000010805 */
[----:B------:R-:W-:-:S04]  /*60e0*/  IMAD.MOV.U32 R154, RZ, RZ, R52 ;  /* 0x000000ffff9a7224 */ /* 0x000fc800078e0034 */
[----:B------:R3:W5:Y:S02]  /*60f0*/  MUFU.EX2 R116, R3 ;  /* 0x0000000300747308 */ /* 0x0007640000000800 */
[----:B---3--:R-:W-:Y:S01]  /*6100*/  FFMA.FTZ R3, R155, c[0x0][0x2d0], -R7 ;  /* 0x0000b4009b037a23 */ /* 0x008fe20000010807 */
[----:B-----5:R-:W-:Y:S01]  /*6110*/  F2FP.PACK_AB R11, R116, R115 ;  /* 0x00000073740b723e */ /* 0x020fe200000000ff */
[----:B------:R-:W-:-:S04]  /*6120*/  IMAD.MOV.U32 R155, RZ, RZ, R86 ;  /* 0x000000ffff9b7224 */ /* 0x000fc800078e0056 */
[----:B------:R3:W-:Y:S02]  /*6130*/  MUFU.EX2 R114, R3 ;  /* 0x0000000300727308 */ /* 0x0007e40000000800 */
[C---:B--2---:R-:W-:Y:S08]  /*6140*/  HMMA.16816.F32 R140, R8.reuse, R12, R104 ;  /* 0x0000000c088c723c */ /* 0x044ff00000001868 */
[----:B-1----:R-:W-:Y:S01]  /*6150*/  HMMA.16816.F32 R128, R8, R18, R80 ;  /* 0x000000120880723c */ /* 0x002fe20000001850 */
[----:B---3--:R-:W-:-:S04]  /*6160*/  FFMA.FTZ R3, R156, c[0x0][0x2d0], -R7 ;  /* 0x0000b4009c037a23 */ /* 0x008fc80000010807 */
[----:B------:R1:W-:Y:S03]  /*6170*/  MUFU.EX2 R113, R3 ;  /* 0x0000000300717308 */ /* 0x0003e60000000800 */
[C---:B----4-:R-:W-:Y:S08]  /*6180*/  HMMA.16816.F32 R80, R8.reuse, R32, R100 ;  /* 0x000000200850723c */ /* 0x050ff00000001864 */
[----:B------:R-:W-:Y:S01]  /*6190*/  HMMA.16816.F32 R144, R8, R14, R76 ;  /* 0x0000000e0890723c */ /* 0x000fe2000000184c */
[----:B-1----:R-:W-:-:S07]  /*61a0*/  FFMA.FTZ R3, R157, c[0x0][0x2d0], -R7 ;  /* 0x0000b4009d037a23 */ /* 0x002fce0000010807 */
[C---:B------:R-:W-:Y:S01]  /*61b0*/  HMMA.16816.F32 R120, R8.reuse, R16, R120 ;  /* 0x000000100878723c */ /* 0x040fe20000001878 */
[----:B------:R1:W-:Y:S07]  /*61c0*/  MUFU.EX2 R112, R3 ;  /* 0x0000000300707308 */ /* 0x0003ee0000000800 */
[----:B------:R-:W-:Y:S01]  /*61d0*/  HMMA.16816.F32 R76, R8, R34, R60 ;  /* 0x00000022084c723c */ /* 0x000fe2000000183c */
[----:B-1----:R-:W-:-:S04]  /*61e0*/  FFMA.FTZ R3, R158, c[0x0][0x2d0], -R7 ;  /* 0x0000b4009e037a23 */ /* 0x002fc80000010807 */
[----:B------:R1:W-:Y:S02]  /*61f0*/  MUFU.EX2 R111, R3 ;  /* 0x00000003006f7308 */ /* 0x0003e40000000800 */
[--C-:B-1----:R-:W-:Y:S02]  /*6200*/  FFMA.FTZ R3, R159, c[0x0][0x2d0], -R0.reuse ;  /* 0x0000b4009f037a23 */ /* 0x102fe40000010800 */
[----:B------:R-:W-:Y:S04]  /*6210*/  HMMA.16816.F32 R156, R8, R24, R96 ;  /* 0x00000018089c723c */ /* 0x000fe80000001860 */
[----:B------:R1:W-:Y:S02]  /*6220*/  MUFU.EX2 R109, R3 ;  /* 0x00000003006d7308 */ /* 0x0003e40000000800 */
[----:B-1----:R-:W-:-:S02]  /*6230*/  FFMA.FTZ R3, R160, c[0x0][0x2d0], -R0 ;  /* 0x0000b400a0037a23 */ /* 0x002fc40000010800 */
[----:B------:R-:W-:-:S04]  /*6240*/  IMAD.MOV.U32 R160, RZ, RZ, R70 ;  /* 0x000000ffffa07224 */ /* 0x000fc800078e0046 */
[----:B------:R1:W2:Y:S02]  /*6250*/  MUFU.EX2 R108, R3 ;  /* 0x00000003006c7308 */ /* 0x0002a40000000800 */
[----:B-1----:R-:W-:Y:S02]  /*6260*/  FFMA.FTZ R3, R162, c[0x0][0x2d0], -R0 ;  /* 0x0000b400a2037a23 */ /* 0x002fe40000010800 */
[----:B------:R-:W-:-:S04]  /*6270*/  IMAD.MOV.U32 R162, RZ, RZ, R85 ;  /* 0x000000ffffa27224 */ /* 0x000fc800078e0055 */
[----:B------:R1:W-:Y:S01]  /*6280*/  MUFU.EX2 R107, R3 ;  /* 0x00000003006b7308 */ /* 0x0003e20000000800 */
[----:B------:R-:W-:Y:S07]  /*6290*/  HMMA.16816.F32 R84, R8, R26, R64 ;  /* 0x0000001a0854723c */ /* 0x000fee0000001840 */
[----:B------:R-:W-:Y:S02]  /*62a0*/  F2FP.PACK_AB R8, R190, R194 ;  /* 0x000000c2be08723e */ /* 0x000fe400000000ff */
[----:B--2---:R-:W-:-:S02]  /*62b0*/  F2FP.PACK_AB R9, R108, R109 ;  /* 0x0000006d6c09723e */ /* 0x004fc400000000ff */
[----:B------:R-:W-:Y:S01]  /*62c0*/  F2FP.PACK_AB R10, R114, R188 ;  /* 0x000000bc720a723e */ /* 0x000fe200000000ff */
[----:B-1----:R-:W-:Y:S01]  /*62d0*/  FFMA.FTZ R3, R163, c[0x0][0x2d0], -R0 ;  /* 0x0000b400a3037a23 */ /* 0x002fe20000010800 */
[----:B------:R-:W-:-:S03]  /*62e0*/  MOV R163, R54 ;  /* 0x0000003600a37202 */ /* 0x000fc60000000f00 */
[----:B------:R1:W2:Y:S02]  /*62f0*/  MUFU.EX2 R106, R3 ;  /* 0x00000003006a7308 */ /* 0x0002a40000000800 */
[----:B-1----:R-:W-:Y:S01]  /*6300*/  FFMA.FTZ R3, R161, c[0x0][0x2d0], -R7 ;  /* 0x0000b400a1037a23 */ /* 0x002fe20000010807 */
[----:B--2---:R-:W-:Y:S01]  /*6310*/  F2FP.PACK_AB R11, R106, R107 ;  /* 0x0000006b6a0b723e */ /* 0x004fe200000000ff */
[----:B------:R-:W-:-:S04]  /*6320*/  IMAD.MOV.U32 R161, RZ, RZ, R110 ;  /* 0x000000ffffa17224 */ /* 0x000fc800078e006e */
[----:B------:R1:W-:Y:S02]  /*6330*/  MUFU.EX2 R110, R3 ;  /* 0x00000003006e7308 */ /* 0x0003e40000000800 */
[C---:B------:R-:W-:Y:S08]  /*6340*/  HMMA.16816.F32 R60, R8.reuse, R18, R44 ;  /* 0x00000012083c723c */ /* 0x040ff0000000182c */
[----:B------:R-:W-:Y:S01]  /*6350*/  HMMA.16816.F32 R44, R8, R32, R92 ;  /* 0x00000020082c723c */ /* 0x000fe2000000185c */
[----:B-1----:R-:W-:-:S02]  /*6360*/  FFMA.FTZ R3, R164, c[0x0][0x2d0], -R6 ;  /* 0x0000b400a4037a23 */ /* 0x002fc40000010806 */
[----:B------:R-:W-:Y:S02]  /*6370*/  IMAD.MOV.U32 R164, RZ, RZ, R55 ;  /* 0x000000ffffa47224 */ /* 0x000fe400078e0037 */
[----:B------:R1:W-:Y:S03]  /*6380*/  MUFU.EX2 R104, R3 ;  /* 0x0000000300687308 */ /* 0x0003e60000000800 */
[C---:B------:R-:W-:Y:S01]  /*6390*/  HMMA.16816.F32 R64, R8.reuse, R16, R48 ;  /* 0x000000100840723c */ /* 0x040fe20000001830 */
[----:B------:R-:W-:Y:S07]  /*63a0*/  LDSM.16.MT88.4 R16, [R227+0x2100] ;  /* 0x00210000e310783b */ /* 0x000fee0000004200 */
[----:B------:R-:W-:Y:S01]  /*63b0*/  HMMA.16816.F32 R52, R8, R12, R20 ;  /* 0x0000000c0834723c */ /* 0x000fe20000001814 */
[----:B------:R-:W2:Y:S01]  /*63c0*/  LDSM.16.MT88.4 R20, [R224+0x2100] ;  /* 0x00210000e014783b */ /* 0x000ea20000004200 */
[----:B-1----:R-:W-:-:S06]  /*63d0*/  FFMA.FTZ R3, R165, c[0x0][0x2d0], -R6 ;  /* 0x0000b400a5037a23 */ /* 0x002fcc0000010806 */
[----:B------:R-:W-:Y:S01]  /*63e0*/  HMMA.16816.F32 R48, R8, R14, R36 ;  /* 0x0000000e0830723c */ /* 0x000fe20000001824 */
[----:B------:R-:W1:Y:S01]  /*63f0*/  LDSM.16.MT88.4 R12, [R225+0x2100] ;  /* 0x00210000e10c783b */ /* 0x000e620000004200 */
[----:B------:R-:W-:Y:S01]  /*6400*/  IMAD.MOV.U32 R165, RZ, RZ, R126 ;  /* 0x000000ffffa57224 */ /* 0x000fe200078e007e */
[----:B------:R3:W4:Y:S01]  /*6410*/  MUFU.EX2 R105, R3 ;  /* 0x0000000300697308 */ /* 0x0007220000000800 */
[----:B------:R-:W-:-:S04]  /*6420*/  IMAD.MOV.U32 R126, RZ, RZ, R75 ;  /* 0x000000ffff7e7224 */ /* 0x000fc800078e004b */
[C---:B------:R-:W-:Y:S08]  /*6430*/  HMMA.16816.F32 R32, R8.reuse, R34, R88 ;  /* 0x000000220820723c */ /* 0x040ff00000001858 */
[----:B------:R-:W-:Y:S01]  /*6440*/  HMMA.16816.F32 R36, R8, R24, R40 ;  /* 0x000000180824723c */ /* 0x000fe20000001828 */
[----:B---3--:R-:W-:Y:S02]  /*6450*/  FFMA.FTZ R3, R166, c[0x0][0x2d0], -R6 ;  /* 0x0000b400a6037a23 */ /* 0x008fe40000010806 */
[----:B------:R-:W-:-:S02]  /*6460*/  IMAD.MOV.U32 R166, RZ, RZ, R127 ;  /* 0x000000ffffa67224 */ /* 0x000fc400078e007f */
[----:B------:R3:W-:Y:S03]  /*6470*/  MUFU.EX2 R103, R3 ;  /* 0x0000000300677308 */ /* 0x0007e60000000800 */
[----:B------:R-:W-:Y:S01]  /*6480*/  HMMA.16816.F32 R40, R8, R26, R56 ;  /* 0x0000001a0828723c */ /* 0x000fe20000001838 */
[----:B------:R-:W-:Y:S01]  /*6490*/  IMAD.MOV.U32 R127, RZ, RZ, R74 ;  /* 0x000000ffff7f7224 */ /* 0x000fe200078e004a */
[----:B------:R-:W5:Y:S05]  /*64a0*/  LDSM.16.MT88.4 R24, [R224+0x2900] ;  /* 0x00290000e018783b */ /* 0x000f6a0000004200 */
[----:B----4-:R-:W-:Y:S01]  /*64b0*/  F2FP.PACK_AB R8, R105, R104 ;  /* 0x000000686908723e */ /* 0x010fe200000000ff */
[----:B---3--:R-:W-:-:S02]  /*64c0*/  FFMA.FTZ R3, R167, c[0x0][0x2d0], -R6 ;  /* 0x0000b400a7037a23 */ /* 0x008fc40000010806 */
[----:B------:R-:W-:Y:S02]  /*64d0*/  IMAD.MOV.U32 R167, RZ, RZ, R69 ;  /* 0x000000ffffa77224 */ /* 0x000fe400078e0045 */
[----:B------:R3:W4:Y:S02]  /*64e0*/  MUFU.EX2 R102, R3 ;  /* 0x0000000300667308 */ /* 0x0007240000000800 */
[----:B---3--:R-:W-:Y:S01]  /*64f0*/  FFMA.FTZ R3, R168, c[0x0][0x2d0], -R5 ;  /* 0x0000b400a8037a23 */ /* 0x008fe20000010805 */
[----:B----4-:R-:W-:Y:S01]  /*6500*/  F2FP.PACK_AB R10, R102, R103 ;  /* 0x00000067660a723e */ /* 0x010fe200000000ff */
[----:B------:R-:W-:-:S04]  /*6510*/  IMAD.MOV.U32 R168, RZ, RZ, R68 ;  /* 0x000000ffffa87224 */ /* 0x000fc800078e0044 */
[----:B------:R3:W-:Y:S02]  /*6520*/  MUFU.EX2 R101, R3 ;  /* 0x0000000300657308 */ /* 0x0007e40000000800 */
[----:B---3--:R-:W-:Y:S02]  /*6530*/  FFMA.FTZ R3, R169, c[0x0][0x2d0], -R5 ;  /* 0x0000b400a9037a23 */ /* 0x008fe40000010805 */
[----:B------:R-:W-:-:S04]  /*6540*/  IMAD.MOV.U32 R169, RZ, RZ, R151 ;  /* 0x000000ffffa97224 */ /* 0x000fc800078e0097 */
[----:B------:R3:W4:Y:S02]  /*6550*/  MUFU.EX2 R100, R3 ;  /* 0x0000000300647308 */ /* 0x0007240000000800 */
[----:B---3--:R-:W-:Y:S01]  /*6560*/  FFMA.FTZ R3, R170, c[0x0][0x2d0], -R5 ;  /* 0x0000b400aa037a23 */ /* 0x008fe20000010805 */
[----:B----4-:R-:W-:Y:S01]  /*6570*/  F2FP.PACK_AB R9, R100, R101 ;  /* 0x000000656409723e */ /* 0x010fe200000000ff */
[----:B------:R-:W-:-:S04]  /*6580*/  IMAD.MOV.U32 R170, RZ, RZ, R136 ;  /* 0x000000ffffaa7224 */ /* 0x000fc800078e0088 */
[----:B------:R3:W-:Y:S01]  /*6590*/  MUFU.EX2 R99, R3 ;  /* 0x0000000300637308 */ /* 0x0007e20000000800 */
[----:B------:R-:W-:Y:S02]  /*65a0*/  IMAD.MOV.U32 R136, RZ, RZ, R135 ;  /* 0x000000ffff887224 */ /* 0x000fe400078e0087 */
[----:B---3--:R-:W-:Y:S02]  /*65b0*/  FFMA.FTZ R3, R171, c[0x0][0x2d0], -R5 ;  /* 0x0000b400ab037a23 */ /* 0x008fe40000010805 */
[----:B------:R-:W-:-:S03]  /*65c0*/  IMAD.MOV.U32 R171, RZ, RZ, R127 ;  /* 0x000000ffffab7224 */ /* 0x000fc600078e007f */
[----:B------:R3:W4:Y:S01]  /*65d0*/  MUFU.EX2 R98, R3 ;  /* 0x0000000300627308 */ /* 0x0007220000000800 */
[----:B------:R-:W-:Y:S02]  /*65e0*/  IMAD.MOV.U32 R127, RZ, RZ, R134 ;  /* 0x000000ffff7f7224 */ /* 0x000fe400078e0086 */
[--C-:B---3--:R-:W-:Y:S01]  /*65f0*/  FFMA.FTZ R3, R173, c[0x0][0x2d0], -R0.reuse ;  /* 0x0000b400ad037a23 */ /* 0x108fe20000010800 */
[----:B----4-:R-:W-:Y:S02]  /*6600*/  F2FP.PACK_AB R11, R98, R99 ;  /* 0x00000063620b723e */ /* 0x010fe400000000ff */
[----:B------:R-:W-:Y:S02]  /*6610*/  MOV R173, R126 ;  /* 0x0000007e00ad7202 */ /* 0x000fe40000000f00 */
[----:B------:R3:W-:Y:S01]  /*6620*/  MUFU.EX2 R97, R3 ;  /* 0x0000000300617308 */ /* 0x0007e20000000800 */
[----:B------:R-:W-:Y:S02]  /*6630*/  IMAD.MOV.U32 R126, RZ, RZ, R133 ;  /* 0x000000ffff7e7224 */ /* 0x000fe400078e0085 */
[C---:B--2---:R-:W-:Y:S08]  /*6640*/  HMMA.16816.F32 R120, R8.reuse, R20, R120 ;  /* 0x000000140878723c */ /* 0x044ff00000001878 */
[----:B------:R-:W-:Y:S01]  /*6650*/  HMMA.16816.F32 R128, R8, R22, R128 ;  /* 0x000000160880723c */ /* 0x000fe20000001880 */
[----:B---3--:R-:W-:-:S02]  /*6660*/  FFMA.FTZ R3, R172, c[0x0][0x2d0], -R0 ;  /* 0x0000b400ac037a23 */ /* 0x008fc40000010800 */
[----:B------:R-:W-:Y:S02]  /*6670*/  IMAD.MOV.U32 R172, RZ, RZ, R125 ;  /* 0x000000ffffac7224 */ /* 0x000fe400078e007d */
[----:B------:R2:W3:Y:S03]  /*6680*/  MUFU.EX2 R96, R3 ;  /* 0x0000000300607308 */ /* 0x0004e60000000800 */
[C---:B------:R-:W-:Y:S01]  /*6690*/  HMMA.16816.F32 R140, R8.reuse, R16, R140 ;  /* 0x00000010088c723c */ /* 0x040fe2000000188c */
[----:B------:R-:W-:Y:S02]  /*66a0*/  IMAD.MOV.U32 R125, RZ, RZ, R132 ;  /* 0x000000ffff7d7224 */ /* 0x000fe400078e0084 */
[----:B------:R-:W-:Y:S05]  /*66b0*/  LDSM.16.MT88.4 R132, [R224+0x3100] ;  /* 0x00310000e084783b */ /* 0x000fea0000004200 */
[----:B------:R-:W-:Y:S01]  /*66c0*/  HMMA.16816.F32 R144, R8, R18, R144 ;  /* 0x000000120890723c */ /* 0x000fe20000001890 */
[----:B--2---:R-:W-:-:S07]  /*66d0*/  FFMA.FTZ R3, R174, c[0x0][0x2d0], -R0 ;  /* 0x0000b400ae037a23 */ /* 0x004fce0000010800 */
[C---:B-1----:R-:W-:Y:S01]  /*66e0*/  HMMA.16816.F32 R156, R8.reuse, R12, R156 ;  /* 0x0000000c089c723c */ /* 0x042fe2000000189c */
[----:B------:R-:W-:Y:S01]  /*66f0*/  IMAD.MOV.U32 R174, RZ, RZ, R148 ;  /* 0x000000ffffae7224 */ /* 0x000fe200078e0094 */
[----:B------:R1:W-:Y:S06]  /*6700*/  MUFU.EX2 R95, R3 ;  /* 0x00000003005f7308 */ /* 0x0003ec0000000800 */
[C---:B------:R-:W-:Y:S08]  /*6710*/  HMMA.16816.F32 R84, R8.reuse, R14, R84 ;  /* 0x0000000e0854723c */ /* 0x040ff00000001854 */
[----:B------:R-:W-:Y:S01]  /*6720*/  HMMA.16816.F32 R80, R8, R28, R80 ;  /* 0x0000001c0850723c */ /* 0x000fe20000001850 */
[----:B-1----:R-:W-:-:S02]  /*6730*/  FFMA.FTZ R3, R175, c[0x0][0x2d0], -R0 ;  /* 0x0000b400af037a23 */ /* 0x002fc40000010800 */
[----:B------:R-:W-:Y:S02]  /*6740*/  IMAD.MOV.U32 R175, RZ, RZ, R149 ;  /* 0x000000ffffaf7224 */ /* 0x000fe400078e0095 */
[----:B------:R1:W2:Y:S03]  /*6750*/  MUFU.EX2 R94, R3 ;  /* 0x00000003005e7308 */ /* 0x0002a60000000800 */
[----:B------:R-:W-:Y:S07]  /*6760*/  HMMA.16816.F32 R76, R8, R30, R76 ;  /* 0x0000001e084c723c */ /* 0x000fee000000184c */
[----:B------:R-:W-:-:S02]  /*6770*/  F2FP.PACK_AB R8, R112, R113 ;  /* 0x000000717008723e */ /* 0x000fc400000000ff */
[----:B---3--:R-:W-:Y:S02]  /*6780*/  F2FP.PACK_AB R9, R96, R97 ;  /* 0x000000616009723e */ /* 0x008fe400000000ff */
[----:B------:R-:W-:Y:S01]  /*6790*/  F2FP.PACK_AB R10, R110, R111 ;  /* 0x0000006f6e0a723e */ /* 0x000fe200000000ff */
[----:B-1----:R-:W-:Y:S01]  /*67a0*/  FFMA.FTZ R3, R178, c[0x0][0x2d0], -R6 ;  /* 0x0000b400b2037a23 */ /* 0x002fe20000010806 */
[----:B--2---:R-:W-:Y:S01]  /*67b0*/  F2FP.PACK_AB R11, R94, R95 ;  /* 0x0000005f5e0b723e */ /* 0x004fe200000000ff */
[----:B------:R-:W-:Y:S02]  /*67c0*/  IMAD.MOV.U32 R178, RZ, RZ, R150 ;  /* 0x000000ffffb27224 */ /* 0x000fe400078e0096 */
[----:B------:R1:W-:Y:S01]  /*67d0*/  MUFU.EX2 R93, R3 ;  /* 0x00000003005d7308 */ /* 0x0003e20000000800 */
[----:B------:R-:W-:Y:S03]  /*67e0*/  LDSM.16.MT88.4 R148, [R227+0x3100] ;  /* 0x00310000e394783b */ /* 0x000fe60000004200 */
[C---:B------:R-:W-:Y:S08]  /*67f0*/  HMMA.16816.F32 R64, R8.reuse, R20, R64 ;  /* 0x000000140840723c */ /* 0x040ff00000001840 */
[----:B------:R-:W-:Y:S01]  /*6800*/  HMMA.16816.F32 R60, R8, R22, R60 ;  /* 0x00000016083c723c */ /* 0x000fe2000000183c */
[----:B------:R-:W2:Y:S01]  /*6810*/  LDSM.16.MT88.4 R20, [R227+0x2900] ;  /* 0x00290000e314783b */ /* 0x000ea20000004200 */
[----:B-1----:R-:W-:-:S04]  /*6820*/  FFMA.FTZ R3, R179, c[0x0][0x2d0], -R6 ;  /* 0x0000b400b3037a23 */ /* 0x002fc80000010806 */
[----:B------:R1:W3:Y:S02]  /*6830*/  MUFU.EX2 R92, R3 ;  /* 0x00000003005c7308 */ /* 0x0002e40000000800 */
[C---:B------:R-:W-:Y:S08]  /*6840*/  HMMA.16816.F32 R52, R8.reuse, R16, R52 ;  /* 0x000000100834723c */ /* 0x040ff00000001834 */
[----:B------:R-:W-:Y:S01]  /*6850*/  HMMA.16816.F32 R48, R8, R18, R48 ;  /* 0x000000120830723c */ /* 0x000fe20000001830 */
[----:B------:R-:W4:Y:S01]  /*6860*/  LDSM.16.MT88.4 R16, [R225+0x2900] ;  /* 0x00290000e110783b */ /* 0x000f220000004200 */
[----:B-1----:R-:W-:-:S06]  /*6870*/  FFMA.FTZ R3, R177, c[0x0][0x2d0], -R6 ;  /* 0x0000b400b1037a23 */ /* 0x002fcc0000010806 */
[C---:B------:R-:W-:Y:S01]  /*6880*/  HMMA.16816.F32 R36, R8.reuse, R12, R36 ;  /* 0x0000000c0824723c */ /* 0x040fe20000001824 */
[----:B------:R1:W-:Y:S07]  /*6890*/  MUFU.EX2 R91, R3 ;  /* 0x00000003005b7308 */ /* 0x0003ee0000000800 */
[C---:B------:R-:W-:Y:S01]  /*68a0*/  HMMA.16816.F32 R40, R8.reuse, R14, R40 ;  /* 0x0000000e0828723c */ /* 0x040fe20000001828 */
[----:B------:R-:W2:Y:S07]  /*68b0*/  LDSM.16.MT88.4 R12, [R226+0x2900] ;  /* 0x00290000e20c783b */ /* 0x000eae0000004200 */
[----:B------:R-:W-:Y:S01]  /*68c0*/  HMMA.16816.F32 R32, R8, R30, R32 ;  /* 0x0000001e0820723c */ /* 0x000fe20000001820 */
[----:B-1----:R-:W-:-:S04]  /*68d0*/  FFMA.FTZ R3, R176, c[0x0][0x2d0], -R6 ;  /* 0x0000b400b0037a23 */ /* 0x002fc80000010806 */
[----:B------:R1:W1:Y:S03]  /*68e0*/  MUFU.EX2 R90, R3 ;  /* 0x00000003005a7308 */ /* 0x0002660000000800 */
[----:B------:R-:W-:Y:S07]  /*68f0*/  HMMA.16816.F32 R44, R8, R28, R44 ;  /* 0x0000001c082c723c */ /* 0x000fee000000182c */
[----:B---3--:R-:W-:Y:S01]  /*6900*/  F2FP.PACK_AB R8, R92, R93 ;  /* 0x0000005d5c08723e */ /* 0x008fe200000000ff */
[----:B-1----:R-:W-:Y:S01]  /*6910*/  FFMA.FTZ R3, R182, c[0x0][0x2d0], -R5 ;  /* 0x0000b400b6037a23 */ /* 0x002fe20000010805 */
[----:B------:R-:W-:-:S03]  /*6920*/  F2FP.PACK_AB R10, R90, R91 ;  /* 0x0000005b5a0a723e */ /* 0x000fc600000000ff */
[----:B------:R1:W-:Y:S02]  /*6930*/  MUFU.EX2 R89, R3 ;  /* 0x0000000300597308 */ /* 0x0003e40000000800 */
[----:B-1----:R-:W-:-:S06]  /*6940*/  FFMA.FTZ R3, R183, c[0x0][0x2d0], -R5 ;  /* 0x0000b400b7037a23 */ /* 0x002fcc0000010805 */
[----:B------:R1:W3:Y:S02]  /*6950*/  MUFU.EX2 R88, R3 ;  /* 0x0000000300587308 */ /* 0x0002e40000000800 */
[----:B-1----:R-:W-:Y:S01]  /*6960*/  FFMA.FTZ R3, R180, c[0x0][0x2d0], -R5 ;  /* 0x0000b400b4037a23 */ /* 0x002fe20000010805 */
[----:B---3--:R-:W-:-:S05]  /*6970*/  F2FP.PACK_AB R9, R88, R89 ;  /* 0x000000595809723e */ /* 0x008fca00000000ff */
[----:B------:R1:W-:Y:S02]  /*6980*/  MUFU.EX2 R74, R3 ;  /* 0x00000003004a7308 */ /* 0x0003e40000000800 */
[----:B-1----:R-:W-:-:S06]  /*6990*/  FFMA.FTZ R3, R181, c[0x0][0x2d0], -R5 ;  /* 0x0000b400b5037a23 */ /* 0x002fcc0000010805 */
[----:B------:R1:W3:Y:S02]  /*69a0*/  MUFU.EX2 R75, R3 ;  /* 0x00000003004b7308 */ /* 0x0002e40000000800 */
[----:B-1----:R-:W-:Y:S01]  /*69b0*/  FFMA.FTZ R3, R250, c[0x0][0x2d0], -R7 ;  /* 0x0000b400fa037a23 */ /* 0x002fe20000010807 */
[----:B---3--:R-:W-:Y:S01]  /*69c0*/  F2FP.PACK_AB R11, R75, R74 ;  /* 0x0000004a4b0b723e */ /* 0x008fe200000000ff */
[----:B------:R-:W-:-:S04]  /*69d0*/  IMAD.MOV.U32 R250, RZ, RZ, R127 ;  /* 0x000000fffffa7224 */ /* 0x000fc800078e007f */
[----:B------:R1:W-:Y:S02]  /*69e0*/  MUFU.EX2 R70, R3 ;  /* 0x0000000300467308 */ /* 0x0003e40000000800 */
[C---:B-----5:R-:W-:Y:S08]  /*69f0*/  HMMA.16816.F32 R120, R8.reuse, R24, R120 ;  /* 0x000000180878723c */ /* 0x060ff00000001878 */
[----:B------:R-:W-:Y:S01]  /*6a00*/  HMMA.16816.F32 R128, R8, R26, R128 ;  /* 0x0000001a0880723c */ /* 0x000fe20000001880 */
[----:B-1----:R-:W-:-:S02]  /*6a10*/  FFMA.FTZ R3, R223, c[0x0][0x2d0], -R7 ;  /* 0x0000b400df037a23 */ /* 0x002fc40000010807 */
[----:B------:R-:W-:Y:S02]  /*6a20*/  IMAD.MOV.U32 R223, RZ, RZ, R136 ;  /* 0x000000ffffdf7224 */ /* 0x000fe400078e0088 */
[----:B------:R1:W3:Y:S03]  /*6a30*/  MUFU.EX2 R69, R3 ;  /* 0x0000000300457308 */ /* 0x0002e60000000800 */
[C---:B--2---:R-:W-:Y:S08]  /*6a40*/  HMMA.16816.F32 R140, R8.reuse, R20, R140 ;  /* 0x00000014088c723c */ /* 0x044ff0000000188c */
[----:B------:R-:W-:Y:S01]  /*6a50*/  HMMA.16816.F32 R144, R8, R22, R144 ;  /* 0x000000160890723c */ /* 0x000fe20000001890 */
[----:B-1----:R-:W-:-:S07]  /*6a60*/  FFMA.FTZ R3, R249, c[0x0][0x2d0], -R7 ;  /* 0x0000b400f9037a23 */ /* 0x002fce0000010807 */
[C---:B----4-:R-:W-:Y:S01]  /*6a70*/  HMMA.16816.F32 R156, R8.reuse, R16, R156 ;  /* 0x00000010089c723c */ /* 0x050fe2000000189c */
[----:B------:R-:W-:Y:S01]  /*6a80*/  IMAD.MOV.U32 R249, RZ, RZ, R125 ;  /* 0x000000fffff97224 */ /* 0x000fe200078e007d */
[----:B------:R1:W-:Y:S06]  /*6a90*/  MUFU.EX2 R68, R3 ;  /* 0x0000000300447308 */ /* 0x0003ec0000000800 */
[C---:B------:R-:W-:Y:S08]  /*6aa0*/  HMMA.16816.F32 R80, R8.reuse, R12, R80 ;  /* 0x0000000c0850723c */ /* 0x040ff00000001850 */
[----:B------:R-:W-:Y:S01]  /*6ab0*/  HMMA.16816.F32 R76, R8, R14, R76 ;  /* 0x0000000e084c723c */ /* 0x000fe2000000184c */
[----:B-1----:R-:W-:-:S02]  /*6ac0*/  FFMA.FTZ R3, R222, c[0x0][0x2d0], -R7 ;  /* 0x0000b400de037a23 */ /* 0x002fc40000010807 */
[----:B------:R-:W-:Y:S02]  /*6ad0*/  IMAD.MOV.U32 R222, RZ, RZ, R124 ;  /* 0x000000ffffde7224 */ /* 0x000fe400078e007c */
[----:B------:R1:W-:Y:S02]  /*6ae0*/  MUFU.EX2 R59, R3 ;  /* 0x00000003003b7308 */ /* 0x0003e40000000800 */
[----:B-1----:R-:W-:Y:S02]  /*6af0*/  FFMA.FTZ R3, R168, c[0x0][0x2d0], -R0 ;  /* 0x0000b400a8037a23 */ /* 0x002fe40000010800 */
[----:B------:R-:W-:-:S04]  /*6b00*/  IMAD.MOV.U32 R168, RZ, RZ, R165 ;  /* 0x000000ffffa87224 */ /* 0x000fc800078e00a5 */
[----:B------:R1:W-:Y:S01]  /*6b10*/  MUFU.EX2 R58, R3 ;  /* 0x00000003003a7308 */ /* 0x0003e20000000800 */
[----:B------:R-:W-:Y:S02]  /*6b20*/  IMAD.MOV.U32 R165, RZ, RZ, R163 ;  /* 0x000000ffffa57224 */ /* 0x000fe400078e00a3 */
[----:B-1----:R-:W-:Y:S01]  /*6b30*/  FFMA.FTZ R3, R167, c[0x0][0x2d0], -R0 ;  /* 0x0000b400a7037a23 */ /* 0x002fe20000010800 */
[----:B------:R-:W-:Y:S01]  /*6b40*/  MOV R167, R164 ;  /* 0x000000a400a77202 */ /* 0x000fe20000000f00 */
[----:B------:R-:W-:-:S03]  /*6b50*/  IMAD.MOV.U32 R164, RZ, RZ, R162 ;  /* 0x000000ffffa47224 */ /* 0x000fc600078e00a2 */
[----:B------:R1:W2:Y:S02]  /*6b60*/  MUFU.EX2 R57, R3 ;  /* 0x0000000300397308 */ /* 0x0002a40000000800 */
[----:B-1----:R-:W-:Y:S02]  /*6b70*/  FFMA.FTZ R3, R166, c[0x0][0x2d0], -R0 ;  /* 0x0000b400a6037a23 */ /* 0x002fe40000010800 */
[----:B------:R-:W-:-:S04]  /*6b80*/  IMAD.MOV.U32 R166, RZ, RZ, R161 ;  /* 0x000000ffffa67224 */ /* 0x000fc800078e00a1 */
[----:B------:R1:W-:Y:S02]  /*6b90*/  MUFU.EX2 R56, R3 ;  /* 0x0000000300387308 */ /* 0x0003e40000000800 */
[----:B-1----:R-:W-:Y:S02]  /*6ba0*/  FFMA.FTZ R3, R160, c[0x0][0x2d0], -R0 ;  /* 0x0000b400a0037a23 */ /* 0x002fe40000010800 */
[----:B------:R-:W-:Y:S04]  /*6bb0*/  HMMA.16816.F32 R160, R8, R18, R84 ;  /* 0x0000001208a0723c */ /* 0x000fe80000001854 */
[----:B------:R1:W4:Y:S03]  /*6bc0*/  MUFU.EX2 R31, R3 ;  /* 0x00000003001f7308 */ /* 0x0003260000000800 */
[----:B---3--:R-:W-:Y:S01]  /*6bd0*/  F2FP.PACK_AB R8, R69, R70 ;  /* 0x000000464508723e */ /* 0x008fe200000000ff */
[----:B------:R-:W-:Y:S01]  /*6be0*/  IMAD.MOV.U32 R85, RZ, RZ, R171 ;  /* 0x000000ffff557224 */ /* 0x000fe200078e00ab */
[----:B--2---:R-:W-:Y:S01]  /*6bf0*/  F2FP.PACK_AB R9, R57, R58 ;  /* 0x0000003a3909723e */ /* 0x004fe200000000ff */
[----:B------:R-:W-:Y:S01]  /*6c00*/  IMAD.MOV.U32 R86, RZ, RZ, R173 ;  /* 0x000000ffff567224 */ /* 0x000fe200078e00ad */
[----:B------:R-:W-:Y:S01]  /*6c10*/  F2FP.PACK_AB R10, R59, R68 ;  /* 0x000000443b0a723e */ /* 0x000fe200000000ff */
[----:B------:R-:W-:Y:S01]  /*6c20*/  IMAD.MOV.U32 R87, RZ, RZ, R172 ;  /* 0x000000ffff577224 */ /* 0x000fe200078e00ac */
[----:B------:R-:W-:Y:S01]  /*6c30*/  MOV R84, R170 ;  /* 0x000000aa00547202 */ /* 0x000fe20000000f00 */
[----:B------:R-:W-:-:S02]  /*6c40*/  IMAD.MOV.U32 R171, RZ, RZ, R155 ;  /* 0x000000ffffab7224 */ /* 0x000fc400078e009b */
[----:B-1----:R-:W-:Y:S01]  /*6c50*/  FFMA.FTZ R3, R168, c[0x0][0x2d0], -R6 ;  /* 0x0000b400a8037a23 */ /* 0x002fe20000010806 */
[----:B----4-:R-:W-:Y:S01]  /*6c60*/  F2FP.PACK_AB R11, R31, R56 ;  /* 0x000000381f0b723e */ /* 0x010fe200000000ff */
[----:B------:R-:W-:Y:S02]  /*6c70*/  IMAD.MOV.U32 R168, RZ, RZ, R164 ;  /* 0x000000ffffa87224 */ /* 0x000fe400078e00a4 */
[----:B------:R1:W-:Y:S02]  /*6c80*/  MUFU.EX2 R29, R3 ;  /* 0x00000003001d7308 */ /* 0x0003e40000000800 */
[----:B------:R-:W-:Y:S02]  /*6c90*/  IMAD.MOV.U32 R170, RZ, RZ, R168 ;  /* 0x000000ffffaa7224 */ /* 0x000fe400078e00a8 */
[----:B------:R-:W-:Y:S01]  /*6ca0*/  HMMA.16816.F32 R64, R8, R24, R64 ;  /* 0x000000180840723c */ /* 0x000fe20000001840 */
[----:B------:R-:W-:-:S07]  /*6cb0*/  IMAD.MOV.U32 R168, RZ, RZ, R138 ;  /* 0x000000ffffa87224 */ /* 0x000fce00078e008a */
[----:B------:R-:W-:Y:S01]  /*6cc0*/  HMMA.16816.F32 R48, R8, R22, R48 ;  /* 0x000000160830723c */ /* 0x000fe20000001830 */
[----:B-1----:R-:W-:-:S04]  /*6cd0*/  FFMA.FTZ R3, R167, c[0x0][0x2d0], -R6 ;  /* 0x0000b400a7037a23 */ /* 0x002fc80000010806 */
[----:B------:R1:W2:Y:S03]  /*6ce0*/  MUFU.EX2 R30, R3 ;  /* 0x00000003001e7308 */ /* 0x0002a60000000800 */
[C---:B------:R-:W-:Y:S05]  /*6cf0*/  HMMA.16816.F32 R52, R8.reuse, R20, R52 ;  /* 0x000000140834723c */ /* 0x040fea0000001834 */
[----:B------:R3:W-:Y:S03]  /*6d00*/  MUFU.EX2 R20, R4 ;  /* 0x0000000400147308 */ /* 0x0007e60000000800 */
[----:B------:R-:W-:Y:S01]  /*6d10*/  HMMA.16816.F32 R44, R8, R12, R44 ;  /* 0x0000000c082c723c */ /* 0x000fe2000000182c */
[----:B-1----:R-:W-:-:S07]  /*6d20*/  FFMA.FTZ R3, R166, c[0x0][0x2d0], -R6 ;  /* 0x0000b400a6037a23 */ /* 0x002fce0000010806 */
[----:B------:R-:W-:Y:S01]  /*6d30*/  HMMA.16816.F32 R60, R8, R26, R60 ;  /* 0x0000001a083c723c */ /* 0x000fe2000000183c */
[----:B------:R-:W-:Y:S01]  /*6d40*/  FFMA.FTZ R12, R216, c[0x0][0x2d0], -R0 ;  /* 0x0000b400d80c7a23 */ /* 0x000fe20000010800 */
[----:B--2---:R-:W-:Y:S01]  /*6d50*/  F2FP.PACK_AB R176, R30, R29 ;  /* 0x0000001d1eb0723e */ /* 0x004fe200000000ff */
[----:B------:R1:W-:Y:S01]  /*6d60*/  MUFU.EX2 R28, R3 ;  /* 0x00000003001c7308 */ /* 0x0003e20000000800 */
[----:B---3--:R-:W-:-:S04]  /*6d70*/  FFMA.FTZ R4, R175, c[0x0][0x2d0], -R7 ;  /* 0x0000b400af047a23 */ /* 0x008fc80000010807 */
[C---:B------:R-:W-:Y:S08]  /*6d80*/  HMMA.16816.F32 R36, R8.reuse, R16, R36 ;  /* 0x000000100824723c */ /* 0x040ff00000001824 */
[----:B------:R-:W-:Y:S01]  /*6d90*/  HMMA.16816.F32 R40, R8, R18, R40 ;  /* 0x000000120828723c */ /* 0x000fe20000001828 */
[----:B------:R-:W-:Y:S01]  /*6da0*/  LDSM.16.MT88.4 R16, [R226+0x3100] ;  /* 0x00310000e210783b */ /* 0x000fe20000004200 */
[----:B-1----:R-:W-:-:S02]  /*6db0*/  FFMA.FTZ R3, R165, c[0x0][0x2d0], -R6 ;  /* 0x0000b400a5037a23 */ /* 0x002fc40000010806 */
[----:B------:R-:W-:Y:S01]  /*6dc0*/  FFMA.FTZ R6, R220, c[0x0][0x2d0], -R0 ;  /* 0x0000b400dc067a23 */ /* 0x000fe20000010800 */
[----:B------:R-:W1:Y:S01]  /*6dd0*/  LDSM.16.MT88.4 R164, [R225+0x3100] ;  /* 0x00310000e1a4783b */ /* 0x000e620000004200 */
[----:B------:R2:W-:Y:S02]  /*6de0*/  MUFU.EX2 R25, R3 ;  /* 0x0000000300197308 */ /* 0x0005e40000000800 */
[----:B------:R-:W-:Y:S06]  /*6df0*/  HMMA.16816.F32 R32, R8, R14, R32 ;  /* 0x0000000e0820723c */ /* 0x000fec0000001820 */
[----:B------:R3:W-:Y:S01]  /*6e00*/  MUFU.EX2 R14, R4 ;  /* 0x00000004000e7308 */ /* 0x0007e20000000800 */
[----:B--2---:R-:W-:-:S07]  /*6e10*/  FFMA.FTZ R3, R212, c[0x0][0x2d0], -R5 ;  /* 0x0000b400d4037a23 */ /* 0x004fce0000010805 */
[----:B------:R-:W-:Y:S01]  /*6e20*/  MUFU.EX2 R11, R12 ;  /* 0x0000000c000b7308 */ /* 0x000fe20000000800 */
[----:B---3--:R-:W-:-:S07]  /*6e30*/  FADD.FTZ R4, R245, R221 ;  /* 0x000000ddf5047221 */ /* 0x008fce0000010000 */
[----:B------:R2:W-:Y:S08]  /*6e40*/  MUFU.EX2 R24, R3 ;  /* 0x0000000300187308 */ /* 0x0005f00000000800 */
[----:B------:R-:W-:Y:S01]  /*6e50*/  MUFU.EX2 R10, R6 ;  /* 0x00000006000a7308 */ /* 0x000fe20000000800 */
[----:B--2---:R-:W-:-:S07]  /*6e60*/  FFMA.FTZ R3, R211, c[0x0][0x2d0], -R5 ;  /* 0x0000b400d3037a23 */ /* 0x004fce0000010805 */
[----:B------:R2:W3:Y:S02]  /*6e70*/  MUFU.EX2 R23, R3 ;  /* 0x0000000300177308 */ /* 0x0004e40000000800 */
[----:B--2---:R-:W-:Y:S01]  /*6e80*/  FFMA.FTZ R3, R213, c[0x0][0x2d0], -R5 ;  /* 0x0000b400d5037a23 */ /* 0x004fe20000010805 */
[----:B---3--:R-:W-:-:S05]  /*6e90*/  F2FP.PACK_AB R177, R23, R24 ;  /* 0x0000001817b1723e */ /* 0x008fca00000000ff */
[----:B------:R2:W-:Y:S02]  /*6ea0*/  MUFU.EX2 R22, R3 ;  /* 0x0000000300167308 */ /* 0x0005e40000000800 */
[----:B--2---:R-:W-:Y:S02]  /*6eb0*/  FFMA.FTZ R3, R247, c[0x0][0x2d0], -R5 ;  /* 0x0000b400f7037a23 */ /* 0x004fe40000010805 */
[----:B------:R-:W-:-:S04]  /*6ec0*/  FFMA.FTZ R5, R246, c[0x0][0x2d0], -R0 ;  /* 0x0000b400f6057a23 */ /* 0x000fc80000010800 */
[----:B------:R2:W3:Y:S01]  /*6ed0*/  MUFU.EX2 R21, R3 ;  /* 0x0000000300157308 */ /* 0x0004e20000000800 */
[----:B------:R-:W-:-:S07]  /*6ee0*/  FFMA.FTZ R0, R214, c[0x0][0x2d0], -R0 ;  /* 0x0000b400d6007a23 */ /* 0x000fce0000010800 */
[----:B------:R4:W5:Y:S01]  /*6ef0*/  MUFU.EX2 R9, R5 ;  /* 0x0000000500097308 */ /* 0x0009620000000800 */
[----:B--2---:R-:W-:-:S07]  /*6f00*/  FFMA.FTZ R3, R178, c[0x0][0x2d0], -R7 ;  /* 0x0000b400b2037a23 */ /* 0x004fce0000010807 */
[----:B------:R2:W1:Y:S01]  /*6f10*/  MUFU.EX2 R12, R0 ;  /* 0x00000000000c7308 */ /* 0x0004620000000800 */
[----:B------:R-:W-:Y:S01]  /*6f20*/  FFMA.FTZ R7, R174, c[0x0][0x2d0], -R7 ;  /* 0x0000b400ae077a23 */ /* 0x000fe20000010807 */
[----:B------:R-:W-:Y:S02]  /*6f30*/  F2FP.PACK_AB R178, R25, R28 ;  /* 0x0000001c19b2723e */ /* 0x000fe400000000ff */
[----:B---3--:R-:W-:Y:S01]  /*6f40*/  F2FP.PACK_AB R179, R21, R22 ;  /* 0x0000001615b3723e */ /* 0x008fe200000000ff */
[----:B----4-:R-:W-:-:S03]  /*6f50*/  FADD.FTZ R5, R169, R248 ;  /* 0x000000f8a9057221 */ /* 0x010fc60000010000 */
[----:B------:R3:W4:Y:S01]  /*6f60*/  MUFU.EX2 R15, R3 ;  /* 0x00000003000f7308 */ /* 0x0007220000000800 */
[----:B------:R-:W-:Y:S01]  /*6f70*/  IMAD.MOV.U32 R169, RZ, RZ, R139 ;  /* 0x000000ffffa97224 */ /* 0x000fe200078e008b */
[----:B-----5:R-:W-:Y:S01]  /*6f80*/  F2FP.PACK_AB R181, R10, R9 ;  /* 0x000000090ab5723e */ /* 0x020fe200000000ff */
[----:B------:R-:W-:Y:S01]  /*6f90*/  FADD.FTZ R6, R251, R5 ;  /* 0x00000005fb067221 */ /* 0x000fe20000010000 */
[----:B------:R-:W-:Y:S01]  /*6fa0*/  HMMA.16816.F32 R120, R176, R132, R120 ;  /* 0x00000084b078723c */ /* 0x000fe20000001878 */
[----:B------:R-:W-:Y:S02]  /*6fb0*/  FADD.FTZ R5, R244, R4 ;  /* 0x00000004f4057221 */ /* 0x000fe40000010000 */
[----:B--2---:R-:W-:Y:S01]  /*6fc0*/  FADD.FTZ R0, R152, R252 ;  /* 0x000000fc98007221 */ /* 0x004fe20000010000 */
[----:B------:R-:W2:Y:S01]  /*6fd0*/  MUFU.EX2 R13, R7 ;  /* 0x00000007000d7308 */ /* 0x000ea20000000800 */
[----:B-1----:R-:W-:-:S03]  /*6fe0*/  F2FP.PACK_AB R183, R12, R11 ;  /* 0x0000000b0cb7723e */ /* 0x002fc600000000ff */
[----:B------:R-:W-:Y:S01]  /*6ff0*/  HMMA.16816.F32 R128, R176, R134, R128 ;  /* 0x00000086b080723c */ /* 0x000fe20000001880 */
[----:B---3--:R-:W-:Y:S01]  /*7000*/  FADD.FTZ R3, R153, R154 ;  /* 0x0000009a99037221 */ /* 0x008fe20000010000 */
[----:B----4-:R-:W-:-:S03]  /*7010*/  F2FP.PACK_AB R180, R15, R20 ;  /* 0x000000140fb4723e */ /* 0x010fc600000000ff */
[----:B------:R-:W-:-:S03]  /*7020*/  FADD.FTZ R4, R137, R3 ;  /* 0x0000000389047221 */ /* 0x000fc60000010000 */
[C---:B------:R-:W-:Y:S01]  /*7030*/  HMMA.16816.F32 R140, R176.reuse, R148, R140 ;  /* 0x00000094b08c723c */ /* 0x040fe2000000188c */
[----:B------:R-:W-:Y:S02]  /*7040*/  FADD.FTZ R3, R84, R6 ;  /* 0x0000000654037221 */ /* 0x000fe40000010000 */
[----:B------:R-:W-:Y:S01]  /*7050*/  FADD.FTZ R4, R86, R4 ;  /* 0x0000000456047221 */ /* 0x000fe20000010000 */
[----:B--2---:R-:W-:Y:S01]  /*7060*/  F2FP.PACK_AB R182, R13, R14 ;  /* 0x0000000e0db6723e */ /* 0x004fe200000000ff */
[----:B------:R-:W-:Y:S02]  /*7070*/  FADD.FTZ R7, R126, R0 ;  /* 0x000000007e077221 */ /* 0x000fe40000010000 */
[----:B------:R-:W-:Y:S01]  /*7080*/  FADD.FTZ R0, R85, R5 ;  /* 0x0000000555007221 */ /* 0x000fe20000010000 */
[----:B------:R-:W-:Y:S01]  /*7090*/  HMMA.16816.F32 R144, R176, R150, R144 ;  /* 0x00000096b090723c */ /* 0x000fe20000001890 */
[----:B------:R-:W-:Y:S02]  /*70a0*/  FADD.FTZ R7, R87, R7 ;  /* 0x0000000757077221 */ /* 0x000fe40000010000 */
[----:B------:R-:W-:-:S02]  /*70b0*/  FADD.FTZ R6, R219, R3 ;  /* 0x00000003db067221 */ /* 0x000fc40000010000 */
[----:B------:R-:W-:Y:S02]  /*70c0*/  FADD.FTZ R5, R206, R0 ;  /* 0x00000000ce057221 */ /* 0x000fe40000010000 */
[----:B------:R-:W-:Y:S01]  /*70d0*/  FADD.FTZ R4, R171, R4 ;  /* 0x00000004ab047221 */ /* 0x000fe20000010000 */
[C---:B------:R-:W-:Y:S01]  /*70e0*/  HMMA.16816.F32 R156, R176.reuse, R164, R156 ;  /* 0x000000a4b09c723c */ /* 0x040fe2000000189c */
[----:B------:R-:W-:Y:S02]  /*70f0*/  FADD.FTZ R3, R170, R7 ;  /* 0x00000007aa037221 */ /* 0x000fe40000010000 */
[----:B------:R-:W-:Y:S02]  /*7100*/  FADD.FTZ R0, R218, R6 ;  /* 0x00000006da007221 */ /* 0x000fe40000010000 */
[----:B------:R-:W-:Y:S02]  /*7110*/  FADD.FTZ R8, R208, R5 ;  /* 0x00000005d0087221 */ /* 0x000fe40000010000 */
[----:B------:R-:W-:Y:S01]  /*7120*/  FADD.FTZ R7, R169, R4 ;  /* 0x00000004a9077221 */ /* 0x000fe20000010000 */
[----:B------:R-:W-:Y:S01]  /*7130*/  HMMA.16816.F32 R160, R176, R166, R160 ;  /* 0x000000a6b0a0723c */ /* 0x000fe200000018a0 */
[----:B------:R-:W-:-:S02]  /*7140*/  FADD.FTZ R6, R168, R3 ;  /* 0x00000003a8067221 */ /* 0x000fc40000010000 */
[----:B------:R-:W-:Y:S02]  /*7150*/  FADD.FTZ R5, R215, R0 ;  /* 0x00000000d7057221 */ /* 0x000fe40000010000 */
[----:B------:R-:W-:Y:S02]  /*7160*/  FADD.FTZ R4, R210, R8 ;  /* 0x00000008d2047221 */ /* 0x000fe40000010000 */
[----:B------:R-:W-:Y:S01]  /*7170*/  FADD.FTZ R3, R222, R7 ;  /* 0x00000007de037221 */ /* 0x000fe20000010000 */
[----:B------:R-:W-:Y:S01]  /*7180*/  HMMA.16816.F32 R124, R180, R132, R64 ;  /* 0x00000084b47c723c */ /* 0x000fe20000001840 */
[----:B------:R-:W-:Y:S02]  /*7190*/  FADD.FTZ R0, R249, R6 ;  /* 0x00000006f9007221 */ /* 0x000fe40000010000 */
[----:B------:R-:W-:Y:S02]  /*71a0*/  FADD.FTZ R6, R217, R5 ;  /* 0x00000005d9067221 */ /* 0x000fe40000010000 */
[----:B------:R-:W-:-:S02]  /*71b0*/  FADD.FTZ R4, R207, R4 ;  /* 0x00000004cf047221 */ /* 0x000fc40000010000 */
        /* <DEDUP_REMOVED lines=31> */
[----:B------:R-:W-:Y:S01]  /*73b0*/  HMMA.16816.F32 R168, R180, R16, R44 ;  /* 0x00000010b4a8723c */ /* 0x000fe2000000182c */
        /* <DEDUP_REMOVED lines=13> */
[----:B------:R-:W-:Y:S02]  /*7490*/  FADD.FTZ R5, R104, R5 ;  /* 0x0000000568057221 */ /* 0x000fe40000010000 */
[----:B------:R-:W-:Y:S02]  /*74a0*/  FADD.FTZ R6, R101, R6 ;  /* 0x0000000665067221 */ /* 0x000fe40000010000 */
[----:B------:R-:W-:Y:S02]  /*74b0*/  FADD.FTZ R0, R112, R0 ;  /* 0x0000000070007221 */ /* 0x000fe40000010000 */
        /* <DEDUP_REMOVED lines=41> */
[----:B------:R-:W-:Y:S01]  /*7750*/  FADD.FTZ R0, R21, R0 ;  /* 0x0000000015007221 */ /* 0x000fe20000010000 */
[----:B------:R1:W-:Y:S01]  /*7760*/  STL [R1+0x14], R5 ;  /* 0x0000140501007387 */ /* 0x0003e20000100800 */
[----:B------:R-:W-:-:S03]  /*7770*/  FADD.FTZ R3, R25, R3 ;  /* 0x0000000319037221 */ /* 0x000fc60000010000 */
[----:B------:R1:W-:Y:S04]  /*7780*/  STL [R1+0x18], R4 ;  /* 0x0000180401007387 */ /* 0x0003e80000100800 */
[----:B------:R1:W-:Y:S04]  /*7790*/  STL [R1+0x1c], R0 ;  /* 0x00001c0001007387 */ /* 0x0003e80000100800 */
[----:B------:R1:W-:Y:S01]  /*77a0*/  STL [R1+0x20], R3 ;  /* 0x0000200301007387 */ /* 0x0003e20000100800 */
[----:B------:R-:W-:Y:S05]  /*77b0*/  @!P0 BRA `(.L_x_19) ;  /* 0x000056f000008947 */ /* 0x000fea0003800000 */
[----:B------:R-:W-:Y:S01]  /*77c0*/  IMAD.MOV.U32 R116, RZ, RZ, R72 ;  /* 0x000000ffff747224 */ /* 0x000fe200078e0048 */
[----:B------:R-:W-:Y:S01]  /*77d0*/  MOV R118, R2 ;  /* 0x0000000200767202 */ /* 0x000fe20000000f00 */
[----:B-1----:R-:W-:Y:S01]  /*77e0*/  IMAD.MOV.U32 R3, RZ, RZ, R73 ;  /* 0x000000ffff037224 */ /* 0x002fe200078e0049 */
[----:B------:R-:W-:Y:S01]  /*77f0*/  MOV R117, R71 ;  /* 0x0000004700757202 */ /* 0x000fe20000000f00 */
[----:B------:R-:W-:Y:S05]  /*7800*/  BRA `(.L_x_20) ;  /* 0x0000042000007947 */ /* 0x000fea0003800000 */
.L_x_22:
[----:B------:R-:W2:Y:S01]  /*7810*/  LDL R4, [R1+0x24] ;  /* 0x0000240001047983 */ /* 0x000ea20000100800 */
[----:B------:R-:W-:Y:S01]  /*7820*/  UIMAD UR5, UR6, 0x70, UR9 ;  /* 0x00000070060578a4 */ /* 0x000fe2000f8e0209 */
[----:B------:R-:W-:Y:S02]  /*7830*/  IMAD.MOV.U32 R243, RZ, RZ, RZ ;  /* 0x000000fffff37224 */ /* 0x000fe400078e00ff */
[----:B------:R-:W3:Y:S03]  /*7840*/  LDL R67, [R1] ;  /* 0x0000000001437983 */ /* 0x000ee60000100800 */
[----:B------:R-:W-:Y:S05]  /*7850*/  IMAD.U32 R2, RZ, RZ, UR5 ;  /* 0x00000005ff027e24 */ /* 0x000fea000f8e00ff */
[----:B--2---:R-:W-:Y:S05]  /*7860*/  IADD3 R2, R2, -0x70, R4 ;  /* 0xffffff9002027810 */ /* 0x004fea0007ffe004 */
[----:B------:R-:W-:Y:S04]  /*7870*/  @P5 IMAD.HI.U32 R4, R2, c[0x0][0x2bc], RZ ;  /* 0x0000af0002045a27 */ /* 0x000fe800078e00ff */
[----:B------:R-:W-:Y:S01]  /*7880*/  IMAD.MOV.U32 R0, RZ, RZ, R2 ;  /* 0x000000ffff007224 */ /* 0x000fe200078e0002 */
[----:B------:R-:W-:Y:S04]  /*7890*/  @P5 SHF.R.U32.HI R0, RZ, c[0x0][0x2c0], R4 ;  /* 0x0000b000ff005a19 */ /* 0x000fe80000011604 */
[C---:B------:R-:W-:Y:S04]  /*78a0*/  @!P4 IADD3 R5, P0, R0.reuse, UR12, RZ ;  /* 0x0000000c0005cc10 */ /* 0x040fe8000ff1e0ff */
[----:B------:R-:W-:Y:S01]  /*78b0*/  @!P4 LEA.HI.X.SX32 R6, R0, UR14, 0x1, P0 ;  /* 0x0000000e0006cc11 */ /* 0x000fe200080f0eff */
[----:B------:R-:W-:Y:S01]  /*78c0*/  IMAD.MOV R0, RZ, RZ, -R0 ;  /* 0x000000ffff007224 */ /* 0x000fe200078e0a00 */
[C---:B------:R-:W-:Y:S03]  /*78d0*/  @!P4 LEA R4, P0, R5.reuse, c[0x0][0x2a0], 0x2 ;  /* 0x0000a8000504ca11 */ /* 0x040fe600078010ff */
[----:B------:R-:W-:Y:S01]  /*78e0*/  IMAD R7, R0, c[0x0][0x2b8], R2 ;  /* 0x0000ae0000077a24 */ /* 0x000fe200078e0202 */
[----:B------:R-:W-:Y:S04]  /*78f0*/  @!P4 LEA.HI.X R5, R5, c[0x0][0x2a4], R6, 0x2, P0 ;  /* 0x0000a9000505ca11 */ /* 0x000fe800000f1406 */
[----:B------:R-:W-:Y:S01]  /*7900*/  STL [R1+0x4], R7 ;  /* 0x0000040701007387 */ /* 0x000fe20000100800 */
[----:B------:R-:W-:Y:S03]  /*7910*/  SHF.R.S32.HI R0, RZ, 0x1f, R7 ;  /* 0x0000001fff007819 */ /* 0x000fe60000011407 */
[----:B------:R1:W2:Y:S02]  /*7920*/  @!P4 LDG.E R243, [R4.64] ;  /* 0x0000001004f3c981 */ /* 0x0002a4000c1e1900 */
[----:B------:R-:W-:Y:S04]  /*7930*/  IMAD R0, R0, c[0x0][0x1e0], RZ ;  /* 0x0000780000007a24 */ /* 0x000fe800078e02ff */
[C---:B------:R-:W-:Y:S02]  /*7940*/  IMAD R0, R7.reuse, c[0x0][0x1e4], R0 ;  /* 0x0000790007007a24 */ /* 0x040fe400078e0200 */
[----:B-1----:R-:W-:Y:S04]  /*7950*/  IMAD.WIDE.U32 R4, R7, c[0x0][0x1e0], RZ ;  /* 0x0000780007047a25 */ /* 0x002fe800078e00ff */
[----:B------:R-:W-:Y:S01]  /*7960*/  IMAD.IADD R5, R5, 0x1, R0 ;  /* 0x0000000105057824 */ /* 0x000fe200078e0200 */
[----:B--2---:R-:W-:Y:S03]  /*7970*/  SHF.R.S32.HI R2, RZ, 0x1f, R243 ;  /* 0x0000001fff027819 */ /* 0x004fe600000114f3 */
[C---:B------:R-:W-:Y:S04]  /*7980*/  IMAD.WIDE.U32 R4, R243.reuse, c[0x0][0x1f0], R4 ;  /* 0x00007c00f3047a25 */ /* 0x040fe800078e0004 */
[----:B------:R-:W-:Y:S01]  /*7990*/  IMAD R2, R2, c[0x0][0x1f0], RZ ;  /* 0x00007c0002027a24 */ /* 0x000fe200078e02ff */
[----:B------:R-:W-:Y:S03]  /*79a0*/  IADD3 R0, P1, R4, UR20, RZ ;  /* 0x0000001404007c10 */ /* 0x000fe6000ff3e0ff */
[----:B------:R-:W-:Y:S01]  /*79b0*/  IMAD R4, R243, c[0x0][0x1f4], R2 ;  /* 0x00007d00f3047a24 */ /* 0x000fe200078e0202 */
[C---:B------:R-:W-:Y:S04]  /*79c0*/  LEA R2, P0, R0.reuse, c[0x0][0x1c8], 0x1 ;  /* 0x0000720000027a11 */ /* 0x040fe800078008ff */
[----:B------:R-:W-:Y:S01]  /*79d0*/  IADD3.X R4, R5, UR18, R4, P1, !PT ;  /* 0x0000001205047c10 */ /* 0x000fe20008ffe404 */
[----:B------:R-:W1:Y:S03]  /*79e0*/  SHFL.IDX PT, R6, R2, RZ, 0x181f ;  /* 0x00181fff02067589 */ /* 0x000e6600000e0000 */
[----:B------:R-:W-:Y:S01]  /*79f0*/  LEA.HI.X R0, R0, c[0x0][0x1cc], R4, 0x1, P0 ;  /* 0x0000730000007a11 */ /* 0x000fe200000f0c04 */
[----:B------:R-:W-:Y:S04]  /*7a00*/  SHFL.IDX PT, R12, R2, 0x2, 0x181f ;  /* 0x00581f00020c7f89 */ /* 0x000fe800000e0000 */
[----:B------:R-:W2:Y:S04]  /*7a10*/  SHFL.IDX PT, R7, R0, RZ, 0x181f ;  /* 0x00181fff00077589 */ /* 0x000ea800000e0000 */
[----:B------:R-:W4:Y:S04]  /*7a20*/  SHFL.IDX PT, R4, R2, 0x1, 0x181f ;  /* 0x00381f0002047f89 */ /* 0x000f2800000e0000 */
[----:B------:R-:W5:Y:S04]  /*7a30*/  SHFL.IDX PT, R5, R0, 0x1, 0x181f ;  /* 0x00381f0000057f89 */ /* 0x000f6800000e0000 */
[----:B------:R-:W5:Y:S04]  /*7a40*/  SHFL.IDX PT, R10, R2, 0x3, 0x181f ;  /* 0x00781f00020a7f89 */ /* 0x000f6800000e0000 */
[----:B------:R-:W5:Y:S01]  /*7a50*/  SHFL.IDX PT, R9, R0, 0x2, 0x181f ;  /* 0x00581f0000097f89 */ /* 0x000f6200000e0000 */
[-C--:B-1----:R-:W-:Y:S03]  /*7a60*/  IADD3 R6, P1, R6, R242.reuse, RZ ;  /* 0x000000f206067210 */ /* 0x082fe60007f3e0ff */
[----:B------:R-:W1:Y:S04]  /*7a70*/  SHFL.IDX PT, R8, R2, 0x4, 0x181f ;  /* 0x00981f0002087f89 */ /* 0x000e6800000e0000 */
[----:B------:R-:W1:Y:S01]  /*7a80*/  SHFL.IDX PT, R11, R2, 0x5, 0x181f ;  /* 0x00b81f00020b7f89 */ /* 0x000e6200000e0000 */
[--C-:B--2---:R-:W-:Y:S03]  /*7a90*/  IMAD.X R7, R7, 0x1, R241.reuse, P1 ;  /* 0x0000000107077824 */ /* 0x104fe600008e06f1 */
[----:B------:R-:W2:Y:S01]  /*7aa0*/  SHFL.IDX PT, R16, R0, 0x3, 0x181f ;  /* 0x00781f0000107f89 */ /* 0x000ea200000e0000 */
[-C--:B----4-:R-:W-:Y:S03]  /*7ab0*/  IADD3 R4, P0, R4, R242.reuse, RZ ;  /* 0x000000f204047210 */ /* 0x090fe60007f1e0ff */
[----:B---3--:R3:W-:Y:S01]  /*7ac0*/  LDGSTS.E.BYPASS.LTC128B.128 [R67+0x3900], [R6.64], !P6 ;  /* 0x0390000006437fae */ /* 0x0087e2000f101d50 */
[-C--:B-----5:R-:W-:Y:S02]  /*7ad0*/  IADD3.X R5, R5, R241.reuse, RZ, P0, !PT ;  /* 0x000000f105057210 */ /* 0x0a0fe400007fe4ff */
[-C--:B------:R-:W-:Y:S01]  /*7ae0*/  IADD3 R12, P0, R12, R242.reuse, RZ ;  /* 0x000000f20c0c7210 */ /* 0x080fe20007f1e0ff */
[----:B------:R-:W4:Y:S01]  /*7af0*/  SHFL.IDX PT, R15, R0, 0x4, 0x181f ;  /* 0x00981f00000f7f89 */ /* 0x000f2200000e0000 */
[-C--:B------:R-:W-:Y:S03]  /*7b00*/  IADD3 R10, P3, R10, R242.reuse, RZ ;  /* 0x000000f20a0a7210 */ /* 0x080fe60007f7e0ff */
[----:B------:R5:W-:Y:S01]  /*7b10*/  LDGSTS.E.BYPASS.LTC128B.128 [R67+0x4100], [R4.64], !P6 ;  /* 0x0410000004437fae */ /* 0x000be2000f101d50 */
[--C-:B------:R-:W-:Y:S03]  /*7b20*/  IMAD.X R13, R9, 0x1, R241.reuse, P0 ;  /* 0x00000001090d7824 */ /* 0x100fe600000e06f1 */
[----:B------:R-:W5:Y:S01]  /*7b30*/  SHFL.IDX PT, R2, R2, 0x6, 0x181f ;  /* 0x00d81f0002027f89 */ /* 0x000f6200000e0000 */
[-C--:B-1----:R-:W-:Y:S03]  /*7b40*/  IADD3 R8, P2, R8, R242.reuse, RZ ;  /* 0x000000f208087210 */ /* 0x082fe60007f5e0ff */
[----:B------:R-:W1:Y:S04]  /*7b50*/  SHFL.IDX PT, R14, R0, 0x5, 0x181f ;  /* 0x00b81f00000e7f89 */ /* 0x000e6800000e0000 */
[----:B------:R-:W1:Y:S04]  /*7b60*/  SHFL.IDX PT, R0, R0, 0x6, 0x181f ;  /* 0x00d81f0000007f89 */ /* 0x000e6800000e0000 */
[----:B------:R1:W-:Y:S01]  /*7b70*/  LDGSTS.E.BYPASS.LTC128B.128 [R67+0x4900], [R12.64], !P6 ;  /* 0x049000000c437fae */ /* 0x0003e2000f101d50 */
[-C--:B---3--:R-:W-:Y:S01]  /*7b80*/  IADD3 R6, P1, R11, R242.reuse, RZ ;  /* 0x000000f20b067210 */ /* 0x088fe20007f3e0ff */
[--C-:B--2---:R-:W-:Y:S02]  /*7b90*/  IMAD.X R11, R16, 0x1, R241.reuse, P3 ;  /* 0x00000001100b7824 */ /* 0x104fe400018e06f1 */
[--C-:B----4-:R-:W-:Y:S03]  /*7ba0*/  IMAD.X R9, R15, 0x1, R241.reuse, P2 ;  /* 0x000000010f097824 */ /* 0x110fe600010e06f1 */
[----:B------:R2:W-:Y:S01]  /*7bb0*/  LDGSTS.E.BYPASS.LTC128B.128 [R67+0x5100], [R10.64], !P6 ;  /* 0x051000000a437fae */ /* 0x0005e2000f101d50 */
[----:B-----5:R-:W-:Y:S03]  /*7bc0*/  IADD3 R4, P0, R2, R242, RZ ;  /* 0x000000f202047210 */ /* 0x020fe60007f1e0ff */
[----:B------:R2:W-:Y:S01]  /*7bd0*/  LDGSTS.E.BYPASS.LTC128B.128 [R67+0x5900], [R8.64], !P6 ;  /* 0x0590000008437fae */ /* 0x0005e2000f101d50 */
[----:B-1----:R-:W-:Y:S01]  /*7be0*/  IADD3.X R7, R14, R241, RZ, P1, !PT ;  /* 0x000000f10e077210 */ /* 0x002fe20000ffe4ff */
[----:B------:R-:W-:Y:S04]  /*7bf0*/  IMAD.X R5, R0, 0x1, R241, P0 ;  /* 0x0000000100057824 */ /* 0x000fe800000e06f1 */
[----:B------:R2:W-:Y:S04]  /*7c00*/  LDGSTS.E.BYPASS.LTC128B.128 [R67+0x6100], [R6.64], !P6 ;  /* 0x0610000006437fae */ /* 0x0005e8000f101d50 */
[----:B------:R2:W-:Y:S01]  /*7c10*/  LDGSTS.E.BYPASS.LTC128B.128 [R67+0x6900], [R4.64], !P6 ;  /* 0x0690000004437fae */ /* 0x0005e2000f101d50 */
[----:B------:R-:W-:-:S05]  /*7c20*/  BRA `(.L_x_21) ;  /* 0x00001b1000007947 */ /* 0x000fca0003800000 */
.L_x_20:
[----:B------:R-:W2:Y:S01]  /*7c30*/  LDL R2, [R1+0x4] ;  /* 0x0000040001027983 */ /* 0x000ea20000100800 */
[----:B------:R-:W-:Y:S04]  /*7c40*/  DEPBAR.LE SB0, 0x0 ;  /* 0x000080000000791a */ /* 0x000fe80000000000 */
[----:B------:R-:W3:Y:S01]  /*7c50*/  LDL R244, [R1+0xc] ;  /* 0x00000c0001f47983 */ /* 0x000ee20000100800 */
[----:B------:R-:W-:Y:S03]  /*7c60*/  UISETP.GT.AND UP0, UPT, UR6, UR8, UPT ;  /* 0x000000080600728c */ /* 0x000fe6000bf04270 */
[----:B------:R-:W-:Y:S08]  /*7c70*/  BAR.SYNC.DEFER_BLOCKING 0x0 ;  /* 0x0000000000007b1d */ /* 0x000ff00000010000 */
[----:B------:R-:W-:Y:S08]  /*7c80*/  LDSM.16.M88.4 R112, [R230+0x7100] ;  /* 0x00710000e670783b */ /* 0x000ff00000000200 */
[----:B------:R-:W1:Y:S08]  /*7c90*/  LDSM.16.M88.4 R16, [R119+0x3900] ;  /* 0x003900007710783b */ /* 0x000e700000000200 */
[----:B------:R-:W4:Y:S08]  /*7ca0*/  LDSM.16.M88.4 R108, [R230+0x9100] ;  /* 0x00910000e66c783b */ /* 0x000f300000000200 */
[----:B------:R-:W5:Y:S08]  /*7cb0*/  LDSM.16.M88.4 R32, [R119+0x4100] ;  /* 0x004100007720783b */ /* 0x000f700000000200 */
[----:B------:R-:W1:Y:S08]  /*7cc0*/  LDSM.16.M88.4 R48, [R119+0x4900] ;  /* 0x004900007730783b */ /* 0x000e700000000200 */
[----:B------:R-:W1:Y:S08]  /*7cd0*/  LDSM.16.M88.4 R64, [R119+0x5100] ;  /* 0x005100007740783b */ /* 0x000e700000000200 */
[----:B------:R-:W1:Y:S08]  /*7ce0*/  LDSM.16.M88.4 R80, [R119+0x5900] ;  /* 0x005900007750783b */ /* 0x000e700000000200 */
[----:B------:R-:W-:Y:S08]  /*7cf0*/  LDSM.16.M88.4 R96, [R119+0x6100] ;  /* 0x006100007760783b */ /* 0x000ff00000000200 */
[----:B------:R-:W-:Y:S08]  /*7d00*/  LDSM.16.M88.4 R184, [R119+0x6900] ;  /* 0x0069000077b8783b */ /* 0x000ff00000000200 */
[----:B------:R-:W-:Y:S08]  /*7d10*/  LDSM.16.M88.4 R188, [R233+0x7100] ;  /* 0x00710000e9bc783b */ /* 0x000ff00000000200 */
[----:B------:R-:W-:Y:S08]  /*7d20*/  LDSM.16.M88.4 R192, [R234] ;  /* 0x00000000eac0783b */ /* 0x000ff00000000200 */
[----:B------:R-:W-:Y:S08]  /*7d30*/  LDSM.16.M88.4 R196, [R233+0x9100] ;  /* 0x00910000e9c4783b */ /* 0x000ff00000000200 */
[----:B------:R-:W-:Y:S08]  /*7d40*/  LDSM.16.M88.4 R200, [R240] ;  /* 0x00000000f0c8783b */ /* 0x000ff00000000200 */
[----:B------:R-:W-:Y:S08]  /*7d50*/  LDSM.16.M88.4 R204, [R239] ;  /* 0x00000000efcc783b */ /* 0x000ff00000000200 */
[----:B------:R-:W-:Y:S08]  /*7d60*/  LDSM.16.M88.4 R208, [R238] ;  /* 0x00000000eed0783b */ /* 0x000ff00000000200 */
[----:B------:R-:W-:Y:S08]  /*7d70*/  LDSM.16.M88.4 R212, [R237] ;  /* 0x00000000edd4783b */ /* 0x000ff00000000200 */
[----:B------:R-:W-:Y:S08]  /*7d80*/  LDSM.16.M88.4 R216, [R236] ;  /* 0x00000000ecd8783b */ /* 0x000ff00000000200 */
[----:B------:R-:W-:Y:S01]  /*7d90*/  LDSM.16.M88.4 R220, [R235] ;  /* 0x00000000ebdc783b */ /* 0x000fe20000000200 */
[-C--:B-1----:R-:W-:Y:S08]  /*7da0*/  HMMA.16816.F32 R4, R112, R16.reuse, RZ ;  /* 0x000000107004723c */ /* 0x082ff000000018ff */
[C---:B----4-:R-:W-:Y:S08]  /*7db0*/  HMMA.16816.F32 R8, R108.reuse, R16, RZ ;  /* 0x000000106c08723c */ /* 0x050ff000000018ff */
[-C--:B------:R-:W-:Y:S08]  /*7dc0*/  HMMA.16816.F32 R12, R108, R18.reuse, RZ ;  /* 0x000000126c0c723c */ /* 0x080ff000000018ff */
[C---:B------:R-:W-:Y:S08]  /*7dd0*/  HMMA.16816.F32 R16, R112.reuse, R18, RZ ;  /* 0x000000127010723c */ /* 0x040ff000000018ff */
[-C--:B-----5:R-:W-:Y:S08]  /*7de0*/  HMMA.16816.F32 R20, R112, R32.reuse, RZ ;  /* 0x000000207014723c */ /* 0x0a0ff000000018ff */
[C---:B------:R-:W-:Y:S08]  /*7df0*/  HMMA.16816.F32 R24, R108.reuse, R32, RZ ;  /* 0x000000206c18723c */ /* 0x040ff000000018ff */
[-C--:B------:R-:W-:Y:S08]  /*7e00*/  HMMA.16816.F32 R28, R108, R34.reuse, RZ ;  /* 0x000000226c1c723c */ /* 0x080ff000000018ff */
[C---:B------:R-:W-:Y:S08]  /*7e10*/  HMMA.16816.F32 R32, R112.reuse, R34, RZ ;  /* 0x000000227020723c */ /* 0x040ff000000018ff */
[-C--:B------:R-:W-:Y:S08]  /*7e20*/  HMMA.16816.F32 R36, R112, R48.reuse, RZ ;  /* 0x000000307024723c */ /* 0x080ff000000018ff */
[C---:B------:R-:W-:Y:S08]  /*7e30*/  HMMA.16816.F32 R40, R108.reuse, R48, RZ ;  /* 0x000000306c28723c */ /* 0x040ff000000018ff */
[-C--:B------:R-:W-:Y:S08]  /*7e40*/  HMMA.16816.F32 R44, R108, R50.reuse, RZ ;  /* 0x000000326c2c723c */ /* 0x080ff000000018ff */
[C---:B------:R-:W-:Y:S08]  /*7e50*/  HMMA.16816.F32 R48, R112.reuse, R50, RZ ;  /* 0x000000327030723c */ /* 0x040ff000000018ff */
[-C--:B------:R-:W-:Y:S08]  /*7e60*/  HMMA.16816.F32 R52, R112, R64.reuse, RZ ;  /* 0x000000407034723c */ /* 0x080ff000000018ff */
[C---:B------:R-:W-:Y:S08]  /*7e70*/  HMMA.16816.F32 R56, R108.reuse, R64, RZ ;  /* 0x000000406c38723c */ /* 0x040ff000000018ff */
[-C--:B------:R-:W-:Y:S01]  /*7e80*/  HMMA.16816.F32 R60, R108, R66.reuse, RZ ;  /* 0x000000426c3c723c */ /* 0x080fe200000018ff */
[----:B--2---:R-:W-:Y:S03]  /*7e90*/  IMAD.WIDE.U32 R68, R2, c[0x0][0x208], RZ ;  /* 0x0000820002447a25 */ /* 0x004fe600078e00ff */
[----:B------:R-:W-:Y:S02]  /*7ea0*/  SHF.R.S32.HI R0, RZ, 0x1f, R2 ;  /* 0x0000001fff007819 */ /* 0x000fe40000011402 */
[----:B------:R-:W-:Y:S03]  /*7eb0*/  MOV R64, R68 ;  /* 0x0000004400407202 */ /* 0x000fe60000000f00 */
[----:B------:R-:W-:Y:S04]  /*7ec0*/  IMAD R0, R0, c[0x0][0x208], RZ ;  /* 0x0000820000007a24 */ /* 0x000fe800078e02ff */
[----:B------:R-:W-:Y:S05]  /*7ed0*/  IMAD R0, R2, c[0x0][0x20c], R0 ;  /* 0x0000830002007a24 */ /* 0x000fea00078e0200 */
[----:B------:R-:W-:Y:S02]  /*7ee0*/  IADD3 R65, R69, R0, RZ ;  /* 0x0000000045417210 */ /* 0x000fe40007ffe0ff */
[----:B------:R-:W-:Y:S03]  /*7ef0*/  SHF.R.S32.HI R0, RZ, 0x1f, R243 ;  /* 0x0000001fff007819 */ /* 0x000fe600000114f3 */
[C---:B------:R-:W-:Y:S02]  /*7f00*/  IMAD.WIDE.U32 R72, R243.reuse, c[0x0][0x218], R64 ;  /* 0x00008600f3487a25 */ /* 0x040fe400078e0040 */
[C---:B------:R-:W-:Y:S02]  /*7f10*/  HMMA.16816.F32 R64, R112.reuse, R66, RZ ;  /* 0x000000427040723c */ /* 0x040fe400000018ff */
[----:B------:R-:W-:Y:S04]  /*7f20*/  IMAD R0, R0, c[0x0][0x218], RZ ;  /* 0x0000860000007a24 */ /* 0x000fe800078e02ff */
[----:B------:R-:W-:Y:S01]  /*7f30*/  IMAD R2, R243, c[0x0][0x21c], R0 ;  /* 0x00008700f3027a24 */ /* 0x000fe200078e0200 */
[----:B------:R-:W-:Y:S01]  /*7f40*/  IADD3 R0, P0, R72, UR22, RZ ;  /* 0x0000001648007c10 */ /* 0x000fe2000ff1e0ff */
[-C--:B------:R-:W-:Y:S04]  /*7f50*/  HMMA.16816.F32 R68, R112, R80.reuse, RZ ;  /* 0x000000507044723c */ /* 0x080fe800000018ff */
[----:B------:R-:W-:Y:S02]  /*7f60*/  IADD3.X R72, R73, UR4, R2, P0, !PT ;  /* 0x0000000449487c10 */ /* 0x000fe400087fe402 */
[C---:B------:R-:W-:Y:S05]  /*7f70*/  LEA R2, P0, R0.reuse, c[0x0][0x1f8], 0x1 ;  /* 0x00007e0000027a11 */ /* 0x040fea00078008ff */
[----:B------:R-:W1:Y:S01]  /*7f80*/  SHFL.IDX PT, R94, R2, RZ, 0x181f ;  /* 0x00181fff025e7589 */ /* 0x000e6200000e0000 */
[----:B------:R-:W-:Y:S02]  /*7f90*/  LEA.HI.X R0, R0, c[0x0][0x1fc], R72, 0x1, P0 ;  /* 0x00007f0000007a11 */ /* 0x000fe400000f0c48 */
[C---:B------:R-:W-:Y:S05]  /*7fa0*/  HMMA.16816.F32 R72, R108.reuse, R80, RZ ;  /* 0x000000506c48723c */ /* 0x040fea00000018ff */
[----:B------:R-:W2:Y:S03]  /*7fb0*/  SHFL.IDX PT, R88, R0, RZ, 0x181f ;  /* 0x00181fff00587589 */ /* 0x000ea600000e0000 */
[-C--:B------:R-:W-:Y:S05]  /*7fc0*/  HMMA.16816.F32 R76, R108, R82.reuse, RZ ;  /* 0x000000526c4c723c */ /* 0x080fea00000018ff */
[----:B------:R-:W4:Y:S03]  /*7fd0*/  SHFL.IDX PT, R92, R2, 0x1, 0x181f ;  /* 0x00381f00025c7f89 */ /* 0x000f2600000e0000 */
[C---:B------:R-:W-:Y:S04]  /*7fe0*/  HMMA.16816.F32 R80, R112.reuse, R82, RZ ;  /* 0x000000527050723c */ /* 0x040fe800000018ff */
[-C--:B-1----:R-:W-:Y:S01]  /*7ff0*/  IADD3 R94, P0, R94, R242.reuse, RZ ;  /* 0x000000f25e5e7210 */ /* 0x082fe20007f1e0ff */
[----:B------:R-:W1:Y:S03]  /*8000*/  SHFL.IDX PT, R93, R0, 0x1, 0x181f ;  /* 0x00381f00005d7f89 */ /* 0x000e6600000e0000 */
[-C--:B------:R-:W-:Y:S01]  /*8010*/  HMMA.16816.F32 R84, R112, R96.reuse, RZ ;  /* 0x000000607054723c */ /* 0x080fe200000018ff */
[-C--:B--2---:R-:W-:Y:S04]  /*8020*/  IADD3.X R95, R88, R241.reuse, RZ, P0, !PT ;  /* 0x000000f1585f7210 */ /* 0x084fe800007fe4ff */
[----:B------:R-:W2:Y:S03]  /*8030*/  SHFL.IDX PT, R100, R2, 0x2, 0x181f ;  /* 0x00581f0002647f89 */ /* 0x000ea600000e0000 */
[C---:B------:R-:W-:Y:S04]  /*8040*/  HMMA.16816.F32 R88, R108.reuse, R96, RZ ;  /* 0x000000606c58723c */ /* 0x040fe800000018ff */
[-C--:B----4-:R-:W-:Y:S01]  /*8050*/  IADD3 R92, P1, R92, R242.reuse, RZ ;  /* 0x000000f25c5c7210 */ /* 0x090fe20007f3e0ff */
[----:B---3--:R3:W-:Y:S03]  /*8060*/  LDGSTS.E.BYPASS.LTC128B.128 [R244], [R94.64], !P6 ;  /* 0x000000005ef47fae */ /* 0x0087e6000f101d50 */
[-C--:B-1----:R-:W-:Y:S05]  /*8070*/  IADD3.X R93, R93, R241.reuse, RZ, P1, !PT ;  /* 0x000000f15d5d7210 */ /* 0x082fea0000ffe4ff */
[----:B------:R-:W1:Y:S01]  /*8080*/  SHFL.IDX PT, R101, R0, 0x2, 0x181f ;  /* 0x00581f0000657f89 */ /* 0x000e6200000e0000 */
[-C--:B--2---:R-:W-:Y:S07]  /*8090*/  IADD3 R100, P0, R100, R242.reuse, RZ ;  /* 0x000000f264647210 */ /* 0x084fee0007f1e0ff */
[----:B------:R3:W-:Y:S08]  /*80a0*/  LDGSTS.E.BYPASS.LTC128B.128 [R244+0x800], [R92.64], !P6 ;  /* 0x008000005cf47fae */ /* 0x0007f0000f101d50 */
[----:B------:R-:W2:Y:S01]  /*80b0*/  SHFL.IDX PT, R104, R2, 0x3, 0x181f ;  /* 0x00781f0002687f89 */ /* 0x000ea200000e0000 */
[-C--:B-1----:R-:W-:Y:S07]  /*80c0*/  IADD3.X R101, R101, R241.reuse, RZ, P0, !PT ;  /* 0x000000f165657210 */ /* 0x082fee00007fe4ff */
[----:B------:R-:W1:Y:S08]  /*80d0*/  SHFL.IDX PT, R105, R0, 0x3, 0x181f ;  /* 0x00781f0000697f89 */ /* 0x000e7000000e0000 */
[----:B------:R4:W-:Y:S01]  /*80e0*/  LDGSTS.E.BYPASS.LTC128B.128 [R244+0x1000], [R100.64], !P6 ;  /* 0x0100000064f47fae */ /* 0x0009e2000f101d50 */
[-C--:B---3--:R-:W-:Y:S01]  /*80f0*/  HMMA.16816.F32 R92, R108, R98.reuse, RZ ;  /* 0x000000626c5c723c */ /* 0x088fe200000018ff */
[-C--:B--2---:R-:W-:Y:S06]  /*8100*/  IADD3 R104, P1, R104, R242.reuse, RZ ;  /* 0x000000f268687210 */ /* 0x084fec0007f3e0ff */
[----:B------:R-:W2:Y:S01]  /*8110*/  SHFL.IDX PT, R102, R2, 0x4, 0x181f ;  /* 0x00981f0002667f89 */ /* 0x000ea200000e0000 */
[C---:B------:R-:W-:Y:S04]  /*8120*/  HMMA.16816.F32 R96, R112.reuse, R98, RZ ;  /* 0x000000627060723c */ /* 0x040fe800000018ff */
[-C--:B-1----:R-:W-:Y:S03]  /*8130*/  IADD3.X R105, R105, R241.reuse, RZ, P1, !PT ;  /* 0x000000f169697210 */ /* 0x082fe60000ffe4ff */
[----:B------:R-:W1:Y:S08]  /*8140*/  SHFL.IDX PT, R103, R0, 0x4, 0x181f ;  /* 0x00981f0000677f89 */ /* 0x000e7000000e0000 */
[----:B------:R3:W-:Y:S01]  /*8150*/  LDGSTS.E.BYPASS.LTC128B.128 [R244+0x1800], [R104.64], !P6 ;  /* 0x0180000068f47fae */ /* 0x0007e2000f101d50 */
[-C--:B--2---:R-:W-:Y:S07]  /*8160*/  IADD3 R102, P0, R102, R242.reuse, RZ ;  /* 0x000000f266667210 */ /* 0x084fee0007f1e0ff */
[----:B------:R-:W3:Y:S01]  /*8170*/  SHFL.IDX PT, R106, R2, 0x5, 0x181f ;  /* 0x00b81f00026a7f89 */ /* 0x000ee200000e0000 */
[-C--:B-1----:R-:W-:Y:S07]  /*8180*/  IADD3.X R103, R103, R241.reuse, RZ, P0, !PT ;  /* 0x000000f167677210 */ /* 0x082fee00007fe4ff */
[----:B------:R-:W1:Y:S08]  /*8190*/  SHFL.IDX PT, R107, R0, 0x5, 0x181f ;  /* 0x00b81f00006b7f89 */ /* 0x000e7000000e0000 */
[----:B------:R4:W-:Y:S01]  /*81a0*/  LDGSTS.E.BYPASS.LTC128B.128 [R244+0x2000], [R102.64], !P6 ;  /* 0x0200000066f47fae */ /* 0x0009e2000f101d50 */
[-C--:B---3--:R-:W-:Y:S07]  /*81b0*/  IADD3 R104, P0, R106, R242.reuse, RZ ;  /* 0x000000f26a687210 */ /* 0x088fee0007f1e0ff */
[----:B------:R-:W2:Y:S01]  /*81c0*/  SHFL.IDX PT, R2, R2, 0x6, 0x181f ;  /* 0x00d81f0002027f89 */ /* 0x000ea200000e0000 */
[-C--:B-1----:R-:W-:Y:S07]  /*81d0*/  IADD3.X R105, R107, R241.reuse, RZ, P0, !PT ;  /* 0x000000f16b697210 */ /* 0x082fee00007fe4ff */
[----:B------:R-:W1:Y:S08]  /*81e0*/  SHFL.IDX PT, R0, R0, 0x6, 0x181f ;  /* 0x00d81f0000007f89 */ /* 0x000e7000000e0000 */
[----:B------:R3:W-:Y:S01]  /*81f0*/  LDGSTS.E.BYPASS.LTC128B.128 [R244+0x2800], [R104.64], !P6 ;  /* 0x0280000068f47fae */ /* 0x0007e2000f101d50 */
[-C--:B----4-:R-:W-:Y:S08]  /*8200*/  HMMA.16816.F32 R100, R112, R184.reuse, RZ ;  /* 0x000000b87064723c */ /* 0x090ff000000018ff */
[C---:B---3--:R-:W-:Y:S07]  /*8210*/  HMMA.16816.F32 R104, R108.reuse, R184, RZ ;  /* 0x000000b86c68723c */ /* 0x048fee00000018ff */
[----:B--2---:R-:W-:Y:S01]  /*8220*/  IADD3 R184, P0, R2, R242, RZ ;  /* 0x000000f202b87210 */ /* 0x004fe20007f1e0ff */
[-C--:B------:R-:W-:Y:S04]  /*8230*/  HMMA.16816.F32 R108, R108, R186.reuse, RZ ;  /* 0x000000ba6c6c723c */ /* 0x080fe800000018ff */
[----:B-1----:R-:W-:Y:S02]  /*8240*/  IADD3.X R185, R0, R241, RZ, P0, !PT ;  /* 0x000000f100b97210 */ /* 0x002fe400007fe4ff */
[----:B------:R-:W-:Y:S02]  /*8250*/  PLOP3.LUT P0, PT, PT, PT, UP0, 0x80, 0x0 ;  /* 0x000000000000781c */ /* 0x000fe40003f0f008 */
[----:B------:R-:W-:Y:S01]  /*8260*/  HMMA.16816.F32 R112, R112, R186, RZ ;  /* 0x000000ba7070723c */ /* 0x000fe200000018ff */
[----:B------:R1:W-:Y:S07]  /*8270*/  LDGSTS.E.BYPASS.LTC128B.128 [R244+0x3000], [R184.64], !P6 ;  /* 0x03000000b8f47fae */ /* 0x0003ee000f101d50 */
[-C--:B------:R-:W-:Y:S01]  /*8280*/  HMMA.16816.F32 R4, R188, R192.reuse, R4 ;  /* 0x000000c0bc04723c */ /* 0x080fe20000001804 */
[----:B------:R-:W0:Y:S07]  /*8290*/  LDGDEPBAR ;  /* 0x00000000000079af */ /* 0x000e2e0000000000 */
[C---:B------:R-:W-:Y:S08]  /*82a0*/  HMMA.16816.F32 R8, R196.reuse, R192, R8 ;  /* 0x000000c0c408723c */ /* 0x040ff00000001808 */
[-C--:B------:R-:W-:Y:S01]  /*82b0*/  HMMA.16816.F32 R12, R196, R194.reuse, R12 ;  /* 0x000000c2c40c723c */ /* 0x080fe2000000180c */
[----:B-1----:R-:W-:Y:S07]  /*82c0*/  LDSM.16.M88.4 R184, [R231+0x7100] ;  /* 0x00710000e7b8783b */ /* 0x002fee0000000200 */
[C---:B------:R-:W-:Y:S01]  /*82d0*/  HMMA.16816.F32 R16, R188.reuse, R194, R16 ;  /* 0x000000c2bc10723c */ /* 0x040fe20000001810 */
[----:B------:R-:W1:Y:S07]  /*82e0*/  LDSM.16.M88.4 R192, [R229+0x3900] ;  /* 0x00390000e5c0783b */ /* 0x000e6e0000000200 */
[-C--:B------:R-:W-:Y:S08]  /*82f0*/  HMMA.16816.F32 R20, R188, R200.reuse, R20 ;  /* 0x000000c8bc14723c */ /* 0x080ff00000001814 */
[C---:B------:R-:W-:Y:S08]  /*8300*/  HMMA.16816.F32 R24, R196.reuse, R200, R24 ;  /* 0x000000c8c418723c */ /* 0x040ff00000001818 */
[-C--:B------:R-:W-:Y:S08]  /*8310*/  HMMA.16816.F32 R28, R196, R202.reuse, R28 ;  /* 0x000000cac41c723c */ /* 0x080ff0000000181c */
[C---:B------:R-:W-:Y:S01]  /*8320*/  HMMA.16816.F32 R32, R188.reuse, R202, R32 ;  /* 0x000000cabc20723c */ /* 0x040fe20000001820 */
[----:B------:R-:W2:Y:S07]  /*8330*/  LDSM.16.M88.4 R200, [R231+0x9100] ;  /* 0x00910000e7c8783b */ /* 0x000eae0000000200 */
[-C--:B------:R-:W-:Y:S08]  /*8340*/  HMMA.16816.F32 R36, R188, R204.reuse, R36 ;  /* 0x000000ccbc24723c */ /* 0x080ff00000001824 */
[C---:B------:R-:W-:Y:S08]  /*8350*/  HMMA.16816.F32 R40, R196.reuse, R204, R40 ;  /* 0x000000ccc428723c */ /* 0x040ff00000001828 */
[-C--:B------:R-:W-:Y:S08]  /*8360*/  HMMA.16816.F32 R44, R196, R206.reuse, R44 ;  /* 0x000000cec42c723c */ /* 0x080ff0000000182c */
[C---:B------:R-:W-:Y:S01]  /*8370*/  HMMA.16816.F32 R48, R188.reuse, R206, R48 ;  /* 0x000000cebc30723c */ /* 0x040fe20000001830 */
[----:B------:R-:W3:Y:S07]  /*8380*/  LDSM.16.M88.4 R204, [R229+0x4100] ;  /* 0x00410000e5cc783b */ /* 0x000eee0000000200 */
[-C--:B------:R-:W-:Y:S08]  /*8390*/  HMMA.16816.F32 R52, R188, R208.reuse, R52 ;  /* 0x000000d0bc34723c */ /* 0x080ff00000001834 */
[C---:B------:R-:W-:Y:S08]  /*83a0*/  HMMA.16816.F32 R56, R196.reuse, R208, R56 ;  /* 0x000000d0c438723c */ /* 0x040ff00000001838 */
[-C--:B------:R-:W-:Y:S08]  /*83b0*/  HMMA.16816.F32 R60, R196, R210.reuse, R60 ;  /* 0x000000d2c43c723c */ /* 0x080ff0000000183c */
[C---:B------:R-:W-:Y:S01]  /*83c0*/  HMMA.16816.F32 R64, R188.reuse, R210, R64 ;  /* 0x000000d2bc40723c */ /* 0x040fe20000001840 */
[----:B------:R-:W4:Y:S07]  /*83d0*/  LDSM.16.M88.4 R208, [R229+0x4900] ;  /* 0x00490000e5d0783b */ /* 0x000f2e0000000200 */
[-C--:B------:R-:W-:Y:S08]  /*83e0*/  HMMA.16816.F32 R68, R188, R212.reuse, R68 ;  /* 0x000000d4bc44723c */ /* 0x080ff00000001844 */
[C---:B------:R-:W-:Y:S08]  /*83f0*/  HMMA.16816.F32 R72, R196.reuse, R212, R72 ;  /* 0x000000d4c448723c */ /* 0x040ff00000001848 */
[-C--:B------:R-:W-:Y:S08]  /*8400*/  HMMA.16816.F32 R76, R196, R214.reuse, R76 ;  /* 0x000000d6c44c723c */ /* 0x080ff0000000184c */
[C---:B------:R-:W-:Y:S01]  /*8410*/  HMMA.16816.F32 R80, R188.reuse, R214, R80 ;  /* 0x000000d6bc50723c */ /* 0x040fe20000001850 */
[----:B------:R-:W5:Y:S07]  /*8420*/  LDSM.16.M88.4 R212, [R229+0x5100] ;  /* 0x00510000e5d4783b */ /* 0x000f6e0000000200 */
[-C--:B------:R-:W-:Y:S08]  /*8430*/  HMMA.16816.F32 R84, R188, R216.reuse, R84 ;  /* 0x000000d8bc54723c */ /* 0x080ff00000001854 */
[C---:B------:R-:W-:Y:S08]  /*8440*/  HMMA.16816.F32 R88, R196.reuse, R216, R88 ;  /* 0x000000d8c458723c */ /* 0x040ff00000001858 */
[-C--:B------:R-:W-:Y:S08]  /*8450*/  HMMA.16816.F32 R92, R196, R218.reuse, R92 ;  /* 0x000000dac45c723c */ /* 0x080ff0000000185c */
[C---:B------:R-:W-:Y:S01]  /*8460*/  HMMA.16816.F32 R96, R188.reuse, R218, R96 ;  /* 0x000000dabc60723c */ /* 0x040fe20000001860 */
[----:B------:R-:W-:Y:S07]  /*8470*/  LDSM.16.M88.4 R216, [R229+0x6900] ;  /* 0x00690000e5d8783b */ /* 0x000fee0000000200 */
[-C--:B------:R-:W-:Y:S08]  /*8480*/  HMMA.16816.F32 R100, R188, R220.reuse, R100 ;  /* 0x000000dcbc64723c */ /* 0x080ff00000001864 */
[C---:B------:R-:W-:Y:S08]  /*8490*/  HMMA.16816.F32 R104, R196.reuse, R220, R104 ;  /* 0x000000dcc468723c */ /* 0x040ff00000001868 */
[-C--:B------:R-:W-:Y:S01]  /*84a0*/  HMMA.16816.F32 R108, R196, R222.reuse, R108 ;  /* 0x000000dec46c723c */ /* 0x080fe2000000186c */
[----:B------:R-:W-:Y:S07]  /*84b0*/  LDSM.16.M88.4 R196, [R229+0x6100] ;  /* 0x00610000e5c4783b */ /* 0x000fee0000000200 */
[----:B------:R-:W-:Y:S01]  /*84c0*/  HMMA.16816.F32 R112, R188, R222, R112 ;  /* 0x000000debc70723c */ /* 0x000fe20000001870 */
[----:B------:R-:W4:Y:S07]  /*84d0*/  LDSM.16.M88.4 R188, [R229+0x5900] ;  /* 0x00590000e5bc783b */ /* 0x000f2e0000000200 */
[-C--:B-1----:R-:W-:Y:S01]  /*84e0*/  HMMA.16816.F32 R4, R184, R192.reuse, R4 ;  /* 0x000000c0b804723c */ /* 0x082fe20000001804 */
[----:B------:R-:W-:Y:S07]  /*84f0*/  LDSM.16.M88.4 R220, [R228] ;  /* 0x00000000e4dc783b */ /* 0x000fee0000000200 */
[C---:B--2---:R-:W-:Y:S08]  /*8500*/  HMMA.16816.F32 R8, R200.reuse, R192, R8 ;  /* 0x000000c0c808723c */ /* 0x044ff00000001808 */
[-C--:B------:R-:W-:Y:S08]  /*8510*/  HMMA.16816.F32 R12, R200, R194.reuse, R12 ;  /* 0x000000c2c80c723c */ /* 0x080ff0000000180c */
[C---:B------:R-:W-:Y:S01]  /*8520*/  HMMA.16816.F32 R16, R184.reuse, R194, R16 ;  /* 0x000000c2b810723c */ /* 0x040fe20000001810 */
[----:B------:R-:W1:Y:S07]  /*8530*/  LDSM.16.M88.4 R192, [R232+0x7100] ;  /* 0x00710000e8c0783b */ /* 0x000e6e0000000200 */
[-C--:B---3--:R-:W-:Y:S08]  /*8540*/  HMMA.16816.F32 R20, R184, R204.reuse, R20 ;  /* 0x000000ccb814723c */ /* 0x088ff00000001814 */
[C---:B------:R-:W-:Y:S08]  /*8550*/  HMMA.16816.F32 R24, R200.reuse, R204, R24 ;  /* 0x000000ccc818723c */ /* 0x040ff00000001818 */
[-C--:B------:R-:W-:Y:S08]  /*8560*/  HMMA.16816.F32 R28, R200, R206.reuse, R28 ;  /* 0x000000cec81c723c */ /* 0x080ff0000000181c */
[C---:B------:R-:W-:Y:S01]  /*8570*/  HMMA.16816.F32 R32, R184.reuse, R206, R32 ;  /* 0x000000ceb820723c */ /* 0x040fe20000001820 */
[----:B------:R-:W2:Y:S07]  /*8580*/  LDSM.16.M88.4 R204, [R232+0x9100] ;  /* 0x00910000e8cc783b */ /* 0x000eae0000000200 */
[-C--:B----4-:R-:W-:Y:S08]  /*8590*/  HMMA.16816.F32 R36, R184, R208.reuse, R36 ;  /* 0x000000d0b824723c */ /* 0x090ff00000001824 */
[C---:B------:R-:W-:Y:S08]  /*85a0*/  HMMA.16816.F32 R40, R200.reuse, R208, R40 ;  /* 0x000000d0c828723c */ /* 0x040ff00000001828 */
[-C--:B------:R-:W-:Y:S08]  /*85b0*/  HMMA.16816.F32 R44, R200, R210.reuse, R44 ;  /* 0x000000d2c82c723c */ /* 0x080ff0000000182c */
[C---:B------:R-:W-:Y:S08]  /*85c0*/  HMMA.16816.F32 R48, R184.reuse, R210, R48 ;  /* 0x000000d2b830723c */ /* 0x040ff00000001830 */
[-C--:B-----5:R-:W-:Y:S08]  /*85d0*/  HMMA.16816.F32 R52, R184, R212.reuse, R52 ;  /* 0x000000d4b834723c */ /* 0x0a0ff00000001834 */
[C---:B------:R-:W-:Y:S08]  /*85e0*/  HMMA.16816.F32 R56, R200.reuse, R212, R56 ;  /* 0x000000d4c838723c */ /* 0x040ff00000001838 */
[-C--:B------:R-:W-:Y:S08]  /*85f0*/  HMMA.16816.F32 R60, R200, R214.reuse, R60 ;  /* 0x000000d6c83c723c */ /* 0x080ff0000000183c */
        /* <DEDUP_REMOVED lines=12> */
[----:B------:R-:W-:Y:S08]  /*86c0*/  HMMA.16816.F32 R112, R184, R218, R112 ;  /* 0x000000dab870723c */ /* 0x000ff00000001870 */
[-C--:B-1----:R-:W-:Y:S08]  /*86d0*/  HMMA.16816.F32 R4, R192, R220.reuse, R4 ;  /* 0x000000dcc004723c */ /* 0x082ff00000001804 */
[C---:B--2---:R-:W-:Y:S08]  /*86e0*/  HMMA.16816.F32 R8, R204.reuse, R220, R8 ;  /* 0x000000dccc08723c */ /* 0x044ff00000001808 */
[-C--:B------:R-:W-:Y:S08]  /*86f0*/  HMMA.16816.F32 R12, R204, R222.reuse, R12 ;  /* 0x000000decc0c723c */ /* 0x080ff0000000180c */
[----:B------:R-:W-:Y:S01]  /*8700*/  FMUL.FTZ R4, R4, c[0x0][0x320] ;  /* 0x0000c80004047a20 */ /* 0x000fe20000410000 */
[C---:B------:R-:W-:Y:S03]  /*8710*/  HMMA.16816.F32 R16, R192.reuse, R222, R16 ;  /* 0x000000dec010723c */ /* 0x040fe60000001810 */
[----:B------:R-:W-:Y:S01]  /*8720*/  MUFU.TANH R186, R4 ;  /* 0x0000000400ba7308 */ /* 0x000fe20000002400 */
[----:B------:R-:W-:Y:S02]  /*8730*/  FMUL.FTZ R5, R5, c[0x0][0x320] ;  /* 0x0000c80005057a20 */ /* 0x000fe40000410000 */
[----:B------:R-:W-:Y:S02]  /*8740*/  FMUL.FTZ R6, R6, c[0x0][0x320] ;  /* 0x0000c80006067a20 */ /* 0x000fe40000410000 */
[----:B------:R-:W-:Y:S04]  /*8750*/  FMUL.FTZ R7, R7, c[0x0][0x320] ;  /* 0x0000c80007077a20 */ /* 0x000fe80000410000 */
[----:B------:R-:W-:Y:S01]  /*8760*/  FMUL.FTZ R8, R8, c[0x0][0x320] ;  /* 0x0000c80008087a20 */ /* 0x000fe20000410000 */
[----:B------:R-:W-:Y:S01]  /*8770*/  MUFU.TANH R198, R5 ;  /* 0x0000000500c67308 */ /* 0x000fe20000002400 */
[----:B------:R-:W-:Y:S02]  /*8780*/  FMUL.FTZ R9, R9, c[0x0][0x320] ;  /* 0x0000c80009097a20 */ /* 0x000fe40000410000 */
[----:B------:R-:W-:Y:S02]  /*8790*/  FMUL.FTZ R10, R10, c[0x0][0x320] ;  /* 0x0000c8000a0a7a20 */ /* 0x000fe40000410000 */
[----:B------:R-:W-:Y:S02]  /*87a0*/  FMUL.FTZ R11, R11, c[0x0][0x320] ;  /* 0x0000c8000b0b7a20 */ /* 0x000fe40000410000 */
[----:B------:R-:W-:Y:S02]  /*87b0*/  FMUL.FTZ R12, R12, c[0x0][0x320] ;  /* 0x0000c8000c0c7a20 */ /* 0x000fe40000410000 */
[----:B------:R-:W-:Y:S01]  /*87c0*/  FMUL.FTZ R13, R13, c[0x0][0x320] ;  /* 0x0000c8000d0d7a20 */ /* 0x000fe20000410000 */
[----:B------:R-:W-:Y:S01]  /*87d0*/  MUFU.TANH R187, R6 ;  /* 0x0000000600bb7308 */ /* 0x000fe20000002400 */
[----:B------:R-:W-:Y:S02]  /*87e0*/  FMUL.FTZ R17, R17, c[0x0][0x320] ;  /* 0x0000c80011117a20 */ /* 0x000fe40000410000 */
[----:B------:R-:W-:Y:S02]  /*87f0*/  FMUL.FTZ R18, R18, c[0x0][0x320] ;  /* 0x0000c80012127a20 */ /* 0x000fe40000410000 */
[----:B------:R-:W-:Y:S02]  /*8800*/  FMUL.FTZ R19, R19, c[0x0][0x320] ;  /* 0x0000c80013137a20 */ /* 0x000fe40000410000 */
[----:B------:R-:W-:Y:S02]  /*8810*/  FMUL.FTZ R14, R14, c[0x0][0x320] ;  /* 0x0000c8000e0e7a20 */ /* 0x000fe40000410000 */
[----:B------:R-:W-:Y:S01]  /*8820*/  FMUL.FTZ R15, R15, c[0x0][0x320] ;  /* 0x0000c8000f0f7a20 */ /* 0x000fe20000410000 */
[----:B------:R1:W-:Y:S01]  /*8830*/  MUFU.TANH R199, R7 ;  /* 0x0000000700c77308 */ /* 0x0003e20000002400 */
[----:B------:R-:W-:Y:S09]  /*8840*/  FMUL.FTZ R16, R16, c[0x0][0x320] ;  /* 0x0000c80010107a20 */ /* 0x000ff20000410000 */
[----:B------:R-:W-:Y:S10]  /*8850*/  MUFU.TANH R197, R8 ;  /* 0x0000000800c57308 */ /* 0x000ff40000002400 */
[----:B------:R-:W-:Y:S01]  /*8860*/  MUFU.TANH R200, R9 ;  /* 0x0000000900c87308 */ /* 0x000fe20000002400 */
[----:B-1----:R-:W1:Y:S09]  /*8870*/  LDSM.16.M88.4 R4, [R228+0x800] ;  /* 0x00080000e404783b */ /* 0x002e720000000200 */
[----:B------:R-:W-:Y:S10]  /*8880*/  MUFU.TANH R188, R10 ;  /* 0x0000000a00bc7308 */ /* 0x000ff40000002400 */
[----:B------:R2:W-:Y:S10]  /*8890*/  MUFU.TANH R201, R11 ;  /* 0x0000000b00c97308 */ /* 0x0005f40000002400 */
[----:B------:R-:W-:Y:S10]  /*88a0*/  MUFU.TANH R191, R12 ;  /* 0x0000000c00bf7308 */ /* 0x000ff40000002400 */
[----:B------:R-:W-:Y:S01]  /*88b0*/  MUFU.TANH R189, R13 ;  /* 0x0000000d00bd7308 */ /* 0x000fe20000002400 */
[----:B--2---:R-:W2:Y:S01]  /*88c0*/  LDSM.16.M88.4 R8, [R228+0x1000] ;  /* 0x00100000e408783b */ /* 0x004ea20000000200 */
[-C--:B-1----:R-:W-:Y:S08]  /*88d0*/  HMMA.16816.F32 R20, R192, R4.reuse, R20 ;  /* 0x00000004c014723c */ /* 0x082ff00000001814 */
[----:B------:R-:W-:Y:S01]  /*88e0*/  MUFU.TANH R196, R14 ;  /* 0x0000000e00c47308 */ /* 0x000fe20000002400 */
[C---:B------:R-:W-:Y:S09]  /*88f0*/  HMMA.16816.F32 R24, R204.reuse, R4, R24 ;  /* 0x00000004cc18723c */ /* 0x040ff20000001818 */
[----:B------:R-:W-:Y:S01]  /*8900*/  MUFU.TANH R190, R15 ;  /* 0x0000000f00be7308 */ /* 0x000fe20000002400 */
[-C--:B------:R-:W-:Y:S08]  /*8910*/  HMMA.16816.F32 R28, R204, R6.reuse, R28 ;  /* 0x00000006cc1c723c */ /* 0x080ff0000000181c */
[C---:B------:R-:W-:Y:S01]  /*8920*/  HMMA.16816.F32 R32, R192.reuse, R6, R32 ;  /* 0x00000006c020723c */ /* 0x040fe20000001820 */
[----:B------:R-:W-:Y:S01]  /*8930*/  MUFU.TANH R185, R16 ;  /* 0x0000001000b97308 */ /* 0x000fe20000002400 */
[----:B------:R-:W1:Y:S02]  /*8940*/  LDSM.16.M88.4 R4, [R228+0x1800] ;  /* 0x00180000e404783b */ /* 0x000e640000000200 */
[----:B------:R-:W-:Y:S02]  /*8950*/  FMUL.FTZ R20, R20, c[0x0][0x320] ;  /* 0x0000c80014147a20 */ /* 0x000fe40000410000 */
[----:B------:R-:W-:Y:S02]  /*8960*/  FMUL.FTZ R21, R21, c[0x0][0x320] ;  /* 0x0000c80015157a20 */ /* 0x000fe40000410000 */
[----:B------:R-:W-:Y:S03]  /*8970*/  FMUL.FTZ R22, R22, c[0x0][0x320] ;  /* 0x0000c80016167a20 */ /* 0x000fe60000410000 */
[----:B------:R-:W-:Y:S01]  /*8980*/  MUFU.TANH R184, R17 ;  /* 0x0000001100b87308 */ /* 0x000fe20000002400 */
[----:B------:R-:W-:Y:S02]  /*8990*/  FMUL.FTZ R23, R23, c[0x0][0x320] ;  /* 0x0000c80017177a20 */ /* 0x000fe40000410000 */
[----:B------:R-:W-:Y:S01]  /*89a0*/  FMUL.FTZ R24, R24, c[0x0][0x320] ;  /* 0x0000c80018187a20 */ /* 0x000fe20000410000 */
[-C--:B--2---:R-:W-:Y:S03]  /*89b0*/  HMMA.16816.F32 R36, R192, R8.reuse, R36 ;  /* 0x00000008c024723c */ /* 0x084fe60000001824 */
[----:B------:R-:W-:Y:S02]  /*89c0*/  FMUL.FTZ R25, R25, c[0x0][0x320] ;  /* 0x0000c80019197a20 */ /* 0x000fe40000410000 */
[----:B------:R-:W-:Y:S01]  /*89d0*/  FMUL.FTZ R26, R26, c[0x0][0x320] ;  /* 0x0000c8001a1a7a20 */ /* 0x000fe20000410000 */
[----:B------:R-:W-:Y:S01]  /*89e0*/  MUFU.TANH R18, R18 ;  /* 0x0000001200127308 */ /* 0x000fe20000002400 */
[----:B------:R-:W-:Y:S01]  /*89f0*/  FMUL.FTZ R27, R27, c[0x0][0x320] ;  /* 0x0000c8001b1b7a20 */ /* 0x000fe20000410000 */
[C---:B------:R-:W-:Y:S04]  /*8a00*/  HMMA.16816.F32 R40, R204.reuse, R8, R40 ;  /* 0x00000008cc28723c */ /* 0x040fe80000001828 */
[----:B------:R-:W-:Y:S02]  /*8a10*/  FMUL.FTZ R28, R28, c[0x0][0x320] ;  /* 0x0000c8001c1c7a20 */ /* 0x000fe40000410000 */
[----:B------:R-:W-:Y:S02]  /*8a20*/  FMUL.FTZ R29, R29, c[0x0][0x320] ;  /* 0x0000c8001d1d7a20 */ /* 0x000fe40000410000 */
[----:B------:R-:W-:Y:S01]  /*8a30*/  MUFU.TANH R19, R19 ;  /* 0x0000001300137308 */ /* 0x000fe20000002400 */
[-C--:B------:R-:W-:Y:S03]  /*8a40*/  HMMA.16816.F32 R44, R204, R10.reuse, R44 ;  /* 0x0000000acc2c723c */ /* 0x080fe6000000182c */
[----:B------:R-:W-:Y:S02]  /*8a50*/  FMUL.FTZ R30, R30, c[0x0][0x320] ;  /* 0x0000c8001e1e7a20 */ /* 0x000fe40000410000 */
[----:B------:R-:W-:Y:S02]  /*8a60*/  FMUL.FTZ R31, R31, c[0x0][0x320] ;  /* 0x0000c8001f1f7a20 */ /* 0x000fe40000410000 */
[----:B------:R-:W-:Y:S01]  /*8a70*/  FMUL.FTZ R32, R32, c[0x0][0x320] ;  /* 0x0000c80020207a20 */ /* 0x000fe20000410000 */
[C---:B------:R-:W-:Y:S01]  /*8a80*/  HMMA.16816.F32 R48, R192.reuse, R10, R48 ;  /* 0x0000000ac030723c */ /* 0x040fe20000001830 */
[----:B------:R-:W-:Y:S01]  /*8a90*/  MUFU.TANH R20, R20 ;  /* 0x0000001400147308 */ /* 0x000fe20000002400 */
[----:B------:R-:W2:Y:S02]  /*8aa0*/  LDSM.16.M88.4 R8, [R228+0x2000] ;  /* 0x00200000e408783b */ /* 0x000ea40000000200 */
[----:B------:R-:W-:Y:S02]  /*8ab0*/  FMUL.FTZ R33, R33, c[0x0][0x320] ;  /* 0x0000c80021217a20 */ /* 0x000fe40000410000 */
[----:B------:R-:W-:Y:S02]  /*8ac0*/  FMUL.FTZ R34, R34, c[0x0][0x320] ;  /* 0x0000c80022227a20 */ /* 0x000fe40000410000 */
[-C--:B-1----:R-:W-:Y:S03]  /*8ad0*/  HMMA.16816.F32 R52, R192, R4.reuse, R52 ;  /* 0x00000004c034723c */ /* 0x082fe60000001834 */
[----:B------:R-:W-:Y:S01]  /*8ae0*/  MUFU.TANH R21, R21 ;  /* 0x0000001500157308 */ /* 0x000fe20000002400 */
[----:B------:R-:W-:Y:S02]  /*8af0*/  FMUL.FTZ R35, R35, c[0x0][0x320] ;  /* 0x0000c80023237a20 */ /* 0x000fe40000410000 */
[----:B------:R-:W-:Y:S02]  /*8b00*/  FMUL.FTZ R36, R36, c[0x0][0x320] ;  /* 0x0000c80024247a20 */ /* 0x000fe40000410000 */
[C---:B------:R-:W-:Y:S04]  /*8b10*/  HMMA.16816.F32 R56, R204.reuse, R4, R56 ;  /* 0x00000004cc38723c */ /* 0x040fe80000001838 */
[----:B------:R-:W-:Y:S01]  /*8b20*/  FMUL.FTZ R37, R37, c[0x0][0x320] ;  /* 0x0000c80025257a20 */ /* 0x000fe20000410000 */
[----:B------:R-:W-:Y:S01]  /*8b30*/  MUFU.TANH R22, R22 ;  /* 0x0000001600167308 */ /* 0x000fe20000002400 */
[----:B------:R-:W-:Y:S02]  /*8b40*/  FMUL.FTZ R38, R38, c[0x0][0x320] ;  /* 0x0000c80026267a20 */ /* 0x000fe40000410000 */
[-C--:B------:R-:W-:Y:S04]  /*8b50*/  HMMA.16816.F32 R60, R204, R6.reuse, R60 ;  /* 0x00000006cc3c723c */ /* 0x080fe8000000183c */
[----:B------:R-:W-:Y:S02]  /*8b60*/  FMUL.FTZ R39, R39, c[0x0][0x320] ;  /* 0x0000c80027277a20 */ /* 0x000fe40000410000 */
[----:B------:R-:W-:Y:S01]  /*8b70*/  FMUL.FTZ R40, R40, c[0x0][0x320] ;  /* 0x0000c80028287a20 */ /* 0x000fe20000410000 */
[----:B------:R-:W-:Y:S01]  /*8b80*/  MUFU.TANH R23, R23 ;  /* 0x0000001700177308 */ /* 0x000fe20000002400 */
[C---:B------:R-:W-:Y:S01]  /*8b90*/  HMMA.16816.F32 R64, R192.reuse, R6, R64 ;  /* 0x00000006c040723c */ /* 0x040fe20000001840 */
[----:B------:R-:W1:Y:S03]  /*8ba0*/  LDSM.16.M88.4 R4, [R228+0x2800] ;  /* 0x00280000e404783b */ /* 0x000e660000000200 */
[----:B------:R-:W-:Y:S02]  /*8bb0*/  FMUL.FTZ R41, R41, c[0x0][0x320] ;  /* 0x0000c80029297a20 */ /* 0x000fe40000410000 */
[----:B------:R-:W-:Y:S02]  /*8bc0*/  FMUL.FTZ R42, R42, c[0x0][0x320] ;  /* 0x0000c8002a2a7a20 */ /* 0x000fe40000410000 */
[----:B------:R-:W-:Y:S01]  /*8bd0*/  FMUL.FTZ R43, R43, c[0x0][0x320] ;  /* 0x0000c8002b2b7a20 */ /* 0x000fe20000410000 */
[----:B------:R-:W-:Y:S01]  /*8be0*/  MUFU.TANH R24, R24 ;  /* 0x0000001800187308 */ /* 0x000fe20000002400 */
[-C--:B--2---:R-:W-:Y:S03]  /*8bf0*/  HMMA.16816.F32 R68, R192, R8.reuse, R68 ;  /* 0x00000008c044723c */ /* 0x084fe60000001844 */
[----:B------:R-:W-:Y:S02]  /*8c00*/  FMUL.FTZ R44, R44, c[0x0][0x320] ;  /* 0x0000c8002c2c7a20 */ /* 0x000fe40000410000 */
[----:B------:R-:W-:Y:S02]  /*8c10*/  FMUL.FTZ R45, R45, c[0x0][0x320] ;  /* 0x0000c8002d2d7a20 */ /* 0x000fe40000410000 */
[----:B------:R-:W-:Y:S01]  /*8c20*/  FMUL.FTZ R46, R46, c[0x0][0x320] ;  /* 0x0000c8002e2e7a20 */ /* 0x000fe20000410000 */
[C---:B------:R-:W-:Y:S01]  /*8c30*/  HMMA.16816.F32 R72, R204.reuse, R8, R72 ;  /* 0x00000008cc48723c */ /* 0x040fe20000001848 */
[----:B------:R-:W-:Y:S03]  /*8c40*/  MUFU.TANH R25, R25 ;  /* 0x0000001900197308 */ /* 0x000fe60000002400 */
[----:B------:R-:W-:Y:S02]  /*8c50*/  FMUL.FTZ R47, R47, c[0x0][0x320] ;  /* 0x0000c8002f2f7a20 */ /* 0x000fe40000410000 */
[----:B------:R-:W-:Y:S02]  /*8c60*/  FMUL.FTZ R64, R64, c[0x0][0x320] ;  /* 0x0000c80040407a20 */ /* 0x000fe40000410000 */
[-C--:B------:R-:W-:Y:S03]  /*8c70*/  HMMA.16816.F32 R76, R204, R10.reuse, R76 ;  /* 0x0000000acc4c723c */ /* 0x080fe6000000184c */
[----:B------:R-:W-:Y:S01]  /*8c80*/  MUFU.TANH R211, R64 ;  /* 0x0000004000d37308 */ /* 0x000fe20000002400 */
[----:B------:R-:W-:Y:S02]  /*8c90*/  FMUL.FTZ R48, R48, c[0x0][0x320] ;  /* 0x0000c80030307a20 */ /* 0x000fe40000410000 */
[----:B------:R-:W-:Y:S02]  /*8ca0*/  FMUL.FTZ R49, R49, c[0x0][0x320] ;  /* 0x0000c80031317a20 */ /* 0x000fe40000410000 */
[C---:B------:R-:W-:Y:S01]  /*8cb0*/  HMMA.16816.F32 R80, R192.reuse, R10, R80 ;  /* 0x0000000ac050723c */ /* 0x040fe20000001850 */
[----:B------:R-:W2:Y:S01]  /*8cc0*/  LDSM.16.M88.4 R8, [R228+0x3000] ;  /* 0x00300000e408783b */ /* 0x000ea20000000200 */
[----:B------:R-:W-:Y:S04]  /*8cd0*/  DEPBAR.LE SB0, 0x0 ;  /* 0x000080000000791a */ /* 0x000fe80000000000 */
[----:B------:R-:W-:Y:S01]  /*8ce0*/  MUFU.TANH R26, R26 ;  /* 0x0000001a001a7308 */ /* 0x000fe20000002400 */
[----:B------:R-:W-:Y:S01]  /*8cf0*/  FMUL.FTZ R50, R50, c[0x0][0x320] ;  /* 0x0000c80032327a20 */ /* 0x000fe20000410000 */
[-C--:B-1----:R-:W-:Y:S01]  /*8d00*/  HMMA.16816.F32 R84, R192, R4.reuse, R84 ;  /* 0x00000004c054723c */ /* 0x082fe20000001854 */
[----:B------:R-:W-:Y:S04]  /*8d10*/  BAR.SYNC.DEFER_BLOCKING 0x0 ;  /* 0x0000000000007b1d */ /* 0x000fe80000010000 */
[----:B------:R-:W-:Y:S02]  /*8d20*/  FMUL.FTZ R75, R75, c[0x0][0x320] ;  /* 0x0000c8004b4b7a20 */ /* 0x000fe40000410000 */
[----:B------:R-:W-:Y:S01]  /*8d30*/  FMUL.FTZ R51, R51, c[0x0][0x320] ;  /* 0x0000c80033337a20 */ /* 0x000fe20000410000 */
[----:B------:R-:W-:Y:S01]  /*8d40*/  MUFU.TANH R27, R27 ;  /* 0x0000001b001b7308 */ /* 0x000fe20000002400 */
[C---:B------:R-:W-:Y:S04]  /*8d50*/  HMMA.16816.F32 R88, R204.reuse, R4, R88 ;  /* 0x00000004cc58723c */ /* 0x040fe80000001858 */
[----:B------:R-:W-:Y:S02]  /*8d60*/  FMUL.FTZ R52, R52, c[0x0][0x320] ;  /* 0x0000c80034347a20 */ /* 0x000fe40000410000 */
[----:B------:R-:W-:Y:S02]  /*8d70*/  FMUL.FTZ R53, R53, c[0x0][0x320] ;  /* 0x0000c80035357a20 */ /* 0x000fe40000410000 */
[-C--:B------:R-:W-:Y:S01]  /*8d80*/  HMMA.16816.F32 R92, R204, R6.reuse, R92 ;  /* 0x00000006cc5c723c */ /* 0x080fe2000000185c */
[----:B------:R-:W-:Y:S03]  /*8d90*/  MUFU.TANH R64, R75 ;  /* 0x0000004b00407308 */ /* 0x000fe60000002400 */
[----:B------:R-:W-:Y:S02]  /*8da0*/  FMUL.FTZ R54, R54, c[0x0][0x320] ;  /* 0x0000c80036367a20 */ /* 0x000fe40000410000 */
[----:B------:R-:W-:Y:S02]  /*8db0*/  FMUL.FTZ R55, R55, c[0x0][0x320] ;  /* 0x0000c80037377a20 */ /* 0x000fe40000410000 */
[----:B------:R-:W-:Y:S01]  /*8dc0*/  FMUL.FTZ R87, R87, c[0x0][0x320] ;  /* 0x0000c80057577a20 */ /* 0x000fe20000410000 */
[C---:B------:R-:W-:Y:S02]  /*8dd0*/  HMMA.16816.F32 R96, R192.reuse, R6, R96 ;  /* 0x00000006c060723c */ /* 0x040fe40000001860 */
[----:B------:R-:W-:Y:S02]  /*8de0*/  MUFU.TANH R28, R28 ;  /* 0x0000001c001c7308 */ /* 0x000fe40000002400 */
[----:B------:R-:W-:Y:S02]  /*8df0*/  FMUL.FTZ R56, R56, c[0x0][0x320] ;  /* 0x0000c80038387a20 */ /* 0x000fe40000410000 */
[----:B------:R-:W-:Y:S02]  /*8e00*/  FMUL.FTZ R57, R57, c[0x0][0x320] ;  /* 0x0000c80039397a20 */ /* 0x000fe40000410000 */
[-C--:B--2---:R-:W-:Y:S04]  /*8e10*/  HMMA.16816.F32 R100, R192, R8.reuse, R100 ;  /* 0x00000008c064723c */ /* 0x084fe80000001864 */
[----:B------:R-:W1:Y:S01]  /*8e20*/  MUFU.TANH R0, R87 ;  /* 0x0000005700007308 */ /* 0x000e620000002400 */
[----:B------:R-:W-:Y:S02]  /*8e30*/  FMUL.FTZ R58, R58, c[0x0][0x320] ;  /* 0x0000c8003a3a7a20 */ /* 0x000fe40000410000 */
[----:B------:R-:W-:Y:S01]  /*8e40*/  FMUL.FTZ R93, R93, c[0x0][0x320] ;  /* 0x0000c8005d5d7a20 */ /* 0x000fe20000410000 */
[C---:B------:R-:W-:Y:S04]  /*8e50*/  HMMA.16816.F32 R104, R204.reuse, R8, R104 ;  /* 0x00000008cc68723c */ /* 0x040fe80000001868 */
[----:B------:R-:W-:Y:S02]  /*8e60*/  FMUL.FTZ R59, R59, c[0x0][0x320] ;  /* 0x0000c8003b3b7a20 */ /* 0x000fe40000410000 */
[----:B------:R-:W-:Y:S01]  /*8e70*/  MUFU.TANH R29, R29 ;  /* 0x0000001d001d7308 */ /* 0x000fe20000002400 */
[----:B------:R-:W-:Y:S01]  /*8e80*/  FMUL.FTZ R60, R60, c[0x0][0x320] ;  /* 0x0000c8003c3c7a20 */ /* 0x000fe20000410000 */
[-C--:B------:R-:W-:Y:S04]  /*8e90*/  HMMA.16816.F32 R108, R204, R10.reuse, R108 ;  /* 0x0000000acc6c723c */ /* 0x080fe8000000186c */
[----:B------:R-:W-:Y:S02]  /*8ea0*/  FMUL.FTZ R61, R61, c[0x0][0x320] ;  /* 0x0000c8003d3d7a20 */ /* 0x000fe40000410000 */
[----:B------:R-:W-:Y:S02]  /*8eb0*/  FMUL.FTZ R62, R62, c[0x0][0x320] ;  /* 0x0000c8003e3e7a20 */ /* 0x000fe40000410000 */
[----:B------:R-:W-:Y:S01]  /*8ec0*/  MUFU.TANH R30, R30 ;  /* 0x0000001e001e7308 */ /* 0x000fe20000002400 */
[----:B------:R-:W-:Y:S01]  /*8ed0*/  HMMA.16816.F32 R112, R192, R10, R112 ;  /* 0x0000000ac070723c */ /* 0x000fe20000001870 */
[----:B-1----:R1:W-:Y:S03]  /*8ee0*/  STL [R1+0x8], R0 ;  /* 0x0000080001007387 */ /* 0x0023e60000100800 */
[----:B------:R-:W-:Y:S02]  /*8ef0*/  FMUL.FTZ R63, R63, c[0x0][0x320] ;  /* 0x0000c8003f3f7a20 */ /* 0x000fe40000410000 */
[----:B------:R-:W-:Y:S02]  /*8f00*/  FMUL.FTZ R65, R65, c[0x0][0x320] ;  /* 0x0000c80041417a20 */ /* 0x000fe40000410000 */
[----:B------:R-:W-:Y:S01]  /*8f10*/  FMUL.FTZ R66, R66, c[0x0][0x320] ;  /* 0x0000c80042427a20 */ /* 0x000fe20000410000 */
[----:B------:R-:W-:Y:S03]  /*8f20*/  MUFU.TANH R31, R31 ;  /* 0x0000001f001f7308 */ /* 0x000fe60000002400 */
        /* <DEDUP_REMOVED lines=10> */
[----:B-1----:R-:W1:Y:S01]  /*8fd0*/  MUFU.TANH R0, R93 ;  /* 0x0000005d00007308 */ /* 0x002e620000002400 */
[----:B------:R-:W-:Y:S02]  /*8fe0*/  FMUL.FTZ R109, R109, c[0x0][0x320] ;  /* 0x0000c8006d6d7a20 */ /* 0x000fe40000410000 */
[----:B------:R-:W-:Y:S02]  /*8ff0*/  FMUL.FTZ R75, R110, c[0x0][0x320] ;  /* 0x0000c8006e4b7a20 */ /* 0x000fe40000410000 */
[----:B------:R-:W-:Y:S02]  /*9000*/  FMUL.FTZ R112, R112, c[0x0][0x320] ;  /* 0x0000c80070707a20 */ /* 0x000fe40000410000 */
[----:B------:R-:W-:Y:S02]  /*9010*/  FMUL.FTZ R113, R113, c[0x0][0x320] ;  /* 0x0000c80071717a20 */ /* 0x000fe40000410000 */
[----:B------:R-:W-:Y:S01]  /*9020*/  FMUL.FTZ R114, R114, c[0x0][0x320] ;  /* 0x0000c80072727a20 */ /* 0x000fe20000410000 */
[----:B------:R-:W2:Y:S01]  /*9030*/  MUFU.TANH R33, R33 ;  /* 0x0000002100217308 */ /* 0x000ea20000002400 */
[----:B------:R-:W-:Y:S02]  /*9040*/  FMUL.FTZ R115, R115, c[0x0][0x320] ;  /* 0x0000c80073737a20 */ /* 0x000fe40000410000 */
[----:B------:R-:W-:Y:S02]  /*9050*/  FMUL.FTZ R67, R67, c[0x0][0x320] ;  /* 0x0000c80043437a20 */ /* 0x000fe40000410000 */
[----:B------:R-:W-:Y:S02]  /*9060*/  FMUL.FTZ R68, R68, c[0x0][0x320] ;  /* 0x0000c80044447a20 */ /* 0x000fe40000410000 */
[----:B------:R-:W-:Y:S02]  /*9070*/  FMUL.FTZ R69, R69, c[0x0][0x320] ;  /* 0x0000c80045457a20 */ /* 0x000fe40000410000 */
[----:B------:R-:W-:Y:S01]  /*9080*/  FMUL.FTZ R70, R70, c[0x0][0x320] ;  /* 0x0000c80046467a20 */ /* 0x000fe20000410000 */
[----:B------:R-:W3:Y:S01]  /*9090*/  MUFU.TANH R34, R34 ;  /* 0x0000002200227308 */ /* 0x000ee20000002400 */
[----:B------:R-:W-:Y:S02]  /*90a0*/  FMUL.FTZ R71, R71, c[0x0][0x320] ;  /* 0x0000c80047477a20 */ /* 0x000fe40000410000 */
[----:B------:R-:W-:Y:S01]  /*90b0*/  FMUL.FTZ R72, R72, c[0x0][0x320] ;  /* 0x0000c80048487a20 */ /* 0x000fe20000410000 */
[----:B-1----:R1:W-:Y:S01]  /*90c0*/  STL [R1+0x10], R0 ;  /* 0x0000100001007387 */ /* 0x0023e20000100800 */
[----:B------:R-:W-:Y:S02]  /*90d0*/  FMUL.FTZ R73, R73, c[0x0][0x320] ;  /* 0x0000c80049497a20 */ /* 0x000fe40000410000 */
[----:B------:R-:W-:Y:S02]  /*90e0*/  FMUL.FTZ R76, R76, c[0x0][0x320] ;  /* 0x0000c8004c4c7a20 */ /* 0x000fe40000410000 */
[----:B------:R-:W-:Y:S01]  /*90f0*/  FMUL.FTZ R77, R77, c[0x0][0x320] ;  /* 0x0000c8004d4d7a20 */ /* 0x000fe20000410000 */
[----:B------:R-:W4:Y:S01]  /*9100*/  MUFU.TANH R35, R35 ;  /* 0x0000002300237308 */ /* 0x000f220000002400 */
[----:B------:R-:W-:Y:S02]  /*9110*/  FMUL.FTZ R78, R78, c[0x0][0x320] ;  /* 0x0000c8004e4e7a20 */ /* 0x000fe40000410000 */
[----:B------:R-:W-:Y:S02]  /*9120*/  FMUL.FTZ R79, R79, c[0x0][0x320] ;  /* 0x0000c8004f4f7a20 */ /* 0x000fe40000410000 */
[----:B------:R-:W-:Y:S02]  /*9130*/  FMUL.FTZ R80, R80, c[0x0][0x320] ;  /* 0x0000c80050507a20 */ /* 0x000fe40000410000 */
[----:B------:R-:W-:Y:S02]  /*9140*/  FMUL.FTZ R82, R82, c[0x0][0x320] ;  /* 0x0000c80052527a20 */ /* 0x000fe40000410000 */
[----:B------:R-:W-:Y:S01]  /*9150*/  FMUL.FTZ R83, R83, c[0x0][0x320] ;  /* 0x0000c80053537a20 */ /* 0x000fe20000410000 */
[----:B------:R-:W1:Y:S01]  /*9160*/  MUFU.TANH R36, R36 ;  /* 0x0000002400247308 */ /* 0x000e620000002400 */
        /* <DEDUP_REMOVED lines=17> */
[----:B------:R2:W2:Y:S01]  /*9280*/  MUFU.TANH R17, R39 ;  /* 0x0000002700117308 */ /* 0x0004a20000002400 */
[----:B------:R-:W-:Y:S02]  /*9290*/  FMUL.FTZ R108, R108, c[0x0][0x320] ;  /* 0x0000c8006c6c7a20 */ /* 0x000fe40000410000 */
[----:B-1----:R-:W-:Y:S07]  /*92a0*/  FMUL.FTZ R0, R111, c[0x0][0x320] ;  /* 0x0000c8006f007a20 */ /* 0x002fee0000410000 */
[----:B------:R-:W1:Y:S10]  /*92b0*/  MUFU.TANH R40, R40 ;  /* 0x0000002800287308 */ /* 0x000e740000002400 */
[----:B------:R-:W1:Y:S10]  /*92c0*/  MUFU.TANH R41, R41 ;  /* 0x0000002900297308 */ /* 0x000e740000002400 */
[----:B------:R-:W1:Y:S10]  /*92d0*/  MUFU.TANH R42, R42 ;  /* 0x0000002a002a7308 */ /* 0x000e740000002400 */
[----:B------:R1:W1:Y:S10]  /*92e0*/  MUFU.TANH R203, R43 ;  /* 0x0000002b00cb7308 */ /* 0x0002740000002400 */
[----:B------:R1:W1:Y:S10]  /*92f0*/  MUFU.TANH R202, R44 ;  /* 0x0000002c00ca7308 */ /* 0x0002740000002400 */
[----:B------:R1:W1:Y:S10]  /*9300*/  MUFU.TANH R208, R45 ;  /* 0x0000002d00d07308 */ /* 0x0002740000002400 */
[----:B------:R1:W1:Y:S10]  /*9310*/  MUFU.TANH R209, R46 ;  /* 0x0000002e00d17308 */ /* 0x0002740000002400 */
[----:B------:R1:W1:Y:S10]  /*9320*/  MUFU.TANH R216, R47 ;  /* 0x0000002f00d87308 */ /* 0x0002740000002400 */
[----:B------:R-:W1:Y:S10]  /*9330*/  MUFU.TANH R48, R48 ;  /* 0x0000003000307308 */ /* 0x000e740000002400 */
        /* <DEDUP_REMOVED lines=58> */
[----:B------:R1:W1:Y:S10]  /*96e0*/  MUFU.TANH R74, R0 ;  /* 0x00000000004a7308 */ /* 0x0002740000002400 */
[----:B------:R-:W1:Y:S10]  /*96f0*/  MUFU.TANH R112, R112 ;  /* 0x0000007000707308 */ /* 0x000e740000002400 */
[----:B------:R-:W1:Y:S10]  /*9700*/  MUFU.TANH R113, R113 ;  /* 0x0000007100717308 */ /* 0x000e740000002400 */
[----:B------:R-:W1:Y:S10]  /*9710*/  MUFU.TANH R114, R114 ;  /* 0x0000007200727308 */ /* 0x000e740000002400 */
[----:B------:R-:W1:Y:S02]  /*9720*/  MUFU.TANH R115, R115 ;  /* 0x0000007300737308 */ /* 0x000e640000002400 */
[----:B-1234-:R-:W-:-:S05]  /*9730*/  @P0 BRA `(.L_x_22) ;  /* 0xffffe0d000000947 */ /* 0x01efca000383ffff */
.L_x_21:
[----:B------:R1:W-:Y:S01]  /*9740*/  STL [R1+0x44], R234 ;  /* 0x000044ea01007387 */ /* 0x0003e20000100800 */
[----:B------:R-:W-:Y:S01]  /*9750*/  FMNMX.FTZ R0, R186, R3, !PT ;  /* 0x00000003ba007209 */ /* 0x000fe20007810000 */
[----:B------:R-:W-:Y:S01]  /*9760*/  UISETP.GT.AND UP0, UPT, UR6, UR8, UPT ;  /* 0x000000080600728c */ /* 0x000fe2000bf04270 */
[----:B------:R-:W-:Y:S01]  /*9770*/  FMNMX.FTZ R2, R197, R117, !PT ;  /* 0x00000075c5027209 */ /* 0x000fe20007810000 */
[----:B------:R-:W0:Y:S01]  /*9780*/  LDGDEPBAR ;  /* 0x00000000000079af */ /* 0x000e220000000000 */
[----:B------:R-:W-:Y:S01]  /*9790*/  FMNMX.FTZ R0, R198, R0, !PT ;  /* 0x00000000c6007209 */ /* 0x000fe20007810000 */
[----:B------:R-:W-:Y:S01]  /*97a0*/  UIADD3 UR6, UR6, -0x1, URZ ;  /* 0xffffffff06067890 */ /* 0x000fe2000fffe03f */
[----:B------:R-:W-:Y:S02]  /*97b0*/  FMNMX.FTZ R2, R200, R2, !PT ;  /* 0x00000002c8027209 */ /* 0x000fe40007810000 */
[----:B------:R-:W-:Y:S02]  /*97c0*/  FMNMX.FTZ R0, R185, R0, !PT ;  /* 0x00000000b9007209 */ /* 0x000fe40007810000 */
[----:B------:R-:W-:Y:S02]  /*97d0*/  FMNMX.FTZ R2, R191, R2, !PT ;  /* 0x00000002bf027209 */ /* 0x000fe40007810000 */
[----:B------:R-:W-:Y:S02]  /*97e0*/  FMNMX.FTZ R0, R184, R0, !PT ;  /* 0x00000000b8007209 */ /* 0x000fe40007810000 */
[----:B------:R-:W-:Y:S02]  /*97f0*/  FMNMX.FTZ R2, R189, R2, !PT ;  /* 0x00000002bd027209 */ /* 0x000fe40007810000 */
[----:B------:R-:W-:Y:S02]  /*9800*/  FMNMX.FTZ R0, R20, R0, !PT ;  /* 0x0000000014007209 */ /* 0x000fe40007810000 */
[----:B------:R-:W-:Y:S02]  /*9810*/  FMNMX.FTZ R2, R24, R2, !PT ;  /* 0x0000000218027209 */ /* 0x000fe40007810000 */
[----:B------:R-:W-:Y:S02]  /*9820*/  FMNMX.FTZ R0, R21, R0, !PT ;  /* 0x0000000015007209 */ /* 0x000fe40007810000 */
[----:B------:R-:W-:Y:S01]  /*9830*/  FMNMX.FTZ R2, R25, R2, !PT ;  /* 0x0000000219027209 */ /* 0x000fe20007810000 */
[----:B-1----:R-:W3:Y:S01]  /*9840*/  LDL.LU R234, [R1+0x8] ;  /* 0x0000080001ea7983 */ /* 0x002ee20000300800 */
[----:B------:R-:W-:Y:S02]  /*9850*/  FMNMX.FTZ R0, R32, R0, !PT ;  /* 0x0000000020007209 */ /* 0x000fe40007810000 */
[----:B------:R-:W-:Y:S01]  /*9860*/  FMNMX.FTZ R2, R28, R2, !PT ;  /* 0x000000021c027209 */ /* 0x000fe20007810000 */
[----:B------:R-:W4:Y:S01]  /*9870*/  LDL.LU R108, [R1+0x10] ;  /* 0x00001000016c7983 */ /* 0x000f220000300800 */
[----:B------:R-:W-:Y:S02]  /*9880*/  FMNMX.FTZ R0, R33, R0, !PT ;  /* 0x0000000021007209 */ /* 0x000fe40007810000 */
[----:B------:R-:W-:Y:S01]  /*9890*/  FMNMX.FTZ R2, R29, R2, !PT ;  /* 0x000000021d027209 */ /* 0x000fe20007810000 */
[----:B------:R-:W-:Y:S01]  /*98a0*/  STL [R1+0x40], R233 ;  /* 0x000040e901007387 */ /* 0x000fe20000100800 */
        /* <DEDUP_REMOVED lines=10> */
[----:B--2---:R-:W-:Y:S01]  /*9950*/  FMNMX.FTZ R4, R187, R116, !PT ;  /* 0x00000074bb047209 */ /* 0x004fe20007810000 */
        /* <DEDUP_REMOVED lines=16> */
[----:B------:R-:W-:Y:S02]  /*9a60*/  MOV R194, R59 ;  /* 0x0000003b00c27202 */ /* 0x000fe40000000f00 */
        /* <DEDUP_REMOVED lines=10> */
[----:B------:R-:W-:Y:S02]  /*9b10*/  MOV R192, R65 ;  /* 0x0000004100c07202 */ /* 0x000fe40000000f00 */
        /* <DEDUP_REMOVED lines=28> */
[----:B------:R-:W1:Y:S01]  /*9ce0*/  SHFL.BFLY PT, R7, R0, 0x2, 0x1f ;  /* 0x0c401f0000077f89 */ /* 0x000e6200000e0000 */
        /* <DEDUP_REMOVED lines=22> */
[----:B------:R-:W-:Y:S02]  /*9e50*/  MOV R94, R53 ;  /* 0x00000035005e7202 */ /* 0x000fe40000000f00 */
[----:B------:R-:W-:Y:S01]  /*9e60*/  FMNMX.FTZ R5, R63, R5, !PT ;  /* 0x000000053f057209 */ /* 0x000fe20007810000 */
[----:B------:R-:W-:Y:S01]  /*9e70*/  LDSM.16.MT88.4 R52, [R225+0x100] ;  /* 0x00010000e134783b */ /* 0x000fe20000004200 */
[----:B------:R-:W-:Y:S02]  /*9e80*/  MOV R111, R66 ;  /* 0x00000042006f7202 */ /* 0x000fe40000000f00 */
[----:B------:R-:W-:Y:S02]  /*9e90*/  FMNMX.FTZ R5, R94, R5, !PT ;  /* 0x000000055e057209 */ /* 0x000fe40007810000 */
[----:B------:R-:W-:Y:S02]  /*9ea0*/  PLOP3.LUT P0, PT, PT, PT, UP0, 0x80, 0x0 ;  /* 0x000000000000781c */ /* 0x000fe40003f0f008 */
[----:B----4-:R-:W-:Y:S02]  /*9eb0*/  FMNMX.FTZ R2, R108, R2, !PT ;  /* 0x000000026c027209 */ /* 0x010fe40007810000 */
[----:B-1----:R-:W-:Y:S02]  /*9ec0*/  FMNMX.FTZ R0, R0, R7, !PT ;  /* 0x0000000700007209 */ /* 0x002fe40007810000 */
[----:B------:R-:W-:Y:S02]  /*9ed0*/  FMNMX.FTZ R2, R206, R2, !PT ;  /* 0x00000002ce027209 */ /* 0x000fe40007810000 */
[----:B---3--:R-:W-:Y:S01]  /*9ee0*/  FMNMX.FTZ R4, R234, R4, !PT ;  /* 0x00000004ea047209 */ /* 0x008fe20007810000 */
[----:B------:R-:W1:Y:S01]  /*9ef0*/  SHFL.BFLY PT, R73, R0, 0x1, 0x1f ;  /* 0x0c201f0000497f89 */ /* 0x000e6200000e0000 */
[----:B------:R-:W-:Y:S02]  /*9f00*/  FMNMX.FTZ R2, R205, R2, !PT ;  /* 0x00000002cd027209 */ /* 0x000fe40007810000 */
[----:B------:R-:W-:Y:S02]  /*9f10*/  FMNMX.FTZ R4, R98, R4, !PT ;  /* 0x0000000462047209 */ /* 0x000fe40007810000 */
[----:B------:R-:W-:Y:S02]  /*9f20*/  FMNMX.FTZ R2, R204, R2, !PT ;  /* 0x00000002cc027209 */ /* 0x000fe40007810000 */
[----:B------:R-:W-:Y:S02]  /*9f30*/  FMNMX.FTZ R4, R99, R4, !PT ;  /* 0x0000000463047209 */ /* 0x000fe40007810000 */
[----:B------:R-:W-:Y:S02]  /*9f40*/  FMNMX.FTZ R2, R109, R2, !PT ;  /* 0x000000026d027209 */ /* 0x000fe40007810000 */
[----:B------:R-:W-:Y:S03]  /*9f50*/  FMNMX.FTZ R4, R102, R4, !PT ;  /* 0x0000000466047209 */ /* 0x000fe60007810000 */
[----:B------:R-:W2:Y:S01]  /*9f60*/  SHFL.BFLY PT, R71, R2, 0x2, 0x1f ;  /* 0x0c401f0002477f89 */ /* 0x000ea200000e0000 */
[----:B------:R-:W-:Y:S04]  /*9f70*/  FMNMX.FTZ R4, R103, R4, !PT ;  /* 0x0000000467047209 */ /* 0x000fe80007810000 */
[----:B------:R-:W-:Y:S04]  /*9f80*/  FMNMX.FTZ R4, R114, R4, !PT ;  /* 0x0000000472047209 */ /* 0x000fe80007810000 */
[----:B------:R-:W-:Y:S02]  /*9f90*/  FMNMX.FTZ R4, R115, R4, !PT ;  /* 0x0000000473047209 */ /* 0x000fe40007810000 */
[----:B-1----:R-:W-:Y:S03]  /*9fa0*/  FMNMX.FTZ R73, R0, R73, !PT ;  /* 0x0000004900497209 */ /* 0x002fe60007810000 */
[----:B------:R-:W1:Y:S02]  /*9fb0*/  SHFL.BFLY PT, R6, R4, 0x2, 0x1f ;  /* 0x0c401f0004067f89 */ /* 0x000e6400000e0000 */
[C---:B------:R-:W-:Y:S02]  /*9fc0*/  FADD.FTZ R0, -R73.reuse, R3 ;  /* 0x0000000349007221 */ /* 0x040fe40000010100 */
[----:B------:R-:W-:Y:S04]  /*9fd0*/  FMUL.FTZ R105, R73, c[0x0][0x2d0] ;  /* 0x0000b40049697a20 */ /* 0x000fe80000410000 */
[--C-:B------:R-:W-:Y:S01]  /*9fe0*/  FFMA.FTZ R7, R32, c[0x0][0x2d0], -R105.reuse ;  /* 0x0000b40020077a23 */ /* 0x100fe20000010869 */
[----:B--2---:R-:W-:Y:S01]  /*9ff0*/  FMNMX.FTZ R71, R2, R71, !PT ;  /* 0x0000004702477209 */ /* 0x004fe20007810000 */
[--C-:B------:R-:W-:Y:S01]  /*a000*/  FFMA.FTZ R9, R20, c[0x0][0x2d0], -R105.reuse ;  /* 0x0000b40014097a23 */ /* 0x100fe20000010869 */
[----:B------:R-:W-:Y:S01]  /*a010*/  FMNMX.FTZ R2, R58, R5, !PT ;  /* 0x000000053a027209 */ /* 0x000fe20007810000 */
[--C-:B------:R-:W-:Y:S02]  /*a020*/  FFMA.FTZ R8, R21, c[0x0][0x2d0], -R105.reuse ;  /* 0x0000b40015087a23 */ /* 0x100fe40000010869 */
[----:B------:R2:W-:Y:S01]  /*a030*/  MUFU.EX2 R87, R9 ;  /* 0x0000000900577308 */ /* 0x0005e20000000800 */
[----:B------:R-:W-:Y:S01]  /*a040*/  FMNMX.FTZ R2, R47, R2, !PT ;  /* 0x000000022f027209 */ /* 0x000fe20007810000 */
[----:B------:R-:W3:Y:S01]  /*a050*/  SHFL.BFLY PT, R5, R71, 0x1, 0x1f ;  /* 0x0c201f0047057f89 */ /* 0x000ee200000e0000 */
[--C-:B------:R-:W-:Y:S02]  /*a060*/  FFMA.FTZ R16, R48, c[0x0][0x2d0], -R105.reuse ;  /* 0x0000b40030107a23 */ /* 0x100fe40000010869 */
[----:B------:R-:W-:Y:S01]  /*a070*/  FMNMX.FTZ R2, R44, R2, !PT ;  /* 0x000000022c027209 */ /* 0x000fe20007810000 */
[--C-:B------:R-:W-:Y:S02]  /*a080*/  FFMA.FTZ R100, R100, c[0x0][0x2d0], -R105.reuse ;  /* 0x0000b40064647a23 */ /* 0x100fe40000010869 */
[--C-:B------:R-:W-:Y:S01]  /*a090*/  FFMA.FTZ R101, R101, c[0x0][0x2d0], -R105.reuse ;  /* 0x0000b40065657a23 */ /* 0x100fe20000010869 */
[----:B------:R-:W-:Y:S01]  /*a0a0*/  FMNMX.FTZ R3, R111, R2, !PT ;  /* 0x000000026f037209 */ /* 0x000fe20007810000 */
[----:B------:R-:W-:Y:S01]  /*a0b0*/  MUFU.EX2 R83, R8 ;  /* 0x0000000800537308 */ /* 0x000fe20000000800 */
[----:B------:R-:W-:Y:S01]  /*a0c0*/  FMUL.FTZ R2, R0, c[0x0][0x2d0] ;  /* 0x0000b40000027a20 */ /* 0x000fe20000410000 */
[----:B-1----:R-:W-:Y:S01]  /*a0d0*/  FMNMX.FTZ R4, R4, R6, !PT ;  /* 0x0000000604047209 */ /* 0x002fe20007810000 */
[--C-:B------:R-:W-:Y:S01]  /*a0e0*/  FFMA.FTZ R6, R33, c[0x0][0x2d0], -R105.reuse ;  /* 0x0000b40021067a23 */ /* 0x100fe20000010869 */
[----:B------:R-:W-:Y:S03]  /*a0f0*/  FMNMX.FTZ R0, R207, R3, !PT ;  /* 0x00000003cf007209 */ /* 0x000fe60007810000 */
[----:B------:R-:W1:Y:S01]  /*a100*/  SHFL.BFLY PT, R72, R4, 0x1, 0x1f ;  /* 0x0c201f0004487f89 */ /* 0x000e6200000e0000 */
[----:B------:R-:W-:Y:S02]  /*a110*/  FMNMX.FTZ R0, R75, R0, !PT ;  /* 0x000000004b007209 */ /* 0x000fe40007810000 */
[----:B------:R4:W4:Y:S02]  /*a120*/  MUFU.EX2 R70, R2 ;  /* 0x0000000200467308 */ /* 0x0009240000000800 */
[----:B------:R-:W-:Y:S01]  /*a130*/  FMNMX.FTZ R0, R74, R0, !PT ;  /* 0x000000004a007209 */ /* 0x000fe20007810000 */
[--C-:B--2---:R-:W-:Y:S01]  /*a140*/  FFMA.FTZ R9, R36, c[0x0][0x2d0], -R105.reuse ;  /* 0x0000b40024097a23 */ /* 0x104fe20000010869 */
[----:B---3--:R-:W-:Y:S03]  /*a150*/  FMNMX.FTZ R71, R71, R5, !PT ;  /* 0x0000000547477209 */ /* 0x008fe60007810000 */
[----:B------:R-:W2:Y:S03]  /*a160*/  SHFL.BFLY PT, R3, R0, 0x2, 0x1f ;  /* 0x0c401f0000037f89 */ /* 0x000ea600000e0000 */
[----:B------:R-:W-:Y:S01]  /*a170*/  MUFU.EX2 R86, R6 ;  /* 0x0000000600567308 */ /* 0x000fe20000000800 */
[----:B------:R-:W-:Y:S04]  /*a180*/  FMUL.FTZ R96, R71, c[0x0][0x2d0] ;  /* 0x0000b40047607a20 */ /* 0x000fe80000410000 */
[--C-:B------:R-:W-:Y:S02]  /*a190*/  FFMA.FTZ R32, R40, c[0x0][0x2d0], -R96.reuse ;  /* 0x0000b40028207a23 */ /* 0x100fe40000010860 */
[----:B------:R-:W-:Y:S03]  /*a1a0*/  FFMA.FTZ R48, R202, c[0x0][0x2d0], -R96 ;  /* 0x0000b400ca307a23 */ /* 0x000fe60000010860 */
[----:B------:R-:W-:Y:S01]  /*a1b0*/  MUFU.EX2 R43, R9 ;  /* 0x00000009002b7308 */ /* 0x000fe20000000800 */
[----:B-1----:R-:W-:Y:S01]  /*a1c0*/  FMNMX.FTZ R72, R4, R72, !PT ;  /* 0x0000004804487209 */ /* 0x002fe20007810000 */
[--C-:B------:R-:W-:Y:S04]  /*a1d0*/  FFMA.FTZ R4, R186, c[0x0][0x2d0], -R105.reuse ;  /* 0x0000b400ba047a23 */ /* 0x100fe80000010869 */
[C---:B------:R-:W-:Y:S02]  /*a1e0*/  FMUL.FTZ R107, R72.reuse, c[0x0][0x2d0] ;  /* 0x0000b400486b7a20 */ /* 0x040fe40000410000 */
[----:B----4-:R-:W-:Y:S02]  /*a1f0*/  FADD.FTZ R2, -R72, R116 ;  /* 0x0000007448027221 */ /* 0x010fe40000010100 */
[----:B------:R-:W-:Y:S01]  /*a200*/  MUFU.EX2 R106, R4 ;  /* 0x00000004006a7308 */ /* 0x000fe20000000800 */
[----:B--2---:R-:W-:Y:S01]  /*a210*/  FMNMX.FTZ R0, R0, R3, !PT ;  /* 0x0000000300007209 */ /* 0x004fe20007810000 */
[----:B------:R-:W-:Y:S02]  /*a220*/  FFMA.FTZ R3, R184, c[0x0][0x2d0], -R105 ;  /* 0x0000b400b8037a23 */ /* 0x000fe40000010869 */
[--C-:B------:R-:W-:Y:S02]  /*a230*/  FFMA.FTZ R5, R22, c[0x0][0x2d0], -R107.reuse ;  /* 0x0000b40016057a23 */ /* 0x100fe4000001086b */
[----:B------:R-:W-:Y:S02]  /*a240*/  FMUL.FTZ R2, R2, c[0x0][0x2d0] ;  /* 0x0000b40002027a20 */ /* 0x000fe40000410000 */
[--C-:B------:R-:W-:Y:S02]  /*a250*/  FFMA.FTZ R12, R17, c[0x0][0x2d0], -R107.reuse ;  /* 0x0000b400110c7a23 */ /* 0x100fe4000001086b */
[----:B------:R1:W-:Y:S01]  /*a260*/  MUFU.EX2 R119, R3 ;  /* 0x0000000300777308 */ /* 0x0003e20000000800 */
[----:B------:R-:W-:Y:S02]  /*a270*/  FMUL.FTZ R17, R70, R133 ;  /* 0x0000008546117220 */ /* 0x000fe40000410000 */
[--C-:B------:R-:W-:Y:S02]  /*a280*/  FFMA.FTZ R102, R102, c[0x0][0x2d0], -R107.reuse ;  /* 0x0000b40066667a23 */ /* 0x100fe4000001086b */
[--C-:B------:R-:W-:Y:S05]  /*a290*/  FFMA.FTZ R103, R103, c[0x0][0x2d0], -R107.reuse ;  /* 0x0000b40067677a23 */ /* 0x100fea000001086b */
[----:B------:R2:W3:Y:S10]  /*a2a0*/  MUFU.EX2 R68, R2 ;  /* 0x0000000200447308 */ /* 0x0004f40000000800 */
[----:B------:R4:W4:Y:S01]  /*a2b0*/  MUFU.EX2 R88, R5 ;  /* 0x0000000500587308 */ /* 0x0009220000000800 */
[----:B-1----:R-:W-:Y:S09]  /*a2c0*/  FFMA.FTZ R3, R187, c[0x0][0x2d0], -R107 ;  /* 0x0000b400bb037a23 */ /* 0x002ff2000001086b */
[----:B------:R1:W-:Y:S01]  /*a2d0*/  MUFU.EX2 R104, R3 ;  /* 0x0000000300687308 */ /* 0x0003e20000000800 */
[----:B--2---:R-:W-:Y:S02]  /*a2e0*/  FADD.FTZ R2, -R71, R117 ;  /* 0x0000007547027221 */ /* 0x004fe40000010100 */
[----:B---3--:R-:W-:Y:S02]  /*a2f0*/  FMUL.FTZ R6, R68, R126 ;  /* 0x0000007e44067220 */ /* 0x008fe40000410000 */
[----:B------:R-:W-:Y:S05]  /*a300*/  FMUL.FTZ R2, R2, c[0x0][0x2d0] ;  /* 0x0000b40002027a20 */ /* 0x000fea0000410000 */
[----:B------:R-:W-:Y:S01]  /*a310*/  MUFU.EX2 R33, R12 ;  /* 0x0000000c00217308 */ /* 0x000fe20000000800 */
[----:B----4-:R-:W-:Y:S01]  /*a320*/  FMUL.FTZ R5, R70, R125 ;  /* 0x0000007d46057220 */ /* 0x010fe20000410000 */
[----:B------:R-:W-:Y:S08]  /*a330*/  MOV R126, R88 ;  /* 0x00000058007e7202 */ /* 0x000ff00000000f00 */
[----:B------:R2:W3:Y:S01]  /*a340*/  MUFU.EX2 R69, R2 ;  /* 0x0000000200457308 */ /* 0x0004e20000000800 */
[----:B-1----:R-:W-:Y:S09]  /*a350*/  FFMA.FTZ R3, R199, c[0x0][0x2d0], -R107 ;  /* 0x0000b400c7037a23 */ /* 0x002ff2000001086b */
[----:B------:R-:W1:Y:S10]  /*a360*/  MUFU.EX2 R184, R3 ;  /* 0x0000000300b87308 */ /* 0x000e740000000800 */
[----:B------:R-:W-:Y:S01]  /*a370*/  MUFU.EX2 R100, R100 ;  /* 0x0000006400647308 */ /* 0x000fe20000000800 */
[----:B--2---:R-:W-:Y:S02]  /*a380*/  FFMA.FTZ R2, R198, c[0x0][0x2d0], -R105 ;  /* 0x0000b400c6027a23 */ /* 0x004fe40000010869 */
[C---:B---3--:R-:W-:Y:S02]  /*a390*/  FMUL.FTZ R8, R69.reuse, R120 ;  /* 0x0000007845087220 */ /* 0x048fe40000410000 */
[C---:B------:R-:W-:Y:S05]  /*a3a0*/  FMUL.FTZ R9, R69.reuse, R121 ;  /* 0x0000007945097220 */ /* 0x040fea0000410000 */
[----:B------:R2:W3:Y:S01]  /*a3b0*/  MUFU.EX2 R117, R2 ;  /* 0x0000000200757308 */ /* 0x0004e20000000800 */
[C---:B------:R-:W-:Y:S02]  /*a3c0*/  FMUL.FTZ R12, R69.reuse, R128 ;  /* 0x00000080450c7220 */ /* 0x040fe40000410000 */
[----:B------:R-:W-:Y:S01]  /*a3d0*/  FMUL.FTZ R13, R69, R129 ;  /* 0x00000081450d7220 */ /* 0x000fe20000410000 */
[----:B-1----:R-:W-:Y:S01]  /*a3e0*/  F2FP.PACK_AB R77, R184, R104 ;  /* 0x00000068b84d723e */ /* 0x002fe200000000ff */
[----:B------:R-:W-:Y:S02]  /*a3f0*/  FFMA.FTZ R3, R18, c[0x0][0x2d0], -R107 ;  /* 0x0000b40012037a23 */ /* 0x000fe4000001086b */
[----:B------:R-:W-:Y:S03]  /*a400*/  FMUL.FTZ R18, R68, R134 ;  /* 0x0000008644127220 */ /* 0x000fe60000410000 */
[----:B------:R1:W-:Y:S10]  /*a410*/  MUFU.EX2 R230, R3 ;  /* 0x0000000300e67308 */ /* 0x0003f40000000800 */
[----:B------:R-:W-:Y:S01]  /*a420*/  MUFU.EX2 R198, R7 ;  /* 0x0000000700c67308 */ /* 0x000fe20000000800 */
[----:B--2---:R-:W-:Y:S01]  /*a430*/  FFMA.FTZ R2, R185, c[0x0][0x2d0], -R105 ;  /* 0x0000b400b9027a23 */ /* 0x004fe20000010869 */
[----:B---3--:R-:W-:Y:S08]  /*a440*/  F2FP.PACK_AB R76, R117, R106 ;  /* 0x0000006a754c723e */ /* 0x008ff000000000ff */
[----:B------:R2:W3:Y:S01]  /*a450*/  MUFU.EX2 R231, R2 ;  /* 0x0000000200e77308 */ /* 0x0004e20000000800 */
[--C-:B-1----:R-:W-:Y:S09]  /*a460*/  FFMA.FTZ R3, R197, c[0x0][0x2d0], -R96.reuse ;  /* 0x0000b400c5037a23 */ /* 0x102ff20000010860 */
[----:B------:R1:W-:Y:S10]  /*a470*/  MUFU.EX2 R110, R3 ;  /* 0x00000003006e7308 */ /* 0x0003f40000000800 */
[----:B------:R-:W-:Y:S01]  /*a480*/  MUFU.EX2 R101, R101 ;  /* 0x0000006500657308 */ /* 0x000fe20000000800 */
[----:B--2---:R-:W2:Y:S01]  /*a490*/  SHFL.BFLY PT, R2, R0, 0x1, 0x1f ;  /* 0x0c201f0000027f89 */ /* 0x004ea200000e0000 */
[----:B---3--:R-:W-:Y:S08]  /*a4a0*/  F2FP.PACK_AB R78, R119, R231 ;  /* 0x000000e7774e723e */ /* 0x008ff000000000ff */
[----:B------:R-:W-:Y:S01]  /*a4b0*/  MUFU.EX2 R102, R102 ;  /* 0x0000006600667308 */ /* 0x000fe20000000800 */
[--C-:B-1----:R-:W-:Y:S01]  /*a4c0*/  FFMA.FTZ R3, R200, c[0x0][0x2d0], -R96.reuse ;  /* 0x0000b400c8037a23 */ /* 0x102fe20000010860 */
[----:B------:R-:W-:Y:S08]  /*a4d0*/  MOV R200, R44 ;  /* 0x0000002c00c87202 */ /* 0x000ff00000000f00 */
[----:B------:R1:W3:Y:S01]  /*a4e0*/  MUFU.EX2 R233, R3 ;  /* 0x0000000300e97308 */ /* 0x0002e20000000800 */
[----:B--2---:R-:W-:Y:S01]  /*a4f0*/  FMNMX.FTZ R2, R2, R0, !PT ;  /* 0x0000000002027209 */ /* 0x004fe20007810000 */
[----:B------:R-:W-:Y:S08]  /*a500*/  FFMA.FTZ R0, R19, c[0x0][0x2d0], -R107 ;  /* 0x0000b40013007a23 */ /* 0x000ff0000001086b */
[----:B------:R-:W-:Y:S01]  /*a510*/  MUFU.EX2 R103, R103 ;  /* 0x0000006700677308 */ /* 0x000fe20000000800 */
[----:B------:R-:W-:Y:S09]  /*a520*/  FMUL.FTZ R19, R68, R135 ;  /* 0x0000008744137220 */ /* 0x000ff20000410000 */
[----:B------:R2:W4:Y:S01]  /*a530*/  MUFU.EX2 R185, R0 ;  /* 0x0000000000b97308 */ /* 0x0005220000000800 */
[----:B-1----:R-:W-:Y:S01]  /*a540*/  FFMA.FTZ R3, R191, c[0x0][0x2d0], -R96 ;  /* 0x0000b400bf037a23 */ /* 0x002fe20000010860 */
[----:B---3--:R-:W-:Y:S02]  /*a550*/  F2FP.PACK_AB R64, R233, R110 ;  /* 0x0000006ee940723e */ /* 0x008fe400000000ff */
[----:B------:R-:W-:Y:S01]  /*a560*/  MOV R191, R61 ;  /* 0x0000003d00bf7202 */ /* 0x000fe20000000f00 */
[----:B------:R-:W-:Y:S05]  /*a570*/  FMUL.FTZ R61, R69, R177 ;  /* 0x000000b1453d7220 */ /* 0x000fea0000410000 */
[----:B------:R1:W-:Y:S01]  /*a580*/  MUFU.EX2 R229, R3 ;  /* 0x0000000300e57308 */ /* 0x0003e20000000800 */
[----:B--2---:R-:W-:Y:S01]  /*a590*/  FADD.FTZ R0, -R2, R118 ;  /* 0x0000007602007221 */ /* 0x004fe20000010100 */
[----:B----4-:R-:W-:Y:S03]  /*a5a0*/  F2FP.PACK_AB R79, R185, R230 ;  /* 0x000000e6b94f723e */ /* 0x010fe600000000ff */
[----:B------:R-:W-:Y:S06]  /*a5b0*/  FMUL.FTZ R0, R0, c[0x0][0x2d0] ;  /* 0x0000b40000007a20 */ /* 0x000fec0000410000 */
[----:B------:R-:W2:Y:S01]  /*a5c0*/  MUFU.EX2 R0, R0 ;  /* 0x0000000000007308 */ /* 0x000ea20000000800 */
[--C-:B-1----:R-:W-:Y:S01]  /*a5d0*/  FFMA.FTZ R3, R189, c[0x0][0x2d0], -R96.reuse ;  /* 0x0000b400bd037a23 */ /* 0x102fe20000010860 */
[----:B------:R-:W-:Y:S08]  /*a5e0*/  MOV R189, R81 ;  /* 0x0000005100bd7202 */ /* 0x000ff00000000f00 */
[----:B------:R1:W3:Y:S01]  /*a5f0*/  MUFU.EX2 R10, R3 ;  /* 0x00000003000a7308 */ /* 0x0002e20000000800 */
[C---:B--2---:R-:W-:Y:S01]  /*a600*/  FMUL.FTZ R14, R0.reuse, R130 ;  /* 0x00000082000e7220 */ /* 0x044fe20000410000 */
[----:B------:R-:W-:Y:S01]  /*a610*/  MOV R130, R83 ;  /* 0x0000005300827202 */ /* 0x000fe20000000f00 */
[----:B------:R-:W-:Y:S02]  /*a620*/  FMUL.FTZ R15, R0, R131 ;  /* 0x00000083000f7220 */ /* 0x000fe40000410000 */
[----:B-1----:R-:W-:Y:S01]  /*a630*/  FMUL.FTZ R3, R2, c[0x0][0x2d0] ;  /* 0x0000b40002037a20 */ /* 0x002fe20000410000 */
[----:B---3--:R-:W-:Y:S01]  /*a640*/  MOV R121, R10 ;  /* 0x0000000a00797202 */ /* 0x008fe20000000f00 */
[----:B------:R-:W-:Y:S01]  /*a650*/  FMUL.FTZ R10, R0, R122 ;  /* 0x0000007a000a7220 */ /* 0x000fe20000410000 */
[----:B------:R-:W-:Y:S01]  /*a660*/  MOV R122, R47 ;  /* 0x0000002f007a7202 */ /* 0x000fe20000000f00 */
[--C-:B------:R-:W-:Y:S01]  /*a670*/  FFMA.FTZ R4, R188, c[0x0][0x2d0], -R3.reuse ;  /* 0x0000b400bc047a23 */ /* 0x100fe20000010803 */
[----:B------:R-:W-:Y:S01]  /*a680*/  F2FP.PACK_AB R66, R121, R229 ;  /* 0x000000e57942723e */ /* 0x000fe200000000ff */
[--C-:B------:R-:W-:Y:S01]  /*a690*/  FFMA.FTZ R7, R31, c[0x0][0x2d0], -R3.reuse ;  /* 0x0000b4001f077a23 */ /* 0x100fe20000010803 */
[----:B------:R-:W-:Y:S01]  /*a6a0*/  MOV R188, R62 ;  /* 0x0000003e00bc7202 */ /* 0x000fe20000000f00 */
[----:B------:R1:W-:Y:S01]  /*a6b0*/  MUFU.EX2 R116, R4 ;  /* 0x0000000400747308 */ /* 0x0003e20000000800 */
[----:B------:R-:W-:Y:S02]  /*a6c0*/  FMUL.FTZ R31, R0, R147 ;  /* 0x00000093001f7220 */ /* 0x000fe40000410000 */
[--C-:B------:R-:W-:Y:S02]  /*a6d0*/  FFMA.FTZ R40, R42, c[0x0][0x2d0], -R3.reuse ;  /* 0x0000b4002a287a23 */ /* 0x100fe40000010803 */
[--C-:B------:R-:W-:Y:S02]  /*a6e0*/  FFMA.FTZ R44, R203, c[0x0][0x2d0], -R3.reuse ;  /* 0x0000b400cb2c7a23 */ /* 0x100fe40000010803 */
[C---:B------:R-:W-:Y:S02]  /*a6f0*/  FMUL.FTZ R42, R0.reuse, R158 ;  /* 0x0000009e002a7220 */ /* 0x040fe40000410000 */
[C---:B------:R-:W-:Y:S01]  /*a700*/  FMUL.FTZ R47, R0.reuse, R163 ;  /* 0x000000a3002f7220 */ /* 0x040fe20000410000 */
[----:B------:R2:W-:Y:S01]  /*a710*/  MUFU.EX2 R197, R7 ;  /* 0x0000000700c57308 */ /* 0x0005e20000000800 */
[----:B------:R-:W-:Y:S02]  /*a720*/  FMUL.FTZ R62, R0, R178 ;  /* 0x000000b2003e7220 */ /* 0x000fe40000410000 */
[--C-:B------:R-:W-:Y:S07]  /*a730*/  FFMA.FTZ R75, R75, c[0x0][0x2d0], -R3.reuse ;  /* 0x0000b4004b4b7a23 */ /* 0x100fee0000010803 */
[----:B------:R3:W-:Y:S01]  /*a740*/  MUFU.EX2 R147, R32 ;  /* 0x0000002000937308 */ /* 0x0007e20000000800 */
[--C-:B-1----:R-:W-:Y:S09]  /*a750*/  FFMA.FTZ R4, R201, c[0x0][0x2d0], -R3.reuse ;  /* 0x0000b400c9047a23 */ /* 0x102ff20000010803 */
[----:B------:R1:W4:Y:S01]  /*a760*/  MUFU.EX2 R232, R4 ;  /* 0x0000000400e87308 */ /* 0x0003220000000800 */
[----:B--2---:R-:W-:Y:S01]  /*a770*/  FMUL.FTZ R7, R68, R127 ;  /* 0x0000007f44077220 */ /* 0x004fe20000410000 */
[----:B------:R-:W-:Y:S01]  /*a780*/  MOV R127, R87 ;  /* 0x00000057007f7202 */ /* 0x000fe20000000f00 */
[C---:B---3--:R-:W-:Y:S01]  /*a790*/  FMUL.FTZ R32, R70.reuse, R148 ;  /* 0x0000009446207220 */ /* 0x048fe20000410000 */
[----:B------:R-:W-:Y:S01]  /*a7a0*/  MOV R148, R33 ;  /* 0x0000002100947202 */ /* 0x000fe20000000f00 */
[----:B------:R-:W-:Y:S02]  /*a7b0*/  FMUL.FTZ R33, R70, R149 ;  /* 0x0000009546217220 */ /* 0x000fe40000410000 */
[--C-:B-1----:R-:W-:Y:S01]  /*a7c0*/  FFMA.FTZ R4, R196, c[0x0][0x2d0], -R3.reuse ;  /* 0x0000b400c4047a23 */ /* 0x102fe20000010803 */
[----:B----4-:R-:W-:Y:S02]  /*a7d0*/  F2FP.PACK_AB R65, R232, R116 ;  /* 0x00000074e841723e */ /* 0x010fe400000000ff */
[----:B------:R-:W-:Y:S01]  /*a7e0*/  MOV R196, R80 ;  /* 0x0000005000c47202 */ /* 0x000fe20000000f00 */
[----:B------:R1:W-:Y:S02]  /*a7f0*/  MUFU.EX2 R228, R4 ;  /* 0x0000000400e47308 */ /* 0x0003e40000000800 */
[----:B-1----:R-:W-:Y:S01]  /*a800*/  FFMA.FTZ R4, R190, c[0x0][0x2d0], -R3 ;  /* 0x0000b400be047a23 */ /* 0x002fe20000010803 */
[----:B------:R-:W-:Y:S01]  /*a810*/  MOV R190, R45 ;  /* 0x0000002d00be7202 */ /* 0x000fe20000000f00 */
[----:B------:R-:W-:Y:S06]  /*a820*/  FMUL.FTZ R45, R69, R161 ;  /* 0x000000a1452d7220 */ /* 0x000fec0000410000 */
[----:B------:R1:W2:Y:S02]  /*a830*/  MUFU.EX2 R11, R4 ;  /* 0x00000004000b7308 */ /* 0x0002a40000000800 */
[--C-:B-1----:R-:W-:Y:S01]  /*a840*/  FFMA.FTZ R4, R23, c[0x0][0x2d0], -R107.reuse ;  /* 0x0000b40017047a23 */ /* 0x102fe2000001086b */
[----:B--2---:R-:W-:Y:S01]  /*a850*/  MOV R120, R11 ;  /* 0x0000000b00787202 */ /* 0x004fe20000000f00 */
[----:B------:R-:W1:Y:S01]  /*a860*/  LDSM.16.MT88.4 R20, [R224+0x100] ;  /* 0x00010000e014783b */ /* 0x000e620000004200 */
[----:B------:R-:W-:Y:S05]  /*a870*/  FMUL.FTZ R11, R0, R123 ;  /* 0x0000007b000b7220 */ /* 0x000fea0000410000 */
[----:B------:R2:W3:Y:S01]  /*a880*/  MUFU.EX2 R82, R4 ;  /* 0x0000000400527308 */ /* 0x0004e20000000800 */
[----:B------:R-:W-:Y:S02]  /*a890*/  F2FP.PACK_AB R67, R120, R228 ;  /* 0x000000e47843723e */ /* 0x000fe400000000ff */
[----:B------:R-:W-:Y:S01]  /*a8a0*/  MOV R123, R86 ;  /* 0x00000056007b7202 */ /* 0x000fe20000000f00 */
[--C-:B--2---:R-:W-:Y:S01]  /*a8b0*/  FFMA.FTZ R4, R34, c[0x0][0x2d0], -R107.reuse ;  /* 0x0000b40022047a23 */ /* 0x104fe2000001086b */
[----:B---3--:R-:W-:Y:S02]  /*a8c0*/  MOV R131, R82 ;  /* 0x0000005200837202 */ /* 0x008fe40000000f00 */
[----:B------:R-:W-:Y:S03]  /*a8d0*/  LDSM.16.MT88.4 R80, [R226+0x100] ;  /* 0x00010000e250783b */ /* 0x000fe60000004200 */
[----:B------:R2:W-:Y:S02]  /*a8e0*/  MUFU.EX2 R187, R4 ;  /* 0x0000000400bb7308 */ /* 0x0005e40000000800 */
[--C-:B--2---:R-:W-:Y:S08]  /*a8f0*/  FFMA.FTZ R4, R35, c[0x0][0x2d0], -R107.reuse ;  /* 0x0000b40023047a23 */ /* 0x104ff0000001086b */
[----:B------:R2:W-:Y:S02]  /*a900*/  MUFU.EX2 R199, R4 ;  /* 0x0000000400c77308 */ /* 0x0005e40000000800 */
[--C-:B--2---:R-:W-:Y:S02]  /*a910*/  FFMA.FTZ R4, R24, c[0x0][0x2d0], -R96.reuse ;  /* 0x0000b40018047a23 */ /* 0x104fe40000010860 */
[----:B------:R-:W-:Y:S06]  /*a920*/  FFMA.FTZ R24, R50, c[0x0][0x2d0], -R107 ;  /* 0x0000b40032187a23 */ /* 0x000fec000001086b */
[----:B------:R2:W3:Y:S01]  /*a930*/  MUFU.EX2 R89, R4 ;  /* 0x0000000400597308 */ /* 0x0004e20000000800 */
[----:B------:R-:W-:Y:S09]  /*a940*/  FMUL.FTZ R50, R68, R166 ;  /* 0x000000a644327220 */ /* 0x000ff20000410000 */
[----:B------:R4:W-:Y:S01]  /*a950*/  MUFU.EX2 R134, R24 ;  /* 0x0000001800867308 */ /* 0x0009e20000000800 */
[--C-:B--2---:R-:W-:Y:S01]  /*a960*/  FFMA.FTZ R4, R25, c[0x0][0x2d0], -R96.reuse ;  /* 0x0000b40019047a23 */ /* 0x104fe20000010860 */
[----:B---3--:R-:W-:Y:S01]  /*a970*/  MOV R125, R89 ;  /* 0x00000059007d7202 */ /* 0x008fe20000000f00 */
[C---:B------:R-:W-:Y:S01]  /*a980*/  FMUL.FTZ R25, R69.reuse, R141 ;  /* 0x0000008d45197220 */ /* 0x040fe20000410000 */
[----:B------:R-:W-:Y:S06]  /*a990*/  MOV R141, R197 ;  /* 0x000000c5008d7202 */ /* 0x000fec0000000f00 */
[----:B------:R2:W-:Y:S01]  /*a9a0*/  MUFU.EX2 R91, R4 ;  /* 0x00000004005b7308 */ /* 0x0005e20000000800 */
[----:B------:R-:W-:Y:S01]  /*a9b0*/  MOV R197, R60 ;  /* 0x0000003c00c57202 */ /* 0x000fe20000000f00 */
[--C-:B------:R-:W-:Y:S02]  /*a9c0*/  FFMA.FTZ R60, R216, c[0x0][0x2d0], -R3.reuse ;  /* 0x0000b400d83c7a23 */ /* 0x100fe40000010803 */
[C---:B----4-:R-:W-:Y:S01]  /*a9d0*/  FMUL.FTZ R24, R69.reuse, R140 ;  /* 0x0000008c45187220 */ /* 0x050fe20000410000 */
[----:B------:R-:W-:Y:S01]  /*a9e0*/  MOV R140, R43 ;  /* 0x0000002b008c7202 */ /* 0x000fe20000000f00 */
[----:B------:R-:W-:Y:S04]  /*a9f0*/  FMUL.FTZ R43, R0, R159 ;  /* 0x0000009f002b7220 */ /* 0x000fe80000410000 */
[----:B------:R3:W-:Y:S01]  /*aa00*/  MUFU.EX2 R216, R60 ;  /* 0x0000003c00d87308 */ /* 0x0007e20000000800 */
[--C-:B--2---:R-:W-:Y:S02]  /*aa10*/  FFMA.FTZ R4, R26, c[0x0][0x2d0], -R3.reuse ;  /* 0x0000b4001a047a23 */ /* 0x104fe40000010803 */
[C---:B------:R-:W-:Y:S07]  /*aa20*/  FMUL.FTZ R26, R0.reuse, R142 ;  /* 0x0000008e001a7220 */ /* 0x040fee0000410000 */
[----:B------:R2:W-:Y:S01]  /*aa30*/  MUFU.EX2 R90, R4 ;  /* 0x00000004005a7308 */ /* 0x0005e20000000800 */
[----:B---3--:R-:W-:Y:S02]  /*aa40*/  FMUL.FTZ R60, R69, R176 ;  /* 0x000000b0453c7220 */ /* 0x008fe40000410000 */
[----:B--2---:R-:W-:Y:S02]  /*aa50*/  FFMA.FTZ R4, R27, c[0x0][0x2d0], -R3 ;  /* 0x0000b4001b047a23 */ /* 0x004fe40000010803 */
[----:B------:R-:W-:Y:S01]  /*aa60*/  FMUL.FTZ R27, R0, R143 ;  /* 0x0000008f001b7220 */ /* 0x000fe20000410000 */
[----:B------:R-:W-:Y:S04]  /*aa70*/  MOV R143, R199 ;  /* 0x000000c7008f7202 */ /* 0x000fe80000000f00 */
[----:B------:R2:W-:Y:S01]  /*aa80*/  MUFU.EX2 R186, R4 ;  /* 0x0000000400ba7308 */ /* 0x0005e20000000800 */
[----:B------:R-:W-:Y:S01]  /*aa90*/  MOV R199, R57 ;  /* 0x0000003900c77202 */ /* 0x000fe20000000f00 */
[----:B------:R-:W-:Y:S02]  /*aaa0*/  FMUL.FTZ R57, R69, R173 ;  /* 0x000000ad45397220 */ /* 0x000fe40000410000 */
[--C-:B--2---:R-:W-:Y:S06]  /*aab0*/  FFMA.FTZ R4, R28, c[0x0][0x2d0], -R96.reuse ;  /* 0x0000b4001c047a23 */ /* 0x104fec0000010860 */
[----:B------:R2:W3:Y:S10]  /*aac0*/  MUFU.EX2 R28, R16 ;  /* 0x00000010001c7308 */ /* 0x0004f40000000800 */
[----:B------:R4:W1:Y:S01]  /*aad0*/  MUFU.EX2 R84, R4 ;  /* 0x0000000400547308 */ /* 0x0008620000000800 */
[----:B--2---:R-:W-:Y:S01]  /*aae0*/  FMUL.FTZ R16, R70, R132 ;  /* 0x0000008446107220 */ /* 0x004fe20000410000 */
[----:B---3--:R-:W-:Y:S01]  /*aaf0*/  MOV R133, R28 ;  /* 0x0000001c00857202 */ /* 0x008fe20000000f00 */
[----:B------:R-:W-:Y:S02]  /*ab00*/  FFMA.FTZ R28, R51, c[0x0][0x2d0], -R107 ;  /* 0x0000b400331c7a23 */ /* 0x000fe4000001086b */
[----:B------:R-:W-:Y:S05]  /*ab10*/  FMUL.FTZ R51, R68, R167 ;  /* 0x000000a744337220 */ /* 0x000fea0000410000 */
[----:B------:R2:W-:Y:S01]  /*ab20*/  MUFU.EX2 R35, R28 ;  /* 0x0000001c00237308 */ /* 0x0005e20000000800 */
[--C-:B----4-:R-:W-:Y:S01]  /*ab30*/  FFMA.FTZ R4, R29, c[0x0][0x2d0], -R96.reuse ;  /* 0x0000b4001d047a23 */ /* 0x110fe20000010860 */
[----:B-1----:R-:W-:Y:S01]  /*ab40*/  MOV R129, R84 ;  /* 0x0000005400817202 */ /* 0x002fe20000000f00 */
[C---:B------:R-:W-:Y:S07]  /*ab50*/  FMUL.FTZ R29, R69.reuse, R145 ;  /* 0x00000091451d7220 */ /* 0x040fee0000410000 */
[----:B------:R1:W3:Y:S10]  /*ab60*/  MUFU.EX2 R118, R4 ;  /* 0x0000000400767308 */ /* 0x0002f40000000800 */
[----:B------:R4:W-:Y:S01]  /*ab70*/  MUFU.EX2 R145, R40 ;  /* 0x0000002800917308 */ /* 0x0009e20000000800 */
[C---:B--2---:R-:W-:Y:S09]  /*ab80*/  FMUL.FTZ R28, R69.reuse, R144 ;  /* 0x00000090451c7220 */ /* 0x044ff20000410000 */
[----:B------:R2:W-:Y:S01]  /*ab90*/  MUFU.EX2 R144, R44 ;  /* 0x0000002c00907308 */ /* 0x0005e20000000800 */
[----:B-1----:R-:W-:Y:S01]  /*aba0*/  FFMA.FTZ R4, R30, c[0x0][0x2d0], -R3 ;  /* 0x0000b4001e047a23 */ /* 0x002fe20000010803 */
[----:B---3--:R-:W-:Y:S01]  /*abb0*/  MOV R142, R118 ;  /* 0x00000076008e7202 */ /* 0x008fe20000000f00 */
[C---:B------:R-:W-:Y:S01]  /*abc0*/  FMUL.FTZ R30, R0.reuse, R146 ;  /* 0x00000092001e7220 */ /* 0x040fe20000410000 */
[----:B------:R-:W-:Y:S01]  /*abd0*/  MOV R118, R58 ;  /* 0x0000003a00767202 */ /* 0x000fe20000000f00 */
[----:B------:R-:W-:Y:S05]  /*abe0*/  FMUL.FTZ R58, R0, R174 ;  /* 0x000000ae003a7220 */ /* 0x000fea0000410000 */
[----:B------:R1:W3:Y:S01]  /*abf0*/  MUFU.EX2 R85, R4 ;  /* 0x0000000400557308 */ /* 0x0002e20000000800 */
[C---:B----4-:R-:W-:Y:S02]  /*ac00*/  FMUL.FTZ R40, R69.reuse, R156 ;  /* 0x0000009c45287220 */ /* 0x050fe40000410000 */
[----:B--2---:R-:W-:Y:S01]  /*ac10*/  FMUL.FTZ R44, R69, R160 ;  /* 0x000000a0452c7220 */ /* 0x004fe20000410000 */
[----:B------:R-:W-:Y:S01]  /*ac20*/  MOV R160, R195 ;  /* 0x000000c300a07202 */ /* 0x000fe20000000f00 */
[----:B-1----:R-:W-:Y:S01]  /*ac30*/  FFMA.FTZ R4, R37, c[0x0][0x2d0], -R105 ;  /* 0x0000b40025047a23 */ /* 0x002fe20000010869 */
[----:B---3--:R-:W-:Y:S02]  /*ac40*/  MOV R128, R85 ;  /* 0x0000005500807202 */ /* 0x008fe40000000f00 */
[----:B------:R-:W-:Y:S02]  /*ac50*/  LDSM.16.MT88.4 R84, [R224+0x900] ;  /* 0x00090000e054783b */ /* 0x000fe40000004200 */
[----:B------:R1:W-:Y:S02]  /*ac60*/  MUFU.EX2 R201, R4 ;  /* 0x0000000400c97308 */ /* 0x0003e40000000800 */
[----:B-1----:R-:W-:Y:S04]  /*ac70*/  FFMA.FTZ R4, R38, c[0x0][0x2d0], -R107 ;  /* 0x0000b40026047a23 */ /* 0x002fe8000001086b */
[----:B------:R-:W1:Y:S04]  /*ac80*/  LDSM.16.MT88.4 R36, [R227+0x100] ;  /* 0x00010000e324783b */ /* 0x000e680000004200 */
[----:B------:R2:W3:Y:S02]  /*ac90*/  MUFU.EX2 R59, R4 ;  /* 0x00000004003b7308 */ /* 0x0004e40000000800 */
[----:B--2---:R-:W-:Y:S01]  /*aca0*/  FMUL.FTZ R4, R70, R124 ;  /* 0x0000007c46047220 */ /* 0x004fe20000410000 */
[----:B------:R-:W-:Y:S02]  /*acb0*/  MOV R124, R90 ;  /* 0x0000005a007c7202 */ /* 0x000fe40000000f00 */
[----:B---3--:R-:W-:Y:S01]  /*acc0*/  MOV R132, R59 ;  /* 0x0000003b00847202 */ /* 0x008fe20000000f00 */
[----:B------:R-:W-:Y:S03]  /*acd0*/  FMUL.FTZ R59, R0, R175 ;  /* 0x000000af003b7220 */ /* 0x000fe60000410000 */
[-C--:B------:R-:W-:Y:S08]  /*ace0*/  HMMA.16816.F32 R4, R76, R20.reuse, R4 ;  /* 0x000000144c04723c */ /* 0x080ff00000001804 */
[C---:B------:R-:W-:Y:S07]  /*acf0*/  HMMA.16816.F32 R8, R64.reuse, R20, R8 ;  /* 0x000000144008723c */ /* 0x040fee0000001808 */
[----:B------:R-:W-:Y:S01]  /*ad00*/  FFMA.FTZ R20, R49, c[0x0][0x2d0], -R105 ;  /* 0x0000b40031147a23 */ /* 0x000fe20000010869 */
[-C--:B------:R-:W-:Y:S03]  /*ad10*/  HMMA.16816.F32 R12, R64, R22.reuse, R12 ;  /* 0x00000016400c723c */ /* 0x080fe6000000180c */
[----:B------:R2:W3:Y:S01]  /*ad20*/  MUFU.EX2 R34, R20 ;  /* 0x0000001400227308 */ /* 0x0004e20000000800 */
[C---:B------:R-:W-:Y:S01]  /*ad30*/  FMUL.FTZ R21, R70.reuse, R137 ;  /* 0x0000008946157220 */ /* 0x040fe20000410000 */
[----:B------:R-:W-:Y:S01]  /*ad40*/  MOV R137, R198 ;  /* 0x000000c600897202 */ /* 0x000fe20000000f00 */
[----:B------:R-:W-:Y:S01]  /*ad50*/  FMUL.FTZ R49, R70, R165 ;  /* 0x000000a546317220 */ /* 0x000fe20000410000 */
[----:B------:R-:W-:Y:S01]  /*ad60*/  MOV R165, R106 ;  /* 0x0000006a00a57202 */ /* 0x000fe20000000f00 */
[C---:B------:R-:W-:Y:S04]  /*ad70*/  HMMA.16816.F32 R16, R76.reuse, R22, R16 ;  /* 0x000000164c10723c */ /* 0x040fe80000001810 */
[----:B------:R-:W-:Y:S01]  /*ad80*/  MOV R198, R56 ;  /* 0x0000003800c67202 */ /* 0x000fe20000000f00 */
[----:B------:R-:W-:Y:S02]  /*ad90*/  FFMA.FTZ R56, R209, c[0x0][0x2d0], -R3 ;  /* 0x0000b400d1387a23 */ /* 0x000fe40000010803 */
[C---:B------:R-:W-:Y:S01]  /*ada0*/  FMUL.FTZ R22, R68.reuse, R138 ;  /* 0x0000008a44167220 */ /* 0x040fe20000410000 */
[----:B------:R-:W-:Y:S01]  /*adb0*/  MOV R138, R186 ;  /* 0x000000ba008a7202 */ /* 0x000fe20000000f00 */
[----:B------:R-:W-:Y:S01]  /*adc0*/  FMUL.FTZ R23, R68, R139 ;  /* 0x0000008b44177220 */ /* 0x000fe20000410000 */
[----:B------:R4:W-:Y:S02]  /*add0*/  MUFU.EX2 R135, R56 ;  /* 0x0000003800877308 */ /* 0x0009e40000000800 */
[----:B------:R-:W-:Y:S01]  /*ade0*/  MOV R186, R63 ;  /* 0x0000003f00ba7202 */ /* 0x000fe20000000f00 */
[----:B------:R-:W-:Y:S01]  /*adf0*/  FMUL.FTZ R63, R0, R179 ;  /* 0x000000b3003f7220 */ /* 0x000fe20000410000 */
[----:B------:R-:W-:Y:S01]  /*ae00*/  MOV R139, R91 ;  /* 0x0000005b008b7202 */ /* 0x000fe20000000f00 */
[----:B------:R-:W-:Y:S02]  /*ae10*/  FFMA.FTZ R106, R114, c[0x0][0x2d0], -R107 ;  /* 0x0000b400726a7a23 */ /* 0x000fe4000001086b */
[----:B--2---:R-:W-:Y:S01]  /*ae20*/  FMUL.FTZ R20, R70, R136 ;  /* 0x0000008846147220 */ /* 0x004fe20000410000 */
[----:B---3--:R-:W-:Y:S01]  /*ae30*/  MOV R149, R34 ;  /* 0x0000002200957202 */ /* 0x008fe20000000f00 */
[C---:B------:R-:W-:Y:S01]  /*ae40*/  FMUL.FTZ R34, R68.reuse, R150 ;  /* 0x0000009644227220 */ /* 0x040fe20000410000 */
[----:B------:R-:W-:Y:S01]  /*ae50*/  MOV R150, R35 ;  /* 0x0000002300967202 */ /* 0x000fe20000000f00 */
[----:B------:R-:W-:Y:S01]  /*ae60*/  FMUL.FTZ R35, R68, R151 ;  /* 0x0000009744237220 */ /* 0x000fe20000410000 */
[----:B------:R-:W-:Y:S01]  /*ae70*/  MOV R136, R187 ;  /* 0x000000bb00887202 */ /* 0x000fe20000000f00 */
[----:B------:R-:W-:Y:S01]  /*ae80*/  MUFU.EX2 R106, R106 ;  /* 0x0000006a006a7308 */ /* 0x000fe20000000800 */
[-C--:B-1----:R-:W-:Y:S03]  /*ae90*/  HMMA.16816.F32 R20, R76, R36.reuse, R20 ;  /* 0x000000244c14723c */ /* 0x082fe60000001814 */
[----:B------:R-:W-:Y:S01]  /*aea0*/  MOV R187, R46 ;  /* 0x0000002e00bb7202 */ /* 0x000fe20000000f00 */
[----:B------:R-:W-:Y:S04]  /*aeb0*/  FMUL.FTZ R46, R0, R162 ;  /* 0x000000a2002e7220 */ /* 0x000fe80000410000 */
[C---:B------:R-:W-:Y:S04]  /*aec0*/  HMMA.16816.F32 R24, R64.reuse, R36, R24 ;  /* 0x000000244018723c */ /* 0x040fe80000001818 */
[----:B----4-:R-:W-:Y:S03]  /*aed0*/  FMUL.FTZ R56, R69, R172 ;  /* 0x000000ac45387220 */ /* 0x010fe60000410000 */
[--C-:B------:R-:W-:Y:S01]  /*aee0*/  FFMA.FTZ R36, R41, c[0x0][0x2d0], -R96.reuse ;  /* 0x0000b40029247a23 */ /* 0x100fe20000010860 */
[-C--:B------:R-:W-:Y:S03]  /*aef0*/  HMMA.16816.F32 R28, R64, R38.reuse, R28 ;  /* 0x00000026401c723c */ /* 0x080fe6000000181c */
[----:B------:R1:W-:Y:S01]  /*af00*/  MUFU.EX2 R146, R36 ;  /* 0x0000002400927308 */ /* 0x0003e20000000800 */
[----:B------:R-:W-:Y:S02]  /*af10*/  FMUL.FTZ R37, R70, R153 ;  /* 0x0000009946257220 */ /* 0x000fe40000410000 */
[----:B------:R-:W-:Y:S02]  /*af20*/  FMUL.FTZ R41, R69, R157 ;  /* 0x0000009d45297220 */ /* 0x000fe40000410000 */
[C---:B------:R-:W-:Y:S07]  /*af30*/  HMMA.16816.F32 R32, R76.reuse, R38, R32 ;  /* 0x000000264c20723c */ /* 0x040fee0000001820 */
[C---:B------:R-:W-:Y:S02]  /*af40*/  FMUL.FTZ R38, R68.reuse, R154 ;  /* 0x0000009a44267220 */ /* 0x040fe40000410000 */
[----:B------:R-:W-:Y:S03]  /*af50*/  FMUL.FTZ R39, R68, R155 ;  /* 0x0000009b44277220 */ /* 0x000fe60000410000 */
[----:B-1----:R-:W-:Y:S02]  /*af60*/  FMUL.FTZ R36, R70, R152 ;  /* 0x0000009846247220 */ /* 0x002fe40000410000 */
[----:B------:R1:W-:Y:S05]  /*af70*/  MUFU.EX2 R152, R48 ;  /* 0x0000003000987308 */ /* 0x0003ea0000000800 */
[-C--:B------:R-:W-:Y:S08]  /*af80*/  HMMA.16816.F32 R36, R76, R52.reuse, R36 ;  /* 0x000000344c24723c */ /* 0x080ff00000001824 */
[C---:B------:R-:W-:Y:S07]  /*af90*/  HMMA.16816.F32 R40, R64.reuse, R52, R40 ;  /* 0x000000344028723c */ /* 0x040fee0000001828 */
[--C-:B------:R-:W-:Y:S01]  /*afa0*/  FFMA.FTZ R52, R208, c[0x0][0x2d0], -R96.reuse ;  /* 0x0000b400d0347a23 */ /* 0x100fe20000010860 */
[-C--:B------:R-:W-:Y:S03]  /*afb0*/  HMMA.16816.F32 R44, R64, R54.reuse, R44 ;  /* 0x00000036402c723c */ /* 0x080fe6000000182c */
[----:B------:R2:W3:Y:S01]  /*afc0*/  MUFU.EX2 R88, R52 ;  /* 0x0000003400587308 */ /* 0x0004e20000000800 */
[C---:B-1----:R-:W-:Y:S02]  /*afd0*/  FMUL.FTZ R48, R70.reuse, R164 ;  /* 0x000000a446307220 */ /* 0x042fe40000410000 */
[----:B------:R-:W-:Y:S05]  /*afe0*/  FMUL.FTZ R53, R70, R169 ;  /* 0x000000a946357220 */ /* 0x000fea0000410000 */
[C---:B------:R-:W-:Y:S07]  /*aff0*/  HMMA.16816.F32 R48, R76.reuse, R54, R48 ;  /* 0x000000364c30723c */ /* 0x040fee0000001830 */
[C---:B------:R-:W-:Y:S02]  /*b000*/  FMUL.FTZ R54, R68.reuse, R170 ;  /* 0x000000aa44367220 */ /* 0x040fe40000410000 */
[----:B------:R-:W-:Y:S03]  /*b010*/  FMUL.FTZ R55, R68, R171 ;  /* 0x000000ab44377220 */ /* 0x000fe60000410000 */
[----:B--2---:R-:W-:Y:S07]  /*b020*/  FMUL.FTZ R52, R70, R168 ;  /* 0x000000a846347220 */ /* 0x004fee0000410000 */
[-C--:B------:R-:W-:Y:S08]  /*b030*/  HMMA.16816.F32 R52, R76, R80.reuse, R52 ;  /* 0x000000504c34723c */ /* 0x080ff00000001834 */
[C---:B------:R-:W-:Y:S07]  /*b040*/  HMMA.16816.F32 R56, R64.reuse, R80, R56 ;  /* 0x000000504038723c */ /* 0x040fee0000001838 */
[--C-:B------:R-:W-:Y:S01]  /*b050*/  FFMA.FTZ R80, R210, c[0x0][0x2d0], -R105.reuse ;  /* 0x0000b400d2507a23 */ /* 0x100fe20000010869 */
[-C--:B------:R-:W-:Y:S03]  /*b060*/  HMMA.16816.F32 R60, R64, R82.reuse, R60 ;  /* 0x00000052403c723c */ /* 0x080fe6000000183c */
[----:B------:R1:W-:Y:S01]  /*b070*/  MUFU.EX2 R210, R80 ;  /* 0x0000005000d27308 */ /* 0x0003e20000000800 */
[----:B------:R-:W-:Y:S03]  /*b080*/  F2FP.PACK_AB R81, R138, R124 ;  /* 0x0000007c8a51723e */ /* 0x000fe600000000ff */
[C---:B------:R-:W-:Y:S01]  /*b090*/  FMUL.FTZ R64, R70.reuse, R180 ;  /* 0x000000b446407220 */ /* 0x040fe20000410000 */
[----:B------:R-:W-:Y:S01]  /*b0a0*/  F2FP.PACK_AB R180, R101, R100 ;  /* 0x0000006465b4723e */ /* 0x000fe200000000ff */
[----:B------:R-:W-:Y:S03]  /*b0b0*/  FMUL.FTZ R65, R70, R181 ;  /* 0x000000b546417220 */ /* 0x000fe60000410000 */
[C---:B------:R-:W-:Y:S01]  /*b0c0*/  FMUL.FTZ R66, R68.reuse, R182 ;  /* 0x000000b644427220 */ /* 0x040fe20000410000 */
[----:B------:R-:W-:Y:S01]  /*b0d0*/  F2FP.PACK_AB R181, R103, R102 ;  /* 0x0000006667b5723e */ /* 0x000fe200000000ff */
[----:B------:R-:W-:Y:S07]  /*b0e0*/  FMUL.FTZ R67, R68, R183 ;  /* 0x000000b744437220 */ /* 0x000fee0000410000 */
[----:B------:R-:W-:Y:S04]  /*b0f0*/  HMMA.16816.F32 R64, R76, R82, R64 ;  /* 0x000000524c40723c */ /* 0x000fe80000001840 */
[----:B-1----:R-:W-:Y:S03]  /*b100*/  FFMA.FTZ R80, R213, c[0x0][0x2d0], -R105 ;  /* 0x0000b400d5507a23 */ /* 0x002fe60000010869 */
[----:B------:R-:W-:Y:S02]  /*b110*/  F2FP.PACK_AB R76, R130, R127 ;  /* 0x0000007f824c723e */ /* 0x000fe400000000ff */
[----:B------:R-:W-:Y:S01]  /*b120*/  F2FP.PACK_AB R77, R131, R126 ;  /* 0x0000007e834d723e */ /* 0x000fe200000000ff */
[----:B------:R1:W-:Y:S02]  /*b130*/  MUFU.EX2 R209, R80 ;  /* 0x0000005000d17308 */ /* 0x0003e40000000800 */
[----:B------:R-:W-:Y:S02]  /*b140*/  F2FP.PACK_AB R78, R123, R137 ;  /* 0x000000897b4e723e */ /* 0x000fe400000000ff */
[----:B------:R-:W-:Y:S02]  /*b150*/  F2FP.PACK_AB R79, R143, R136 ;  /* 0x000000888f4f723e */ /* 0x000fe400000000ff */
[----:B---3--:R-:W-:Y:S02]  /*b160*/  MOV R213, R88 ;  /* 0x0000005800d57202 */ /* 0x008fe40000000f00 */
[----:B------:R-:W2:Y:S01]  /*b170*/  LDSM.16.MT88.4 R88, [R227+0x900] ;  /* 0x00090000e358783b */ /* 0x000ea20000004200 */
[----:B------:R-:W-:Y:S02]  /*b180*/  F2FP.PACK_AB R82, R142, R129 ;  /* 0x000000818e52723e */ /* 0x000fe400000000ff */
[-C--:B------:R-:W-:Y:S03]  /*b190*/  HMMA.16816.F32 R4, R76, R84.reuse, R4 ;  /* 0x000000544c04723c */ /* 0x080fe60000001804 */
[----:B------:R-:W-:Y:S01]  /*b1a0*/  F2FP.PACK_AB R83, R141, R128 ;  /* 0x000000808d53723e */ /* 0x000fe200000000ff */
[--C-:B-1----:R-:W-:Y:S01]  /*b1b0*/  FFMA.FTZ R80, R217, c[0x0][0x2d0], -R107.reuse ;  /* 0x0000b400d9507a23 */ /* 0x102fe2000001086b */
[----:B------:R-:W-:Y:S02]  /*b1c0*/  MOV R217, R150 ;  /* 0x0000009600d97202 */ /* 0x000fe40000000f00 */
[----:B------:R-:W-:Y:S01]  /*b1d0*/  MOV R150, R149 ;  /* 0x0000009500967202 */ /* 0x000fe20000000f00 */
[----:B------:R1:W-:Y:S01]  /*b1e0*/  MUFU.EX2 R155, R80 ;  /* 0x00000050009b7308 */ /* 0x0003e20000000800 */
[----:B------:R-:W-:Y:S03]  /*b1f0*/  MOV R149, R148 ;  /* 0x0000009400957202 */ /* 0x000fe60000000f00 */
[----:B------:R-:W-:Y:S02]  /*b200*/  MOV R148, R134 ;  /* 0x0000008600947202 */ /* 0x000fe40000000f00 */
[----:B------:R-:W-:Y:S02]  /*b210*/  MOV R134, R133 ;  /* 0x0000008500867202 */ /* 0x000fe40000000f00 */
[----:B------:R-:W-:Y:S02]  /*b220*/  MOV R133, R132 ;  /* 0x0000008400857202 */ /* 0x000fe40000000f00 */
[----:B------:R-:W-:Y:S01]  /*b230*/  MOV R132, R92 ;  /* 0x0000005c00847202 */ /* 0x000fe20000000f00 */
[----:B------:R-:W-:Y:S01]  /*b240*/  FFMA.FTZ R92, R218, c[0x0][0x2d0], -R107 ;  /* 0x0000b400da5c7a23 */ /* 0x000fe2000001086b */
[----:B------:R-:W-:Y:S02]  /*b250*/  MOV R218, R150 ;  /* 0x0000009600da7202 */ /* 0x000fe40000000f00 */
[----:B------:R-:W-:Y:S01]  /*b260*/  MOV R150, R149 ;  /* 0x0000009500967202 */ /* 0x000fe20000000f00 */
[----:B------:R3:W-:Y:S01]  /*b270*/  MUFU.EX2 R154, R92 ;  /* 0x0000005c009a7308 */ /* 0x0007e20000000800 */
[----:B------:R-:W-:Y:S02]  /*b280*/  MOV R149, R148 ;  /* 0x0000009400957202 */ /* 0x000fe40000000f00 */
[----:B------:R-:W-:Y:S02]  /*b290*/  MOV R148, R133 ;  /* 0x0000008500947202 */ /* 0x000fe40000000f00 */
[----:B------:R-:W-:Y:S02]  /*b2a0*/  MOV R133, R95 ;  /* 0x0000005f00857202 */ /* 0x000fe40000000f00 */
[----:B------:R-:W-:Y:S02]  /*b2b0*/  MOV R151, R134 ;  /* 0x0000008600977202 */ /* 0x000fe40000000f00 */
[----:B------:R-:W-:Y:S02]  /*b2c0*/  MOV R134, R132 ;  /* 0x0000008400867202 */ /* 0x000fe40000000f00 */
[----:B-1----:R-:W-:Y:S02]  /*b2d0*/  F2FP.PACK_AB R80, R139, R125 ;  /* 0x0000007d8b50723e */ /* 0x002fe400000000ff */
[----:B------:R-:W-:Y:S02]  /*b2e0*/  MOV R132, R200 ;  /* 0x000000c800847202 */ /* 0x000fe40000000f00 */
[----:B------:R-:W-:Y:S03]  /*b2f0*/  MOV R200, R93 ;  /* 0x0000005d00c87202 */ /* 0x000fe60000000f00 */
[C---:B------:R-:W-:Y:S07]  /*b300*/  HMMA.16816.F32 R8, R80.reuse, R84, R8 ;  /* 0x000000545008723c */ /* 0x040fee0000001808 */
[--C-:B------:R-:W-:Y:S01]  /*b310*/  FFMA.FTZ R84, R211, c[0x0][0x2d0], -R105.reuse ;  /* 0x0000b400d3547a23 */ /* 0x100fe20000010869 */
[-C--:B------:R-:W-:Y:S03]  /*b320*/  HMMA.16816.F32 R12, R80, R86.reuse, R12 ;  /* 0x00000056500c723c */ /* 0x080fe6000000180c */
[----:B------:R1:W-:Y:S01]  /*b330*/  MUFU.EX2 R208, R84 ;  /* 0x0000005400d07308 */ /* 0x0003e20000000800 */
[----:B------:R-:W-:Y:S02]  /*b340*/  MOV R211, R135 ;  /* 0x0000008700d37202 */ /* 0x000fe40000000f00 */
[----:B------:R-:W-:Y:S02]  /*b350*/  MOV R135, R190 ;  /* 0x000000be00877202 */ /* 0x000fe40000000f00 */
[C---:B------:R-:W-:Y:S04]  /*b360*/  HMMA.16816.F32 R16, R76.reuse, R86, R16 ;  /* 0x000000564c10723c */ /* 0x040fe80000001810 */
[----:B------:R-:W-:Y:S02]  /*b370*/  MOV R190, R94 ;  /* 0x0000005e00be7202 */ /* 0x000fe40000000f00 */
[----:B---3--:R-:W3:Y:S02]  /*b380*/  LDSM.16.MT88.4 R92, [R225+0x900] ;  /* 0x00090000e15c783b */ /* 0x008ee40000004200 */
[-C--:B--2---:R-:W-:Y:S08]  /*b390*/  HMMA.16816.F32 R20, R76, R88.reuse, R20 ;  /* 0x000000584c14723c */ /* 0x084ff00000001814 */
[C---:B------:R-:W-:Y:S04]  /*b3a0*/  HMMA.16816.F32 R24, R80.reuse, R88, R24 ;  /* 0x000000585018723c */ /* 0x040fe80000001818 */
[----:B-1----:R-:W-:Y:S01]  /*b3b0*/  FFMA.FTZ R84, R212, c[0x0][0x2d0], -R105 ;  /* 0x0000b400d4547a23 */ /* 0x002fe20000010869 */
[----:B------:R-:W-:Y:S02]  /*b3c0*/  MOV R212, R152 ;  /* 0x0000009800d47202 */ /* 0x000fe40000000f00 */
[--C-:B------:R-:W-:Y:S01]  /*b3d0*/  FFMA.FTZ R88, R220, c[0x0][0x2d0], -R96.reuse ;  /* 0x0000b400dc587a23 */ /* 0x100fe20000010860 */
[-C--:B------:R-:W-:Y:S01]  /*b3e0*/  HMMA.16816.F32 R28, R80, R90.reuse, R28 ;  /* 0x0000005a501c723c */ /* 0x080fe2000000181c */
[----:B------:R1:W-:Y:S03]  /*b3f0*/  MUFU.EX2 R203, R84 ;  /* 0x0000005400cb7308 */ /* 0x0003e60000000800 */
[----:B------:R-:W-:Y:S02]  /*b400*/  MOV R220, R150 ;  /* 0x0000009600dc7202 */ /* 0x000fe40000000f00 */
[----:B------:R-:W-:Y:S02]  /*b410*/  MOV R150, R198 ;  /* 0x000000c600967202 */ /* 0x000fe40000000f00 */
[C---:B------:R-:W-:Y:S03]  /*b420*/  HMMA.16816.F32 R32, R76.reuse, R90, R32 ;  /* 0x0000005a4c20723c */ /* 0x040fe60000001820 */
[----:B------:R2:W-:Y:S05]  /*b430*/  MUFU.EX2 R153, R88 ;  /* 0x0000005800997308 */ /* 0x0005ea0000000800 */
[-C--:B---3--:R-:W-:Y:S04]  /*b440*/  HMMA.16816.F32 R36, R76, R92.reuse, R36 ;  /* 0x0000005c4c24723c */ /* 0x088fe80000001824 */
[--C-:B-1----:R-:W-:Y:S01]  /*b450*/  FFMA.FTZ R84, R214, c[0x0][0x2d0], -R107.reuse ;  /* 0x0000b400d6547a23 */ /* 0x102fe2000001086b */
[----:B------:R-:W-:Y:S02]  /*b460*/  MOV R214, R149 ;  /* 0x0000009500d67202 */ /* 0x000fe40000000f00 */
[----:B------:R-:W-:Y:S01]  /*b470*/  MOV R149, R201 ;  /* 0x000000c900957202 */ /* 0x000fe20000000f00 */
[C---:B------:R-:W-:Y:S01]  /*b480*/  HMMA.16816.F32 R40, R80.reuse, R92, R40 ;  /* 0x0000005c5028723c */ /* 0x040fe20000001828 */
[----:B------:R1:W-:Y:S03]  /*b490*/  MUFU.EX2 R201, R84 ;  /* 0x0000005400c97308 */ /* 0x0003e60000000800 */
[--C-:B--2---:R-:W-:Y:S01]  /*b4a0*/  FFMA.FTZ R88, R219, c[0x0][0x2d0], -R96.reuse ;  /* 0x0000b400db587a23 */ /* 0x104fe20000010860 */
[----:B------:R-:W-:Y:S02]  /*b4b0*/  MOV R219, R149 ;  /* 0x0000009500db7202 */ /* 0x000fe40000000f00 */
[--C-:B------:R-:W-:Y:S01]  /*b4c0*/  FFMA.FTZ R92, R249, c[0x0][0x2d0], -R96.reuse ;  /* 0x0000b400f95c7a23 */ /* 0x100fe20000010860 */
[-C--:B------:R-:W-:Y:S03]  /*b4d0*/  HMMA.16816.F32 R44, R80, R94.reuse, R44 ;  /* 0x0000005e502c723c */ /* 0x080fe6000000182c */
[----:B------:R2:W-:Y:S01]  /*b4e0*/  MUFU.EX2 R159, R88 ;  /* 0x00000058009f7308 */ /* 0x0005e20000000800 */
[----:B------:R-:W-:Y:S02]  /*b4f0*/  MOV R149, R199 ;  /* 0x000000c700957202 */ /* 0x000fe40000000f00 */
[----:B------:R-:W-:Y:S02]  /*b500*/  MOV R249, R129 ;  /* 0x0000008100f97202 */ /* 0x000fe40000000f00 */
[C---:B------:R-:W-:Y:S04]  /*b510*/  HMMA.16816.F32 R48, R76.reuse, R94, R48 ;  /* 0x0000005e4c30723c */ /* 0x040fe80000001830 */
[----:B-1----:R-:W-:Y:S01]  /*b520*/  FFMA.FTZ R84, R215, c[0x0][0x2d0], -R107 ;  /* 0x0000b400d7547a23 */ /* 0x002fe2000001086b */
[----:B------:R-:W-:Y:S03]  /*b530*/  MOV R215, R151 ;  /* 0x0000009700d77202 */ /* 0x000fe60000000f00 */
[----:B------:R1:W-:Y:S01]  /*b540*/  MUFU.EX2 R202, R84 ;  /* 0x0000005400ca7308 */ /* 0x0003e20000000800 */
[----:B------:R-:W-:Y:S03]  /*b550*/  MOV R151, R135 ;  /* 0x0000008700977202 */ /* 0x000fe60000000f00 */
[----:B------:R-:W-:Y:S02]  /*b560*/  MOV R135, R188 ;  /* 0x000000bc00877202 */ /* 0x000fe40000000f00 */
[----:B------:R-:W-:Y:S01]  /*b570*/  MOV R188, R191 ;  /* 0x000000bf00bc7202 */ /* 0x000fe20000000f00 */
[--C-:B--2---:R-:W-:Y:S01]  /*b580*/  FFMA.FTZ R88, R222, c[0x0][0x2d0], -R3.reuse ;  /* 0x0000b400de587a23 */ /* 0x104fe20000010803 */
[----:B------:R-:W-:Y:S02]  /*b590*/  MOV R222, R148 ;  /* 0x0000009400de7202 */ /* 0x000fe40000000f00 */
[----:B------:R-:W-:Y:S01]  /*b5a0*/  MOV R148, R133 ;  /* 0x0000008500947202 */ /* 0x000fe20000000f00 */
[----:B------:R2:W-:Y:S01]  /*b5b0*/  MUFU.EX2 R152, R88 ;  /* 0x0000005800987308 */ /* 0x0005e20000000800 */
[----:B------:R-:W-:Y:S02]  /*b5c0*/  MOV R133, R190 ;  /* 0x000000be00857202 */ /* 0x000fe40000000f00 */
[----:B------:R-:W-:Y:S02]  /*b5d0*/  MOV R190, R200 ;  /* 0x000000c800be7202 */ /* 0x000fe40000000f00 */
[----:B------:R-:W-:Y:S02]  /*b5e0*/  MOV R161, R148 ;  /* 0x0000009400a17202 */ /* 0x000fe40000000f00 */
[----:B------:R-:W-:Y:S02]  /*b5f0*/  MOV R148, R197 ;  /* 0x000000c500947202 */ /* 0x000fe40000000f00 */
[----:B------:R-:W-:Y:S01]  /*b600*/  MOV R191, R193 ;  /* 0x000000c100bf7202 */ /* 0x000fe20000000f00 */
[----:B------:R3:W-:Y:S01]  /*b610*/  MUFU.EX2 R200, R92 ;  /* 0x0000005c00c87308 */ /* 0x0007e20000000800 */
[----:B-1----:R-:W1:Y:S01]  /*b620*/  LDSM.16.MT88.4 R84, [R226+0x900] ;  /* 0x00090000e254783b */ /* 0x002e620000004200 */
[--C-:B--2---:R-:W-:Y:S01]  /*b630*/  FFMA.FTZ R88, R245, c[0x0][0x2d0], -R3.reuse ;  /* 0x0000b400f5587a23 */ /* 0x104fe20000010803 */
[----:B------:R-:W-:Y:S07]  /*b640*/  MOV R245, R123 ;  /* 0x0000007b00f57202 */ /* 0x000fee0000000f00 */
[----:B------:R2:W4:Y:S01]  /*b650*/  MUFU.EX2 R158, R88 ;  /* 0x00000058009e7308 */ /* 0x0005220000000800 */
[----:B---3--:R-:W-:Y:S01]  /*b660*/  FFMA.FTZ R92, R251, c[0x0][0x2d0], -R3 ;  /* 0x0000b400fb5c7a23 */ /* 0x008fe20000010803 */
[----:B------:R-:W-:Y:S08]  /*b670*/  MOV R251, R131 ;  /* 0x0000008300fb7202 */ /* 0x000ff00000000f00 */
[----:B------:R3:W-:Y:S01]  /*b680*/  MUFU.EX2 R156, R92 ;  /* 0x0000005c009c7308 */ /* 0x0007e20000000800 */
[--C-:B--2---:R-:W-:Y:S01]  /*b690*/  FFMA.FTZ R88, R221, c[0x0][0x2d0], -R96.reuse ;  /* 0x0000b400dd587a23 */ /* 0x104fe20000010860 */
[----:B------:R-:W-:Y:S01]  /*b6a0*/  MOV R221, R128 ;  /* 0x0000008000dd7202 */ /* 0x000fe20000000f00 */
[-C--:B-1----:R-:W-:Y:S07]  /*b6b0*/  HMMA.16816.F32 R52, R76, R84.reuse, R52 ;  /* 0x000000544c34723c */ /* 0x082fee0000001834 */
[----:B------:R1:W2:Y:S01]  /*b6c0*/  MUFU.EX2 R157, R88 ;  /* 0x00000058009d7308 */ /* 0x0002a20000000800 */
[C---:B------:R-:W-:Y:S04]  /*b6d0*/  HMMA.16816.F32 R56, R80.reuse, R84, R56 ;  /* 0x000000545038723c */ /* 0x040fe80000001838 */
[----:B---3--:R-:W-:Y:S01]  /*b6e0*/  FFMA.FTZ R92, R150, c[0x0][0x2d0], -R107 ;  /* 0x0000b400965c7a23 */ /* 0x008fe2000001086b */
[----:B------:R-:W-:Y:S02]  /*b6f0*/  MOV R150, R196 ;  /* 0x000000c400967202 */ /* 0x000fe40000000f00 */
[----:B------:R-:W-:Y:S01]  /*b700*/  FFMA.FTZ R84, R252, c[0x0][0x2d0], -R3 ;  /* 0x0000b400fc547a23 */ /* 0x000fe20000010803 */
[-C--:B------:R-:W-:Y:S01]  /*b710*/  HMMA.16816.F32 R60, R80, R86.reuse, R60 ;  /* 0x00000056503c723c */ /* 0x080fe2000000183c */
[----:B------:R3:W-:Y:S03]  /*b720*/  MUFU.EX2 R162, R92 ;  /* 0x0000005c00a27308 */ /* 0x0007e60000000800 */
[----:B------:R-:W-:Y:S03]  /*b730*/  MOV R252, R130 ;  /* 0x0000008200fc7202 */ /* 0x000fe60000000f00 */
[--C-:B------:R-:W-:Y:S01]  /*b740*/  FFMA.FTZ R80, R223, c[0x0][0x2d0], -R105.reuse ;  /* 0x0000b400df507a23 */ /* 0x100fe20000010869 */
[----:B------:R-:W-:Y:S01]  /*b750*/  HMMA.16816.F32 R64, R76, R86, R64 ;  /* 0x000000564c40723c */ /* 0x000fe20000001840 */
[----:B-1----:R-:W1:Y:S02]  /*b760*/  LDSM.16.MT88.4 R88, [R224+0x1100] ;  /* 0x00110000e058783b */ /* 0x002e640000004200 */
[----:B------:R2:W-:Y:S01]  /*b770*/  MUFU.EX2 R163, R80 ;  /* 0x0000005000a37308 */ /* 0x0005e20000000800 */
[----:B------:R-:W-:Y:S02]  /*b780*/  F2FP.PACK_AB R81, R144, R145 ;  /* 0x000000919051723e */ /* 0x000fe400000000ff */
[----:B------:R-:W-:Y:S02]  /*b790*/  F2FP.PACK_AB R82, R213, R212 ;  /* 0x000000d4d552723e */ /* 0x000fe400000000ff */
[----:B------:R-:W-:Y:S04]  /*b7a0*/  F2FP.PACK_AB R76, R219, R140 ;  /* 0x0000008cdb4c723e */ /* 0x000fe800000000ff */
[----:B------:R-:W-:Y:S01]  /*b7b0*/  F2FP.PACK_AB R77, R220, R222 ;  /* 0x000000dedc4d723e */ /* 0x000fe200000000ff */
[----:B------:R4:W1:Y:S01]  /*b7c0*/  MUFU.EX2 R199, R84 ;  /* 0x0000005400c77308 */ /* 0x0008620000000800 */
[----:B------:R-:W-:Y:S02]  /*b7d0*/  F2FP.PACK_AB R78, R218, R215 ;  /* 0x000000d7da4e723e */ /* 0x000fe400000000ff */
[----:B------:R-:W-:Y:S01]  /*b7e0*/  F2FP.PACK_AB R79, R217, R214 ;  /* 0x000000d6d94f723e */ /* 0x000fe200000000ff */
[----:B---3--:R-:W-:Y:S01]  /*b7f0*/  LDSM.16.MT88.4 R92, [R225+0x1100] ;  /* 0x00110000e15c783b */ /* 0x008fe20000004200 */
[----:B------:R-:W-:Y:S01]  /*b800*/  F2FP.PACK_AB R83, R216, R211 ;  /* 0x000000d3d853723e */ /* 0x000fe200000000ff */
[----:B--2---:R-:W-:Y:S04]  /*b810*/  FFMA.FTZ R80, R248, c[0x0][0x2d0], -R105 ;  /* 0x0000b400f8507a23 */ /* 0x004fe80000010869 */
[----:B------:R2:W-:Y:S02]  /*b820*/  MUFU.EX2 R198, R80 ;  /* 0x0000005000c67308 */ /* 0x0005e40000000800 */
[----:B----4-:R-:W3:Y:S01]  /*b830*/  LDSM.16.MT88.4 R84, [R227+0x1100] ;  /* 0x00110000e354783b */ /* 0x010ee20000004200 */
[-C--:B-1----:R-:W-:Y:S03]  /*b840*/  HMMA.16816.F32 R4, R76, R88.reuse, R4 ;  /* 0x000000584c04723c */ /* 0x082fe60000001804 */
[----:B--2---:R-:W-:Y:S07]  /*b850*/  F2FP.PACK_AB R80, R146, R147 ;  /* 0x000000939250723e */ /* 0x004fee00000000ff */
[C---:B------:R-:W-:Y:S07]  /*b860*/  HMMA.16816.F32 R8, R80.reuse, R88, R8 ;  /* 0x000000585008723c */ /* 0x040fee0000001808 */
[----:B------:R-:W-:Y:S01]  /*b870*/  FFMA.FTZ R88, R149, c[0x0][0x2d0], -R107 ;  /* 0x0000b40095587a23 */ /* 0x000fe2000001086b */
[-C--:B------:R-:W-:Y:S03]  /*b880*/  HMMA.16816.F32 R12, R80, R90.reuse, R12 ;  /* 0x0000005a500c723c */ /* 0x080fe6000000180c */
[----:B------:R1:W-:Y:S01]  /*b890*/  MUFU.EX2 R197, R88 ;  /* 0x0000005800c57308 */ /* 0x0003e20000000800 */
[----:B------:R-:W-:Y:S04]  /*b8a0*/  MOV R149, R194 ;  /* 0x000000c200957202 */ /* 0x000fe80000000f00 */
[C---:B------:R-:W-:Y:S08]  /*b8b0*/  HMMA.16816.F32 R16, R76.reuse, R90, R16 ;  /* 0x0000005a4c10723c */ /* 0x040ff00000001810 */
[-C--:B---3--:R-:W-:Y:S08]  /*b8c0*/  HMMA.16816.F32 R20, R76, R84.reuse, R20 ;  /* 0x000000544c14723c */ /* 0x088ff00000001814 */
[C---:B------:R-:W-:Y:S04]  /*b8d0*/  HMMA.16816.F32 R24, R80.reuse, R84, R24 ;  /* 0x000000545018723c */ /* 0x040fe80000001818 */
[----:B-1----:R-:W-:Y:S03]  /*b8e0*/  FFMA.FTZ R88, R246, c[0x0][0x2d0], -R105 ;  /* 0x0000b400f6587a23 */ /* 0x002fe60000010869 */
[----:B------:R-:W-:Y:S01]  /*b8f0*/  FFMA.FTZ R84, R250, c[0x0][0x2d0], -R107 ;  /* 0x0000b400fa547a23 */ /* 0x000fe2000001086b */
[-C--:B------:R-:W-:Y:S01]  /*b900*/  HMMA.16816.F32 R28, R80, R86.reuse, R28 ;  /* 0x00000056501c723c */ /* 0x080fe2000000181c */
[----:B------:R1:W-:Y:S07]  /*b910*/  MUFU.EX2 R196, R88 ;  /* 0x0000005800c47308 */ /* 0x0003ee0000000800 */
[C---:B------:R-:W-:Y:S03]  /*b920*/  HMMA.16816.F32 R32, R76.reuse, R86, R32 ;  /* 0x000000564c20723c */ /* 0x040fe60000001820 */
[----:B------:R2:W-:Y:S05]  /*b930*/  MUFU.EX2 R193, R84 ;  /* 0x0000005400c17308 */ /* 0x0005ea0000000800 */
[-C--:B------:R-:W-:Y:S08]  /*b940*/  HMMA.16816.F32 R36, R76, R92.reuse, R36 ;  /* 0x0000005c4c24723c */ /* 0x080ff00000001824 */
[C---:B------:R-:W-:Y:S04]  /*b950*/  HMMA.16816.F32 R40, R80.reuse, R92, R40 ;  /* 0x0000005c5028723c */ /* 0x040fe80000001828 */
[----:B-1----:R-:W-:Y:S03]  /*b960*/  FFMA.FTZ R88, R244, c[0x0][0x2d0], -R105 ;  /* 0x0000b400f4587a23 */ /* 0x002fe60000010869 */
[--C-:B------:R-:W-:Y:S01]  /*b970*/  FFMA.FTZ R92, R148, c[0x0][0x2d0], -R96.reuse ;  /* 0x0000b400945c7a23 */ /* 0x100fe20000010860 */
[-C--:B------:R-:W-:Y:S01]  /*b980*/  HMMA.16816.F32 R44, R80, R94.reuse, R44 ;  /* 0x0000005e502c723c */ /* 0x080fe2000000182c */
[----:B------:R1:W-:Y:S03]  /*b990*/  MUFU.EX2 R195, R88 ;  /* 0x0000005800c37308 */ /* 0x0003e60000000800 */
[--C-:B--2---:R-:W-:Y:S01]  /*b9a0*/  FFMA.FTZ R84, R161, c[0x0][0x2d0], -R96.reuse ;  /* 0x0000b400a1547a23 */ /* 0x104fe20000010860 */
[----:B------:R-:W-:Y:S03]  /*b9b0*/  MOV R148, R189 ;  /* 0x000000bd00947202 */ /* 0x000fe60000000f00 */
[C---:B------:R-:W-:Y:S03]  /*b9c0*/  HMMA.16816.F32 R48, R76.reuse, R94, R48 ;  /* 0x0000005e4c30723c */ /* 0x040fe60000001830 */
[----:B------:R2:W-:Y:S10]  /*b9d0*/  MUFU.EX2 R161, R84 ;  /* 0x0000005400a17308 */ /* 0x0005f40000000800 */
[----:B------:R3:W-:Y:S01]  /*b9e0*/  MUFU.EX2 R189, R92 ;  /* 0x0000005c00bd7308 */ /* 0x0007e20000000800 */
[----:B-1----:R-:W-:Y:S09]  /*b9f0*/  FFMA.FTZ R88, R247, c[0x0][0x2d0], -R107 ;  /* 0x0000b400f7587a23 */ /* 0x002ff2000001086b */
[----:B------:R1:W-:Y:S01]  /*ba00*/  MUFU.EX2 R194, R88 ;  /* 0x0000005800c27308 */ /* 0x0003e20000000800 */
[--C-:B--2---:R-:W-:Y:S01]  /*ba10*/  FFMA.FTZ R84, R150, c[0x0][0x2d0], -R96.reuse ;  /* 0x0000b40096547a23 */ /* 0x104fe20000010860 */
[----:B------:R-:W-:Y:S02]  /*ba20*/  MOV R150, R186 ;  /* 0x000000ba00967202 */ /* 0x000fe40000000f00 */
[----:B------:R-:W-:Y:S06]  /*ba30*/  MOV R186, R192 ;  /* 0x000000c000ba7202 */ /* 0x000fec0000000f00 */
[----:B------:R2:W-:Y:S01]  /*ba40*/  MUFU.EX2 R192, R84 ;  /* 0x0000005400c07308 */ /* 0x0005e20000000800 */
[--C-:B---3--:R-:W-:Y:S01]  /*ba50*/  FFMA.FTZ R92, R134, c[0x0][0x2d0], -R96.reuse ;  /* 0x0000b400865c7a23 */ /* 0x108fe20000010860 */
[----:B------:R-:W-:Y:S08]  /*ba60*/  MOV R134, R190 ;  /* 0x000000be00867202 */ /* 0x000ff00000000f00 */
[----:B------:R3:W-:Y:S01]  /*ba70*/  MUFU.EX2 R190, R92 ;  /* 0x0000005c00be7308 */ /* 0x0007e20000000800 */
[----:B-1----:R-:W1:Y:S01]  /*ba80*/  LDSM.16.MT88.4 R88, [R226+0x1100] ;  /* 0x00110000e258783b */ /* 0x002e620000004200 */
[----:B--2---:R-:W-:Y:S08]  /*ba90*/  FFMA.FTZ R84, R160, c[0x0][0x2d0], -R3 ;  /* 0x0000b400a0547a23 */ /* 0x004ff00000010803 */
[----:B------:R2:W-:Y:S01]  /*baa0*/  MUFU.EX2 R160, R84 ;  /* 0x0000005400a07308 */ /* 0x0005e20000000800 */
[----:B---3--:R-:W-:Y:S01]  /*bab0*/  FFMA.FTZ R92, R148, c[0x0][0x2d0], -R105 ;  /* 0x0000b400945c7a23 */ /* 0x008fe20000010869 */
[----:B------:R-:W-:Y:S02]  /*bac0*/  MOV R148, R133 ;  /* 0x0000008500947202 */ /* 0x000fe40000000f00 */
[----:B------:R-:W-:Y:S02]  /*bad0*/  MOV R133, R132 ;  /* 0x0000008400857202 */ /* 0x000fe40000000f00 */
[----:B------:R-:W-:Y:S02]  /*bae0*/  MOV R132, R184 ;  /* 0x000000b800847202 */ /* 0x000fe40000000f00 */
[----:B------:R-:W-:Y:S02]  /*baf0*/  MOV R166, R133 ;  /* 0x0000008500a67202 */ /* 0x000fe40000000f00 */
[----:B------:R-:W-:Y:S01]  /*bb00*/  MOV R133, R117 ;  /* 0x0000007500857202 */ /* 0x000fe20000000f00 */
[--C-:B--2---:R-:W-:Y:S01]  /*bb10*/  FFMA.FTZ R84, R191, c[0x0][0x2d0], -R3.reuse ;  /* 0x0000b400bf547a23 */ /* 0x104fe20000010803 */
[-C--:B-1----:R-:W-:Y:S03]  /*bb20*/  HMMA.16816.F32 R52, R76, R88.reuse, R52 ;  /* 0x000000584c34723c */ /* 0x082fe60000001834 */
[----:B------:R1:W-:Y:S05]  /*bb30*/  MUFU.EX2 R191, R84 ;  /* 0x0000005400bf7308 */ /* 0x0003ea0000000800 */
[C---:B------:R-:W-:Y:S07]  /*bb40*/  HMMA.16816.F32 R56, R80.reuse, R88, R56 ;  /* 0x000000585038723c */ /* 0x040fee0000001838 */
[----:B------:R-:W-:Y:S01]  /*bb50*/  FFMA.FTZ R88, R151, c[0x0][0x2d0], -R3 ;  /* 0x0000b40097587a23 */ /* 0x000fe20000010803 */
[-C--:B------:R-:W-:Y:S03]  /*bb60*/  HMMA.16816.F32 R60, R80, R90.reuse, R60 ;  /* 0x0000005a503c723c */ /* 0x080fe6000000183c */
[----:B------:R2:W-:Y:S01]  /*bb70*/  MUFU.EX2 R171, R88 ;  /* 0x0000005800ab7308 */ /* 0x0005e20000000800 */
[----:B------:R-:W-:Y:S01]  /*bb80*/  MOV R151, R104 ;  /* 0x0000006800977202 */ /* 0x000fe20000000f00 */
[----:B------:R-:W-:Y:S02]  /*bb90*/  FFMA.FTZ R104, R112, c[0x0][0x2d0], -R105 ;  /* 0x0000b40070687a23 */ /* 0x000fe40000010869 */
[----:B------:R-:W-:Y:S01]  /*bba0*/  FFMA.FTZ R80, R150, c[0x0][0x2d0], -R3 ;  /* 0x0000b40096507a23 */ /* 0x000fe20000010803 */
[----:B------:R-:W-:Y:S01]  /*bbb0*/  HMMA.16816.F32 R64, R76, R90, R64 ;  /* 0x0000005a4c40723c */ /* 0x000fe20000001840 */
[----:B-1----:R-:W1:Y:S03]  /*bbc0*/  LDSM.16.MT88.4 R84, [R224+0x1900] ;  /* 0x00190000e054783b */ /* 0x002e660000004200 */
[----:B------:R-:W-:Y:S01]  /*bbd0*/  F2FP.PACK_AB R81, R158, R152 ;  /* 0x000000989e51723e */ /* 0x000fe200000000ff */
[----:B------:R3:W-:Y:S01]  /*bbe0*/  MUFU.EX2 R170, R80 ;  /* 0x0000005000aa7308 */ /* 0x0007e20000000800 */
[----:B------:R-:W-:Y:S01]  /*bbf0*/  F2FP.PACK_AB R82, R200, R157 ;  /* 0x0000009dc852723e */ /* 0x000fe200000000ff */
[--C-:B------:R-:W-:Y:S01]  /*bc00*/  FFMA.FTZ R112, R204, c[0x0][0x2d0], -R96.reuse ;  /* 0x0000b400cc707a23 */ /* 0x100fe20000010860 */
[----:B------:R-:W-:Y:S04]  /*bc10*/  F2FP.PACK_AB R76, R209, R210 ;  /* 0x000000d2d14c723e */ /* 0x000fe800000000ff */
[----:B------:R-:W-:Y:S02]  /*bc20*/  F2FP.PACK_AB R77, R154, R155 ;  /* 0x0000009b9a4d723e */ /* 0x000fe400000000ff */
[----:B------:R-:W-:Y:S01]  /*bc30*/  F2FP.PACK_AB R78, R203, R208 ;  /* 0x000000d0cb4e723e */ /* 0x000fe200000000ff */
[----:B------:R-:W-:Y:S01]  /*bc40*/  MUFU.EX2 R104, R104 ;  /* 0x0000006800687308 */ /* 0x000fe20000000800 */
[----:B------:R-:W-:Y:S02]  /*bc50*/  F2FP.PACK_AB R79, R202, R201 ;  /* 0x000000c9ca4f723e */ /* 0x000fe400000000ff */
[----:B------:R-:W-:Y:S01]  /*bc60*/  MOV R150, R135 ;  /* 0x0000008700967202 */ /* 0x000fe20000000f00 */
[----:B--2---:R-:W2:Y:S01]  /*bc70*/  LDSM.16.MT88.4 R88, [R227+0x1900] ;  /* 0x00190000e358783b */ /* 0x004ea20000004200 */
[----:B------:R-:W-:Y:S02]  /*bc80*/  F2FP.PACK_AB R83, R199, R156 ;  /* 0x0000009cc753723e */ /* 0x000fe400000000ff */
[----:B------:R-:W-:Y:S03]  /*bc90*/  MOV R135, R187 ;  /* 0x000000bb00877202 */ /* 0x000fe60000000f00 */
[----:B------:R-:W-:Y:S01]  /*bca0*/  MUFU.EX2 R112, R112 ;  /* 0x0000007000707308 */ /* 0x000fe20000000800 */
[----:B---3--:R-:W-:Y:S01]  /*bcb0*/  FFMA.FTZ R80, R149, c[0x0][0x2d0], -R105 ;  /* 0x0000b40095507a23 */ /* 0x008fe20000010869 */
[----:B------:R-:W-:Y:S08]  /*bcc0*/  MOV R149, R188 ;  /* 0x000000bc00957202 */ /* 0x000ff00000000f00 */
[----:B------:R3:W-:Y:S01]  /*bcd0*/  MUFU.EX2 R169, R80 ;  /* 0x0000005000a97308 */ /* 0x0007e20000000800 */
[-C--:B-1----:R-:W-:Y:S09]  /*bce0*/  HMMA.16816.F32 R4, R76, R84.reuse, R4 ;  /* 0x000000544c04723c */ /* 0x082ff20000001804 */
[----:B------:R1:W-:Y:S03]  /*bcf0*/  MUFU.EX2 R188, R92 ;  /* 0x0000005c00bc7308 */ /* 0x0003e60000000800 */
[----:B---3--:R-:W-:Y:S07]  /*bd00*/  F2FP.PACK_AB R80, R159, R153 ;  /* 0x000000999f50723e */ /* 0x008fee00000000ff */
[C---:B------:R-:W-:Y:S01]  /*bd10*/  HMMA.16816.F32 R8, R80.reuse, R84, R8 ;  /* 0x000000545008723c */ /* 0x040fe20000001808 */
[----:B-1----:R-:W1:Y:S06]  /*bd20*/  LDSM.16.MT88.4 R92, [R225+0x1900] ;  /* 0x00190000e15c783b */ /* 0x002e6c0000004200 */
[--C-:B------:R-:W-:Y:S01]  /*bd30*/  FFMA.FTZ R84, R134, c[0x0][0x2d0], -R107.reuse ;  /* 0x0000b40086547a23 */ /* 0x100fe2000001086b */
[-C--:B------:R-:W-:Y:S03]  /*bd40*/  HMMA.16816.F32 R12, R80, R86.reuse, R12 ;  /* 0x00000056500c723c */ /* 0x080fe6000000180c */
[----:B------:R3:W-:Y:S01]  /*bd50*/  MUFU.EX2 R168, R84 ;  /* 0x0000005400a87308 */ /* 0x0007e20000000800 */
[----:B------:R-:W-:Y:S02]  /*bd60*/  MOV R134, R122 ;  /* 0x0000007a00867202 */ /* 0x000fe40000000f00 */
[----:B------:R-:W-:Y:S02]  /*bd70*/  MOV R122, R185 ;  /* 0x000000b9007a7202 */ /* 0x000fe40000000f00 */
[C---:B------:R-:W-:Y:S04]  /*bd80*/  HMMA.16816.F32 R16, R76.reuse, R86, R16 ;  /* 0x000000564c10723c */ /* 0x040fe80000001810 */
[----:B------:R-:W-:Y:S04]  /*bd90*/  MOV R167, R134 ;  /* 0x0000008600a77202 */ /* 0x000fe80000000f00 */
[-C--:B--2---:R-:W-:Y:S08]  /*bda0*/  HMMA.16816.F32 R20, R76, R88.reuse, R20 ;  /* 0x000000584c14723c */ /* 0x084ff00000001814 */
[C---:B------:R-:W-:Y:S04]  /*bdb0*/  HMMA.16816.F32 R24, R80.reuse, R88, R24 ;  /* 0x000000585018723c */ /* 0x040fe80000001818 */
[--C-:B---3--:R-:W-:Y:S02]  /*bdc0*/  FFMA.FTZ R84, R234, c[0x0][0x2d0], -R107.reuse ;  /* 0x0000b400ea547a23 */ /* 0x108fe4000001086b */
[----:B------:R2:W5:Y:S01]  /*bdd0*/  LDL.LU R234, [R1+0x44] ;  /* 0x0000440001ea7983 */ /* 0x0005620000300800 */
[----:B------:R-:W-:Y:S01]  /*bde0*/  FFMA.FTZ R88, R98, c[0x0][0x2d0], -R107 ;  /* 0x0000b40062587a23 */ /* 0x000fe2000001086b */
[-C--:B------:R-:W-:Y:S01]  /*bdf0*/  HMMA.16816.F32 R28, R80, R90.reuse, R28 ;  /* 0x0000005a501c723c */ /* 0x080fe2000000181c */
[----:B------:R3:W-:Y:S01]  /*be00*/  MUFU.EX2 R187, R84 ;  /* 0x0000005400bb7308 */ /* 0x0007e20000000800 */
[----:B------:R-:W4:Y:S06]  /*be10*/  LDL.LU R164, [R1+0x14] ;  /* 0x0000140001a47983 */ /* 0x000f2c0000300800 */
[C---:B------:R-:W-:Y:S03]  /*be20*/  HMMA.16816.F32 R32, R76.reuse, R90, R32 ;  /* 0x0000005a4c20723c */ /* 0x040fe60000001820 */
[----:B------:R2:W-:Y:S05]  /*be30*/  MUFU.EX2 R185, R88 ;  /* 0x0000005800b97308 */ /* 0x0005ea0000000800 */
[-C--:B-1----:R-:W-:Y:S08]  /*be40*/  HMMA.16816.F32 R36, R76, R92.reuse, R36 ;  /* 0x0000005c4c24723c */ /* 0x082ff00000001824 */
[C---:B------:R-:W-:Y:S04]  /*be50*/  HMMA.16816.F32 R40, R80.reuse, R92, R40 ;  /* 0x0000005c5028723c */ /* 0x040fe80000001828 */
[----:B---3--:R-:W-:Y:S03]  /*be60*/  FFMA.FTZ R84, R186, c[0x0][0x2d0], -R105 ;  /* 0x0000b400ba547a23 */ /* 0x008fe60000010869 */
[--C-:B------:R-:W-:Y:S01]  /*be70*/  FFMA.FTZ R92, R135, c[0x0][0x2d0], -R96.reuse ;  /* 0x0000b400875c7a23 */ /* 0x100fe20000010860 */
[-C--:B------:R-:W-:Y:S01]  /*be80*/  HMMA.16816.F32 R44, R80, R94.reuse, R44 ;  /* 0x0000005e502c723c */ /* 0x080fe2000000182c */
[----:B------:R1:W-:Y:S03]  /*be90*/  MUFU.EX2 R175, R84 ;  /* 0x0000005400af7308 */ /* 0x0003e60000000800 */
[--C-:B--2---:R-:W-:Y:S01]  /*bea0*/  FFMA.FTZ R88, R99, c[0x0][0x2d0], -R107.reuse ;  /* 0x0000b40063587a23 */ /* 0x104fe2000001086b */
[----:B------:R-:W-:Y:S01]  /*beb0*/  MOV R135, R116 ;  /* 0x0000007400877202 */ /* 0x000fe20000000f00 */
[----:B------:R-:W-:Y:S02]  /*bec0*/  FFMA.FTZ R107, R115, c[0x0][0x2d0], -R107 ;  /* 0x0000b400736b7a23 */ /* 0x000fe4000001086b */
[C---:B------:R-:W-:Y:S03]  /*bed0*/  HMMA.16816.F32 R48, R76.reuse, R94, R48 ;  /* 0x0000005e4c30723c */ /* 0x040fe60000001830 */
[----:B------:R2:W-:Y:S10]  /*bee0*/  MUFU.EX2 R184, R88 ;  /* 0x0000005800b87308 */ /* 0x0005f40000000800 */
[----:B------:R3:W-:Y:S01]  /*bef0*/  MUFU.EX2 R117, R92 ;  /* 0x0000005c00757308 */ /* 0x0007e20000000800 */
[--C-:B-1----:R-:W-:Y:S02]  /*bf00*/  FFMA.FTZ R84, R97, c[0x0][0x2d0], -R105.reuse ;  /* 0x0000b40061547a23 */ /* 0x102fe40000010869 */
[----:B------:R-:W-:Y:S02]  /*bf10*/  FFMA.FTZ R105, R113, c[0x0][0x2d0], -R105 ;  /* 0x0000b40071697a23 */ /* 0x000fe40000010869 */
[--C-:B------:R-:W-:Y:S05]  /*bf20*/  FFMA.FTZ R113, R109, c[0x0][0x2d0], -R96.reuse ;  /* 0x0000b4006d717a23 */ /* 0x100fea0000010860 */
[----:B------:R1:W-:Y:S01]  /*bf30*/  MUFU.EX2 R186, R84 ;  /* 0x0000005400ba7308 */ /* 0x0003e20000000800 */
[--C-:B------:R-:W-:Y:S02]  /*bf40*/  FFMA.FTZ R109, R111, c[0x0][0x2d0], -R3.reuse ;  /* 0x0000b4006f6d7a23 */ /* 0x100fe40000010803 */
[--C-:B------:R-:W-:Y:S02]  /*bf50*/  FFMA.FTZ R111, R207, c[0x0][0x2d0], -R3.reuse ;  /* 0x0000b400cf6f7a23 */ /* 0x100fe40000010803 */
[--C-:B--2---:R-:W-:Y:S02]  /*bf60*/  FFMA.FTZ R88, R150, c[0x0][0x2d0], -R96.reuse ;  /* 0x0000b40096587a23 */ /* 0x104fe40000010860 */
[----:B------:R-:W2:Y:S03]  /*bf70*/  LDL.LU R150, [R1+0x18] ;  /* 0x0000180001967983 */ /* 0x000ea60000300800 */
[----:B------:R1:W-:Y:S01]  /*bf80*/  MUFU.EX2 R174, R88 ;  /* 0x0000005800ae7308 */ /* 0x0003e20000000800 */
[----:B---3--:R-:W-:Y:S09]  /*bf90*/  LDSM.16.MT88.4 R92, [R227+0x2100] ;  /* 0x00210000e35c783b */ /* 0x008ff20000004200 */
[----:B------:R-:W3:Y:S01]  /*bfa0*/  MUFU.EX2 R105, R105 ;  /* 0x0000006900697308 */ /* 0x000ee20000000800 */
[----:B-1----:R-:W1:Y:S09]  /*bfb0*/  LDSM.16.MT88.4 R84, [R226+0x1900] ;  /* 0x00190000e254783b */ /* 0x002e720000004200 */
[----:B------:R-:W1:Y:S01]  /*bfc0*/  MUFU.EX2 R107, R107 ;  /* 0x0000006b006b7308 */ /* 0x000e620000000800 */
[--C-:B------:R-:W-:Y:S01]  /*bfd0*/  FFMA.FTZ R88, R149, c[0x0][0x2d0], -R96.reuse ;  /* 0x0000b40095587a23 */ /* 0x100fe20000010860 */
[----:B------:R-:W-:Y:S01]  /*bfe0*/  MOV R149, R110 ;  /* 0x0000006e00957202 */ /* 0x000fe20000000f00 */
[--C-:B------:R-:W-:Y:S07]  /*bff0*/  FFMA.FTZ R110, R205, c[0x0][0x2d0], -R96.reuse ;  /* 0x0000b400cd6e7a23 */ /* 0x100fee0000010860 */
[----:B------:R1:W-:Y:S01]  /*c000*/  MUFU.EX2 R173, R88 ;  /* 0x0000005800ad7308 */ /* 0x0003e20000000800 */
[----:B---3--:R-:W-:Y:S09]  /*c010*/  F2FP.PACK_AB R182, R105, R104 ;  /* 0x0000006869b6723e */ /* 0x008ff200000000ff */
[----:B------:R-:W3:Y:S01]  /*c020*/  MUFU.EX2 R113, R113 ;  /* 0x0000007100717308 */ /* 0x000ee20000000800 */
[----:B-1----:R-:W-:Y:S09]  /*c030*/  F2FP.PACK_AB R183, R107, R106 ;  /* 0x0000006a6bb7723e */ /* 0x002ff200000000ff */
[----:B------:R-:W-:Y:S01]  /*c040*/  MUFU.EX2 R110, R110 ;  /* 0x0000006e006e7308 */ /* 0x000fe20000000800 */
[-C--:B------:R-:W-:Y:S03]  /*c050*/  HMMA.16816.F32 R52, R76, R84.reuse, R52 ;  /* 0x000000544c34723c */ /* 0x080fe60000001834 */
[--C-:B------:R-:W-:Y:S02]  /*c060*/  FFMA.FTZ R88, R148, c[0x0][0x2d0], -R3.reuse ;  /* 0x0000b40094587a23 */ /* 0x100fe40000010803 */
[----:B------:R-:W2:Y:S04]  /*c070*/  LDL.LU R148, [R1+0x20] ;  /* 0x0000200001947983 */ /* 0x000ea80000300800 */
[----:B------:R-:W-:Y:S01]  /*c080*/  MUFU.EX2 R109, R109 ;  /* 0x0000006d006d7308 */ /* 0x000fe20000000800 */
[C---:B------:R-:W-:Y:S01]  /*c090*/  HMMA.16816.F32 R56, R80.reuse, R84, R56 ;  /* 0x000000545038723c */ /* 0x040fe20000001838 */
[----:B------:R-:W2:Y:S03]  /*c0a0*/  LDL.LU R134, [R1+0x1c] ;  /* 0x00001c0001867983 */ /* 0x000ea60000300800 */
[----:B---3--:R-:W-:Y:S03]  /*c0b0*/  F2FP.PACK_AB R178, R113, R112 ;  /* 0x0000007071b2723e */ /* 0x008fe600000000ff */
[--C-:B------:R-:W-:Y:S01]  /*c0c0*/  FFMA.FTZ R84, R108, c[0x0][0x2d0], -R96.reuse ;  /* 0x0000b4006c547a23 */ /* 0x100fe20000010860 */
[-C--:B------:R-:W-:Y:S01]  /*c0d0*/  HMMA.16816.F32 R60, R80, R86.reuse, R60 ;  /* 0x00000056503c723c */ /* 0x080fe2000000183c */
[----:B------:R1:W-:Y:S03]  /*c0e0*/  MUFU.EX2 R172, R88 ;  /* 0x0000005800ac7308 */ /* 0x0003e60000000800 */
[----:B------:R-:W-:Y:S02]  /*c0f0*/  FFMA.FTZ R108, R206, c[0x0][0x2d0], -R96 ;  /* 0x0000b400ce6c7a23 */ /* 0x000fe40000010860 */
[----:B------:R-:W-:Y:S01]  /*c100*/  LDSM.16.MT88.4 R96, [R225+0x2100] ;  /* 0x00210000e160783b */ /* 0x000fe20000004200 */
[--C-:B------:R-:W-:Y:S01]  /*c110*/  FFMA.FTZ R80, R167, c[0x0][0x2d0], -R3.reuse ;  /* 0x0000b400a7507a23 */ /* 0x100fe20000010803 */
[----:B------:R-:W-:Y:S03]  /*c120*/  HMMA.16816.F32 R64, R76, R86, R64 ;  /* 0x000000564c40723c */ /* 0x000fe60000001840 */
[----:B------:R3:W-:Y:S01]  /*c130*/  MUFU.EX2 R115, R80 ;  /* 0x0000005000737308 */ /* 0x0007e20000000800 */
[--C-:B------:R-:W-:Y:S01]  /*c140*/  FFMA.FTZ R81, R166, c[0x0][0x2d0], -R3.reuse ;  /* 0x0000b400a6517a23 */ /* 0x100fe20000010803 */
[----:B------:R-:W-:Y:S02]  /*c150*/  F2FP.PACK_AB R82, R190, R189 ;  /* 0x000000bdbe52723e */ /* 0x000fe400000000ff */
[----:B------:R-:W-:Y:S02]  /*c160*/  F2FP.PACK_AB R76, R198, R163 ;  /* 0x000000a3c64c723e */ /* 0x000fe400000000ff */
[----:B------:R-:W-:Y:S03]  /*c170*/  F2FP.PACK_AB R77, R197, R162 ;  /* 0x000000a2c54d723e */ /* 0x000fe600000000ff */
[----:B------:R-:W-:Y:S01]  /*c180*/  F2FP.PACK_AB R78, R195, R196 ;  /* 0x000000c4c34e723e */ /* 0x000fe200000000ff */
[----:B------:R3:W-:Y:S01]  /*c190*/  MUFU.EX2 R114, R81 ;  /* 0x0000005100727308 */ /* 0x0007e20000000800 */
[----:B------:R-:W-:Y:S02]  /*c1a0*/  F2FP.PACK_AB R79, R193, R194 ;  /* 0x000000c2c14f723e */ /* 0x000fe400000000ff */
[----:B------:R-:W-:Y:S01]  /*c1b0*/  F2FP.PACK_AB R83, R170, R171 ;  /* 0x000000abaa53723e */ /* 0x000fe200000000ff */
[--C-:B-1----:R-:W-:Y:S02]  /*c1c0*/  FFMA.FTZ R88, R118, c[0x0][0x2d0], -R3.reuse ;  /* 0x0000b40076587a23 */ /* 0x102fe40000010803 */
[----:B------:R-:W-:Y:S04]  /*c1d0*/  FFMA.FTZ R3, R74, c[0x0][0x2d0], -R3 ;  /* 0x0000b4004a037a23 */ /* 0x000fe80000010803 */
[----:B------:R1:W-:Y:S01]  /*c1e0*/  MUFU.EX2 R118, R88 ;  /* 0x0000005800767308 */ /* 0x0003e20000000800 */
[----:B---3--:R-:W-:Y:S09]  /*c1f0*/  F2FP.PACK_AB R80, R192, R161 ;  /* 0x000000a1c050723e */ /* 0x008ff200000000ff */
[----:B------:R3:W-:Y:S01]  /*c200*/  MUFU.EX2 R116, R84 ;  /* 0x0000005400747308 */ /* 0x0007e20000000800 */
[----:B------:R-:W-:Y:S09]  /*c210*/  F2FP.PACK_AB R81, R191, R160 ;  /* 0x000000a0bf51723e */ /* 0x000ff200000000ff */
[----:B------:R-:W3:Y:S01]  /*c220*/  MUFU.EX2 R108, R108 ;  /* 0x0000006c006c7308 */ /* 0x000ee20000000800 */
[----:B-1----:R-:W1:Y:S09]  /*c230*/  LDSM.16.MT88.4 R88, [R224+0x2100] ;  /* 0x00210000e058783b */ /* 0x002e720000004200 */
[----:B------:R-:W1:Y:S01]  /*c240*/  MUFU.EX2 R111, R111 ;  /* 0x0000006f006f7308 */ /* 0x000e620000000800 */
[----:B---3--:R-:W3:Y:S01]  /*c250*/  LDSM.16.MT88.4 R84, [R226+0x2100] ;  /* 0x00210000e254783b */ /* 0x008ee20000004200 */
[----:B------:R-:W-:Y:S02]  /*c260*/  F2FP.PACK_AB R176, R110, R108 ;  /* 0x0000006c6eb0723e */ /* 0x000fe400000000ff */
[----:B-1----:R-:W-:Y:S01]  /*c270*/  F2FP.PACK_AB R177, R111, R109 ;  /* 0x0000006d6fb1723e */ /* 0x002fe200000000ff */
[-C--:B------:R-:W-:Y:S08]  /*c280*/  HMMA.16816.F32 R4, R76, R88.reuse, R4 ;  /* 0x000000584c04723c */ /* 0x080ff00000001804 */
[C---:B------:R-:W-:Y:S08]  /*c290*/  HMMA.16816.F32 R8, R80.reuse, R88, R8 ;  /* 0x000000585008723c */ /* 0x040ff00000001808 */
[-C--:B------:R-:W-:Y:S08]  /*c2a0*/  HMMA.16816.F32 R12, R80, R90.reuse, R12 ;  /* 0x0000005a500c723c */ /* 0x080ff0000000180c */
[C---:B------:R-:W-:Y:S01]  /*c2b0*/  HMMA.16816.F32 R16, R76.reuse, R90, R16 ;  /* 0x0000005a4c10723c */ /* 0x040fe20000001810 */
[----:B------:R-:W1:Y:S07]  /*c2c0*/  LDSM.16.MT88.4 R88, [R224+0x2900] ;  /* 0x00290000e058783b */ /* 0x000e6e0000004200 */
[-C--:B------:R-:W-:Y:S08]  /*c2d0*/  HMMA.16816.F32 R20, R76, R92.reuse, R20 ;  /* 0x0000005c4c14723c */ /* 0x080ff00000001814 */
[C---:B------:R-:W-:Y:S08]  /*c2e0*/  HMMA.16816.F32 R24, R80.reuse, R92, R24 ;  /* 0x0000005c5018723c */ /* 0x040ff00000001818 */
[-C--:B------:R-:W-:Y:S08]  /*c2f0*/  HMMA.16816.F32 R28, R80, R94.reuse, R28 ;  /* 0x0000005e501c723c */ /* 0x080ff0000000181c */
[C---:B------:R-:W-:Y:S01]  /*c300*/  HMMA.16816.F32 R32, R76.reuse, R94, R32 ;  /* 0x0000005e4c20723c */ /* 0x040fe20000001820 */
[----:B------:R-:W1:Y:S07]  /*c310*/  LDSM.16.MT88.4 R92, [R227+0x2900] ;  /* 0x00290000e35c783b */ /* 0x000e6e0000004200 */
[-C--:B------:R-:W-:Y:S04]  /*c320*/  HMMA.16816.F32 R36, R76, R96.reuse, R36 ;  /* 0x000000604c24723c */ /* 0x080fe80000001824 */
[----:B----4-:R-:W-:Y:S02]  /*c330*/  FFMA.FTZ R74, R70, R164, R165 ;  /* 0x000000a4464a7223 */ /* 0x010fe400000100a5 */
[----:B------:R-:W-:Y:S02]  /*c340*/  LDSM.16.MT88.4 R164, [R225+0x3100] ;  /* 0x00310000e1a4783b */ /* 0x000fe40000004200 */
[C---:B------:R-:W-:Y:S08]  /*c350*/  HMMA.16816.F32 R40, R80.reuse, R96, R40 ;  /* 0x000000605028723c */ /* 0x040ff00000001828 */
[-C--:B------:R-:W-:Y:S08]  /*c360*/  HMMA.16816.F32 R44, R80, R98.reuse, R44 ;  /* 0x00000062502c723c */ /* 0x080ff0000000182c */
[C---:B------:R-:W-:Y:S01]  /*c370*/  HMMA.16816.F32 R48, R76.reuse, R98, R48 ;  /* 0x000000624c30723c */ /* 0x040fe20000001830 */
[----:B------:R-:W4:Y:S07]  /*c380*/  LDSM.16.MT88.4 R96, [R225+0x2900] ;  /* 0x00290000e160783b */ /* 0x000f2e0000004200 */
[-C--:B---3--:R-:W-:Y:S08]  /*c390*/  HMMA.16816.F32 R52, R76, R84.reuse, R52 ;  /* 0x000000544c34723c */ /* 0x088ff00000001834 */
[C---:B------:R-:W-:Y:S08]  /*c3a0*/  HMMA.16816.F32 R56, R80.reuse, R84, R56 ;  /* 0x000000545038723c */ /* 0x040ff00000001838 */
[-C--:B------:R-:W-:Y:S07]  /*c3b0*/  HMMA.16816.F32 R60, R80, R86.reuse, R60 ;  /* 0x00000056503c723c */ /* 0x080fee000000183c */
[----:B------:R-:W-:Y:S01]  /*c3c0*/  F2FP.PACK_AB R80, R173, R174 ;  /* 0x000000aead50723e */ /* 0x000fe200000000ff */
[----:B------:R-:W-:Y:S01]  /*c3d0*/  HMMA.16816.F32 R64, R76, R86, R64 ;  /* 0x000000564c40723c */ /* 0x000fe20000001840 */
[----:B------:R-:W3:Y:S03]  /*c3e0*/  LDSM.16.MT88.4 R84, [R226+0x2900] ;  /* 0x00290000e254783b */ /* 0x000ee60000004200 */
[----:B------:R-:W-:Y:S02]  /*c3f0*/  F2FP.PACK_AB R81, R118, R172 ;  /* 0x000000ac7651723e */ /* 0x000fe400000000ff */
[----:B------:R-:W-:Y:S02]  /*c400*/  F2FP.PACK_AB R82, R116, R117 ;  /* 0x000000757452723e */ /* 0x000fe400000000ff */
[----:B------:R-:W-:Y:S01]  /*c410*/  F2FP.PACK_AB R76, R188, R169 ;  /* 0x000000a9bc4c723e */ /* 0x000fe200000000ff */
[----:B--2---:R-:W-:Y:S03]  /*c420*/  FFMA.FTZ R68, R68, R150, R151 ;  /* 0x0000009644447223 */ /* 0x004fe60000010097 */
[----:B------:R-:W-:Y:S02]  /*c430*/  F2FP.PACK_AB R77, R187, R168 ;  /* 0x000000a8bb4d723e */ /* 0x000fe400000000ff */
[----:B------:R-:W-:Y:S01]  /*c440*/  F2FP.PACK_AB R78, R186, R175 ;  /* 0x000000afba4e723e */ /* 0x000fe200000000ff */
[----:B------:R-:W-:Y:S01]  /*c450*/  FADD.FTZ R68, R132, R68 ;  /* 0x0000004484447221 */ /* 0x000fe20000010000 */
[----:B------:R-:W-:Y:S02]  /*c460*/  F2FP.PACK_AB R79, R184, R185 ;  /* 0x000000b9b84f723e */ /* 0x000fe400000000ff */
[----:B------:R-:W-:Y:S05]  /*c470*/  F2FP.PACK_AB R83, R114, R115 ;  /* 0x000000737253723e */ /* 0x000fea00000000ff */
[-C--:B-1----:R-:W-:Y:S08]  /*c480*/  HMMA.16816.F32 R4, R76, R88.reuse, R4 ;  /* 0x000000584c04723c */ /* 0x082ff00000001804 */
[C---:B------:R-:W-:Y:S01]  /*c490*/  HMMA.16816.F32 R8, R80.reuse, R88, R8 ;  /* 0x000000585008723c */ /* 0x040fe20000001808 */
[----:B------:R-:W-:Y:S07]  /*c4a0*/  MUFU.EX2 R88, R75 ;  /* 0x0000004b00587308 */ /* 0x000fee0000000800 */
[-C--:B------:R-:W-:Y:S03]  /*c4b0*/  HMMA.16816.F32 R12, R80, R90.reuse, R12 ;  /* 0x0000005a500c723c */ /* 0x080fe6000000180c */
[----:B------:R-:W1:Y:S05]  /*c4c0*/  MUFU.EX2 R75, R3 ;  /* 0x00000003004b7308 */ /* 0x000e6a0000000800 */
[C---:B------:R-:W-:Y:S08]  /*c4d0*/  HMMA.16816.F32 R16, R76.reuse, R90, R16 ;  /* 0x0000005a4c10723c */ /* 0x040ff00000001810 */
[-C--:B------:R-:W-:Y:S08]  /*c4e0*/  HMMA.16816.F32 R20, R76, R92.reuse, R20 ;  /* 0x0000005c4c14723c */ /* 0x080ff00000001814 */
[C---:B------:R-:W-:Y:S04]  /*c4f0*/  HMMA.16816.F32 R24, R80.reuse, R92, R24 ;  /* 0x0000005c5018723c */ /* 0x040fe80000001818 */
[----:B-1----:R-:W-:Y:S04]  /*c500*/  F2FP.PACK_AB R179, R75, R88 ;  /* 0x000000584bb3723e */ /* 0x002fe800000000ff */
[-C--:B------:R-:W-:Y:S04]  /*c510*/  HMMA.16816.F32 R28, R80, R94.reuse, R28 ;  /* 0x0000005e501c723c */ /* 0x080fe8000000181c */
[----:B------:R-:W-:Y:S02]  /*c520*/  FFMA.FTZ R70, R69, R148, R149 ;  /* 0x0000009445467223 */ /* 0x000fe40000010095 */
[----:B------:R-:W-:Y:S01]  /*c530*/  FFMA.FTZ R0, R0, R134, R135 ;  /* 0x0000008600007223 */ /* 0x000fe20000010087 */
[----:B------:R-:W-:Y:S01]  /*c540*/  LDSM.16.MT88.4 R148, [R227+0x3100] ;  /* 0x00310000e394783b */ /* 0x000fe20000004200 */
[----:B------:R-:W-:Y:S01]  /*c550*/  FADD.FTZ R70, R233, R70 ;  /* 0x00000046e9467221 */ /* 0x000fe20000010000 */
[C---:B------:R-:W-:Y:S04]  /*c560*/  HMMA.16816.F32 R32, R76.reuse, R94, R32 ;  /* 0x0000005e4c20723c */ /* 0x040fe80000001820 */
[----:B------:R-:W-:Y:S02]  /*c570*/  FADD.FTZ R69, R133, R74 ;  /* 0x0000004a85457221 */ /* 0x000fe40000010000 */
[----:B------:R-:W-:Y:S01]  /*c580*/  FADD.FTZ R0, R232, R0 ;  /* 0x00000000e8007221 */ /* 0x000fe20000010000 */
[----:B------:R1:W5:Y:S01]  /*c590*/  LDL.LU R233, [R1+0x40] ;  /* 0x0000400001e97983 */ /* 0x0003620000300800 */
[----:B------:R-:W-:Y:S01]  /*c5a0*/  FADD.FTZ R74, R231, R69 ;  /* 0x00000045e74a7221 */ /* 0x000fe20000010000 */
[-C--:B----4-:R-:W-:Y:S02]  /*c5b0*/  HMMA.16816.F32 R36, R76, R96.reuse, R36 ;  /* 0x000000604c24723c */ /* 0x090fe40000001824 */
[----:B------:R1:W5:Y:S01]  /*c5c0*/  LDL.LU R232, [R1+0x3c] ;  /* 0x00003c0001e87983 */ /* 0x0003620000300800 */
[----:B------:R-:W-:Y:S02]  /*c5d0*/  FADD.FTZ R69, R230, R68 ;  /* 0x00000044e6457221 */ /* 0x000fe40000010000 */
[----:B------:R-:W-:Y:S01]  /*c5e0*/  FADD.FTZ R68, R229, R70 ;  /* 0x00000046e5447221 */ /* 0x000fe20000010000 */
[----:B------:R1:W5:Y:S01]  /*c5f0*/  LDL.LU R231, [R1+0x38] ;  /* 0x0000380001e77983 */ /* 0x0003620000300800 */
[----:B------:R-:W-:Y:S01]  /*c600*/  FADD.FTZ R70, R228, R0 ;  /* 0x00000000e4467221 */ /* 0x000fe20000010000 */
[C---:B------:R-:W-:Y:S02]  /*c610*/  HMMA.16816.F32 R40, R80.reuse, R96, R40 ;  /* 0x000000605028723c */ /* 0x040fe40000001828 */
[----:B------:R1:W5:Y:S02]  /*c620*/  LDL.LU R230, [R1+0x34] ;  /* 0x0000340001e67983 */ /* 0x0003640000300800 */
[----:B------:R-:W-:Y:S02]  /*c630*/  FADD.FTZ R0, R119, R74 ;  /* 0x0000004a77007221 */ /* 0x000fe40000010000 */
[----:B------:R-:W-:Y:S01]  /*c640*/  FADD.FTZ R69, R122, R69 ;  /* 0x000000457a457221 */ /* 0x000fe20000010000 */
[----:B------:R1:W5:Y:S01]  /*c650*/  LDL.LU R229, [R1+0x30] ;  /* 0x0000300001e57983 */ /* 0x0003620000300800 */
[----:B------:R-:W-:Y:S01]  /*c660*/  FADD.FTZ R68, R121, R68 ;  /* 0x0000004479447221 */ /* 0x000fe20000010000 */
[-C--:B------:R-:W-:Y:S02]  /*c670*/  HMMA.16816.F32 R44, R80, R98.reuse, R44 ;  /* 0x00000062502c723c */ /* 0x080fe4000000182c */
[----:B------:R1:W5:Y:S01]  /*c680*/  LDL.LU R228, [R1+0x2c] ;  /* 0x00002c0001e47983 */ /* 0x0003620000300800 */
[----:B------:R-:W-:Y:S02]  /*c690*/  FADD.FTZ R3, R120, R70 ;  /* 0x0000004678037221 */ /* 0x000fe40000010000 */
[----:B------:R-:W-:Y:S01]  /*c6a0*/  FADD.FTZ R70, R127, R0 ;  /* 0x000000007f467221 */ /* 0x000fe20000010000 */
[----:B------:R1:W5:Y:S01]  /*c6b0*/  LDL.LU R119, [R1+0x28] ;  /* 0x0000280001777983 */ /* 0x0003620000300800 */
[----:B------:R-:W-:Y:S01]  /*c6c0*/  FADD.FTZ R0, R126, R69 ;  /* 0x000000457e007221 */ /* 0x000fe20000010000 */
[C---:B------:R-:W-:Y:S02]  /*c6d0*/  HMMA.16816.F32 R48, R76.reuse, R98, R48 ;  /* 0x000000624c30723c */ /* 0x040fe40000001830 */
[----:B------:R-:W2:Y:S02]  /*c6e0*/  LDSM.16.MT88.4 R132, [R224+0x3100] ;  /* 0x00310000e084783b */ /* 0x000ea40000004200 */
[----:B------:R-:W-:Y:S02]  /*c6f0*/  FADD.FTZ R69, R125, R68 ;  /* 0x000000447d457221 */ /* 0x000fe40000010000 */
[----:B------:R-:W-:Y:S02]  /*c700*/  FADD.FTZ R68, R124, R3 ;  /* 0x000000037c447221 */ /* 0x000fe40000010000 */
[----:B------:R-:W-:Y:S01]  /*c710*/  FADD.FTZ R3, R252, R70 ;  /* 0x00000046fc037221 */ /* 0x000fe20000010000 */
[-C--:B---3--:R-:W-:Y:S03]  /*c720*/  HMMA.16816.F32 R52, R76, R84.reuse, R52 ;  /* 0x000000544c34723c */ /* 0x088fe60000001834 */
[----:B------:R-:W-:Y:S05]  /*c730*/  FADD.FTZ R0, R251, R0 ;  /* 0x00000000fb007221 */ /* 0x000fea0000010000 */
[C---:B------:R-:W-:Y:S08]  /*c740*/  HMMA.16816.F32 R56, R80.reuse, R84, R56 ;  /* 0x000000545038723c */ /* 0x040ff00000001838 */
[-C--:B------:R-:W-:Y:S08]  /*c750*/  HMMA.16816.F32 R60, R80, R86.reuse, R60 ;  /* 0x00000056503c723c */ /* 0x080ff0000000183c */
[----:B------:R-:W-:Y:S08]  /*c760*/  HMMA.16816.F32 R64, R76, R86, R64 ;  /* 0x000000564c40723c */ /* 0x000ff00000001840 */
[-C--:B--2---:R-:W-:Y:S07]  /*c770*/  HMMA.16816.F32 R124, R180, R132.reuse, R4 ;  /* 0x00000084b47c723c */ /* 0x084fee0000001804 */
[----:B------:R-:W-:Y:S01]  /*c780*/  FADD.FTZ R4, R139, R69 ;  /* 0x000000458b047221 */ /* 0x000fe20000010000 */
[C---:B------:R-:W-:Y:S04]  /*c790*/  HMMA.16816.F32 R120, R176.reuse, R132, R8 ;  /* 0x00000084b078723c */ /* 0x040fe80000001808 */
[----:B------:R-:W-:Y:S02]  /*c7a0*/  FADD.FTZ R7, R138, R68 ;  /* 0x000000448a077221 */ /* 0x000fe40000010000 */
[----:B------:R-:W-:Y:S02]  /*c7b0*/  FADD.FTZ R6, R137, R3 ;  /* 0x0000000389067221 */ /* 0x000fe40000010000 */
[----:B------:R-:W-:Y:S01]  /*c7c0*/  FADD.FTZ R5, R136, R0 ;  /* 0x0000000088057221 */ /* 0x000fe20000010000 */
[-C--:B------:R-:W-:Y:S03]  /*c7d0*/  HMMA.16816.F32 R128, R176, R134.reuse, R12 ;  /* 0x00000086b080723c */ /* 0x080fe6000000180c */
[----:B------:R-:W-:Y:S02]  /*c7e0*/  FADD.FTZ R4, R249, R4 ;  /* 0x00000004f9047221 */ /* 0x000fe40000010000 */
[----:B------:R-:W-:Y:S02]  /*c7f0*/  FADD.FTZ R3, R221, R7 ;  /* 0x00000007dd037221 */ /* 0x000fe40000010000 */
        /* <DEDUP_REMOVED lines=12> */
[----:B------:R-:W-:Y:S04]  /*c8c0*/  FADD.FTZ R7, R220, R4 ;  /* 0x00000004dc077221 */ /* 0x000fe80000010000 */
        /* <DEDUP_REMOVED lines=9> */
[----:B------:R-:W-:Y:S01]  /*c960*/  FADD.FTZ R10, R217, R3 ;  /* 0x00000003d90a7221 */ /* 0x000fe20000010000 */
[----:B------:R-:W2:Y:S01]  /*c970*/  LDSM.16.MT88.4 R4, [R226+0x3100] ;  /* 0x00310000e204783b */ /* 0x000ea20000004200 */
[----:B------:R-:W-:Y:S04]  /*c980*/  FADD.FTZ R9, R213, R0 ;  /* 0x00000000d5097221 */ /* 0x000fe80000010000 */
[----:B------:R-:W-:Y:S02]  /*c990*/  FADD.FTZ R8, R216, R8 ;  /* 0x00000008d8087221 */ /* 0x000fe40000010000 */
[----:B------:R-:W-:Y:S02]  /*c9a0*/  FADD.FTZ R0, R155, R10 ;  /* 0x0000000a9b007221 */ /* 0x000fe40000010000 */
[----:B------:R-:W-:Y:S02]  /*c9b0*/  FADD.FTZ R3, R210, R11 ;  /* 0x0000000bd2037221 */ /* 0x000fe40000010000 */
[----:B------:R-:W-:Y:S02]  /*c9c0*/  FADD.FTZ R12, R153, R9 ;  /* 0x00000009990c7221 */ /* 0x000fe40000010000 */
[----:B------:R-:W-:Y:S02]  /*c9d0*/  FADD.FTZ R11, R152, R8 ;  /* 0x00000008980b7221 */ /* 0x000fe40000010000 */
[----:B------:R-:W-:Y:S02]  /*c9e0*/  FADD.FTZ R9, R154, R0 ;  /* 0x000000009a097221 */ /* 0x000fe40000010000 */
[----:B------:R-:W-:Y:S01]  /*c9f0*/  FADD.FTZ R10, R209, R3 ;  /* 0x00000003d10a7221 */ /* 0x000fe20000010000 */
[-C--:B------:R-:W-:Y:S03]  /*ca00*/  HMMA.16816.F32 R152, R180, R164.reuse, R36 ;  /* 0x000000a4b498723c */ /* 0x080fe60000001824 */
[----:B------:R-:W-:Y:S02]  /*ca10*/  FADD.FTZ R8, R159, R12 ;  /* 0x0000000c9f087221 */ /* 0x000fe40000010000 */
[----:B------:R-:W-:Y:S02]  /*ca20*/  FADD.FTZ R3, R158, R11 ;  /* 0x0000000b9e037221 */ /* 0x000fe40000010000 */
[----:B------:R-:W-:Y:S02]  /*ca30*/  FADD.FTZ R0, R208, R10 ;  /* 0x0000000ad0007221 */ /* 0x000fe40000010000 */
[----:B------:R-:W-:Y:S03]  /*ca40*/  FADD.FTZ R12, R201, R9 ;  /* 0x00000009c90c7221 */ /* 0x000fe60000010000 */
        /* <DEDUP_REMOVED lines=24> */
[----:B------:R-:W-:Y:S02]  /*cbd0*/  FADD.FTZ R11, R170, R8 ;  /* 0x00000008aa0b7221 */ /* 0x000fe40000010000 */
[----:B------:R-:W-:Y:S02]  /*cbe0*/  FADD.FTZ R10, R169, R3 ;  /* 0x00000003a90a7221 */ /* 0x000fe40000010000 */
[----:B------:R-:W-:Y:S02]  /*cbf0*/  FADD.FTZ R9, R168, R0 ;  /* 0x00000000a8097221 */ /* 0x000fe40000010000 */
[----:B------:R-:W-:Y:S01]  /*cc00*/  FADD.FTZ R8, R174, R12 ;  /* 0x0000000cae087221 */ /* 0x000fe20000010000 */
[-C--:B--2---:R-:W-:Y:S03]  /*cc10*/  HMMA.16816.F32 R168, R180, R4.reuse, R52 ;  /* 0x00000004b4a8723c */ /* 0x084fe60000001834 */
[----:B------:R-:W-:Y:S02]  /*cc20*/  FADD.FTZ R0, R188, R10 ;  /* 0x0000000abc007221 */ /* 0x000fe40000010000 */
[----:B------:R-:W-:Y:S02]  /*cc30*/  FADD.FTZ R3, R172, R11 ;  /* 0x0000000bac037221 */ /* 0x000fe40000010000 */
[----:B------:R-:W-:Y:S02]  /*cc40*/  FADD.FTZ R10, R173, R8 ;  /* 0x00000008ad0a7221 */ /* 0x000fe40000010000 */
[----:B------:R-:W-:Y:S02]  /*cc50*/  FADD.FTZ R8, R175, R0 ;  /* 0x00000000af087221 */ /* 0x000fe40000010000 */
[C---:B------:R-:W-:Y:S04]  /*cc60*/  HMMA.16816.F32 R172, R176.reuse, R4, R56 ;  /* 0x00000004b0ac723c */ /* 0x040fe80000001838 */
[----:B------:R-:W-:Y:S02]  /*cc70*/  FADD.FTZ R11, R187, R9 ;  /* 0x00000009bb0b7221 */ /* 0x000fe40000010000 */
[----:B------:R-:W-:Y:S01]  /*cc80*/  FADD.FTZ R9, R118, R3 ;  /* 0x0000000376097221 */ /* 0x000fe20000010000 */
[----:B------:R-:W-:Y:S01]  /*cc90*/  MOV R118, R2 ;  /* 0x0000000200767202 */ /* 0x000fe20000000f00 */
[----:B------:R-:W-:Y:S01]  /*cca0*/  FADD.FTZ R4, R185, R11 ;  /* 0x0000000bb9047221 */ /* 0x000fe20000010000 */
[-C--:B------:R-:W-:Y:S03]  /*ccb0*/  HMMA.16816.F32 R176, R176, R6.reuse, R60 ;  /* 0x00000006b0b0723c */ /* 0x080fe6000000183c */
[----:B------:R-:W-:Y:S01]  /*ccc0*/  FADD.FTZ R3, R117, R10 ;  /* 0x0000000a75037221 */ /* 0x000fe20000010000 */
[----:B------:R-:W-:Y:S01]  /*ccd0*/  MOV R117, R71 ;  /* 0x0000004700757202 */ /* 0x000fe20000000f00 */
[----:B------:R-:W-:Y:S02]  /*cce0*/  FADD.FTZ R10, R186, R8 ;  /* 0x00000008ba0a7221 */ /* 0x000fe40000010000 */
[----:B------:R-:W-:Y:S01]  /*ccf0*/  FADD.FTZ R0, R115, R9 ;  /* 0x0000000973007221 */ /* 0x000fe20000010000 */
[----:B------:R-:W-:Y:S04]  /*cd00*/  HMMA.16816.F32 R180, R180, R6, R64 ;  /* 0x00000006b4b4723c */ /* 0x000fe80000001840 */
[----:B------:R-:W-:Y:S02]  /*cd10*/  FADD.FTZ R9, R184, R4 ;  /* 0x00000004b8097221 */ /* 0x000fe40000010000 */
[----:B------:R-:W-:Y:S01]  /*cd20*/  FADD.FTZ R5, R116, R3 ;  /* 0x0000000374057221 */ /* 0x000fe20000010000 */
[----:B------:R-:W-:Y:S01]  /*cd30*/  MOV R116, R72 ;  /* 0x0000004800747202 */ /* 0x000fe20000000f00 */
        /* <DEDUP_REMOVED lines=12> */
[----:B------:R-:W-:Y:S01]  /*ce00*/  STL [R1+0x14], R5 ;  /* 0x0000140501007387 */ /* 0x000fe20000100800 */
[----:B------:R-:W-:Y:S02]  /*ce10*/  FADD.FTZ R3, R112, R3 ;  /* 0x0000000370037221 */ /* 0x000fe40000010000 */
[----:B------:R-:W-:Y:S01]  /*ce20*/  FADD.FTZ R0, R111, R8 ;  /* 0x000000086f007221 */ /* 0x000fe20000010000 */
[----:B------:R-:W-:Y:S01]  /*ce30*/  STL [R1+0x18], R4 ;  /* 0x0000180401007387 */ /* 0x000fe20000100800 */
[----:B------:R-:W-:Y:S02]  /*ce40*/  FADD.FTZ R3, R113, R3 ;  /* 0x0000000371037221 */ /* 0x000fe40000010000 */
[----:B------:R-:W-:Y:S03]  /*ce50*/  FADD.FTZ R0, R88, R0 ;  /* 0x0000000058007221 */ /* 0x000fe60000010000 */
[----:B------:R2:W-:Y:S01]  /*ce60*/  STL [R1+0x20], R3 ;  /* 0x0000200301007387 */ /* 0x0005e20000100800 */
[----:B------:R-:W-:Y:S05]  /*ce70*/  FADD.FTZ R0, R75, R0 ;  /* 0x000000004b007221 */ /* 0x000fea0000010000 */
[----:B------:R1:W-:Y:S01]  /*ce80*/  STL [R1+0x1c], R0 ;  /* 0x00001c0001007387 */ /* 0x0003e20000100800 */
[----:B--2---:R-:W-:Y:S01]  /*ce90*/  MOV R3, R73 ;  /* 0x0000004900037202 */ /* 0x004fe20000000f00 */
[----:B-1---5:R-:W-:-:S05]  /*cea0*/  @P0 BRA `(.L_x_20) ;  /* 0xffffad8000000947 */ /* 0x022fca000383ffff */
.L_x_19:
[----:B-1----:R-:W2:Y:S04]  /*ceb0*/  LDL.LU R0, [R1+0x14] ;  /* 0x0000140001007983 */ /* 0x002ea80000300800 */
[----:B------:R-:W3:Y:S04]  /*cec0*/  LDL.LU R4, [R1+0x18] ;  /* 0x0000180001047983 */ /* 0x000ee80000300800 */
[----:B------:R-:W4:Y:S04]  /*ced0*/  LDL.LU R10, [R1+0x20] ;  /* 0x00002000010a7983 */ /* 0x000f280000300800 */
[----:B------:R-:W5:Y:S01]  /*cee0*/  LDL.LU R8, [R1+0x1c] ;  /* 0x00001c0001087983 */ /* 0x000f620000300800 */
[----:B------:R-:W-:-:S02]  /*cef0*/  MOV R20, 0xff800000 ;  /* 0xff80000000147802 */ /* 0x000fc40000000f00 */
[----:B------:R-:W-:Y:S02]  /*cf00*/  MOV R21, 0xff800000 ;  /* 0xff80000000157802 */ /* 0x000fe40000000f00 */
[----:B------:R-:W-:Y:S02]  /*cf10*/  MOV R22, 0xff800000 ;  /* 0xff80000000167802 */ /* 0x000fe40000000f00 */
[----:B------:R-:W-:Y:S02]  /*cf20*/  MOV R23, 0xff800000 ;  /* 0xff80000000177802 */ /* 0x000fe40000000f00 */
[----:B------:R-:W-:Y:S01]  /*cf30*/  PLOP3.LUT P4, PT, PT, PT, PT, 0x8, 0x0 ;  /* 0x000000000000781c */ /* 0x000fe20003f8e170 */
[----:B--2---:R-:W1:Y:S04]  /*cf40*/  SHFL.BFLY PT, R5, R0, 0x2, 0x1f ;  /* 0x0c401f0000057f89 */ /* 0x004e6800000e0000 */
[----:B---3--:R-:W2:Y:S04]  /*cf50*/  SHFL.BFLY PT, R9, R4, 0x2, 0x1f ;  /* 0x0c401f0004097f89 */ /* 0x008ea800000e0000 */
[----:B----4-:R-:W3:Y:S04]  /*cf60*/  SHFL.BFLY PT, R7, R10, 0x2, 0x1f ;  /* 0x0c401f000a077f89 */ /* 0x010ee800000e0000 */
[----:B-----5:R-:W4:Y:S01]  /*cf70*/  SHFL.BFLY PT, R6, R8, 0x2, 0x1f ;  /* 0x0c401f0008067f89 */ /* 0x020f2200000e0000 */
[----:B-1----:R-:W-:-:S02]  /*cf80*/  FADD.FTZ R5, R5, R0 ;  /* 0x0000000005057221 */ /* 0x002fc40000010000 */
[----:B--2---:R-:W-:-:S03]  /*cf90*/  FADD.FTZ R9, R9, R4 ;  /* 0x0000000409097221 */ /* 0x004fc60000010000 */
[----:B------:R-:W1:Y:S01]  /*cfa0*/  SHFL.BFLY PT, R0, R5, 0x1, 0x1f ;  /* 0x0c201f0005007f89 */ /* 0x000e6200000e0000 */
[----:B---3--:R-:W-:-:S03]  /*cfb0*/  FADD.FTZ R7, R7, R10 ;  /* 0x0000000a07077221 */ /* 0x008fc60000010000 */
[----:B------:R-:W2:Y:S01]  /*cfc0*/  SHFL.BFLY PT, R4, R9, 0x1, 0x1f ;  /* 0x0c201f0009047f89 */ /* 0x000ea200000e0000 */
[----:B----4-:R-:W-:-:S03]  /*cfd0*/  FADD.FTZ R6, R6, R8 ;  /* 0x0000000806067221 */ /* 0x010fc60000010000 */
[----:B------:R-:W3:Y:S04]  /*cfe0*/  SHFL.BFLY PT, R3, R7, 0x1, 0x1f ;  /* 0x0c201f0007037f89 */ /* 0x000ee800000e0000 */
[----:B------:R-:W4:Y:S01]  /*cff0*/  SHFL.BFLY PT, R8, R6, 0x1, 0x1f ;  /* 0x0c201f0006087f89 */ /* 0x000f2200000e0000 */
[----:B-1----:R-:W-:Y:S01]  /*d000*/  FADD.FTZ R5, R5, R0 ;  /* 0x0000000005057221 */ /* 0x002fe20000010000 */
[----:B------:R-:W-:Y:S01]  /*d010*/  MOV R0, RZ ;  /* 0x000000ff00007202 */ /* 0x000fe20000000f00 */
[----:B--2---:R-:W-:-:S03]  /*d020*/  FADD.FTZ R9, R9, R4 ;  /* 0x0000000409097221 */ /* 0x004fc60000010000 */
[----:B------:R-:W-:Y:S02]  /*d030*/  FSETP.NE.FTZ.AND P3, PT, R5, RZ, PT ;  /* 0x000000ff0500720b */ /* 0x000fe40003f75000 */
[----:B------:R-:W-:Y:S01]  /*d040*/  MOV R4, RZ ;  /* 0x000000ff00047202 */ /* 0x000fe20000000f00 */
[----:B---3--:R-:W-:Y:S01]  /*d050*/  FADD.FTZ R7, R7, R3 ;  /* 0x0000000307077221 */ /* 0x008fe20000010000 */
[----:B------:R-:W-:Y:S02]  /*d060*/  FSETP.NE.FTZ.AND P2, PT, R9, RZ, PT ;  /* 0x000000ff0900720b */ /* 0x000fe40003f55000 */
[----:B------:R-:W-:Y:S01]  /*d070*/  MOV R3, RZ ;  /* 0x000000ff00037202 */ /* 0x000fe20000000f00 */
[----:B----4-:R-:W-:Y:S01]  /*d080*/  FADD.FTZ R6, R8, R6 ;  /* 0x0000000608067221 */ /* 0x010fe20000010000 */
[----:B------:R-:W-:-:S04]  /*d090*/  FSETP.NE.FTZ.AND P1, PT, R7, RZ, PT ;  /* 0x000000ff0700720b */ /* 0x000fc80003f35000 */
[----:B------:R-:W-:Y:S01]  /*d0a0*/  FSETP.NE.FTZ.AND P0, PT, R6, RZ, PT ;  /* 0x000000ff0600720b */ /* 0x000fe20003f15000 */
[----:B------:R-:W1:Y:S08]  /*d0b0*/  @P3 MUFU.RCP R0, R5 ;  /* 0x0000000500003308 */ /* 0x000e700000001000 */
[----:B------:R-:W2:Y:S04]  /*d0c0*/  @P1 MUFU.RCP R3, R7 ;  /* 0x0000000700031308 */ /* 0x000ea80000001000 */
[----:B------:R-:W-:Y:S01]  /*d0d0*/  @P0 MOV R8, 0x3f317218 ;  /* 0x3f31721800080802 */ /* 0x000fe20000000f00 */
[----:B-1----:R-:W-:-:S03]  /*d0e0*/  FMUL.FTZ R124, R0, R124 ;  /* 0x0000007c007c7220 */ /* 0x002fc60000410000 */
[----:B------:R-:W1:Y:S01]  /*d0f0*/  @P2 MUFU.RCP R4, R9 ;  /* 0x0000000900042308 */ /* 0x000e620000001000 */
[C---:B------:R-:W-:Y:S02]  /*d100*/  FMUL.FTZ R125, R0.reuse, R125 ;  /* 0x0000007d007d7220 */ /* 0x040fe40000410000 */
[C---:B------:R-:W-:Y:S02]  /*d110*/  FMUL.FTZ R132, R0.reuse, R132 ;  /* 0x0000008400847220 */ /* 0x040fe40000410000 */
[C---:B------:R-:W-:Y:S02]  /*d120*/  FMUL.FTZ R133, R0.reuse, R133 ;  /* 0x0000008500857220 */ /* 0x040fe40000410000 */
[C---:B------:R-:W-:Y:S01]  /*d130*/  FMUL.FTZ R136, R0.reuse, R136 ;  /* 0x0000008800887220 */ /* 0x040fe20000410000 */
[----:B------:R-:W-:Y:S01]  /*d140*/  @P3 MUFU.LG2 R11, R5 ;  /* 0x00000005000b3308 */ /* 0x000fe20000000c00 */
[C---:B------:R-:W-:Y:S02]  /*d150*/  FMUL.FTZ R137, R0.reuse, R137 ;  /* 0x0000008900897220 */ /* 0x040fe40000410000 */
[----:B------:R-:W-:-:S02]  /*d160*/  FMUL.FTZ R148, R0, R148 ;  /* 0x0000009400947220 */ /* 0x000fc40000410000 */
[C---:B------:R-:W-:Y:S02]  /*d170*/  FMUL.FTZ R149, R0.reuse, R149 ;  /* 0x0000009500957220 */ /* 0x040fe40000410000 */
[C---:B------:R-:W-:Y:S01]  /*d180*/  FMUL.FTZ R152, R0.reuse, R152 ;  /* 0x0000009800987220 */ /* 0x040fe20000410000 */
[----:B------:R-:W-:Y:S01]  /*d190*/  @P2 MUFU.LG2 R9, R9 ;  /* 0x0000000900092308 */ /* 0x000fe20000000c00 */
[C---:B------:R-:W-:Y:S02]  /*d1a0*/  FMUL.FTZ R153, R0.reuse, R153 ;  /* 0x0000009900997220 */ /* 0x040fe40000410000 */
[C---:B------:R-:W-:Y:S02]  /*d1b0*/  FMUL.FTZ R164, R0.reuse, R164 ;  /* 0x000000a400a47220 */ /* 0x040fe40000410000 */
[C---:B------:R-:W-:Y:S02]  /*d1c0*/  FMUL.FTZ R165, R0.reuse, R165 ;  /* 0x000000a500a57220 */ /* 0x040fe40000410000 */
[C---:B------:R-:W-:Y:S01]  /*d1d0*/  FMUL.FTZ R168, R0.reuse, R168 ;  /* 0x000000a800a87220 */ /* 0x040fe20000410000 */
[----:B------:R-:W-:Y:S01]  /*d1e0*/  @P1 MUFU.LG2 R7, R7 ;  /* 0x0000000700071308 */ /* 0x000fe20000000c00 */
[----:B------:R-:W-:-:S02]  /*d1f0*/  FMUL.FTZ R169, R0, R169 ;  /* 0x000000a900a97220 */ /* 0x000fc40000410000 */
[C---:B------:R-:W-:Y:S02]  /*d200*/  FMUL.FTZ R180, R0.reuse, R180 ;  /* 0x000000b400b47220 */ /* 0x040fe40000410000 */
[----:B------:R-:W-:Y:S01]  /*d210*/  FMUL.FTZ R181, R0, R181 ;  /* 0x000000b500b57220 */ /* 0x000fe20000410000 */
[----:B------:R-:W-:Y:S01]  /*d220*/  MOV R0, RZ ;  /* 0x000000ff00007202 */ /* 0x000fe20000000f00 */
[C---:B--2---:R-:W-:Y:S02]  /*d230*/  FMUL.FTZ R120, R3.reuse, R120 ;  /* 0x0000007803787220 */ /* 0x044fe40000410000 */
[C---:B------:R-:W-:Y:S02]  /*d240*/  FMUL.FTZ R121, R3.reuse, R121 ;  /* 0x0000007903797220 */ /* 0x040fe40000410000 */
[C---:B------:R-:W-:Y:S01]  /*d250*/  FMUL.FTZ R128, R3.reuse, R128 ;  /* 0x0000008003807220 */ /* 0x040fe20000410000 */
[----:B------:R-:W2:Y:S01]  /*d260*/  @P0 MUFU.RCP R0, R6 ;  /* 0x0000000600000308 */ /* 0x000ea20000001000 */
[----:B------:R-:W-:-:S02]  /*d270*/  FMUL.FTZ R129, R3, R129 ;  /* 0x0000008103817220 */ /* 0x000fc40000410000 */
[C---:B------:R-:W-:Y:S02]  /*d280*/  FMUL.FTZ R140, R3.reuse, R140 ;  /* 0x0000008c038c7220 */ /* 0x040fe40000410000 */
[C---:B------:R-:W-:Y:S02]  /*d290*/  FMUL.FTZ R141, R3.reuse, R141 ;  /* 0x0000008d038d7220 */ /* 0x040fe40000410000 */
[C---:B------:R-:W-:Y:S01]  /*d2a0*/  FMUL.FTZ R144, R3.reuse, R144 ;  /* 0x0000009003907220 */ /* 0x040fe20000410000 */
[----:B------:R-:W3:Y:S01]  /*d2b0*/  @P0 MUFU.LG2 R6, R6 ;  /* 0x0000000600060308 */ /* 0x000ee20000000c00 */
[C---:B------:R-:W-:Y:S02]  /*d2c0*/  FMUL.FTZ R145, R3.reuse, R145 ;  /* 0x0000009103917220 */ /* 0x040fe40000410000 */
[C---:B------:R-:W-:Y:S02]  /*d2d0*/  FMUL.FTZ R156, R3.reuse, R156 ;  /* 0x0000009c039c7220 */ /* 0x040fe40000410000 */
[----:B------:R-:W-:-:S02]  /*d2e0*/  FMUL.FTZ R157, R3, R157 ;  /* 0x0000009d039d7220 */ /* 0x000fc40000410000 */
[C---:B------:R-:W-:Y:S02]  /*d2f0*/  FMUL.FTZ R160, R3.reuse, R160 ;  /* 0x000000a003a07220 */ /* 0x040fe40000410000 */
[C---:B------:R-:W-:Y:S02]  /*d300*/  FMUL.FTZ R161, R3.reuse, R161 ;  /* 0x000000a103a17220 */ /* 0x040fe40000410000 */
[C---:B------:R-:W-:Y:S02]  /*d310*/  FMUL.FTZ R172, R3.reuse, R172 ;  /* 0x000000ac03ac7220 */ /* 0x040fe40000410000 */
[C---:B------:R-:W-:Y:S02]  /*d320*/  FMUL.FTZ R173, R3.reuse, R173 ;  /* 0x000000ad03ad7220 */ /* 0x040fe40000410000 */
[C---:B------:R-:W-:Y:S02]  /*d330*/  FMUL.FTZ R176, R3.reuse, R176 ;  /* 0x000000b003b07220 */ /* 0x040fe40000410000 */
[----:B------:R-:W-:Y:S01]  /*d340*/  FMUL.FTZ R177, R3, R177 ;  /* 0x000000b103b17220 */ /* 0x000fe20000410000 */
[----:B------:R-:W-:Y:S01]  /*d350*/  @P2 MOV R3, 0x3f317218 ;  /* 0x3f31721800032802 */ /* 0x000fe20000000f00 */
[----:B-1----:R-:W-:-:S02]  /*d360*/  FMUL.FTZ R126, R4, R126 ;  /* 0x0000007e047e7220 */ /* 0x002fc40000410000 */
[C---:B------:R-:W-:Y:S02]  /*d370*/  FMUL.FTZ R127, R4.reuse, R127 ;  /* 0x0000007f047f7220 */ /* 0x040fe40000410000 */
[C---:B------:R-:W-:Y:S02]  /*d380*/  FMUL.FTZ R134, R4.reuse, R134 ;  /* 0x0000008604867220 */ /* 0x040fe40000410000 */
[C---:B------:R-:W-:Y:S02]  /*d390*/  FMUL.FTZ R135, R4.reuse, R135 ;  /* 0x0000008704877220 */ /* 0x040fe40000410000 */
        /* <DEDUP_REMOVED lines=11> */
[----:B------:R-:W-:Y:S01]  /*d450*/  FMUL.FTZ R183, R4, R183 ;  /* 0x000000b704b77220 */ /* 0x000fe20000410000 */
[----:B------:R-:W-:Y:S01]  /*d460*/  @P3 MOV R4, 0x3f317218 ;  /* 0x3f31721800043802 */ /* 0x000fe20000000f00 */
[C---:B--2---:R-:W-:Y:S02]  /*d470*/  FMUL.FTZ R122, R0.reuse, R122 ;  /* 0x0000007a007a7220 */ /* 0x044fe40000410000 */
        /* <DEDUP_REMOVED lines=14> */
[----:B------:R-:W-:Y:S01]  /*d560*/  FMUL.FTZ R179, R0, R179 ;  /* 0x000000b300b37220 */ /* 0x000fe20000410000 */
[----:B------:R-:W-:Y:S01]  /*d570*/  @P1 MOV R0, 0x3f317218 ;  /* 0x3f31721800001802 */ /* 0x000fe20000000f00 */
[----:B------:R-:W-:Y:S02]  /*d580*/  @P2 FMUL.FTZ R5, R3, c[0x0][0x2d0] ;  /* 0x0000b40003052a20 */ /* 0x000fe40000410000 */
[----:B------:R-:W-:Y:S02]  /*d590*/  @P3 FMUL.FTZ R10, R4, c[0x0][0x2d0] ;  /* 0x0000b400040a3a20 */ /* 0x000fe40000410000 */
[----:B------:R-:W-:Y:S02]  /*d5a0*/  @P1 FMUL.FTZ R3, R0, c[0x0][0x2d0] ;  /* 0x0000b40000031a20 */ /* 0x000fe40000410000 */
[----:B------:R-:W-:Y:S02]  /*d5b0*/  @P3 FMUL.FTZ R11, R11, 0.69314718246459960938 ;  /* 0x3f3172180b0b3820 */ /* 0x000fe40000410000 */
[----:B------:R-:W-:-:S02]  /*d5c0*/  @P2 FMUL.FTZ R9, R9, 0.69314718246459960938 ;  /* 0x3f31721809092820 */ /* 0x000fc40000410000 */
[----:B------:R-:W-:Y:S02]  /*d5d0*/  @P1 FMUL.FTZ R7, R7, 0.69314718246459960938 ;  /* 0x3f31721807071820 */ /* 0x000fe40000410000 */
[----:B---3--:R-:W-:Y:S02]  /*d5e0*/  @P0 FMUL.FTZ R4, R6, 0.69314718246459960938 ;  /* 0x3f31721806040820 */ /* 0x008fe40000410000 */
[----:B------:R-:W-:Y:S02]  /*d5f0*/  @P0 FMUL.FTZ R0, R8, c[0x0][0x2d0] ;  /* 0x0000b40008000a20 */ /* 0x000fe40000410000 */
[----:B------:R-:W-:Y:S02]  /*d600*/  @P3 FFMA.FTZ R20, R10, R73, R11 ;  /* 0x000000490a143223 */ /* 0x000fe4000001000b */
[----:B------:R-:W-:Y:S02]  /*d610*/  @P2 FFMA.FTZ R21, R5, R72, R9 ;  /* 0x0000004805152223 */ /* 0x000fe40000010009 */
[----:B------:R-:W-:-:S02]  /*d620*/  @P1 FFMA.FTZ R22, R3, R71, R7 ;  /* 0x0000004703161223 */ /* 0x000fc40000010007 */
[----:B------:R-:W-:Y:S02]  /*d630*/  @P0 FFMA.FTZ R23, R0, R2, R4 ;  /* 0x0000000200170223 */ /* 0x000fe40000010004 */
.L_x_3:
[----:B------:R-:W-:Y:S05]  /*d640*/  @P4 BRA `(.L_x_23) ;  /* 0x0000149000004947 */ /* 0x000fea0003800000 */
[----:B------:R-:W3:Y:S01]  /*d650*/  S2R R16, SR_TID.X ;  /* 0x0000000000107919 */ /* 0x000ee20000002100 */
[----:B------:R-:W-:Y:S01]  /*d660*/  ULDC.64 UR4, c[0x0][0x4d0] ;  /* 0x0001340000047ab9 */ /* 0x000fe20000000a00 */
[----:B------:R-:W-:Y:S01]  /*d670*/  IMAD R4, RZ, RZ, -UR10 ;  /* 0x8000000aff047e24 */ /* 0x000fe2000f8e02ff */
[----:B--2---:R-:W-:Y:S01]  /*d680*/  UIMAD.WIDE.U32 UR8, UR10, UR4, URZ ;  /* 0x000000040a0872a5 */ /* 0x004fe2000f8e003f */
[----:B------:R-:W2:Y:S01]  /*d690*/  S2R R12, SR_CTAID.Y ;  /* 0x00000000000c7919 */ /* 0x000ea20000002600 */
[----:B------:R-:W-:Y:S01]  /*d6a0*/  USHF.R.S32.HI UR6, URZ, 0x1f, UR10 ;  /* 0x0000001f3f067899 */ /* 0x000fe2000801140a */
[----:B------:R-:W-:Y:S01]  /*d6b0*/  MOV R24, c[0x0][0x4e8] ;  /* 0x00013a0000187a02 */ /* 0x000fe20000000f00 */
[----:B------:R-:W-:Y:S01]  /*d6c0*/  BSSY B0, `(.L_x_24) ;  /* 0x00000ab000007945 */ /* 0x000fe20003800000 */
[----:B------:R-:W4:Y:S01]  /*d6d0*/  S2R R9, SR_CTAID.Z ;  /* 0x0000000000097919 */ /* 0x000f220000002700 */
[----:B------:R-:W-:Y:S01]  /*d6e0*/  IMAD.U32 R3, RZ, RZ, UR9 ;  /* 0x00000009ff037e24 */ /* 0x000fe2000f8e00ff */
[----:B------:R-:W-:Y:S01]  /*d6f0*/  UIMAD UR7, UR6, UR4, URZ ;  /* 0x00000004060772a4 */ /* 0x000fe2000f8e023f */
[----:B-1----:R-:W-:Y:S01]  /*d700*/  IMAD.U32 R2, RZ, RZ, UR8 ;  /* 0x00000008ff027e24 */ /* 0x002fe2000f8e00ff */
[----:B------:R-:W1:Y:S04]  /*d710*/  S2R R15, SR_CTAID.X ;  /* 0x00000000000f7919 */ /* 0x000e680000002500 */
[----:B------:R-:W-:Y:S01]  /*d720*/  BAR.SYNC.DEFER_BLOCKING 0x1, 0x80 ;  /* 0x0042000000007b1d */ /* 0x000fe20000010000 */
[----:B------:R-:W-:Y:S01]  /*d730*/  UIMAD UR5, UR10, UR5, UR7 ;  /* 0x000000050a0572a4 */ /* 0x000fe2000f8e0207 */
[C---:B------:R-:W-:Y:S01]  /*d740*/  ISETP.NE.AND P0, PT, R24.reuse, 0x1, PT ;  /* 0x000000011800780c */ /* 0x040fe20003f05270 */
[----:B------:R-:W-:-:S02]  /*d750*/  IMAD R24, R24, c[0x0][0x388], RZ ;  /* 0x0000e20018187a24 */ /* 0x000fc400078e02ff */
[----:B------:R-:W-:Y:S01]  /*d760*/  UIADD3 UR5, UR9, UR5, URZ ;  /* 0x0000000509057290 */ /* 0x000fe2000fffe03f */
[----:B---3--:R-:W-:-:S05]  /*d770*/  SHF.R.S32.HI R6, RZ, 0x1f, R16 ;  /* 0x0000001fff067819 */ /* 0x008fca0000011410 */
[----:B------:R-:W-:Y:S01]  /*d780*/  IMAD.U32 R5, RZ, RZ, UR5 ;  /* 0x00000005ff057e24 */ /* 0x000fe2000f8e00ff */
[-C--:B------:R-:W-:Y:S01]  /*d790*/  LEA.HI R0, R6, R16.reuse, RZ, 0x2 ;  /* 0x0000001006007211 */ /* 0x080fe200078f10ff */
[----:B--2---:R-:W-:Y:S01]  /*d7a0*/  IMAD R12, R4, c[0x0][0x550], R12 ;  /* 0x00015400040c7a24 */ /* 0x004fe200078e020c */
[-C--:B------:R-:W-:Y:S01]  /*d7b0*/  LEA.HI R6, R6, R16.reuse, RZ, 0x5 ;  /* 0x0000001006067211 */ /* 0x080fe200078f28ff */
[----:B------:R-:W-:Y:S01]  /*d7c0*/  IMAD.MOV.U32 R4, RZ, RZ, R2 ;  /* 0x000000ffff047224 */ /* 0x000fe200078e0002 */
[----:B------:R-:W-:Y:S01]  /*d7d0*/  LOP3.LUT R0, R0, 0xfffffffc, RZ, 0xc0, !PT ;  /* 0xfffffffc00007812 */ /* 0x000fe200078ec0ff */
[----:B------:R-:W-:Y:S01]  /*d7e0*/  ULDC.64 UR4, c[0x0][0x438] ;  /* 0x00010e0000047ab9 */ /* 0x000fe20000000a00 */
[----:B------:R-:W-:Y:S01]  /*d7f0*/  LOP3.LUT R7, R6, 0xffffffe0, RZ, 0xc0, !PT ;  /* 0xffffffe006077812 */ /* 0x000fe200078ec0ff */
[----:B------:R-:W-:Y:S01]  /*d800*/  UIMAD UR6, UR6, UR4, URZ ;  /* 0x00000004060672a4 */ /* 0x000fe2000f8e023f */
[----:B------:R-:W-:Y:S01]  /*d810*/  IADD3 R0, -R0, R16, RZ ;  /* 0x0000001000007210 */ /* 0x000fe20007ffe1ff */
[----:B------:R-:W-:Y:S01]  /*d820*/  UIMAD.WIDE.U32 UR8, UR10, UR4, URZ ;  /* 0x000000040a0872a5 */ /* 0x000fe2000f8e003f */
[--C-:B------:R-:W-:Y:S01]  /*d830*/  SHF.R.S32.HI R8, RZ, 0x5, R6.reuse ;  /* 0x00000005ff087819 */ /* 0x100fe20000011406 */
[----:B------:R-:W-:Y:S01]  /*d840*/  IMAD.IADD R16, R16, 0x1, -R7 ;  /* 0x0000000110107824 */ /* 0x000fe200078e0a07 */
[----:B------:R-:W-:Y:S01]  /*d850*/  LEA.HI R3, R0, R0, RZ, 0x1 ;  /* 0x0000000000037211 */ /* 0x000fe200078f08ff */
[----:B------:R-:W-:Y:S01]  /*d860*/  UIMAD UR4, UR10, UR5, UR6 ;  /* 0x000000050a0472a4 */ /* 0x000fe2000f8e0206 */
[----:B------:R-:W-:Y:S01]  /*d870*/  SHF.R.S32.HI R2, RZ, 0x1f, R6 ;  /* 0x0000001fff027819 */ /* 0x000fe20000011406 */
[----:B----4-:R-:W-:Y:S01]  /*d880*/  IMAD.WIDE.U32 R4, R9, c[0x0][0x4d8], R4 ;  /* 0x0001360009047a25 */ /* 0x010fe200078e0004 */
[----:B------:R-:W-:Y:S01]  /*d890*/  LOP3.LUT R7, R3, 0x1ffffffe, RZ, 0xc0, !PT ;  /* 0x1ffffffe03077812 */ /* 0x000fe200078ec0ff */
[----:B------:R-:W-:Y:S01]  /*d8a0*/  UIADD3 UR4, UR9, UR4, URZ ;  /* 0x0000000409047290 */ /* 0x000fe2000fffe03f */
[----:B------:R-:W-:-:S02]  /*d8b0*/  LEA.HI R2, R2, R8, RZ, 0x2 ;  /* 0x0000000802027211 */ /* 0x000fc400078f10ff */
[----:B------:R-:W-:Y:S01]  /*d8c0*/  IADD3 R7, R0, -R7, RZ ;  /* 0x8000000700077210 */ /* 0x000fe20007ffe0ff */
[----:B------:R-:W-:Y:S01]  /*d8d0*/  IMAD.SHL.U32 R0, R3, 0x20, RZ ;  /* 0x0000002003007824 */ /* 0x000fe200078e00ff */
[----:B------:R-:W-:Y:S02]  /*d8e0*/  SHF.R.S32.HI R3, RZ, 0x1f, R16 ;  /* 0x0000001fff037819 */ /* 0x000fe40000011410 */
[----:B------:R-:W-:Y:S02]  /*d8f0*/  LOP3.LUT R2, R2, 0xffffffc, RZ, 0xc0, !PT ;  /* 0x0ffffffc02027812 */ /* 0x000fe400078ec0ff */
[----:B------:R-:W-:Y:S01]  /*d900*/  LEA.HI R18, R3, R16, RZ, 0x2 ;  /* 0x0000001003127211 */ /* 0x000fe200078f10ff */
[----:B------:R-:W-:Y:S01]  /*d910*/  IMAD.U32 R3, RZ, RZ, UR9 ;  /* 0x00000009ff037e24 */ /* 0x000fe2000f8e00ff */
[----:B------:R-:W-:Y:S01]  /*d920*/  LOP3.LUT R0, R0, 0xffffffc0, RZ, 0xc0, !PT ;  /* 0xffffffc000007812 */ /* 0x000fe200078ec0ff */
[----:B------:R-:W-:Y:S01]  /*d930*/  IMAD.IADD R8, R8, 0x1, -R2 ;  /* 0x0000000108087824 */ /* 0x000fe200078e0a02 */
[----:B------:R-:W-:Y:S01]  /*d940*/  SHF.R.S32.HI R6, RZ, 0x2, R18 ;  /* 0x00000002ff067819 */ /* 0x000fe20000011412 */
[----:B------:R-:W-:Y:S01]  /*d950*/  IMAD.U32 R2, RZ, RZ, UR8 ;  /* 0x00000008ff027e24 */ /* 0x000fe2000f8e00ff */
[----:B------:R-:W-:Y:S01]  /*d960*/  SHF.R.S32.HI R10, RZ, 0x1f, R9 ;  /* 0x0000001fff0a7819 */ /* 0x000fe20000011409 */
[----:B------:R-:W-:Y:S01]  /*d970*/  IMAD R7, R7, 0x8, R0 ;  /* 0x0000000807077824 */ /* 0x000fe200078e0200 */
[----:B------:R-:W-:Y:S01]  /*d980*/  MOV R3, UR4 ;  /* 0x0000000400037c02 */ /* 0x000fe20008000f00 */
[----:B------:R-:W-:Y:S01]  /*d990*/  IMAD R14, R8, 0x10, R6 ;  /* 0x00000010080e7824 */ /* 0x000fe200078e0206 */
[----:B------:R-:W-:Y:S01]  /*d9a0*/  LOP3.LUT P1, RZ, R16, 0x3, RZ, 0xc0, !PT ;  /* 0x0000000310ff7812 */ /* 0x000fe2000782c0ff */
[----:B------:R-:W-:-:S02]  /*d9b0*/  IMAD R0, R10, c[0x0][0x4d8], RZ ;  /* 0x000136000a007a24 */ /* 0x000fc400078e02ff */
[----:B------:R-:W-:Y:S01]  /*d9c0*/  IMAD R6, R10, c[0x0][0x440], RZ ;  /* 0x000110000a067a24 */ /* 0x000fe200078e02ff */
[----:B------:R-:W-:Y:S01]  /*d9d0*/  IADD3 R8, R14, R7, RZ ;  /* 0x000000070e087210 */ /* 0x000fe20007ffe0ff */
[C---:B------:R-:W-:Y:S02]  /*d9e0*/  IMAD R0, R9.reuse, c[0x0][0x4dc], R0 ;  /* 0x0001370009007a24 */ /* 0x040fe400078e0200 */
[----:B------:R-:W-:Y:S02]  /*d9f0*/  IMAD R6, R9, c[0x0][0x444], R6 ;  /* 0x0001110009067a24 */ /* 0x000fe400078e0206 */
[----:B-1----:R-:W-:Y:S02]  /*da00*/  IMAD R8, R15, 0x80, R8 ;  /* 0x000000800f087824 */ /* 0x002fe400078e0208 */
[----:B------:R-:W-:-:S04]  /*da10*/  IMAD.WIDE.U32 R2, R9, c[0x0][0x440], R2 ;  /* 0x0001100009027a25 */ /* 0x000fc800078e0002 */
[----:B------:R-:W-:-:S04]  /*da20*/  @P0 IMAD.HI.U32 R11, R8, c[0x0][0x4ec], RZ ;  /* 0x00013b00080b0a27 */ /* 0x000fc800078e00ff */
[----:B------:R-:W-:Y:S01]  /*da30*/  IMAD.IADD R5, R5, 0x1, R0 ;  /* 0x0000000105057824 */ /* 0x000fe200078e0200 */
[----:B------:R-:W-:Y:S01]  /*da40*/  SHF.R.S32.HI R0, RZ, 0x1f, R12 ;  /* 0x0000001fff007819 */ /* 0x000fe2000001140c */
[----:B------:R-:W-:Y:S01]  /*da50*/  IMAD.IADD R3, R3, 0x1, R6 ;  /* 0x0000000103037824 */ /* 0x000fe200078e0206 */
[----:B------:R-:W-:Y:S01]  /*da60*/  MOV R6, R8 ;  /* 0x0000000800067202 */ /* 0x000fe20000000f00 */
[----:B------:R-:W-:Y:S01]  /*da70*/  @P0 IMAD.HI.U32 R10, R8, c[0x0][0x4ec], RZ ;  /* 0x00013b00080a0a27 */ /* 0x000fe200078e00ff */
[----:B------:R-:W-:-:S03]  /*da80*/  @P0 SHF.R.U32.HI R6, RZ, c[0x0][0x4f0], R11 ;  /* 0x00013c00ff060a19 */ /* 0x000fc6000001160b */
[----:B------:R-:W-:Y:S01]  /*da90*/  IMAD.MOV.U32 R7, RZ, RZ, R8 ;  /* 0x000000ffff077224 */ /* 0x000fe200078e0008 */
[----:B------:R-:W-:Y:S01]  /*daa0*/  @P0 SHF.R.U32.HI R7, RZ, c[0x0][0x4f0], R10 ;  /* 0x00013c00ff070a19 */ /* 0x000fe2000001160a */
[C---:B------:R-:W-:Y:S02]  /*dab0*/  IMAD R9, R0.reuse, c[0x0][0x448], RZ ;  /* 0x0001120000097a24 */ /* 0x040fe400078e02ff */
[----:B------:R-:W-:Y:S02]  /*dac0*/  IMAD R0, R0, c[0x0][0x4e0], RZ ;  /* 0x0001380000007a24 */ /* 0x000fe400078e02ff */
[----:B------:R-:W-:Y:S02]  /*dad0*/  IMAD.MOV R10, RZ, RZ, -R6 ;  /* 0x000000ffff0a7224 */ /* 0x000fe400078e0a06 */
[C---:B------:R-:W-:Y:S01]  /*dae0*/  IMAD R11, R12.reuse, c[0x0][0x44c], R9 ;  /* 0x000113000c0b7a24 */ /* 0x040fe200078e0209 */
[----:B------:R-:W-:Y:S01]  /*daf0*/  SHF.R.S32.HI R9, RZ, 0x1f, R7 ;  /* 0x0000001fff097819 */ /* 0x000fe20000011407 */
[----:B------:R-:W-:-:S02]  /*db00*/  IMAD R13, R12, c[0x0][0x4e4], R0 ;  /* 0x000139000c0d7a24 */ /* 0x000fc400078e0200 */
[----:B------:R-:W-:-:S04]  /*db10*/  IMAD.WIDE.U32 R4, R12, c[0x0][0x4e0], R4 ;  /* 0x000138000c047a25 */ /* 0x000fc800078e0004 */
[----:B------:R-:W-:Y:S01]  /*db20*/  IMAD R0, R10, c[0x0][0x4e8], R8 ;  /* 0x00013a000a007a24 */ /* 0x000fe200078e0208 */
[----:B------:R-:W-:Y:S01]  /*db30*/  SHF.R.S32.HI R10, RZ, 0x1f, R6 ;  /* 0x0000001fff0a7819 */ /* 0x000fe20000011406 */
[----:B------:R-:W-:Y:S01]  /*db40*/  IMAD R9, R9, c[0x0][0x430], RZ ;  /* 0x00010c0009097a24 */ /* 0x000fe200078e02ff */
[----:B------:R-:W-:Y:S01]  /*db50*/  IADD3 R4, P0, R6, R4, RZ ;  /* 0x0000000406047210 */ /* 0x000fe20007f1e0ff */
[----:B------:R-:W-:Y:S01]  /*db60*/  IMAD.WIDE.U32 R2, R12, c[0x0][0x448], R2 ;  /* 0x000112000c027a25 */ /* 0x000fe200078e0002 */
[----:B------:R-:W-:Y:S02]  /*db70*/  SHF.R.S32.HI R6, RZ, 0x1f, R0 ;  /* 0x0000001fff067819 */ /* 0x000fe40000011400 */
[----:B------:R-:W-:Y:S01]  /*db80*/  IADD3.X R5, R10, R5, R13, P0, !PT ;  /* 0x000000050a057210 */ /* 0x000fe200007fe40d */
[----:B------:R-:W-:Y:S01]  /*db90*/  IMAD R10, R7, c[0x0][0x434], R9 ;  /* 0x00010d00070a7a24 */ /* 0x000fe200078e0209 */
[----:B------:R-:W-:Y:S01]  /*dba0*/  IADD3 R3, R3, R11, RZ ;  /* 0x0000000b03037210 */ /* 0x000fe20007ffe0ff */
[----:B------:R-:W-:-:S02]  /*dbb0*/  IMAD R9, R6, c[0x0][0x4c8], RZ ;  /* 0x0001320006097a24 */ /* 0x000fc400078e02ff */
[----:B------:R-:W-:Y:S02]  /*dbc0*/  IMAD.MOV R6, RZ, RZ, -R7 ;  /* 0x000000ffff067224 */ /* 0x000fe400078e0a07 */
[----:B------:R-:W-:-:S04]  /*dbd0*/  IMAD.WIDE.U32 R4, R0, c[0x0][0x4c8], R4 ;  /* 0x0001320000047a25 */ /* 0x000fc800078e0004 */
[----:B------:R-:W-:Y:S02]  /*dbe0*/  IMAD R0, R0, c[0x0][0x4cc], R9 ;  /* 0x0001330000007a24 */ /* 0x000fe400078e0209 */
[----:B------:R-:W-:Y:S01]  /*dbf0*/  IMAD R13, R6, c[0x0][0x4e8], R8 ;  /* 0x00013a00060d7a24 */ /* 0x000fe200078e0208 */
[C---:B------:R-:W-:Y:S01]  /*dc00*/  LEA R6, P0, R4.reuse, c[0x0][0x4a8], 0x2 ;  /* 0x00012a0004067a11 */ /* 0x040fe200078010ff */
[----:B------:R-:W-:Y:S01]  /*dc10*/  IMAD.WIDE.U32 R2, R7, c[0x0][0x430], R2 ;  /* 0x00010c0007027a25 */ /* 0x000fe200078e0002 */
[----:B------:R-:W-:Y:S02]  /*dc20*/  IADD3 R0, R5, R0, RZ ;  /* 0x0000000005007210 */ /* 0x000fe40007ffe0ff */
[----:B------:R-:W-:Y:S01]  /*dc30*/  SHF.R.S32.HI R7, RZ, 0x1f, R13 ;  /* 0x0000001fff077819 */ /* 0x000fe2000001140d */
[----:B------:R-:W-:Y:S01]  /*dc40*/  IMAD.IADD R3, R3, 0x1, R10 ;  /* 0x0000000103037824 */ /* 0x000fe200078e020a */
[----:B------:R-:W-:Y:S01]  /*dc50*/  LEA.HI.X R0, R4, c[0x0][0x4ac], R0, 0x2, P0 ;  /* 0x00012b0004007a11 */ /* 0x000fe200000f1400 */
[----:B------:R-:W-:Y:S01]  /*dc60*/  IMAD R12, R15, 0x80, R14 ;  /* 0x000000800f0c7824 */ /* 0x000fe200078e020e */
[----:B------:R-:W-:Y:S01]  /*dc70*/  SHFL.IDX PT, R4, R6, RZ, 0x1c1f ;  /* 0x001c1fff06047589 */ /* 0x000fe200000e0000 */
[----:B------:R-:W-:-:S02]  /*dc80*/  IMAD R7, R7, c[0x0][0x428], RZ ;  /* 0x00010a0007077a24 */ /* 0x000fc400078e02ff */
[C---:B------:R-:W-:Y:S01]  /*dc90*/  IMAD.WIDE.U32 R2, R13.reuse, c[0x0][0x428], R2 ;  /* 0x00010a000d027a25 */ /* 0x040fe200078e0002 */
[----:B------:R-:W1:Y:S01]  /*dca0*/  SHFL.IDX PT, R5, R0, RZ, 0x1c1f ;  /* 0x001c1fff00057589 */ /* 0x000e6200000e0000 */
[C---:B------:R-:W-:Y:S02]  /*dcb0*/  IADD3 R14, R12.reuse, 0x40, RZ ;  /* 0x000000400c0e7810 */ /* 0x040fe40007ffe0ff */
[----:B------:R-:W-:Y:S01]  /*dcc0*/  IMAD R15, R13, c[0x0][0x42c], R7 ;  /* 0x00010b000d0f7a24 */ /* 0x000fe200078e0207 */
[----:B------:R-:W-:Y:S01]  /*dcd0*/  SHFL.IDX PT, R10, R6, 0x1, 0x1c1f ;  /* 0x003c1f00060a7f89 */ /* 0x000fe200000e0000 */
[C---:B------:R-:W-:Y:S02]  /*dce0*/  IADD3 R13, R12.reuse, 0x48, RZ ;  /* 0x000000480c0d7810 */ /* 0x040fe40007ffe0ff */
[-C--:B------:R-:W-:Y:S01]  /*dcf0*/  ISETP.GE.OR P4, PT, R12, R24.reuse, P1 ;  /* 0x000000180c00720c */ /* 0x080fe20000f86670 */
[----:B------:R-:W2:Y:S01]  /*dd00*/  SHFL.IDX PT, R11, R0, 0x1, 0x1c1f ;  /* 0x003c1f00000b7f89 */ /* 0x000ea200000e0000 */
[-C--:B------:R-:W-:Y:S01]  /*dd10*/  ISETP.GE.OR P2, PT, R14, R24.reuse, P1 ;  /* 0x000000180e00720c */ /* 0x080fe20000f46670 */
[----:B------:R-:W-:Y:S01]  /*dd20*/  IMAD.IADD R3, R3, 0x1, R15 ;  /* 0x0000000103037824 */ /* 0x000fe200078e020f */
[----:B------:R-:W-:Y:S01]  /*dd30*/  LEA R19, P0, R2, c[0x0][0x400], 0x2 ;  /* 0x0001000002137a11 */ /* 0x000fe200078010ff */
[----:B------:R-:W-:Y:S01]  /*dd40*/  SHFL.IDX PT, R8, R6, 0x2, 0x1c1f ;  /* 0x005c1f0006087f89 */ /* 0x000fe200000e0000 */
[----:B------:R-:W-:-:S02]  /*dd50*/  ISETP.GE.AND P5, PT, R14, R24, PT ;  /* 0x000000180e00720c */ /* 0x000fc40003fa6270 */
[----:B------:R-:W-:Y:S01]  /*dd60*/  LEA.HI.X R17, R2, c[0x0][0x404], R3, 0x2, P0 ;  /* 0x0001010002117a11 */ /* 0x000fe200000f1403 */
[----:B------:R-:W3:Y:S01]  /*dd70*/  SHFL.IDX PT, R9, R0, 0x2, 0x1c1f ;  /* 0x005c1f0000097f89 */ /* 0x000ee200000e0000 */
[----:B------:R-:W-:-:S03]  /*dd80*/  ISETP.GE.AND P6, PT, R13, R24, PT ;  /* 0x000000180d00720c */ /* 0x000fc60003fc6270 */
[----:B------:R-:W-:Y:S04]  /*dd90*/  SHFL.IDX PT, R6, R6, 0x3, 0x1c1f ;  /* 0x007c1f0006067f89 */ /* 0x000fe800000e0000 */
[----:B------:R4:W5:Y:S04]  /*dda0*/  SHFL.IDX PT, R7, R0, 0x3, 0x1c1f ;  /* 0x007c1f0000077f89 */ /* 0x00096800000e0000 */
[----:B-1----:R1:W-:Y:S04]  /*ddb0*/  @!P4 ST.E [R4.64], R20 ;  /* 0x000000140400c985 */ /* 0x0023e8000c101910 */
[----:B------:R1:W1:Y:S04]  /*ddc0*/  SHFL.IDX PT, R2, R19, RZ, 0x1c1f ;  /* 0x001c1fff13027589 */ /* 0x00026800000e0000 */
[----:B------:R1:W1:Y:S01]  /*ddd0*/  SHFL.IDX PT, R3, R17, RZ, 0x1c1f ;  /* 0x001c1fff11037589 */ /* 0x00026200000e0000 */
[----:B----4-:R-:W-:-:S04]  /*dde0*/  IADD3 R0, R12, 0x8, RZ ;  /* 0x000000080c007810 */ /* 0x010fc80007ffe0ff */
[CC--:B------:R-:W-:Y:S02]  /*ddf0*/  ISETP.GE.OR P3, PT, R0.reuse, R24.reuse, P1 ;  /* 0x000000180000720c */ /* 0x0c0fe40000f66670 */
[-C--:B------:R-:W-:Y:S02]  /*de00*/  ISETP.GE.OR P1, PT, R13, R24.reuse, P1 ;  /* 0x000000180d00720c */ /* 0x080fe40000f26670 */
[----:B------:R-:W-:Y:S02]  /*de10*/  ISETP.GE.AND P0, PT, R0, R24, PT ;  /* 0x000000180000720c */ /* 0x000fe40003f06270 */
[----:B------:R-:W-:-:S04]  /*de20*/  LOP3.LUT R0, R18, 0x7ffffffc, RZ, 0xc0, !PT ;  /* 0x7ffffffc12007812 */ /* 0x000fc800078ec0ff */
[----:B------:R-:W-:-:S03]  /*de30*/  IADD3 R0, R16, -R0, RZ ;  /* 0x8000000010007210 */ /* 0x000fc60007ffe0ff */
[----:B--2---:R2:W-:Y:S02]  /*de40*/  @!P3 ST.E [R10.64], R21 ;  /* 0x000000150a00b985 */ /* 0x0045e4000c101910 */
[----:B------:R-:W-:Y:S02]  /*de50*/  IMAD.SHL.U32 R0, R0, 0x2, RZ ;  /* 0x0000000200007824 */ /* 0x000fe400078e00ff */
[----:B---3--:R2:W-:Y:S04]  /*de60*/  @!P2 ST.E [R8.64], R22 ;  /* 0x000000160800a985 */ /* 0x0085e8000c101910 */
[----:B-----5:R2:W-:Y:S01]  /*de70*/  @!P1 ST.E [R6.64], R23 ;  /* 0x0000001706009985 */ /* 0x0205e2000c101910 */
[----:B------:R-:W-:-:S13]  /*de80*/  ISETP.GE.AND P1, PT, R12, R24, PT ;  /* 0x000000180c00720c */ /* 0x000fda0003f26270 */
[----:B------:R-:W-:Y:S05]  /*de90*/  @P1 BRA `(.L_x_25) ;  /* 0x000002d000001947 */ /* 0x000fea0003800000 */
[C---:B-12---:R-:W-:Y:S02]  /*dea0*/  IADD3 R6, R0.reuse, 0x8, RZ ;  /* 0x0000000800067810 */ /* 0x046fe40007ffe0ff */
[C---:B------:R-:W-:Y:S02]  /*deb0*/  IADD3 R5, R0.reuse, 0x10, RZ ;  /* 0x0000001000057810 */ /* 0x040fe40007ffe0ff */
[----:B------:R-:W-:Y:S02]  /*dec0*/  IADD3 R4, R0, 0x18, RZ ;  /* 0x0000001800047810 */ /* 0x000fe40007ffe0ff */
[----:B------:R-:W-:Y:S02]  /*ded0*/  ISETP.GE.AND P3, PT, R6, c[0x0][0x3c8], PT ;  /* 0x0000f20006007a0c */ /* 0x000fe40003f66270 */
[----:B------:R-:W-:Y:S02]  /*dee0*/  ISETP.GE.AND P2, PT, R5, c[0x0][0x3c8], PT ;  /* 0x0000f20005007a0c */ /* 0x000fe40003f46270 */
[----:B------:R-:W-:-:S02]  /*def0*/  ISETP.GE.AND P1, PT, R4, c[0x0][0x3c8], PT ;  /* 0x0000f20004007a0c */ /* 0x000fc40003f26270 */
[----:B------:R-:W-:-:S07]  /*df00*/  ISETP.GE.AND P4, PT, R0, c[0x0][0x3c8], PT ;  /* 0x0000f20000007a0c */ /* 0x000fce0003f86270 */
[----:B------:R-:W-:Y:S02]  /*df10*/  @!P3 LEA.HI R8, R6, R6, RZ, 0x1 ;  /* 0x000000060608b211 */ /* 0x000fe400078f08ff */
[----:B------:R-:W-:Y:S02]  /*df20*/  @!P2 LEA.HI R5, R5, R5, RZ, 0x1 ;  /* 0x000000050505a211 */ /* 0x000fe400078f08ff */
[----:B------:R-:W-:Y:S02]  /*df30*/  @!P1 LEA.HI R6, R4, R4, RZ, 0x1 ;  /* 0x0000000404069211 */ /* 0x000fe400078f08ff */
[----:B------:R-:W-:Y:S02]  /*df40*/  @!P3 LOP3.LUT R8, R8, 0xfffffffe, RZ, 0xc0, !PT ;  /* 0xfffffffe0808b812 */ /* 0x000fe400078ec0ff */
[----:B------:R-:W-:Y:S01]  /*df50*/  @!P2 LOP3.LUT R7, R5, 0xfffffffe, RZ, 0xc0, !PT ;  /* 0xfffffffe0507a812 */ /* 0x000fe200078ec0ff */
[----:B------:R-:W-:Y:S01]  /*df60*/  @!P4 IMAD.WIDE R4, R0, 0x4, R2 ;  /* 0x000000040004c825 */ /* 0x000fe200078e0202 */
[----:B------:R-:W-:-:S03]  /*df70*/  @!P1 LOP3.LUT R10, R6, 0xfffffffe, RZ, 0xc0, !PT ;  /* 0xfffffffe060a9812 */ /* 0x000fc600078ec0ff */
[--C-:B------:R-:W-:Y:S01]  /*df80*/  @!P3 IMAD.WIDE R8, R8, 0x4, R2.reuse ;  /* 0x000000040808b825 */ /* 0x100fe200078e0202 */
[----:B------:R1:W-:Y:S03]  /*df90*/  @!P4 ST.E.64 [R4.64], R124 ;  /* 0x0000007c0400c985 */ /* 0x0003e6000c101b10 */
[--C-:B------:R-:W-:Y:S01]  /*dfa0*/  @!P2 IMAD.WIDE R6, R7, 0x4, R2.reuse ;  /* 0x000000040706a825 */ /* 0x100fe200078e0202 */
[----:B------:R2:W-:Y:S04]  /*dfb0*/  @!P3 ST.E.64 [R8.64], R132 ;  /* 0x000000840800b985 */ /* 0x0005e8000c101b10 */
[----:B------:R3:W-:Y:S01]  /*dfc0*/  @!P2 ST.E.64 [R6.64], R136 ;  /* 0x000000880600a985 */ /* 0x0007e2000c101b10 */
[----:B-1----:R-:W-:Y:S01]  /*dfd0*/  @!P1 IMAD.WIDE R4, R10, 0x4, R2 ;  /* 0x000000040a049825 */ /* 0x002fe200078e0202 */
[----:B--2---:R-:W-:-:S04]  /*dfe0*/  IADD3 R8, R0, 0x20, RZ ;  /* 0x0000002000087810 */ /* 0x004fc80007ffe0ff */
[----:B------:R1:W-:Y:S01]  /*dff0*/  @!P1 ST.E.64 [R4.64], R148 ;  /* 0x0000009404009985 */ /* 0x0003e2000c101b10 */
[----:B---3--:R-:W-:Y:S02]  /*e000*/  IADD3 R6, R0, 0x28, RZ ;  /* 0x0000002800067810 */ /* 0x008fe40007ffe0ff */
[----:B------:R-:W-:Y:S02]  /*e010*/  ISETP.GE.AND P4, PT, R8, c[0x0][0x3c8], PT ;  /* 0x0000f20008007a0c */ /* 0x000fe40003f86270 */
[----:B------:R-:W-:-:S11]  /*e020*/  ISETP.GE.AND P3, PT, R6, c[0x0][0x3c8], PT ;  /* 0x0000f20006007a0c */ /* 0x000fd60003f66270 */
[----:B------:R-:W-:Y:S02]  /*e030*/  @!P4 LEA.HI R8, R8, R8, RZ, 0x1 ;  /* 0x000000080808c211 */ /* 0x000fe400078f08ff */
[----:B------:R-:W-:-:S04]  /*e040*/  @!P3 LEA.HI R7, R6, R6, RZ, 0x1 ;  /* 0x000000060607b211 */ /* 0x000fc800078f08ff */
[----:B------:R-:W-:Y:S02]  /*e050*/  @!P3 LOP3.LUT R7, R7, 0xfffffffe, RZ, 0xc0, !PT ;  /* 0xfffffffe0707b812 */ /* 0x000fe400078ec0ff */
[C---:B-1----:R-:W-:Y:S02]  /*e060*/  IADD3 R5, R0.reuse, 0x30, RZ ;  /* 0x0000003000057810 */ /* 0x042fe40007ffe0ff */
[----:B------:R-:W-:Y:S02]  /*e070*/  IADD3 R4, R0, 0x38, RZ ;  /* 0x0000003800047810 */ /* 0x000fe40007ffe0ff */
[----:B------:R-:W-:Y:S02]  /*e080*/  ISETP.GE.AND P2, PT, R5, c[0x0][0x3c8], PT ;  /* 0x0000f20005007a0c */ /* 0x000fe40003f46270 */
[----:B------:R-:W-:-:S11]  /*e090*/  ISETP.GE.AND P1, PT, R4, c[0x0][0x3c8], PT ;  /* 0x0000f20004007a0c */ /* 0x000fd60003f26270 */
[----:B------:R-:W-:Y:S02]  /*e0a0*/  @!P2 LEA.HI R6, R5, R5, RZ, 0x1 ;  /* 0x000000050506a211 */ /* 0x000fe400078f08ff */
[----:B------:R-:W-:Y:S02]  /*e0b0*/  @!P1 LEA.HI R4, R4, R4, RZ, 0x1 ;  /* 0x0000000404049211 */ /* 0x000fe400078f08ff */
[----:B------:R-:W-:Y:S02]  /*e0c0*/  @!P4 LOP3.LUT R5, R8, 0xfffffffe, RZ, 0xc0, !PT ;  /* 0xfffffffe0805c812 */ /* 0x000fe400078ec0ff */
[----:B------:R-:W-:Y:S01]  /*e0d0*/  @!P2 LOP3.LUT R10, R6, 0xfffffffe, RZ, 0xc0, !PT ;  /* 0xfffffffe060aa812 */ /* 0x000fe200078ec0ff */
[----:B------:R-:W-:Y:S01]  /*e0e0*/  @!P3 IMAD.WIDE R6, R7, 0x4, R2 ;  /* 0x000000040706b825 */ /* 0x000fe200078e0202 */
[----:B------:R-:W-:-:S03]  /*e0f0*/  @!P1 LOP3.LUT R11, R4, 0xfffffffe, RZ, 0xc0, !PT ;  /* 0xfffffffe040b9812 */ /* 0x000fc600078ec0ff */
[----:B------:R-:W-:-:S04]  /*e100*/  @!P4 IMAD.WIDE R8, R5, 0x4, R2 ;  /* 0x000000040508c825 */ /* 0x000fc800078e0202 */
[--C-:B------:R-:W-:Y:S01]  /*e110*/  @!P2 IMAD.WIDE R4, R10, 0x4, R2.reuse ;  /* 0x000000040a04a825 */ /* 0x100fe200078e0202 */
[----:B------:R1:W-:Y:S03]  /*e120*/  @!P4 ST.E.64 [R8.64], R152 ;  /* 0x000000980800c985 */ /* 0x0003e6000c101b10 */
[----:B------:R-:W-:Y:S01]  /*e130*/  @!P1 IMAD.WIDE R2, R11, 0x4, R2 ;  /* 0x000000040b029825 */ /* 0x000fe200078e0202 */
[----:B------:R1:W-:Y:S04]  /*e140*/  @!P3 ST.E.64 [R6.64], R164 ;  /* 0x000000a40600b985 */ /* 0x0003e8000c101b10 */
[----:B------:R1:W-:Y:S04]  /*e150*/  @!P2 ST.E.64 [R4.64], R168 ;  /* 0x000000a80400a985 */ /* 0x0003e8000c101b10 */
[----:B------:R1:W-:Y:S02]  /*e160*/  @!P1 ST.E.64 [R2.64], R180 ;  /* 0x000000b402009985 */ /* 0x0003e4000c101b10 */
.L_x_25:
[----:B-1----:R-:W-:Y:S05]  /*e170*/  BSYNC B0 ;  /* 0x0000000000007941 */ /* 0x002fea0003800000 */
.L_x_24:
[----:B------:R1:W3:Y:S01]  /*e180*/  SHFL.IDX PT, R3, R17, 0x1, 0x1c1f ;  /* 0x003c1f0011037f89 */ /* 0x0002e200000e0000 */
[----:B------:R-:W-:Y:S03]  /*e190*/  BSSY B0, `(.L_x_26) ;  /* 0x0000030000007945 */ /* 0x000fe60003800000 */
[----:B------:R1:W4:Y:S01]  /*e1a0*/  SHFL.IDX PT, R2, R19, 0x1, 0x1c1f ;  /* 0x003c1f0013027f89 */ /* 0x00032200000e0000 */
[----:B------:R-:W-:Y:S05]  /*e1b0*/  @P0 BRA `(.L_x_27) ;  /* 0x000002d000000947 */ /* 0x000fea0003800000 */
[C---:B------:R-:W-:Y:S02]  /*e1c0*/  IADD3 R5, R0.reuse, 0x8, RZ ;  /* 0x0000000800057810 */ /* 0x040fe40007ffe0ff */
[----:B------:R-:W-:-:S02]  /*e1d0*/  IADD3 R4, R0, 0x10, RZ ;  /* 0x0000001000047810 */ /* 0x000fc40007ffe0ff */
[----:B------:R-:W-:Y:S02]  /*e1e0*/  ISETP.GE.AND P1, PT, R5, c[0x0][0x3c8], PT ;  /* 0x0000f20005007a0c */ /* 0x000fe40003f26270 */
[----:B------:R-:W-:Y:S02]  /*e1f0*/  ISETP.GE.AND P0, PT, R4, c[0x0][0x3c8], PT ;  /* 0x0000f20004007a0c */ /* 0x000fe40003f06270 */
[C---:B------:R-:W-:Y:S02]  /*e200*/  ISETP.GE.AND P2, PT, R0.reuse, c[0x0][0x3c8], PT ;  /* 0x0000f20000007a0c */ /* 0x040fe40003f46270 */
[----:B--2---:R-:W-:-:S04]  /*e210*/  IADD3 R10, R0, 0x18, RZ ;  /* 0x00000018000a7810 */ /* 0x004fc80007ffe0ff */
[----:B------:R-:W-:-:S03]  /*e220*/  ISETP.GE.AND P4, PT, R10, c[0x0][0x3c8], PT ;  /* 0x0000f2000a007a0c */ /* 0x000fc60003f86270 */
[----:B------:R-:W-:Y:S02]  /*e230*/  @!P1 LEA.HI R5, R5, R5, RZ, 0x1 ;  /* 0x0000000505059211 */ /* 0x000fe400078f08ff */
[----:B------:R-:W-:Y:S02]  /*e240*/  @!P0 LEA.HI R4, R4, R4, RZ, 0x1 ;  /* 0x0000000404048211 */ /* 0x000fe400078f08ff */
[----:B------:R-:W-:Y:S01]  /*e250*/  @!P1 LOP3.LUT R5, R5, 0xfffffffe, RZ, 0xc0, !PT ;  /* 0xfffffffe05059812 */ /* 0x000fe200078ec0ff */
[----:B---34-:R-:W-:Y:S01]  /*e260*/  @!P2 IMAD.WIDE R6, R0, 0x4, R2 ;  /* 0x000000040006a825 */ /* 0x018fe200078e0202 */
[----:B------:R-:W-:-:S03]  /*e270*/  @!P0 LOP3.LUT R8, R4, 0xfffffffe, RZ, 0xc0, !PT ;  /* 0xfffffffe04088812 */ /* 0x000fc600078ec0ff */
[--C-:B------:R-:W-:Y:S01]  /*e280*/  @!P1 IMAD.WIDE R4, R5, 0x4, R2.reuse ;  /* 0x0000000405049825 */ /* 0x100fe200078e0202 */
[----:B------:R2:W-:Y:S01]  /*e290*/  @!P2 ST.E.64 [R6.64], R126 ;  /* 0x0000007e0600a985 */ /* 0x0005e2000c101b10 */
[----:B------:R-:W-:Y:S02]  /*e2a0*/  @!P4 LEA.HI R10, R10, R10, RZ, 0x1 ;  /* 0x0000000a0a0ac211 */ /* 0x000fe400078f08ff */
[----:B------:R-:W-:Y:S01]  /*e2b0*/  @!P0 IMAD.WIDE R8, R8, 0x4, R2 ;  /* 0x0000000408088825 */ /* 0x000fe200078e0202 */
[----:B------:R3:W-:Y:S04]  /*e2c0*/  @!P1 ST.E.64 [R4.64], R134 ;  /* 0x0000008604009985 */ /* 0x0007e8000c101b10 */
[----:B------:R4:W-:Y:S01]  /*e2d0*/  @!P0 ST.E.64 [R8.64], R138 ;  /* 0x0000008a08008985 */ /* 0x0009e2000c101b10 */
[----:B--2---:R-:W-:-:S02]  /*e2e0*/  IADD3 R7, R0, 0x20, RZ ;  /* 0x0000002000077810 */ /* 0x004fc40007ffe0ff */
[C---:B------:R-:W-:Y:S02]  /*e2f0*/  IADD3 R6, R0.reuse, 0x28, RZ ;  /* 0x0000002800067810 */ /* 0x040fe40007ffe0ff */
[C---:B---3--:R-:W-:Y:S02]  /*e300*/  IADD3 R5, R0.reuse, 0x30, RZ ;  /* 0x0000003000057810 */ /* 0x048fe40007ffe0ff */
[----:B------:R-:W-:Y:S02]  /*e310*/  IADD3 R4, R0, 0x38, RZ ;  /* 0x0000003800047810 */ /* 0x000fe40007ffe0ff */
[----:B------:R-:W-:Y:S02]  /*e320*/  ISETP.GE.AND P3, PT, R7, c[0x0][0x3c8], PT ;  /* 0x0000f20007007a0c */ /* 0x000fe40003f66270 */
[----:B------:R-:W-:Y:S02]  /*e330*/  ISETP.GE.AND P2, PT, R6, c[0x0][0x3c8], PT ;  /* 0x0000f20006007a0c */ /* 0x000fe40003f46270 */
[----:B------:R-:W-:-:S02]  /*e340*/  ISETP.GE.AND P1, PT, R5, c[0x0][0x3c8], PT ;  /* 0x0000f20005007a0c */ /* 0x000fc40003f26270 */
[----:B------:R-:W-:-:S07]  /*e350*/  ISETP.GE.AND P0, PT, R4, c[0x0][0x3c8], PT ;  /* 0x0000f20004007a0c */ /* 0x000fce0003f06270 */
[----:B----4-:R-:W-:Y:S02]  /*e360*/  @!P3 LEA.HI R8, R7, R7, RZ, 0x1 ;  /* 0x000000070708b211 */ /* 0x010fe400078f08ff */
[----:B------:R-:W-:Y:S02]  /*e370*/  @!P2 LEA.HI R7, R6, R6, RZ, 0x1 ;  /* 0x000000060607a211 */ /* 0x000fe400078f08ff */
[----:B------:R-:W-:Y:S02]  /*e380*/  @!P1 LEA.HI R6, R5, R5, RZ, 0x1 ;  /* 0x0000000505069211 */ /* 0x000fe400078f08ff */
[----:B------:R-:W-:Y:S02]  /*e390*/  @!P0 LEA.HI R4, R4, R4, RZ, 0x1 ;  /* 0x0000000404048211 */ /* 0x000fe400078f08ff */
[----:B------:R-:W-:Y:S02]  /*e3a0*/  @!P4 LOP3.LUT R5, R10, 0xfffffffe, RZ, 0xc0, !PT ;  /* 0xfffffffe0a05c812 */ /* 0x000fe400078ec0ff */
[----:B------:R-:W-:-:S02]  /*e3b0*/  @!P3 LOP3.LUT R8, R8, 0xfffffffe, RZ, 0xc0, !PT ;  /* 0xfffffffe0808b812 */ /* 0x000fc400078ec0ff */
[----:B------:R-:W-:Y:S01]  /*e3c0*/  @!P2 LOP3.LUT R7, R7, 0xfffffffe, RZ, 0xc0, !PT ;  /* 0xfffffffe0707a812 */ /* 0x000fe200078ec0ff */
[--C-:B------:R-:W-:Y:S01]  /*e3d0*/  @!P4 IMAD.WIDE R10, R5, 0x4, R2.reuse ;  /* 0x00000004050ac825 */ /* 0x100fe200078e0202 */
[----:B------:R-:W-:Y:S02]  /*e3e0*/  @!P1 LOP3.LUT R12, R6, 0xfffffffe, RZ, 0xc0, !PT ;  /* 0xfffffffe060c9812 */ /* 0x000fe400078ec0ff */
[----:B------:R-:W-:Y:S01]  /*e3f0*/  @!P0 LOP3.LUT R13, R4, 0xfffffffe, RZ, 0xc0, !PT ;  /* 0xfffffffe040d8812 */ /* 0x000fe200078ec0ff */
[--C-:B------:R-:W-:Y:S01]  /*e400*/  @!P3 IMAD.WIDE R8, R8, 0x4, R2.reuse ;  /* 0x000000040808b825 */ /* 0x100fe200078e0202 */
[----:B------:R2:W-:Y:S03]  /*e410*/  @!P4 ST.E.64 [R10.64], R150 ;  /* 0x000000960a00c985 */ /* 0x0005e6000c101b10 */
[--C-:B------:R-:W-:Y:S01]  /*e420*/  @!P2 IMAD.WIDE R6, R7, 0x4, R2.reuse ;  /* 0x000000040706a825 */ /* 0x100fe200078e0202 */
[----:B------:R2:W-:Y:S03]  /*e430*/  @!P3 ST.E.64 [R8.64], R154 ;  /* 0x0000009a0800b985 */ /* 0x0005e6000c101b10 */
[--C-:B------:R-:W-:Y:S01]  /*e440*/  @!P1 IMAD.WIDE R4, R12, 0x4, R2.reuse ;  /* 0x000000040c049825 */ /* 0x100fe200078e0202 */
[----:B------:R2:W-:Y:S03]  /*e450*/  @!P2 ST.E.64 [R6.64], R166 ;  /* 0x000000a60600a985 */ /* 0x0005e6000c101b10 */
[----:B------:R-:W-:Y:S01]  /*e460*/  @!P0 IMAD.WIDE R2, R13, 0x4, R2 ;  /* 0x000000040d028825 */ /* 0x000fe200078e0202 */
[----:B------:R2:W-:Y:S04]  /*e470*/  @!P1 ST.E.64 [R4.64], R170 ;  /* 0x000000aa04009985 */ /* 0x0005e8000c101b10 */
[----:B------:R2:W-:Y:S02]  /*e480*/  @!P0 ST.E.64 [R2.64], R182 ;  /* 0x000000b602008985 */ /* 0x0005e4000c101b10 */
.L_x_27:
[----:B------:R-:W-:Y:S05]  /*e490*/  BSYNC B0 ;  /* 0x0000000000007941 */ /* 0x000fea0003800000 */
.L_x_26:
[----:B--23--:R2:W3:Y:S01]  /*e4a0*/  SHFL.IDX PT, R3, R17, 0x2, 0x1c1f ;  /* 0x005c1f0011037f89 */ /* 0x00c4e200000e0000 */
[----:B------:R-:W-:Y:S03]  /*e4b0*/  BSSY B0, `(.L_x_28) ;  /* 0x0000030000007945 */ /* 0x000fe60003800000 */
[----:B----4-:R2:W4:Y:S01]  /*e4c0*/  SHFL.IDX PT, R2, R19, 0x2, 0x1c1f ;  /* 0x005c1f0013027f89 */ /* 0x01052200000e0000 */
[----:B------:R-:W-:Y:S05]  /*e4d0*/  @P5 BRA `(.L_x_29) ;  /* 0x000002d000005947 */ /* 0x000fea0003800000 */
[C---:B------:R-:W-:Y:S02]  /*e4e0*/  IADD3 R4, R0.reuse, 0x8, RZ ;  /* 0x0000000800047810 */ /* 0x040fe40007ffe0ff */
[----:B------:R-:W-:-:S02]  /*e4f0*/  ISETP.GE.AND P1, PT, R0, c[0x0][0x3c8], PT ;  /* 0x0000f20000007a0c */ /* 0x000fc40003f26270 */
[----:B------:R-:W-:Y:S02]  /*e500*/  ISETP.GE.AND P0, PT, R4, c[0x0][0x3c8], PT ;  /* 0x0000f20004007a0c */ /* 0x000fe40003f06270 */
[C---:B------:R-:W-:Y:S02]  /*e510*/  IADD3 R9, R0.reuse, 0x10, RZ ;  /* 0x0000001000097810 */ /* 0x040fe40007ffe0ff */
[----:B------:R-:W-:Y:S02]  /*e520*/  IADD3 R8, R0, 0x18, RZ ;  /* 0x0000001800087810 */ /* 0x000fe40007ffe0ff */
[----:B------:R-:W-:Y:S02]  /*e530*/  ISETP.GE.AND P5, PT, R9, c[0x0][0x3c8], PT ;  /* 0x0000f20009007a0c */ /* 0x000fe40003fa6270 */
[----:B------:R-:W-:-:S03]  /*e540*/  ISETP.GE.AND P4, PT, R8, c[0x0][0x3c8], PT ;  /* 0x0000f20008007a0c */ /* 0x000fc60003f86270 */
[----:B---34-:R-:W-:Y:S02]  /*e550*/  @!P1 IMAD.WIDE R6, R0, 0x4, R2 ;  /* 0x0000000400069825 */ /* 0x018fe400078e0202 */
[----:B------:R-:W-:-:S03]  /*e560*/  @!P0 LEA.HI R4, R4, R4, RZ, 0x1 ;  /* 0x0000000404048211 */ /* 0x000fc600078f08ff */
[----:B------:R3:W-:Y:S01]  /*e570*/  @!P1 ST.E.64 [R6.64], R120 ;  /* 0x0000007806009985 */ /* 0x0007e2000c101b10 */
[----:B------:R-:W-:Y:S02]  /*e580*/  @!P0 LOP3.LUT R4, R4, 0xfffffffe, RZ, 0xc0, !PT ;  /* 0xfffffffe04048812 */ /* 0x000fe400078ec0ff */
[----:B------:R-:W-:Y:S02]  /*e590*/  @!P5 LEA.HI R9, R9, R9, RZ, 0x1 ;  /* 0x000000090909d211 */ /* 0x000fe400078f08ff */
[----:B------:R-:W-:Y:S01]  /*e5a0*/  @!P4 LEA.HI R10, R8, R8, RZ, 0x1 ;  /* 0x00000008080ac211 */ /* 0x000fe200078f08ff */
[----:B------:R-:W-:-:S03]  /*e5b0*/  @!P0 IMAD.WIDE R4, R4, 0x4, R2 ;  /* 0x0000000404048825 */ /* 0x000fc600078e0202 */
[----:B------:R-:W-:Y:S02]  /*e5c0*/  @!P4 LOP3.LUT R10, R10, 0xfffffffe, RZ, 0xc0, !PT ;  /* 0xfffffffe0a0ac812 */ /* 0x000fe400078ec0ff */
[----:B------:R4:W-:Y:S03]  /*e5d0*/  @!P0 ST.E.64 [R4.64], R128 ;  /* 0x0000008004008985 */ /* 0x0009e6000c101b10 */
[----:B------:R-:W-:Y:S01]  /*e5e0*/  @!P4 IMAD.WIDE R10, R10, 0x4, R2 ;  /* 0x000000040a0ac825 */ /* 0x000fe200078e0202 */
[C---:B---3--:R-:W-:Y:S02]  /*e5f0*/  IADD3 R7, R0.reuse, 0x20, RZ ;  /* 0x0000002000077810 */ /* 0x048fe40007ffe0ff */
[----:B------:R-:W-:Y:S02]  /*e600*/  IADD3 R6, R0, 0x28, RZ ;  /* 0x0000002800067810 */ /* 0x000fe40007ffe0ff */
[----:B------:R-:W-:-:S02]  /*e610*/  ISETP.GE.AND P3, PT, R7, c[0x0][0x3c8], PT ;  /* 0x0000f20007007a0c */ /* 0x000fc40003f66270 */
[----:B------:R-:W-:Y:S02]  /*e620*/  ISETP.GE.AND P2, PT, R6, c[0x0][0x3c8], PT ;  /* 0x0000f20006007a0c */ /* 0x000fe40003f46270 */
[C---:B----4-:R-:W-:Y:S02]  /*e630*/  IADD3 R5, R0.reuse, 0x30, RZ ;  /* 0x0000003000057810 */ /* 0x050fe40007ffe0ff */
[----:B------:R-:W-:Y:S02]  /*e640*/  IADD3 R4, R0, 0x38, RZ ;  /* 0x0000003800047810 */ /* 0x000fe40007ffe0ff */
[----:B------:R-:W-:Y:S02]  /*e650*/  ISETP.GE.AND P1, PT, R5, c[0x0][0x3c8], PT ;  /* 0x0000f20005007a0c */ /* 0x000fe40003f26270 */
[----:B------:R-:W-:-:S03]  /*e660*/  ISETP.GE.AND P0, PT, R4, c[0x0][0x3c8], PT ;  /* 0x0000f20004007a0c */ /* 0x000fc60003f06270 */
[----:B------:R-:W-:Y:S02]  /*e670*/  @!P3 LEA.HI R8, R7, R7, RZ, 0x1 ;  /* 0x000000070708b211 */ /* 0x000fe400078f08ff */
[----:B------:R-:W-:Y:S02]  /*e680*/  @!P2 LEA.HI R7, R6, R6, RZ, 0x1 ;  /* 0x000000060607a211 */ /* 0x000fe400078f08ff */
[----:B------:R-:W-:Y:S02]  /*e690*/  @!P3 LOP3.LUT R8, R8, 0xfffffffe, RZ, 0xc0, !PT ;  /* 0xfffffffe0808b812 */ /* 0x000fe400078ec0ff */
[----:B------:R-:W-:Y:S02]  /*e6a0*/  @!P2 LOP3.LUT R7, R7, 0xfffffffe, RZ, 0xc0, !PT ;  /* 0xfffffffe0707a812 */ /* 0x000fe400078ec0ff */
[----:B------:R-:W-:Y:S02]  /*e6b0*/  @!P1 LEA.HI R6, R5, R5, RZ, 0x1 ;  /* 0x0000000505069211 */ /* 0x000fe400078f08ff */
[----:B------:R-:W-:Y:S01]  /*e6c0*/  @!P5 LOP3.LUT R5, R9, 0xfffffffe, RZ, 0xc0, !PT ;  /* 0xfffffffe0905d812 */ /* 0x000fe200078ec0ff */
[----:B------:R-:W-:Y:S01]  /*e6d0*/  @!P3 IMAD.WIDE R8, R8, 0x4, R2 ;  /* 0x000000040808b825 */ /* 0x000fe200078e0202 */
[----:B------:R-:W-:-:S02]  /*e6e0*/  @!P0 LEA.HI R4, R4, R4, RZ, 0x1 ;  /* 0x0000000404048211 */ /* 0x000fc400078f08ff */
[----:B------:R-:W-:Y:S01]  /*e6f0*/  @!P1 LOP3.LUT R14, R6, 0xfffffffe, RZ, 0xc0, !PT ;  /* 0xfffffffe060e9812 */ /* 0x000fe200078ec0ff */
[----:B------:R-:W-:Y:S01]  /*e700*/  @!P5 IMAD.WIDE R12, R5, 0x4, R2 ;  /* 0x00000004050cd825 */ /* 0x000fe200078e0202 */
[----:B------:R-:W-:-:S03]  /*e710*/  @!P0 LOP3.LUT R15, R4, 0xfffffffe, RZ, 0xc0, !PT ;  /* 0xfffffffe040f8812 */ /* 0x000fc600078ec0ff */
[--C-:B------:R-:W-:Y:S01]  /*e720*/  @!P2 IMAD.WIDE R6, R7, 0x4, R2.reuse ;  /* 0x000000040706a825 */ /* 0x100fe200078e0202 */
[----:B------:R3:W-:Y:S03]  /*e730*/  @!P5 ST.E.64 [R12.64], R140 ;  /* 0x0000008c0c00d985 */ /* 0x0007e6000c101b10 */
[--C-:B------:R-:W-:Y:S01]  /*e740*/  @!P1 IMAD.WIDE R4, R14, 0x4, R2.reuse ;  /* 0x000000040e049825 */ /* 0x100fe200078e0202 */
[----:B------:R3:W-:Y:S03]  /*e750*/  @!P4 ST.E.64 [R10.64], R144 ;  /* 0x000000900a00c985 */ /* 0x0007e6000c101b10 */
[----:B------:R-:W-:Y:S01]  /*e760*/  @!P0 IMAD.WIDE R2, R15, 0x4, R2 ;  /* 0x000000040f028825 */ /* 0x000fe200078e0202 */
[----:B------:R3:W-:Y:S04]  /*e770*/  @!P3 ST.E.64 [R8.64], R156 ;  /* 0x0000009c0800b985 */ /* 0x0007e8000c101b10 */
[----:B------:R3:W-:Y:S04]  /*e780*/  @!P2 ST.E.64 [R6.64], R160 ;  /* 0x000000a00600a985 */ /* 0x0007e8000c101b10 */
[----:B------:R3:W-:Y:S04]  /*e790*/  @!P1 ST.E.64 [R4.64], R172 ;  /* 0x000000ac04009985 */ /* 0x0007e8000c101b10 */
[----:B------:R3:W-:Y:S02]  /*e7a0*/  @!P0 ST.E.64 [R2.64], R176 ;  /* 0x000000b002008985 */ /* 0x0007e4000c101b10 */
.L_x_29:
[----:B------:R-:W-:Y:S05]  /*e7b0*/  BSYNC B0 ;  /* 0x0000000000007941 */ /* 0x000fea0003800000 */
.L_x_28:
[----:B---3--:R3:W1:Y:S04]  /*e7c0*/  SHFL.IDX PT, R3, R17, 0x3, 0x1c1f ;  /* 0x007c1f0011037f89 */ /* 0x00866800000e0000 */
[----:B----4-:R3:W4:Y:S01]  /*e7d0*/  SHFL.IDX PT, R2, R19, 0x3, 0x1c1f ;  /* 0x007c1f0013027f89 */ /* 0x01072200000e0000 */
[----:B------:R-:W-:Y:S05]  /*e7e0*/  @P6 EXIT ;  /* 0x000000000000694d */ /* 0x000fea0003800000 */
[C---:B------:R-:W-:Y:S02]  /*e7f0*/  IADD3 R4, R0.reuse, 0x8, RZ ;  /* 0x0000000800047810 */ /* 0x040fe40007ffe0ff */
[----:B------:R-:W-:-:S02]  /*e800*/  ISETP.GE.AND P6, PT, R0, c[0x0][0x3c8], PT ;  /* 0x0000f20000007a0c */ /* 0x000fc40003fc6270 */
[----:B------:R-:W-:Y:S02]  /*e810*/  ISETP.GE.AND P5, PT, R4, c[0x0][0x3c8], PT ;  /* 0x0000f20004007a0c */ /* 0x000fe40003fa6270 */
[C---:B------:R-:W-:Y:S02]  /*e820*/  IADD3 R9, R0.reuse, 0x10, RZ ;  /* 0x0000001000097810 */ /* 0x040fe40007ffe0ff */
[C---:B------:R-:W-:Y:S02]  /*e830*/  IADD3 R8, R0.reuse, 0x18, RZ ;  /* 0x0000001800087810 */ /* 0x040fe40007ffe0ff */
[C---:B------:R-:W-:Y:S02]  /*e840*/  IADD3 R10, R0.reuse, 0x20, RZ ;  /* 0x00000020000a7810 */ /* 0x040fe40007ffe0ff */
[C---:B------:R-:W-:Y:S02]  /*e850*/  IADD3 R11, R0.reuse, 0x28, RZ ;  /* 0x00000028000b7810 */ /* 0x040fe40007ffe0ff */
[C---:B------:R-:W-:Y:S01]  /*e860*/  IADD3 R13, R0.reuse, 0x30, RZ ;  /* 0x00000030000d7810 */ /* 0x040fe20007ffe0ff */
[----:B-1--4-:R-:W-:Y:S01]  /*e870*/  @!P6 IMAD.WIDE R6, R0, 0x4, R2 ;  /* 0x000000040006e825 */ /* 0x012fe200078e0202 */
[----:B------:R-:W-:-:S02]  /*e880*/  ISETP.GE.AND P4, PT, R9, c[0x0][0x3c8], PT ;  /* 0x0000f20009007a0c */ /* 0x000fc40003f86270 */
[----:B------:R-:W-:Y:S02]  /*e890*/  @!P5 LEA.HI R4, R4, R4, RZ, 0x1 ;  /* 0x000000040404d211 */ /* 0x000fe400078f08ff */
[----:B------:R-:W-:Y:S01]  /*e8a0*/  ISETP.GE.AND P3, PT, R8, c[0x0][0x3c8], PT ;  /* 0x0000f20008007a0c */ /* 0x000fe20003f66270 */
[----:B------:R1:W-:Y:S01]  /*e8b0*/  @!P6 ST.E.64 [R6.64], R122 ;  /* 0x0000007a0600e985 */ /* 0x0003e2000c101b10 */
[----:B------:R-:W-:Y:S02]  /*e8c0*/  ISETP.GE.AND P2, PT, R10, c[0x0][0x3c8], PT ;  /* 0x0000f2000a007a0c */ /* 0x000fe40003f46270 */
[----:B------:R-:W-:Y:S02]  /*e8d0*/  ISETP.GE.AND P1, PT, R11, c[0x0][0x3c8], PT ;  /* 0x0000f2000b007a0c */ /* 0x000fe40003f26270 */
[----:B------:R-:W-:Y:S02]  /*e8e0*/  ISETP.GE.AND P0, PT, R13, c[0x0][0x3c8], PT ;  /* 0x0000f2000d007a0c */ /* 0x000fe40003f06270 */
[----:B------:R-:W-:-:S02]  /*e8f0*/  @!P5 LOP3.LUT R4, R4, 0xfffffffe, RZ, 0xc0, !PT ;  /* 0xfffffffe0404d812 */ /* 0x000fc400078ec0ff */
[----:B------:R-:W-:Y:S02]  /*e900*/  @!P4 LEA.HI R12, R9, R9, RZ, 0x1 ;  /* 0x00000009090cc211 */ /* 0x000fe400078f08ff */
[----:B------:R-:W-:Y:S01]  /*e910*/  IADD3 R0, R0, 0x38, RZ ;  /* 0x0000003800007810 */ /* 0x000fe20007ffe0ff */
[----:B------:R-:W-:Y:S01]  /*e920*/  @!P5 IMAD.WIDE R4, R4, 0x4, R2 ;  /* 0x000000040404d825 */ /* 0x000fe200078e0202 */
[----:B------:R-:W-:Y:S02]  /*e930*/  @!P3 LEA.HI R8, R8, R8, RZ, 0x1 ;  /* 0x000000080808b211 */ /* 0x000fe400078f08ff */
[----:B------:R-:W-:Y:S02]  /*e940*/  @!P4 LOP3.LUT R12, R12, 0xfffffffe, RZ, 0xc0, !PT ;  /* 0xfffffffe0c0cc812 */ /* 0x000fe400078ec0ff */
[----:B------:R4:W-:Y:S01]  /*e950*/  @!P5 ST.E.64 [R4.64], R130 ;  /* 0x000000820400d985 */ /* 0x0009e2000c101b10 */
[----:B------:R-:W-:Y:S02]  /*e960*/  @!P3 LOP3.LUT R8, R8, 0xfffffffe, RZ, 0xc0, !PT ;  /* 0xfffffffe0808b812 */ /* 0x000fe400078ec0ff */
[----:B-1----:R-:W-:-:S04]  /*e970*/  @!P2 LEA.HI R6, R10, R10, RZ, 0x1 ;  /* 0x0000000a0a06a211 */ /* 0x002fc800078f08ff */
[----:B------:R-:W-:Y:S02]  /*e980*/  @!P2 LOP3.LUT R6, R6, 0xfffffffe, RZ, 0xc0, !PT ;  /* 0xfffffffe0606a812 */ /* 0x000fe400078ec0ff */
[----:B----4-:R-:W-:Y:S01]  /*e990*/  @!P1 LEA.HI R5, R11, R11, RZ, 0x1 ;  /* 0x0000000b0b059211 */ /* 0x010fe200078f08ff */
[--C-:B------:R-:W-:Y:S01]  /*e9a0*/  @!P3 IMAD.WIDE R10, R8, 0x4, R2.reuse ;  /* 0x00000004080ab825 */ /* 0x100fe200078e0202 */
[----:B------:R-:W-:Y:S02]  /*e9b0*/  @!P0 LEA.HI R4, R13, R13, RZ, 0x1 ;  /* 0x0000000d0d048211 */ /* 0x000fe400078f08ff */
        /* <DEDUP_REMOVED lines=10> */
[----:B------:R1:W-:Y:S01]  /*ea60*/  @!P0 ST.E.64 [R4.64], R174 ;  /* 0x000000ae04008985 */ /* 0x0003e2000c101b10 */
[----:B------:R-:W-:-:S13]  /*ea70*/  ISETP.GE.AND P0, PT, R0, c[0x0][0x3c8], PT ;  /* 0x0000f20000007a0c */ /* 0x000fda0003f06270 */
[----:B------:R-:W-:Y:S05]  /*ea80*/  @P0 EXIT ;  /* 0x000000000000094d */ /* 0x000fea0003800000 */
[----:B------:R-:W-:-:S04]  /*ea90*/  LEA.HI R0, R0, R0, RZ, 0x1 ;  /* 0x0000000000007211 */ /* 0x000fc800078f08ff */
[----:B------:R-:W-:-:S05]  /*eaa0*/  LOP3.LUT R0, R0, 0xfffffffe, RZ, 0xc0, !PT ;  /* 0xfffffffe00007812 */ /* 0x000fca00078ec0ff */
[----:B------:R-:W-:-:S05]  /*eab0*/  IMAD.WIDE R2, R0, 0x4, R2 ;  /* 0x0000000400027825 */ /* 0x000fca00078e0202 */
[----:B------:R-:W-:Y:S01]  /*eac0*/  ST.E.64 [R2.64], R178 ;  /* 0x000000b202007985 */ /* 0x000fe2000c101b10 */
[----:B------:R-:W-:Y:S05]  /*ead0*/  EXIT ;  /* 0x000000000000794d */ /* 0x000fea0003800000 */
.L_x_23:
[----:B------:R-:W3:Y:S02]  /*eae0*/  S2R R0, SR_TID.X ;  /* 0x0000000000007919 */ /* 0x000ee40000002100 */
[----:B---3--:R-:W-:-:S13]  /*eaf0*/  ISETP.GT.AND P0, PT, R0, 0x7f, PT ;  /* 0x0000007f0000780c */ /* 0x008fda0003f04270 */
[----:B------:R-:W-:Y:S05]  /*eb00*/  @P0 EXIT ;  /* 0x000000000000094d */ /* 0x000fea0003800000 */
[----:B------:R-:W3:Y:S01]  /*eb10*/  S2R R8, SR_CTAID.X ;  /* 0x0000000000087919 */ /* 0x000ee20000002500 */
[----:B------:R-:W-:-:S05]  /*eb20*/  MOV R3, c[0x0][0x4e8] ;  /* 0x00013a0000037a02 */ /* 0x000fca0000000f00 */
[----:B-1----:R-:W-:Y:S01]  /*eb30*/  IMAD R2, R3, c[0x0][0x388], RZ ;  /* 0x0000e20003027a24 */ /* 0x002fe200078e02ff */
[----:B---3--:R-:W-:-:S04]  /*eb40*/  LEA R8, R8, R0, 0x7 ;  /* 0x0000000008087211 */ /* 0x008fc800078e38ff */
[----:B------:R-:W-:-:S13]  /*eb50*/  ISETP.GE.AND P0, PT, R8, R2, PT ;  /* 0x000000020800720c */ /* 0x000fda0003f06270 */
[----:B------:R-:W-:Y:S05]  /*eb60*/  @P0 EXIT ;  /* 0x000000000000094d */ /* 0x000fea0003800000 */
[----:B------:R-:W1:Y:S01]  /*eb70*/  S2R R7, SR_CTAID.Z ;  /* 0x0000000000077919 */ /* 0x000e620000002700 */
[----:B------:R-:W-:Y:S01]  /*eb80*/  USHF.R.S32.HI UR6, URZ, 0x1f, UR10 ;  /* 0x0000001f3f067899 */ /* 0x000fe2000801140a */
[----:B------:R-:W-:Y:S01]  /*eb90*/  ISETP.NE.AND P0, PT, R3, 0x1, PT ;  /* 0x000000010300780c */ /* 0x000fe20003f05270 */
[----:B------:R-:W-:Y:S01]  /*eba0*/  ULDC.64 UR4, c[0x0][0x4d0] ;  /* 0x0001340000047ab9 */ /* 0x000fe20000000a00 */
[----:B------:R-:W3:Y:S01]  /*ebb0*/  S2R R9, SR_CTAID.Y ;  /* 0x0000000000097919 */ /* 0x000ee20000002600 */
[----:B------:R-:W-:Y:S01]  /*ebc0*/  UIMAD UR6, UR6, UR4, URZ ;  /* 0x00000004060672a4 */ /* 0x000fe2000f8e023f */
[----:B------:R-:W-:Y:S01]  /*ebd0*/  IADD3 R4, RZ, -UR10, RZ ;  /* 0x8000000aff047c10 */ /* 0x000fe2000fffe0ff */
[----:B--2---:R-:W-:Y:S01]  /*ebe0*/  UIMAD.WIDE.U32 UR8, UR10, UR4, URZ ;  /* 0x000000040a0872a5 */ /* 0x004fe2000f8e003f */
[----:B------:R-:W-:Y:S01]  /*ebf0*/  MOV R0, R8 ;  /* 0x0000000800007202 */ /* 0x000fe20000000f00 */
[----:B------:R-:W-:-:S04]  /*ec00*/  UIMAD UR4, UR10, UR5, UR6 ;  /* 0x000000050a0472a4 */ /* 0x000fc8000f8e0206 */
[----:B------:R-:W-:Y:S01]  /*ec10*/  UIADD3 UR4, UR9, UR4, URZ ;  /* 0x0000000409047290 */ /* 0x000fe2000fffe03f */
[----:B------:R-:W-:Y:S01]  /*ec20*/  MOV R3, UR9 ;  /* 0x0000000900037c02 */ /* 0x000fe20008000f00 */
[----:B------:R-:W-:-:S04]  /*ec30*/  @P0 IMAD.HI.U32 R5, R8, c[0x0][0x4ec], RZ ;  /* 0x00013b0008050a27 */ /* 0x000fc800078e00ff */
[----:B------:R-:W-:Y:S01]  /*ec40*/  IMAD.U32 R2, RZ, RZ, UR8 ;  /* 0x00000008ff027e24 */ /* 0x000fe2000f8e00ff */
[----:B------:R-:W-:Y:S01]  /*ec50*/  @P0 SHF.R.U32.HI R0, RZ, c[0x0][0x4f0], R5 ;  /* 0x00013c00ff000a19 */ /* 0x000fe20000011605 */
[----:B------:R-:W-:Y:S01]  /*ec60*/  IMAD.U32 R3, RZ, RZ, UR4 ;  /* 0x00000004ff037e24 */ /* 0x000fe2000f8e00ff */
[----:B-1----:R-:W-:-:S03]  /*ec70*/  SHF.R.S32.HI R6, RZ, 0x1f, R7 ;  /* 0x0000001fff067819 */ /* 0x002fc60000011407 */
[----:B------:R-:W-:-:S04]  /*ec80*/  IMAD.WIDE.U32 R2, R7, c[0x0][0x4d8], R2 ;  /* 0x0001360007027a25 */ /* 0x000fc800078e0002 */
[----:B------:R-:W-:Y:S02]  /*ec90*/  IMAD R6, R6, c[0x0][0x4d8], RZ ;  /* 0x0001360006067a24 */ /* 0x000fe400078e02ff */
[----:B---3--:R-:W-:Y:S02]  /*eca0*/  IMAD R4, R4, c[0x0][0x550], R9 ;  /* 0x0001540004047a24 */ /* 0x008fe400078e0209 */
[----:B------:R-:W-:Y:S01]  /*ecb0*/  IMAD R5, R7, c[0x0][0x4dc], R6 ;  /* 0x0001370007057a24 */ /* 0x000fe200078e0206 */
[----:B------:R-:W-:Y:S02]  /*ecc0*/  IADD3 R7, -R0, RZ, RZ ;  /* 0x000000ff00077210 */ /* 0x000fe40007ffe1ff */
[----:B------:R-:W-:Y:S01]  /*ecd0*/  SHF.R.S32.HI R6, RZ, 0x1f, R4 ;  /* 0x0000001fff067819 */ /* 0x000fe20000011404 */
[----:B------:R-:W-:Y:S02]  /*ece0*/  IMAD.IADD R3, R5, 0x1, R3 ;  /* 0x0000000105037824 */ /* 0x000fe400078e0203 */
[----:B------:R-:W-:Y:S01]  /*ecf0*/  IMAD R5, R7, c[0x0][0x4e8], R8 ;  /* 0x00013a0007057a24 */ /* 0x000fe200078e0208 */
[----:B------:R-:W-:Y:S01]  /*ed00*/  SHF.R.S32.HI R7, RZ, 0x1f, R0 ;  /* 0x0000001fff077819 */ /* 0x000fe20000011400 */
[----:B------:R-:W-:-:S02]  /*ed10*/  IMAD R6, R6, c[0x0][0x4e0], RZ ;  /* 0x0001380006067a24 */ /* 0x000fc400078e02ff */
[----:B------:R-:W-:-:S04]  /*ed20*/  IMAD.WIDE.U32 R2, R4, c[0x0][0x4e0], R2 ;  /* 0x0001380004027a25 */ /* 0x000fc800078e0002 */
[----:B------:R-:W-:Y:S01]  /*ed30*/  IMAD R6, R4, c[0x0][0x4e4], R6 ;  /* 0x0001390004067a24 */ /* 0x000fe200078e0206 */
[----:B------:R-:W-:Y:S02]  /*ed40*/  SHF.R.S32.HI R4, RZ, 0x1f, R5 ;  /* 0x0000001fff047819 */ /* 0x000fe40000011405 */
[----:B------:R-:W-:-:S03]  /*ed50*/  IADD3 R2, P0, R0, R2, RZ ;  /* 0x0000000200027210 */ /* 0x000fc60007f1e0ff */
[----:B------:R-:W-:Y:S01]  /*ed60*/  IMAD R0, R4, c[0x0][0x4c8], RZ ;  /* 0x0001320004007a24 */ /* 0x000fe200078e02ff */
[----:B------:R-:W-:-:S03]  /*ed70*/  IADD3.X R3, R7, R3, R6, P0, !PT ;  /* 0x0000000307037210 */ /* 0x000fc600007fe406 */
[C---:B------:R-:W-:Y:S02]  /*ed80*/  IMAD R0, R5.reuse, c[0x0][0x4cc], R0 ;  /* 0x0001330005007a24 */ /* 0x040fe400078e0200 */
[----:B------:R-:W-:-:S05]  /*ed90*/  IMAD.WIDE.U32 R2, R5, c[0x0][0x4c8], R2 ;  /* 0x0001320005027a25 */ /* 0x000fca00078e0002 */
[----:B------:R-:W-:Y:S02]  /*eda0*/  IADD3 R0, R3, R0, RZ ;  /* 0x0000000003007210 */ /* 0x000fe40007ffe0ff */
[----:B------:R-:W-:-:S04]  /*edb0*/  LEA R4, P0, R2, c[0x0][0x4a8], 0x2 ;  /* 0x00012a0002047a11 */ /* 0x000fc800078010ff */
[----:B------:R-:W-:Y:S02]  /*edc0*/  LEA.HI.X R5, R2, c[0x0][0x4ac], R0, 0x2, P0 ;  /* 0x00012b0002057a11 */ /* 0x000fe400000f1400 */
[----:B------:R-:W-:-:S05]  /*edd0*/  MOV R0, 0xff800000 ;  /* 0xff80000000007802 */ /* 0x000fca0000000f00 */
[----:B------:R-:W-:Y:S01]  /*ede0*/  STG.E [R4.64], R0 ;  /* 0x0000000004007986 */ /* 0x000fe2000c101910 */
[----:B------:R-:W-:Y:S05]  /*edf0*/  EXIT ;  /* 0x000000000000794d */ /* 0x000fea0003800000 */
.L_x_30:
[----:B------:R-:W-:-:S00]  /*ee00*/  BRA `(.L_x_30) ;  /* 0xfffffff000007947 */ /* 0x000fc0000383ffff */
[----:B------:R-:W-:-:S00]  /*ee10*/  NOP ;  /* 0x0000000000007918 */ /* 0x000fc00000000000 */
        /* <DEDUP_REMOVED lines=14> */
.L_x_1909:


//--------------------- .text._ZN7cutlass13device_kernelIN5flash19enable_sm80_to_sm89INS1_16FlashAttnFwdSm80INS1_25CollectiveMainloopFwdSm80ILi4ELi1ELb0EN4cute5tupleIJNS5_1CILi128EEENS7_ILi80EEENS7_ILi64EEEEEELi64ENS_6half_tEfNS_4arch4Sm80ELb0ELb0ELb1ELb1ELb1ELb0ELb1ELb1EEENS1_21CollectiveEpilogueFwdINS6_IJS8_SA_S9_EEENS6_IJNS7_ILi1EEESI_SI_EEESC_SE_Li128ELb1ELb1ELb1ELb0EEENS1_36VarlenDynamicPersistentTileSchedulerILi128ELi80ELi128ELi128ELb1ELb1ELb0ELb0ELb1ELb1EEEEEEEEEvNT_6ParamsE --------------------------
	.section	.text._ZN7cutlass13device_kernelIN5flash19enable_sm80_to_sm89INS1_16FlashAttnFwdSm80INS1_25CollectiveMainloopFwdSm80ILi4ELi1ELb0EN4cute5tupleIJNS5_1CILi128EEENS7_ILi80EEENS7_ILi64EEEEEELi64ENS_6half_tEfNS_4arch4Sm80ELb0ELb0ELb1ELb1ELb1ELb0ELb1ELb1EEENS1_21CollectiveEpilogueFwdINS6_IJS8_SA_S9_EEENS6_IJNS7_ILi1EEESI_SI_EEESC_SE_Li128ELb1ELb1ELb1ELb0EEENS1_36VarlenDynamicPersistentTileSchedulerILi128ELi80ELi128ELi128ELb1ELb1ELb0ELb0ELb1ELb1EEEEEEEEEvNT_6ParamsE,"ax",@progbits
	.sectioninfo	@"SHI_REGISTERS=255"
	.align	128
.text._ZN7cutlass13device_kernelIN5flash19enable_sm80_to_sm89INS1_16FlashAttnFwdSm80INS1_25CollectiveMainloopFwdSm80ILi4ELi1ELb0EN4cute5tupleIJNS5_1CILi128EEENS7_ILi80EEENS7_ILi64EEEEEELi64ENS_6half_tEfNS_4arch4Sm80ELb0ELb0ELb1ELb1ELb1ELb0ELb1ELb1EEENS1_21CollectiveEpilogueFwdINS6_IJS8_SA_S9_EEENS6_IJNS7_ILi1EEESI_SI_EEESC_SE_Li128ELb1ELb1ELb1ELb0EEENS1_36VarlenDynamicPersistentTileSchedulerILi128ELi80ELi128ELi128ELb1ELb1ELb0ELb0ELb1ELb1EEEEEEEEEvNT_6ParamsE:
        .type           _ZN7cutlass13device_kernelIN5flash19enable_sm80_to_sm89INS1_16FlashAttnFwdSm80INS1_25CollectiveMainloopFwdSm80ILi4ELi1ELb0EN4cute5tupleIJNS5_1CILi128EEENS7_ILi80EEENS7_ILi64EEEEEELi64ENS_6half_tEfNS_4arch4Sm80ELb0ELb0ELb1ELb1ELb1ELb0ELb1ELb1EEENS1_21CollectiveEpilogueFwdINS6_IJS8_SA_S9_EEENS6_IJNS7_ILi1EEESI_SI_EEESC_SE_Li128ELb1ELb1ELb1ELb0EEENS1_36VarlenDynamicPersistentTileSchedulerILi128ELi80ELi128ELi128ELb1ELb1ELb0ELb0ELb1ELb1EEEEEEEEEvNT_6ParamsE,@function
        .size           _ZN7cutlass13device_kernelIN5flash19enable_sm80_to_sm89INS1_16FlashAttnFwdSm80INS1_25CollectiveMainloopFwdSm80ILi4ELi1ELb0EN4cute5tupleIJNS5_1CILi128EEENS7_ILi80EEENS7_ILi64EEEEEELi64ENS_6half_tEfNS_4arch4Sm80ELb0ELb0ELb1ELb1ELb1ELb0ELb1ELb1EEENS1_21CollectiveEpilogueFwdINS6_IJS8_SA_S9_EEENS6_IJNS7_ILi1EEESI_SI_EEESC_SE_Li128ELb1ELb1ELb1ELb0EEENS1_36VarlenDynamicPersistentTileSchedulerILi128ELi80ELi128ELi128ELb1ELb1ELb0ELb0ELb1ELb1EEEEEEEEEvNT_6ParamsE,(.L_x_1910 - _ZN7cutlass13device_kernelIN5flash19enable_sm80_to_sm89INS1_16FlashAttnFwdSm80INS1_25CollectiveMainloopFwdSm80ILi4ELi1ELb0EN4cute5tupleIJNS5_1CILi128EEENS7_ILi80EEENS7_ILi64EEEEEELi64ENS_6half_tEfNS_4arch4Sm80ELb0ELb0ELb1ELb1ELb1ELb0ELb1ELb1EEENS1_21CollectiveEpilogueFwdINS6_IJS8_SA_S9_EEENS6_IJNS7_ILi1EEESI_SI_EEESC_SE_Li128ELb1ELb1ELb1ELb0EEENS1_36VarlenDynamicPersistentTileSchedulerILi128ELi80ELi128ELi128ELb1ELb1ELb0ELb0ELb1ELb1EEEEEEEEEvNT_6ParamsE)
        .other          _ZN7cutlass13device_kernelIN5flash19enable_sm80_to_sm89INS1_16FlashAttnFwdSm80INS1_25CollectiveMainloopFwdSm80ILi4ELi1ELb0EN4cute5tupleIJNS5_1CILi128EEENS7_ILi80EEENS7_ILi64EEEEEELi64ENS_6half_tEfNS_4arch4Sm80ELb0ELb0ELb1ELb1ELb1ELb0ELb1ELb1EEENS1_21CollectiveEpilogueFwdINS6_IJS8_SA_S9_EEENS6_IJNS7_ILi1EEESI_SI_EEESC_SE_Li128ELb1ELb1ELb1ELb0EEENS1_36VarlenDynamicPersistentTileSchedulerILi128ELi80ELi128ELi128ELb1ELb1ELb0ELb0ELb1ELb1EEEEEEEEEvNT_6ParamsE,@"STO_CUDA_ENTRY STV_DEFAULT"
_ZN7cutlass13device_kernelIN5flash19enable_sm80_to_sm89INS1_16FlashAttnFwdSm80INS1_25CollectiveMainloopFwdSm80ILi4ELi1ELb0EN4cute5tupleIJNS5_1CILi128EEENS7_ILi80EEENS7_ILi64EEEEEELi64ENS_6half_tEfNS_4arch4Sm80ELb0ELb0ELb1ELb1ELb1ELb0ELb1ELb1EEENS1_21CollectiveEpilogueFwdINS6_IJS8_SA_S9_EEENS6_IJNS7_ILi1EEESI_SI_EEESC_SE_Li128ELb1ELb1ELb1ELb0EEENS1_36VarlenDynamicPersistentTileSchedulerILi128ELi80ELi128ELi128ELb1ELb1ELb0ELb0ELb1ELb1EEEEEEEEEvNT_6ParamsE:
[----:B------:R-:W-:-:S03]  /*0000*/  MOV R1, c[0x0][0x28] ;  /* 0x00000a0000017a02 */ /* 0x000fc60000000f00 */
[----:B------:R-:W1:Y:S01]  /*0010*/  S2R R2, SR_TID.X ;  /* 0x0000000000027919 */ /* 0x000e620000002100 */
[----:B------:R-:W-:Y:S01]  /*0020*/  IADD3 R1, R1, -0xd0, RZ ;  /* 0xffffff3001017810 */ /* 0x000fe20007ffe0ff */
[----:B------:R-:W-:Y:S01]  /*0030*/  ULDC.64 UR6, c[0x0][0x118] ;  /* 0x0000460000067ab9 */ /* 0x000fe20000000a00 */
[----:B-1----:R-:W-:-:S05]  /*0040*/  SHF.R.U32.HI R0, RZ, 0x5, R2 ;  /* 0x00000005ff007819 */ /* 0x002fca0000011602 */
[----:B------:R-:W1:Y:S02]  /*0050*/  SHFL.IDX PT, R3, R0, RZ, 0x1f ;  /* 0x00001fff00037589 */ /* 0x000e6400000e0000 */
[----:B-1----:R-:W-:Y:S02]  /*0060*/  ISETP.NE.AND P0, PT, R3, RZ, PT ;  /* 0x000000ff0300720c */ /* 0x002fe40003f05270 */
[----:B------:R-:W-:Y:S11]  /*0070*/  STL [R1+0xc4], R3 ;  /* 0x0000c40301007387 */ /* 0x000ff60000100800 */
[----:B------:R-:W-:Y:S06]  /*0080*/  @P0 BAR.SYNC.DEFER_BLOCKING 0x5, 0x80 ;  /* 0x0142000000000b1d */ /* 0x000fec0000010000 */
[----:B------:R-:W1:Y:S04]  /*0090*/  @P0 LDS.128 R4, [0x9100] ;  /* 0x00910000ff040984 */ /* 0x000e680000000c00 */
[----:B-1----:R1:W-:Y:S04]  /*00a0*/  @P0 STL.64 [R1+0x40], R4 ;  /* 0x0000400401000387 */ /* 0x0023e80000100a00 */
[----:B------:R1:W-:Y:S04]  /*00b0*/  @P0 STL.64 [R1+0x48], R6 ;  /* 0x0000480601000387 */ /* 0x0003e80000100a00 */
[----:B------:R-:W-:Y:S06]  /*00c0*/  @P0 BAR.ARV 0x4, 0x80 ;  /* 0x0102000000000b1d */ /* 0x000fec0000002000 */
[----:B------:R-:W-:Y:S05]  /*00d0*/  @P0 BRA `(.L_x_31) ;  /* 0x00000b1000000947 */ /* 0x000fea0003800000 */
[----:B------:R-:W-:Y:S01]  /*00e0*/  LOP3.LUT R15, R2, 0x1f, RZ, 0xc0, !PT ;  /* 0x0000001f020f7812 */ /* 0x000fe200078ec0ff */
[----:B------:R-:W-:Y:S01]  /*00f0*/  CS2R R8, SRZ ;  /* 0x0000000000087805 */ /* 0x000fe2000001ff00 */
[----:B-1----:R-:W-:-:S02]  /*0100*/  IMAD.MOV.U32 R7, RZ, RZ, RZ ;  /* 0x000000ffff077224 */ /* 0x002fc400078e00ff */
[----:B------:R-:W-:-:S04]  /*0110*/  ISETP.NE.AND P6, PT, R15, 0x1f, PT ;  /* 0x0000001f0f00780c */ /* 0x000fc80003fc5270 */
[----:B------:R-:W-:-:S13]  /*0120*/  ISETP.GE.OR P0, PT, R15, c[0x0][0x53c], !P6 ;  /* 0x00014f000f007a0c */ /* 0x000fda0007706670 */
[----:B------:R-:W-:Y:S02]  /*0130*/  @!P0 IMAD.MOV.U32 R4, RZ, RZ, 0x4 ;  /* 0x00000004ff048424 */ /* 0x000fe400078e00ff */
[----:B------:R-:W-:Y:S02]  /*0140*/  @!P0 IMAD.MOV.U32 R2, RZ, RZ, 0x4 ;  /* 0x00000004ff028424 */ /* 0x000fe400078e00ff */
[----:B------:R-:W-:-:S04]  /*0150*/  @!P0 IMAD.WIDE.U32 R4, R15, R4, c[0x0][0x580] ;  /* 0x000160000f048625 */ /* 0x000fc800078e0004 */
[C---:B------:R-:W-:Y:S01]  /*0160*/  @!P0 IMAD.WIDE.U32 R2, R15.reuse, R2, c[0x0][0x578] ;  /* 0x00015e000f028625 */ /* 0x040fe200078e0002 */
[----:B------:R-:W2:Y:S04]  /*0170*/  @!P0 LDG.E R8, [R4.64] ;  /* 0x0000000604088981 */ /* 0x000ea8000c1e1900 */
[----:B------:R-:W2:Y:S01]  /*0180*/  @!P0 LDG.E R7, [R2.64] ;  /* 0x0000000602078981 */ /* 0x000ea2000c1e1900 */
[C---:B------:R-:W-:Y:S01]  /*0190*/  ISETP.NE.AND P5, PT, R15.reuse, RZ, PT ;  /* 0x000000ff0f00720c */ /* 0x040fe20003fa5270 */
[----:B------:R-:W1:Y:S01]  /*01a0*/  S2UR UR4, SR_CTAID.X ;  /* 0x00000000000479c3 */ /* 0x000e620000002500 */
[C---:B------:R-:W-:Y:S02]  /*01b0*/  ISETP.GE.U32.AND P4, PT, R15.reuse, 0x2, PT ;  /* 0x000000020f00780c */ /* 0x040fe40003f86070 */
[----:B------:R-:W-:-:S02]  /*01c0*/  ISETP.GE.U32.AND P3, PT, R15, 0x4, PT ;  /* 0x000000040f00780c */ /* 0x000fc40003f66070 */
[C---:B------:R-:W-:Y:S02]  /*01d0*/  ISETP.GE.U32.AND P2, PT, R15.reuse, 0x8, PT ;  /* 0x000000080f00780c */ /* 0x040fe40003f46070 */
[----:B------:R-:W-:Y:S01]  /*01e0*/  ISETP.GE.U32.AND P1, PT, R15, 0x10, PT ;  /* 0x000000100f00780c */ /* 0x000fe20003f26070 */
[----:B--2---:R-:W-:-:S05]  /*01f0*/  IMAD R4, R8, R7, RZ ;  /* 0x0000000708047224 */ /* 0x004fca00078e02ff */
[----:B------:R-:W2:Y:S02]  /*0200*/  SHFL.UP PT, R0, R4, 0x1, RZ ;  /* 0x0420000004007989 */ /* 0x000ea400000e00ff */
[----:B--2---:R-:W-:-:S05]  /*0210*/  SEL R0, R0, RZ, P5 ;  /* 0x000000ff00007207 */ /* 0x004fca0002800000 */
[----:B------:R-:W-:-:S05]  /*0220*/  IMAD.IADD R4, R4, 0x1, R0 ;  /* 0x0000000104047824 */ /* 0x000fca00078e0200 */
        /* <DEDUP_REMOVED lines=12> */
[----:B------:R-:W2:Y:S02]  /*02f0*/  SHFL.IDX PT, R6, R4, 0x1f, 0x1f ;  /* 0x03e01f0004067f89 */ /* 0x000ea400000e0000 */
[----:B--2---:R-:W-:-:S04]  /*0300*/  IMAD R6, R6, c[0x0][0x538], RZ ;  /* 0x00014e0006067a24 */ /* 0x004fc800078e02ff */
[----:B------:R-:W-:Y:S01]  /*0310*/  IMAD.MOV.U32 R0, RZ, RZ, R6 ;  /* 0x000000ffff007224 */ /* 0x000fe200078e0006 */
[----:B-1----:R-:W-:-:S13]  /*0320*/  ISETP.GT.AND P0, PT, R6, UR4, PT ;  /* 0x0000000406007c0c */ /* 0x002fda000bf04270 */
[----:B------:R-:W-:Y:S05]  /*0330*/  @P0 BRA `(.L_x_32) ;  /* 0x0000027000000947 */ /* 0x000fea0003800000 */
[----:B------:R-:W-:Y:S02]  /*0340*/  MOV R6, R0 ;  /* 0x0000000000067202 */ /* 0x000fe40000000f00 */
[----:B------:R-:W-:-:S04]  /*0350*/  MOV R9, RZ ;  /* 0x000000ff00097202 */ /* 0x000fc80000000f00 */
.L_x_36:
[----:B------:R-:W-:-:S04]  /*0360*/  IADD3 R0, R9, 0x1f, RZ ;  /* 0x0000001f09007810 */ /* 0x000fc80007ffe0ff */
[----:B------:R-:W-:-:S13]  /*0370*/  ISETP.GE.AND P0, PT, R0, c[0x0][0x53c], PT ;  /* 0x00014f0000007a0c */ /* 0x000fda0003f06270 */
[----:B------:R-:W-:Y:S05]  /*0380*/  @P0 BRA `(.L_x_33) ;  /* 0x0000078000000947 */ /* 0x000fea0003800000 */
[----:B------:R-:W-:Y:S01]  /*0390*/  MOV R9, R0 ;  /* 0x0000000000097202 */ /* 0x000fe20000000f00 */
[----:B------:R-:W-:Y:S01]  /*03a0*/  IMAD.MOV.U32 R7, RZ, RZ, RZ ;  /* 0x000000ffff077224 */ /* 0x000fe200078e00ff */
[----:B------:R-:W-:Y:S02]  /*03b0*/  MOV R8, RZ ;  /* 0x000000ff00087202 */ /* 0x000fe40000000f00 */
[----:B------:R-:W-:-:S04]  /*03c0*/  IADD3 R0, R15, R9, RZ ;  /* 0x000000090f007210 */ /* 0x000fc80007ffe0ff */
[----:B------:R-:W-:-:S13]  /*03d0*/  ISETP.GE.OR P0, PT, R0, c[0x0][0x53c], !P6 ;  /* 0x00014f0000007a0c */ /* 0x000fda0007706670 */
[----:B------:R-:W-:Y:S01]  /*03e0*/  @!P0 MOV R2, 0x4 ;  /* 0x0000000400028802 */ /* 0x000fe20000000f00 */
[----:B------:R-:W-:-:S04]  /*03f0*/  @!P0 IMAD.MOV.U32 R3, RZ, RZ, 0x4 ;  /* 0x00000004ff038424 */ /* 0x000fc800078e00ff */
[----:B------:R-:W-:-:S04]  /*0400*/  @!P0 IMAD.WIDE R4, R0, R2, c[0x0][0x580] ;  /* 0x0001600000048625 */ /* 0x000fc800078e0202 */
[----:B------:R-:W-:Y:S01]  /*0410*/  @!P0 IMAD.WIDE R2, R0, R3, c[0x0][0x578] ;  /* 0x00015e0000028625 */ /* 0x000fe200078e0203 */
[----:B------:R-:W2:Y:S04]  /*0420*/  @!P0 LDG.E R8, [R4.64] ;  /* 0x0000000604088981 */ /* 0x000ea8000c1e1900 */
[----:B------:R-:W2:Y:S02]  /*0430*/  @!P0 LDG.E R7, [R2.64] ;  /* 0x0000000602078981 */ /* 0x000ea4000c1e1900 */
[----:B--2---:R-:W-:Y:S01]  /*0440*/  IMAD R5, R8, R7, RZ ;  /* 0x0000000708057224 */ /* 0x004fe200078e02ff */
[----:B------:R-:W-:Y:S05]  /*0450*/  BRA.DIV ~URZ, `(.L_x_34) ;  /* 0x0000ed827f007947 */ /* 0x000fea000b800000 */
[----:B------:R1:W2:Y:S02]  /*0460*/  SHFL.UP PT, R0, R5, 0x1, RZ ;  /* 0x0420000005007989 */ /* 0x0002a400000e00ff */
.L_x_155:
[----:B--2---:R-:W-:-:S04]  /*0470*/  SEL R0, R0, RZ, P5 ;  /* 0x000000ff00007207 */ /* 0x004fc80002800000 */
[----:B-1----:R-:W-:Y:S01]  /*0480*/  IADD3 R5, R5, R0, RZ ;  /* 0x0000000005057210 */ /* 0x002fe20007ffe0ff */
[----:B------:R-:W-:Y:S05]  /*0490*/  BRA.DIV ~URZ, `(.L_x_35) ;  /* 0x0000eda27f007947 */ /* 0x000fea000b800000 */
[----:B------:R-:W1:Y:S02]  /*04a0*/  SHFL.UP PT, R0, R5, 0x2, RZ ;  /* 0x0440000005007989 */ /* 0x000e6400000e00ff */
[----:B-1----:R-:W-:-:S05]  /*04b0*/  SEL R0, R0, RZ, P4 ;  /* 0x000000ff00007207 */ /* 0x002fca0002000000 */
[----:B------:R-:W-:-:S05]  /*04c0*/  IMAD.IADD R0, R5, 0x1, R0 ;  /* 0x0000000105007824 */ /* 0x000fca00078e0200 */
        /* <DEDUP_REMOVED lines=9> */
[----:B------:R1:W2:Y:S02]  /*0560*/  SHFL.IDX PT, R0, R4, 0x1f, 0x1f ;  /* 0x03e01f0004007f89 */ /* 0x0002a400000e0000 */
.L_x_156:
[----:B--2---:R-:W-:-:S05]  /*0570*/  IMAD R0, R0, c[0x0][0x538], RZ ;  /* 0x00014e0000007a24 */ /* 0x004fca00078e02ff */
[----:B------:R-:W-:-:S04]  /*0580*/  IADD3 R6, R0, R6, RZ ;  /* 0x0000000600067210 */ /* 0x000fc80007ffe0ff */
[----:B------:R-:W-:-:S13]  /*0590*/  ISETP.GT.AND P0, PT, R6, UR4, PT ;  /* 0x0000000406007c0c */ /* 0x000fda000bf04270 */
[----:B-1----:R-:W-:Y:S05]  /*05a0*/  @!P0 BRA `(.L_x_36) ;  /* 0xfffffdb000008947 */ /* 0x002fea000383ffff */
.L_x_32:
[----:B------:R-:W-:-:S05]  /*05b0*/  IADD3 R13, -R0, R6, RZ ;  /* 0x00000006000d7210 */ /* 0x000fca0007ffe1ff */
[----:B------:R-:W-:-:S05]  /*05c0*/  IMAD R0, R4, c[0x0][0x538], R13 ;  /* 0x00014e0004007a24 */ /* 0x000fca00078e020d */
[----:B------:R-:W-:Y:S01]  /*05d0*/  ISETP.GT.AND P0, PT, R0, UR4, PT ;  /* 0x0000000400007c0c */ /* 0x000fe2000bf04270 */
[----:B------:R-:W-:-:S12]  /*05e0*/  BRA.DIV ~URZ, `(.L_x_37) ;  /* 0x0000ee127f007947 */ /* 0x000fd8000b800000 */
[----:B------:R-:W-:-:S04]  /*05f0*/  VOTE.ANY R0, PT, !P0 ;  /* 0x0000000000007806 */ /* 0x000fc800040e0100 */
.L_x_157:
[----:B------:R1:W2:Y:S01]  /*0600*/  POPC R14, R0 ;  /* 0x00000000000e7309 */ /* 0x0002a20000000000 */
[----:B------:R-:W-:Y:S05]  /*0610*/  BRA.DIV ~URZ, `(.L_x_38) ;  /* 0x0000ee227f007947 */ /* 0x000fea000b800000 */
[----:B--2---:R2:W3:Y:S01]  /*0620*/  SHFL.IDX PT, R12, R8, R14, 0x1f ;  /* 0x00001f0e080c7589 */ /* 0x0044e200000e0000 */
[----:B------:R-:W-:-:S03]  /*0630*/  MOV R6, RZ ;  /* 0x000000ff00067202 */ /* 0x000fc60000000f00 */
[----:B------:R2:W4:Y:S04]  /*0640*/  SHFL.IDX PT, R11, R7, R14, 0x1f ;  /* 0x00001f0e070b7589 */ /* 0x00052800000e0000 */
.L_x_158:
[----:B------:R-:W-:Y:S01]  /*0650*/  ISETP.NE.AND P0, PT, R0, RZ, PT ;  /* 0x000000ff0000720c */ /* 0x000fe20003f05270 */
[----:B------:R-:W-:-:S12]  /*0660*/  BSSY B0, `(.L_x_39) ;  /* 0x0000005000007945 */ /* 0x000fd80003800000 */
[----:B------:R-:W-:Y:S05]  /*0670*/  @!P0 BRA `(.L_x_40) ;  /* 0x0000003000008947 */ /* 0x000fea0003800000 */
[----:B------:R-:W-:Y:S01]  /*0680*/  IADD3 R10, R14, -0x1, RZ ;  /* 0xffffffff0e0a7810 */ /* 0x000fe20007ffe0ff */
[----:B------:R-:W-:Y:S05]  /*0690*/  BRA.DIV ~URZ, `(.L_x_41) ;  /* 0x0000ee827f007947 */ /* 0x000fea000b800000 */
[----:B------:R1:W2:Y:S02]  /*06a0*/  SHFL.IDX PT, R6, R4, R10, 0x1f ;  /* 0x00001f0a04067589 */ /* 0x0002a400000e0000 */
.L_x_40:
[----:B------:R-:W-:Y:S05]  /*06b0*/  BSYNC B0 ;  /* 0x0000000000007941 */ /* 0x000fea0003800000 */
.L_x_39:
[----:B-1-3--:R-:W-:Y:S01]  /*06c0*/  IABS R0, R12 ;  /* 0x0000000c00007213 */ /* 0x00afe20000000000 */
[----:B--2---:R-:W-:-:S04]  /*06d0*/  IMAD R4, R6, c[0x0][0x538], R13 ;  /* 0x00014e0006047a24 */ /* 0x004fc800078e020d */
[----:B------:R-:W-:Y:S01]  /*06e0*/  IMAD.MOV.U32 R5, RZ, RZ, R0 ;  /* 0x000000ffff057224 */ /* 0x000fe200078e0000 */
[----:B----4-:R-:W-:Y:S01]  /*06f0*/  IABS R0, R11 ;  /* 0x0000000b00007213 */ /* 0x010fe20000000000 */
[----:B------:R1:W-:Y:S01]  /*0700*/  STL [R1+0x40], R4 ;  /* 0x0000400401007387 */ /* 0x0003e20000100800 */
[----:B------:R-:W-:Y:S01]  /*0710*/  IADD3 R10, -R4, UR4, RZ ;  /* 0x00000004040a7c10 */ /* 0x000fe2000fffe1ff */
[----:B------:R-:W2:Y:S02]  /*0720*/  I2F.RP R2, R5 ;  /* 0x0000000500027306 */ /* 0x000ea40000209400 */
[----:B------:R-:W-:Y:S01]  /*0730*/  IMAD.MOV.U32 R7, RZ, RZ, R0 ;  /* 0x000000ffff077224 */ /* 0x000fe200078e0000 */
[----:B------:R-:W-:Y:S02]  /*0740*/  IABS R6, R10 ;  /* 0x0000000a00067213 */ /* 0x000fe40000000000 */
[----:B------:R-:W-:-:S03]  /*0750*/  IABS R0, R12 ;  /* 0x0000000c00007213 */ /* 0x000fc60000000000 */
[----:B------:R-:W-:Y:S01]  /*0760*/  I2F.RP R8, R7 ;  /* 0x0000000700087306 */ /* 0x000fe20000209400 */
[----:B------:R-:W-:-:S07]  /*0770*/  IADD3 R0, RZ, -R0, RZ ;  /* 0x80000000ff007210 */ /* 0x000fce0007ffe0ff */
[----:B--2---:R-:W2:Y:S02]  /*0780*/  MUFU.RCP R2, R2 ;  /* 0x0000000200027308 */ /* 0x004ea40000001000 */
[----:B--2---:R-:W-:-:S06]  /*0790*/  IADD3 R2, R2, 0xffffffe, RZ ;  /* 0x0ffffffe02027810 */ /* 0x004fcc0007ffe0ff */
[----:B------:R-:W2:Y:S02]  /*07a0*/  F2I.FTZ.U32.TRUNC.NTZ R3, R2 ;  /* 0x0000000200037305 */ /* 0x000ea4000021f000 */
[----:B--2---:R-:W-:-:S04]  /*07b0*/  IMAD.MOV R2, RZ, RZ, -R3 ;  /* 0x000000ffff027224 */ /* 0x004fc800078e0a03 */
[----:B-1----:R-:W-:Y:S02]  /*07c0*/  IMAD R4, R2, R5, RZ ;  /* 0x0000000502047224 */ /* 0x002fe400078e02ff */
[----:B------:R-:W-:-:S04]  /*07d0*/  IMAD.MOV.U32 R2, RZ, RZ, RZ ;  /* 0x000000ffff027224 */ /* 0x000fc800078e00ff */
[----:B------:R-:W-:-:S04]  /*07e0*/  IMAD.HI.U32 R2, R3, R4, R2 ;  /* 0x0000000403027227 */ /* 0x000fc800078e0002 */
[----:B------:R-:W-:-:S04]  /*07f0*/  IMAD.MOV.U32 R3, RZ, RZ, R6 ;  /* 0x000000ffff037224 */ /* 0x000fc800078e0006 */
[----:B------:R-:W-:-:S04]  /*0800*/  IMAD.HI.U32 R2, R2, R3, RZ ;  /* 0x0000000302027227 */ /* 0x000fc800078e00ff */
[----:B------:R-:W-:Y:S02]  /*0810*/  IMAD R0, R2, R0, R3 ;  /* 0x0000000002007224 */ /* 0x000fe400078e0203 */
[----:B------:R-:W1:Y:S03]  /*0820*/  MUFU.RCP R3, R8 ;  /* 0x0000000800037308 */ /* 0x000e660000001000 */
[----:B------:R-:W-:Y:S02]  /*0830*/  ISETP.GT.U32.AND P1, PT, R5, R0, PT ;  /* 0x000000000500720c */ /* 0x000fe40003f24070 */
[----:B-1----:R-:W-:-:S11]  /*0840*/  IADD3 R3, R3, 0xffffffe, RZ ;  /* 0x0ffffffe03037810 */ /* 0x002fd60007ffe0ff */
[----:B------:R-:W-:Y:S01]  /*0850*/  @!P1 IMAD.IADD R0, R0, 0x1, -R5 ;  /* 0x0000000100009824 */ /* 0x000fe200078e0a05 */
[----:B------:R-:W-:Y:S02]  /*0860*/  @!P1 IADD3 R2, R2, 0x1, RZ ;  /* 0x0000000102029810 */ /* 0x000fe40007ffe0ff */
[----:B------:R-:W-:Y:S01]  /*0870*/  ISETP.NE.AND P1, PT, R12, RZ, PT ;  /* 0x000000ff0c00720c */ /* 0x000fe20003f25270 */
[----:B------:R-:W1:Y:S01]  /*0880*/  F2I.FTZ.U32.TRUNC.NTZ R3, R3 ;  /* 0x0000000300037305 */ /* 0x000e62000021f000 */
[----:B------:R-:W-:Y:S02]  /*0890*/  ISETP.GE.U32.AND P2, PT, R0, R5, PT ;  /* 0x000000050000720c */ /* 0x000fe40003f46070 */
[----:B------:R-:W-:-:S04]  /*08a0*/  LOP3.LUT R0, R10, R12, RZ, 0x3c, !PT ;  /* 0x0000000c0a007212 */ /* 0x000fc800078e3cff */
[----:B------:R-:W-:-:S07]  /*08b0*/  ISETP.GE.AND P0, PT, R0, RZ, PT ;  /* 0x000000ff0000720c */ /* 0x000fce0003f06270 */
[----:B------:R-:W-:Y:S02]  /*08c0*/  @P2 IADD3 R2, R2, 0x1, RZ ;  /* 0x0000000102022810 */ /* 0x000fe40007ffe0ff */
[----:B-1----:R-:W-:-:S03]  /*08d0*/  IADD3 R0, RZ, -R3, RZ ;  /* 0x80000003ff007210 */ /* 0x002fc60007ffe0ff */
[----:B------:R-:W-:Y:S02]  /*08e0*/  IMAD.MOV.U32 R4, RZ, RZ, R2 ;  /* 0x000000ffff047224 */ /* 0x000fe400078e0002 */
[----:B------:R-:W-:Y:S01]  /*08f0*/  IMAD.MOV.U32 R2, RZ, RZ, R0 ;  /* 0x000000ffff027224 */ /* 0x000fe200078e0000 */
[----:B------:R-:W-:Y:S01]  /*0900*/  IABS R0, R11 ;  /* 0x0000000b00007213 */ /* 0x000fe20000000000 */
[----:B------:R-:W-:Y:S01]  /*0910*/  @!P0 IMAD.MOV R4, RZ, RZ, -R4 ;  /* 0x000000ffff048224 */ /* 0x000fe200078e0a04 */
[----:B------:R-:W-:Y:S01]  /*0920*/  @!P1 LOP3.LUT R4, RZ, R12, RZ, 0x33, !PT ;  /* 0x0000000cff049212 */ /* 0x000fe200078e33ff */
[----:B------:R-:W-:Y:S01]  /*0930*/  IMAD R5, R2, R7, RZ ;  /* 0x0000000702057224 */ /* 0x000fe200078e02ff */
[----:B------:R-:W-:Y:S01]  /*0940*/  MOV R2, RZ ;  /* 0x000000ff00027202 */ /* 0x000fe20000000f00 */
[----:B------:R-:W-:Y:S01]  /*0950*/  IMAD.MOV R6, RZ, RZ, -R0 ;  /* 0x000000ffff067224 */ /* 0x000fe200078e0a00 */
[----:B------:R-:W-:-:S03]  /*0960*/  IABS R8, R4 ;  /* 0x0000000400087213 */ /* 0x000fc60000000000 */
[----:B------:R-:W-:-:S04]  /*0970*/  IMAD.HI.U32 R0, R3, R5, R2 ;  /* 0x0000000503007227 */ /* 0x000fc800078e0002 */
[----:B------:R-:W-:Y:S02]  /*0980*/  IMAD.MOV.U32 R2, RZ, RZ, R8 ;  /* 0x000000ffff027224 */ /* 0x000fe400078e0008 */
[----:B------:R-:W-:Y:S02]  /*0990*/  IMAD.MOV.U32 R3, RZ, RZ, R6 ;  /* 0x000000ffff037224 */ /* 0x000fe400078e0006 */
[----:B------:R-:W-:-:S04]  /*09a0*/  IMAD.HI.U32 R0, R0, R2, RZ ;  /* 0x0000000200007227 */ /* 0x000fc800078e00ff */
[----:B------:R-:W-:Y:S02]  /*09b0*/  IMAD R2, R0, R3, R2 ;  /* 0x0000000300027224 */ /* 0x000fe400078e0202 */
[----:B------:R-:W-:-:S03]  /*09c0*/  IMAD R3, R4, R12, RZ ;  /* 0x0000000c04037224 */ /* 0x000fc600078e02ff */
[----:B------:R-:W-:Y:S02]  /*09d0*/  ISETP.GT.U32.AND P1, PT, R7, R2, PT ;  /* 0x000000020700720c */ /* 0x000fe40003f24070 */
[----:B------:R-:W-:-:S11]  /*09e0*/  IADD3 R3, R10, -R3, RZ ;  /* 0x800000030a037210 */ /* 0x000fd60007ffe0ff */
[----:B------:R-:W-:Y:S01]  /*09f0*/  @!P1 IMAD.IADD R2, R2, 0x1, -R7 ;  /* 0x0000000102029824 */ /* 0x000fe200078e0a07 */
[----:B------:R-:W-:Y:S02]  /*0a00*/  @!P1 IADD3 R0, R0, 0x1, RZ ;  /* 0x0000000100009810 */ /* 0x000fe40007ffe0ff */
[----:B------:R-:W-:Y:S02]  /*0a10*/  ISETP.NE.AND P1, PT, R11, RZ, PT ;  /* 0x000000ff0b00720c */ /* 0x000fe40003f25270 */
[----:B------:R-:W-:Y:S02]  /*0a20*/  ISETP.GE.U32.AND P2, PT, R2, R7, PT ;  /* 0x000000070200720c */ /* 0x000fe40003f46070 */
[----:B------:R-:W-:-:S04]  /*0a30*/  LOP3.LUT R2, R4, R11, RZ, 0x3c, !PT ;  /* 0x0000000b04027212 */ /* 0x000fc800078e3cff */
[----:B------:R-:W-:-:S07]  /*0a40*/  ISETP.GE.AND P0, PT, R2, RZ, PT ;  /* 0x000000ff0200720c */ /* 0x000fce0003f06270 */
[----:B------:R-:W-:-:S06]  /*0a50*/  @P2 IADD3 R0, R0, 0x1, RZ ;  /* 0x0000000100002810 */ /* 0x000fcc0007ffe0ff */
[----:B------:R-:W-:Y:S02]  /*0a60*/  @!P0 IADD3 R0, -R0, RZ, RZ ;  /* 0x000000ff00008210 */ /* 0x000fe40007ffe1ff */
[----:B------:R-:W-:-:S05]  /*0a70*/  @!P1 LOP3.LUT R0, RZ, R11, RZ, 0x33, !PT ;  /* 0x0000000bff009212 */ /* 0x000fca00078e33ff */
[--C-:B------:R-:W-:Y:S02]  /*0a80*/  IMAD.MOV R2, RZ, RZ, -R0.reuse ;  /* 0x000000ffff027224 */ /* 0x100fe400078e0a00 */
[C---:B------:R-:W-:Y:S02]  /*0a90*/  IMAD R0, R11.reuse, 0x1000000, R0 ;  /* 0x010000000b007824 */ /* 0x040fe400078e0200 */
[----:B------:R-:W-:Y:S02]  /*0aa0*/  IMAD R2, R11, R2, R4 ;  /* 0x000000020b027224 */ /* 0x000fe400078e0204 */
[----:B------:R-:W-:Y:S02]  /*0ab0*/  IMAD.IADD R4, R14, 0x1, R9 ;  /* 0x000000010e047824 */ /* 0x000fe400078e0209 */
[----:B------:R-:W-:-:S03]  /*0ac0*/  IMAD R0, R2, 0x10000, R0 ;  /* 0x0001000002007824 */ /* 0x000fc600078e0200 */
[----:B------:R1:W-:Y:S04]  /*0ad0*/  STL [R1+0x4c], R4 ;  /* 0x00004c0401007387 */ /* 0x0003e80000100800 */
[----:B------:R1:W-:Y:S04]  /*0ae0*/  STL [R1+0x48], R0 ;  /* 0x0000480001007387 */ /* 0x0003e80000100800 */
[----:B------:R1:W-:Y:S01]  /*0af0*/  STL [R1+0x44], R3 ;  /* 0x0000440301007387 */ /* 0x0003e20000100800 */
[----:B------:R-:W-:Y:S05]  /*0b00*/  BRA `(.L_x_42) ;  /* 0x0000006000007947 */ /* 0x000fea0003800000 */
.L_x_33:
[----:B------:R-:W-:Y:S01]  /*0b10*/  MOV R0, UR4 ;  /* 0x0000000400007c02 */ /* 0x000fe20008000f00 */
[----:B------:R-:W-:Y:S04]  /*0b20*/  STL [R1+0x44], RZ ;  /* 0x000044ff01007387 */ /* 0x000fe80000100800 */
[----:B------:R-:W-:Y:S04]  /*0b30*/  STL [R1+0x48], RZ ;  /* 0x000048ff01007387 */ /* 0x000fe80000100800 */
[----:B------:R1:W-:Y:S02]  /*0b40*/  STL [R1+0x40], R0 ;  /* 0x0000400001007387 */ /* 0x0003e40000100800 */
[----:B-1----:R-:W-:-:S05]  /*0b50*/  MOV R0, c[0x0][0x53c] ;  /* 0x00014f0000007a02 */ /* 0x002fca0000000f00 */
[----:B------:R1:W-:Y:S02]  /*0b60*/  STL [R1+0x4c], R0 ;  /* 0x00004c0001007387 */ /* 0x0003e40000100800 */
.L_x_42:
[----:B-1----:R-:W2:Y:S04]  /*0b70*/  LDL R4, [R1+0x40] ;  /* 0x0000400001047983 */ /* 0x002ea80000100800 */
[----:B------:R-:W2:Y:S04]  /*0b80*/  LDL R5, [R1+0x44] ;  /* 0x0000440001057983 */ /* 0x000ea80000100800 */
[----:B------:R-:W2:Y:S04]  /*0b90*/  LDL R6, [R1+0x48] ;  /* 0x0000480001067983 */ /* 0x000ea80000100800 */
[----:B------:R-:W2:Y:S01]  /*0ba0*/  LDL R7, [R1+0x4c] ;  /* 0x00004c0001077983 */ /* 0x000ea20000100800 */
[----:B------:R-:W-:Y:S01]  /*0bb0*/  ISETP.NE.AND P0, PT, R15, RZ, PT ;  /* 0x000000ff0f00720c */ /* 0x000fe20003f05270 */
[----:B------:R-:W-:-:S12]  /*0bc0*/  WARPSYNC 0xffffffff ;  /* 0xffffffff00007948 */ /* 0x000fd80003800000 */
[----:B--2---:R1:W-:Y:S04]  /*0bd0*/  @!P0 STS.128 [0x9100], R4 ;  /* 0x00910004ff008388 */ /* 0x0043e80000000c00 */
[----:B------:R-:W-:Y:S06]  /*0be0*/  BAR.ARV 0x5, 0x80 ;  /* 0x0142000000007b1d */ /* 0x000fec0000002000 */
.L_x_31:
[----:B------:R-:W2:Y:S02]  /*0bf0*/  LDL R0, [R1+0x4c] ;  /* 0x00004c0001007983 */ /* 0x000ea40000100800 */
[----:B--2---:R-:W-:-:S13]  /*0c00*/  ISETP.GE.AND P0, PT, R0, c[0x0][0x53c], PT ;  /* 0x00014f0000007a0c */ /* 0x004fda0003f06270 */
[----:B------:R-:W-:Y:S05]  /*0c10*/  @P0 EXIT ;  /* 0x000000000000094d */ /* 0x000fea0003800000 */
[----:B------:R-:W2:Y:S01]  /*0c20*/  S2R R11, SR_TID.X ;  /* 0x00000000000b7919 */ /* 0x000ea20000002100 */
[----:B------:R-:W-:Y:S02]  /*0c30*/  ULDC UR5, c[0x0][0x2ac] ;  /* 0x0000ab0000057ab9 */ /* 0x000fe40000000800 */
[----:B------:R-:W-:Y:S02]  /*0c40*/  ULDC UR4, c[0x0][0x1d0] ;  /* 0x0000740000047ab9 */ /* 0x000fe40000000800 */
[----:B------:R-:W-:Y:S01]  /*0c50*/  UIMAD UR5, UR5, UR4, URZ ;  /* 0x00000004050572a4 */ /* 0x000fe2000f8e023f */
[----:B--2---:R-:W-:-:S04]  /*0c60*/  SHF.R.S32.HI R10, RZ, 0x1f, R11 ;  /* 0x0000001fff0a7819 */ /* 0x004fc8000001140b */
[CC--:B------:R-:W-:Y:S02]  /*0c70*/  LEA.HI R8, R10.reuse, R11.reuse, RZ, 0x2 ;  /* 0x0000000b0a087211 */ /* 0x0c0fe400078f10ff */
[CC--:B-1----:R-:W-:Y:S02]  /*0c80*/  LEA.HI R5, R10.reuse, R11.reuse, RZ, 0x4 ;  /* 0x0000000b0a057211 */ /* 0x0c2fe400078f20ff */
[--C-:B------:R-:W-:Y:S02]  /*0c90*/  SHF.R.S32.HI R3, RZ, 0x2, R8.reuse ;  /* 0x00000002ff037819 */ /* 0x100fe40000011408 */
[----:B------:R-:W-:Y:S02]  /*0ca0*/  SHF.R.S32.HI R0, RZ, 0x1f, R8 ;  /* 0x0000001fff007819 */ /* 0x000fe40000011408 */
[----:B------:R-:W-:Y:S02]  /*0cb0*/  LEA.HI R16, R10, R11, RZ, 0x3 ;  /* 0x0000000b0a107211 */ /* 0x000fe400078f18ff */
[----:B------:R-:W-:-:S02]  /*0cc0*/  LEA.HI R0, R0, R3, RZ, 0x3 ;  /* 0x0000000300007211 */ /* 0x000fc400078f18ff */
[----:B------:R-:W-:Y:S02]  /*0cd0*/  LOP3.LUT R2, R5, 0xfffffff0, RZ, 0xc0, !PT ;  /* 0xfffffff005027812 */ /* 0x000fe400078ec0ff */
[----:B------:R-:W-:Y:S02]  /*0ce0*/  LOP3.LUT R0, R0, 0xfffffff8, RZ, 0xc0, !PT ;  /* 0xfffffff800007812 */ /* 0x000fe400078ec0ff */
[----:B------:R-:W-:Y:S02]  /*0cf0*/  SHF.R.S32.HI R4, RZ, 0x3, R16 ;  /* 0x00000003ff047819 */ /* 0x000fe40000011410 */
[----:B------:R-:W-:Y:S01]  /*0d00*/  LOP3.LUT R244, R16, 0xfffffff8, RZ, 0xc0, !PT ;  /* 0xfffffff810f47812 */ /* 0x000fe200078ec0ff */
[----:B------:R-:W-:Y:S01]  /*0d10*/  IMAD.IADD R9, R3, 0x1, -R0 ;  /* 0x0000000103097824 */ /* 0x000fe200078e0a00 */
[----:B------:R-:W-:Y:S01]  /*0d20*/  SHF.R.S32.HI R3, RZ, 0x4, R5 ;  /* 0x00000004ff037819 */ /* 0x000fe20000011405 */
[----:B------:R-:W-:Y:S02]  /*0d30*/  IMAD.IADD R0, R11, 0x1, -R2 ;  /* 0x000000010b007824 */ /* 0x000fe400078e0a02 */
[----:B------:R-:W-:Y:S01]  /*0d40*/  IMAD.SHL.U32 R2, R4, 0x40, RZ ;  /* 0x0000004004027824 */ /* 0x000fe200078e00ff */
[----:B------:R-:W-:Y:S01]  /*0d50*/  LEA.HI R5, R5, R3, RZ, 0x1 ;  /* 0x0000000305057211 */ /* 0x000fe200078f08ff */
[----:B------:R-:W-:Y:S01]  /*0d60*/  IMAD.IADD R244, R11, 0x1, -R244 ;  /* 0x000000010bf47824 */ /* 0x000fe200078e0af4 */
[----:B------:R-:W-:-:S02]  /*0d70*/  SHF.R.S32.HI R4, RZ, 0x1f, R0 ;  /* 0x0000001fff047819 */ /* 0x000fc40000011400 */
[----:B------:R-:W-:Y:S01]  /*0d80*/  LOP3.LUT R2, R2, 0x1c0, RZ, 0xc0, !PT ;  /* 0x000001c002027812 */ /* 0x000fe200078ec0ff */
[----:B------:R-:W-:Y:S01]  /*0d90*/  IMAD.SHL.U32 R231, R244, 0x8, RZ ;  /* 0x00000008f4e77824 */ /* 0x000fe200078e00ff */
[----:B------:R-:W-:Y:S02]  /*0da0*/  LEA.HI R13, R4, R0, RZ, 0x3 ;  /* 0x00000000040d7211 */ /* 0x000fe400078f18ff */
[----:B------:R-:W-:Y:S02]  /*0db0*/  SHF.R.U32.HI R7, RZ, 0x3, R2 ;  /* 0x00000003ff077819 */ /* 0x000fe40000011602 */
[----:B------:R-:W-:Y:S02]  /*0dc0*/  LOP3.LUT R4, R2, 0x38, R231, 0xf8, !PT ;  /* 0x0000003802047812 */ /* 0x000fe400078ef8e7 */
[----:B------:R-:W-:Y:S02]  /*0dd0*/  LOP3.LUT R6, R13, 0xfffffff8, RZ, 0xc0, !PT ;  /* 0xfffffff80d067812 */ /* 0x000fe400078ec0ff */
[----:B------:R-:W-:-:S02]  /*0de0*/  LOP3.LUT R5, R5, 0xfffffffe, RZ, 0xc0, !PT ;  /* 0xfffffffe05057812 */ /* 0x000fc400078ec0ff */
[----:B------:R-:W-:Y:S01]  /*0df0*/  LOP3.LUT R15, R4, R7, RZ, 0x3c, !PT ;  /* 0x00000007040f7212 */ /* 0x000fe200078e3cff */
[----:B------:R-:W-:Y:S01]  /*0e00*/  IMAD.IADD R7, R0, 0x1, -R6 ;  /* 0x0000000100077824 */ /* 0x000fe200078e0a06 */
[----:B------:R-:W-:Y:S01]  /*0e10*/  LOP3.LUT R2, R9, 0x1, RZ, 0xc0, !PT ;  /* 0x0000000109027812 */ /* 0x000fe200078ec0ff */
[----:B------:R-:W-:Y:S01]  /*0e20*/  IMAD.IADD R14, R3, 0x1, -R5 ;  /* 0x00000001030e7824 */ /* 0x000fe200078e0a05 */
[----:B------:R-:W-:Y:S02]  /*0e30*/  LEA.HI R0, R10, R11, RZ, 0x5 ;  /* 0x0000000b0a007211 */ /* 0x000fe400078f28ff */
[----:B------:R-:W-:Y:S02]  /*0e40*/  LOP3.LUT R3, R8, 0xfffffffc, RZ, 0xc0, !PT ;  /* 0xfffffffc08037812 */ /* 0x000fe400078ec0ff */
[----:B------:R-:W-:Y:S02]  /*0e50*/  ISETP.NE.U32.AND P0, PT, R2, 0x1, PT ;  /* 0x000000010200780c */ /* 0x000fe40003f05070 */
[--C-:B------:R-:W-:Y:S01]  /*0e60*/  SHF.R.S32.HI R6, RZ, 0x5, R0.reuse ;  /* 0x00000005ff067819 */ /* 0x100fe20000011400 */
[----:B------:R-:W-:Y:S01]  /*0e70*/  IMAD.IADD R8, R11, 0x1, -R3 ;  /* 0x000000010b087824 */ /* 0x000fe200078e0a03 */
[----:B------:R-:W-:-:S02]  /*0e80*/  SHF.R.S32.HI R2, RZ, 0x1f, R0 ;  /* 0x0000001fff027819 */ /* 0x000fc40000011400 */
[----:B------:R-:W-:Y:S02]  /*0e90*/  LOP3.LUT R0, R0, 0xffffffe0, RZ, 0xc0, !PT ;  /* 0xffffffe000007812 */ /* 0x000fe400078ec0ff */
[----:B------:R-:W-:Y:S02]  /*0ea0*/  LEA.HI R4, R10, R11, RZ, 0x6 ;  /* 0x0000000b0a047211 */ /* 0x000fe400078f30ff */
[----:B------:R-:W-:Y:S01]  /*0eb0*/  LEA.HI R3, R2, R6, RZ, 0x2 ;  /* 0x0000000602037211 */ /* 0x000fe200078f10ff */
[----:B------:R-:W-:Y:S01]  /*0ec0*/  IMAD.IADD R18, R11, 0x1, -R0 ;  /* 0x000000010b127824 */ /* 0x000fe200078e0a00 */
[----:B------:R-:W-:Y:S01]  /*0ed0*/  LEA.HI R0, R8, R8, RZ, 0x1 ;  /* 0x0000000808007211 */ /* 0x000fe200078f08ff */
[----:B------:R-:W-:Y:S01]  /*0ee0*/  IMAD.SHL.U32 R12, R4, 0x8, RZ ;  /* 0x00000008040c7824 */ /* 0x000fe200078e00ff */
[----:B------:R-:W-:Y:S01]  /*0ef0*/  LOP3.LUT R4, R3, 0xffffffc, RZ, 0xc0, !PT ;  /* 0x0ffffffc03047812 */ /* 0x000fe200078ec0ff */
[----:B------:R-:W-:Y:S01]  /*0f00*/  IMAD.SHL.U32 R2, R244, 0x40, RZ ;  /* 0x00000040f4027824 */ /* 0x000fe200078e00ff */
[C---:B------:R-:W-:Y:S01]  /*0f10*/  LOP3.LUT R3, R0.reuse, 0x1ffffffe, RZ, 0xc0, !PT ;  /* 0x1ffffffe00037812 */ /* 0x040fe200078ec0ff */
[----:B------:R-:W-:Y:S01]  /*0f20*/  IMAD.SHL.U32 R0, R0, 0x20, RZ ;  /* 0x0000002000007824 */ /* 0x000fe200078e00ff */
[----:B------:R-:W-:Y:S01]  /*0f30*/  SHF.R.S32.HI R11, RZ, 0x1f, R18 ;  /* 0x0000001fff0b7819 */ /* 0x000fe20000011412 */
[----:B------:R-:W-:Y:S01]  /*0f40*/  IMAD.IADD R5, R6, 0x1, -R4 ;  /* 0x0000000106057824 */ /* 0x000fe200078e0a04 */
[----:B------:R-:W-:Y:S01]  /*0f50*/  LOP3.LUT R2, R2, 0x1c0, RZ, 0xc0, !PT ;  /* 0x000001c002027812 */ /* 0x000fe200078ec0ff */
[----:B------:R-:W-:Y:S01]  /*0f60*/  IMAD.IADD R3, R8, 0x1, -R3 ;  /* 0x0000000108037824 */ /* 0x000fe200078e0a03 */
[----:B------:R-:W-:-:S02]  /*0f70*/  LEA.HI R11, R11, R18, RZ, 0x2 ;  /* 0x000000120b0b7211 */ /* 0x000fc400078f10ff */
[----:B------:R-:W-:Y:S02]  /*0f80*/  LOP3.LUT R0, R0, 0xffffffc0, RZ, 0xc0, !PT ;  /* 0xffffffc000007812 */ /* 0x000fe400078ec0ff */
[----:B------:R-:W-:Y:S02]  /*0f90*/  LOP3.LUT R10, R2, 0x8, R16, 0xf8, !PT ;  /* 0x00000008020a7812 */ /* 0x000fe400078ef810 */
[----:B------:R-:W-:Y:S02]  /*0fa0*/  SHF.R.U32.HI R4, RZ, 0x3, R2 ;  /* 0x00000003ff047819 */ /* 0x000fe40000011602 */
[----:B------:R-:W-:Y:S02]  /*0fb0*/  SHF.R.S32.HI R2, RZ, 0x2, R11 ;  /* 0x00000002ff027819 */ /* 0x000fe4000001140b */
[----:B------:R-:W-:Y:S01]  /*0fc0*/  LOP3.LUT R15, R15, 0x7ffffe00, R12, 0xf8, !PT ;  /* 0x7ffffe000f0f7812 */ /* 0x000fe200078ef80c */
[----:B------:R-:W-:Y:S01]  /*0fd0*/  IMAD R12, R3, 0x8, R0 ;  /* 0x00000008030c7824 */ /* 0x000fe200078e0200 */
[----:B------:R-:W-:Y:S01]  /*0fe0*/  LOP3.LUT R10, R10, R4, RZ, 0x3c, !PT ;  /* 0x000000040a0a7212 */ /* 0x000fe200078e3cff */
[----:B------:R-:W-:Y:S01]  /*0ff0*/  IMAD.SHL.U32 R0, R7, 0x40, RZ ;  /* 0x0000004007007824 */ /* 0x000fe200078e00ff */
[----:B------:R-:W-:Y:S01]  /*1000*/  R2P PR, R9, 0x6 ;  /* 0x0000000609007804 */ /* 0x000fe20000000000 */
[----:B------:R-:W-:Y:S01]  /*1010*/  IMAD R17, R5, 0x10, R2 ;  /* 0x0000001005117824 */ /* 0x000fe200078e0202 */
[----:B------:R-:W-:Y:S01]  /*1020*/  LOP3.LUT P4, RZ, R7, 0x2, RZ, 0xc0, !PT ;  /* 0x0000000207ff7812 */ /* 0x000fe2000788c0ff */
[----:B------:R-:W-:Y:S01]  /*1030*/  IMAD.SHL.U32 R2, R9, 0x40, RZ ;  /* 0x0000004009027824 */ /* 0x000fe200078e00ff */
[----:B------:R-:W-:Y:S01]  /*1040*/  LOP3.LUT R0, R0, 0x1c0, RZ, 0xc0, !PT ;  /* 0x000001c000007812 */ /* 0x000fe200078ec0ff */
[----:B------:R-:W-:Y:S01]  /*1050*/  IMAD.SHL.U32 R3, R14, 0x8, RZ ;  /* 0x000000080e037824 */ /* 0x000fe200078e00ff */
[----:B------:R-:W-:Y:S01]  /*1060*/  LOP3.LUT P3, RZ, R7, 0x4, RZ, 0xc0, !PT ;  /* 0x0000000407ff7812 */ /* 0x000fe2000786c0ff */
[----:B------:R-:W-:Y:S01]  /*1070*/  IMAD.SHL.U32 R5, R6, 0x400, RZ ;  /* 0x0000040006057824 */ /* 0x000fe200078e00ff */
[----:B------:R-:W-:Y:S01]  /*1080*/  LOP3.LUT R4, R2, 0x1c0, RZ, 0xc0, !PT ;  /* 0x000001c002047812 */ /* 0x000fe200078ec0ff */
[----:B------:R1:W-:Y:S01]  /*1090*/  STL [R1+0xc8], R17 ;  /* 0x0000c81101007387 */ /* 0x0003e20000100800 */
[----:B------:R-:W-:Y:S01]  /*10a0*/  LOP3.LUT R2, R0, 0x8, R3, 0xf8, !PT ;  /* 0x0000000800027812 */ /* 0x000fe200078ef803 */
[----:B------:R-:W-:Y:S01]  /*10b0*/  IMAD.SHL.U32 R3, R13, 0x40, RZ ;  /* 0x000000400d037824 */ /* 0x000fe200078e00ff */
[----:B------:R-:W-:Y:S01]  /*10c0*/  SHF.R.U32.HI R0, RZ, 0x3, R0 ;  /* 0x00000003ff007819 */ /* 0x000fe20000011600 */
[----:B------:R-:W-:Y:S01]  /*10d0*/  IMAD R7, R8, 0x2, R5 ;  /* 0x0000000208077824 */ /* 0x000fe200078e0205 */
[----:B------:R-:W-:Y:S01]  /*10e0*/  LEA.HI R6, R4, R4, RZ, 0x1d ;  /* 0x0000000404067211 */ /* 0x000fe200078fe8ff */
[----:B------:R-:W-:Y:S01]  /*10f0*/  IMAD.MOV.U32 R9, RZ, RZ, 0x40 ;  /* 0x00000040ff097424 */ /* 0x000fe200078e00ff */
[----:B------:R-:W-:Y:S01]  /*1100*/  LOP3.LUT R2, R2, R0, RZ, 0x3c, !PT ;  /* 0x0000000002027212 */ /* 0x000fe200078e3cff */
[----:B------:R-:W-:Y:S01]  /*1110*/  IMAD R0, R14, 0x200, R10 ;  /* 0x000002000e007824 */ /* 0x000fe200078e020a */
[----:B------:R-:W-:Y:S01]  /*1120*/  LOP3.LUT R4, R3, 0xfffffe00, RZ, 0xc0, !PT ;  /* 0xfffffe0003047812 */ /* 0x000fe200078ec0ff */
[----:B------:R-:W-:Y:S01]  /*1130*/  IMAD.IADD R7, R7, 0x1, R6 ;  /* 0x0000000107077824 */ /* 0x000fe200078e0206 */
[----:B------:R-:W-:Y:S01]  /*1140*/  SHF.R.S32.HI R10, RZ, 0x1f, R231 ;  /* 0x0000001fff0a7819 */ /* 0x000fe200000114e7 */
[----:B------:R-:W-:Y:S01]  /*1150*/  IMAD.SHL.U32 R204, R15, 0x2, RZ ;  /* 0x000000020fcc7824 */ /* 0x000fe200078e00ff */
[CC--:B------:R-:W-:Y:S01]  /*1160*/  IADD3 R3, R2.reuse, R4.reuse, R5 ;  /* 0x0000000402037210 */ /* 0x0c0fe20007ffe005 */
[----:B------:R-:W-:Y:S01]  /*1170*/  IMAD.MOV.U32 R8, RZ, RZ, 0x20 ;  /* 0x00000020ff087424 */ /* 0x000fe200078e00ff */
[----:B------:R-:W-:Y:S01]  /*1180*/  LOP3.LUT R4, R2, R4, RZ, 0xfc, !PT ;  /* 0x0000000402047212 */ /* 0x000fe200078efcff */
[----:B------:R-:W-:Y:S01]  /*1190*/  IMAD.MOV.U32 R5, RZ, RZ, -0x10 ;  /* 0xfffffff0ff057424 */ /* 0x000fe200078e00ff */
[----:B------:R-:W-:Y:S01]  /*11a0*/  LOP3.LUT R2, R11, 0x7ffffffc, RZ, 0xc0, !PT ;  /* 0x7ffffffc0b027812 */ /* 0x000fe200078ec0ff */
[----:B------:R-:W-:Y:S01]  /*11b0*/  IMAD.IADD R11, R17, 0x1, R12 ;  /* 0x00000001110b7824 */ /* 0x000fe200078e020c */
[----:B------:R-:W-:-:S02]  /*11c0*/  LEA R184, R0, 0x2900, 0x1 ;  /* 0x0000290000b87811 */ /* 0x000fc400078e08ff */
[----:B------:R-:W-:Y:S01]  /*11d0*/  SEL R0, R9, 0xffffffc0, !P3 ;  /* 0xffffffc009007807 */ /* 0x000fe20005800000 */
[----:B------:R-:W-:Y:S01]  /*11e0*/  IMAD.IADD R2, R18, 0x1, -R2 ;  /* 0x0000000112027824 */ /* 0x000fe200078e0a02 */
[----:B------:R2:W-:Y:S01]  /*11f0*/  STL [R1+0xcc], R11 ;  /* 0x0000cc0b01007387 */ /* 0x0005e20000100800 */
[----:B------:R-:W-:Y:S02]  /*1200*/  LEA R9, R7, 0x80, 0x1 ;  /* 0x0000008007097811 */ /* 0x000fe400078e08ff */
[----:B------:R-:W-:Y:S01]  /*1210*/  IMAD.SHL.U32 R10, R2, 0x2, RZ ;  /* 0x00000002020a7824 */ /* 0x000fe200078e00ff */
[C---:B------:R-:W-:Y:S02]  /*1220*/  SEL R6, R8.reuse, 0xffffffe0, !P1 ;  /* 0xffffffe008067807 */ /* 0x040fe40004800000 */
[----:B------:R-:W-:Y:S02]  /*1230*/  SEL R2, R8, 0xffffffe0, !P4 ;  /* 0xffffffe008027807 */ /* 0x000fe40006000000 */
[C---:B-1----:R-:W-:Y:S01]  /*1240*/  IADD3 R17, R10.reuse, 0x8, RZ ;  /* 0x000000080a117810 */ /* 0x042fe20007ffe0ff */
[----:B------:R1:W-:Y:S01]  /*1250*/  STL [R1+0x74], R10 ;  /* 0x0000740a01007387 */ /* 0x0003e20000100800 */
[----:B------:R-:W-:-:S02]  /*1260*/  IADD3 R16, R10, 0x10, RZ ;  /* 0x000000100a107810 */ /* 0x000fc40007ffe0ff */
[C---:B------:R-:W-:Y:S01]  /*1270*/  IADD3 R15, R10.reuse, 0x18, RZ ;  /* 0x000000180a0f7810 */ /* 0x040fe20007ffe0ff */
[----:B------:R-:W-:Y:S01]  /*1280*/  STL [R1+0x68], R17 ;  /* 0x0000681101007387 */ /* 0x000fe20000100800 */
[C---:B------:R-:W-:Y:S02]  /*1290*/  IADD3 R14, R10.reuse, 0x20, RZ ;  /* 0x000000200a0e7810 */ /* 0x040fe40007ffe0ff */
[----:B------:R-:W-:Y:S01]  /*12a0*/  IADD3 R13, R10, 0x28, RZ ;  /* 0x000000280a0d7810 */ /* 0x000fe20007ffe0ff */
[----:B------:R-:W-:Y:S01]  /*12b0*/  STL [R1+0x64], R16 ;  /* 0x0000641001007387 */ /* 0x000fe20000100800 */
[----:B------:R-:W-:Y:S02]  /*12c0*/  SHF.R.S32.HI R7, RZ, 0x1f, R17 ;  /* 0x0000001fff077819 */ /* 0x000fe40000011411 */
[----:B------:R-:W-:Y:S01]  /*12d0*/  SHF.R.S32.HI R8, RZ, 0x1f, R16 ;  /* 0x0000001fff087819 */ /* 0x000fe20000011410 */
[----:B------:R-:W-:Y:S01]  /*12e0*/  STL [R1+0x60], R15 ;  /* 0x0000600f01007387 */ /* 0x000fe20000100800 */
[----:B------:R-:W-:-:S02]  /*12f0*/  SEL R5, R5, 0x10, !P0 ;  /* 0x0000001005057807 */ /* 0x000fc40004000000 */
[----:B------:R-:W-:Y:S01]  /*1300*/  LEA R194, R3, 0x5100, 0x1 ;  /* 0x0000510003c27811 */ /* 0x000fe200078e08ff */
[----:B------:R-:W-:Y:S01]  /*1310*/  STL [R1+0x5c], R14 ;  /* 0x00005c0e01007387 */ /* 0x000fe20000100800 */
[----:B--2---:R-:W-:Y:S02]  /*1320*/  IADD3 R11, R10, 0x30, RZ ;  /* 0x000000300a0b7810 */ /* 0x004fe40007ffe0ff */
[----:B------:R-:W-:Y:S01]  /*1330*/  LEA R190, R4, 0x100, 0x1 ;  /* 0x0000010004be7811 */ /* 0x000fe200078e08ff */
[----:B------:R-:W-:Y:S01]  /*1340*/  STL [R1+0x58], R13 ;  /* 0x0000580d01007387 */ /* 0x000fe20000100800 */
[C---:B------:R-:W-:Y:S02]  /*1350*/  IMAD.IADD R195, R194.reuse, 0x1, R0 ;  /* 0x00000001c2c37824 */ /* 0x040fe400078e0200 */
[----:B------:R-:W-:Y:S01]  /*1360*/  IMAD.IADD R197, R194, 0x1, R2 ;  /* 0x00000001c2c57824 */ /* 0x000fe200078e0202 */
[----:B------:R2:W-:Y:S01]  /*1370*/  STL [R1+0x54], R11 ;  /* 0x0000540b01007387 */ /* 0x0005e20000100800 */
[----:B-1----:R-:W-:Y:S01]  /*1380*/  IADD3 R10, R10, 0x38, RZ ;  /* 0x000000380a0a7810 */ /* 0x002fe20007ffe0ff */
[----:B------:R-:W-:-:S02]  /*1390*/  IMAD.IADD R191, R0, 0x1, R190 ;  /* 0x0000000100bf7824 */ /* 0x000fc400078e02be */
[----:B------:R1:W-:Y:S01]  /*13a0*/  STL [R1+0xb0], R7 ;  /* 0x0000b00701007387 */ /* 0x0003e20000100800 */
[C---:B------:R-:W-:Y:S02]  /*13b0*/  IMAD.IADD R193, R2.reuse, 0x1, R190 ;  /* 0x0000000102c17824 */ /* 0x040fe400078e02be */
[C---:B------:R-:W-:Y:S01]  /*13c0*/  IMAD.IADD R196, R2.reuse, 0x1, R195 ;  /* 0x0000000102c47824 */ /* 0x040fe200078e02c3 */
[----:B------:R-:W-:Y:S01]  /*13d0*/  STL [R1+0x50], R10 ;  /* 0x0000500a01007387 */ /* 0x000fe20000100800 */
[----:B------:R-:W-:-:S03]  /*13e0*/  IMAD.IADD R192, R2, 0x1, R191 ;  /* 0x0000000102c07824 */ /* 0x000fc600078e02bf */
[----:B------:R3:W-:Y:S04]  /*13f0*/  STL [R1+0xac], R8 ;  /* 0x0000ac0801007387 */ /* 0x0007e80000100800 */
[----:B------:R-:W-:Y:S01]  /*1400*/  STL [R1+0x84], R9 ;  /* 0x0000840901007387 */ /* 0x000fe20000100800 */
[----:B--2---:R-:W-:Y:S02]  /*1410*/  SHF.R.S32.HI R11, RZ, 0x1f, R11 ;  /* 0x0000001fff0b7819 */ /* 0x004fe4000001140b */
[----:B-1----:R-:W-:-:S05]  /*1420*/  SHF.R.S32.HI R7, RZ, 0x1f, R15 ;  /* 0x0000001fff077819 */ /* 0x002fca000001140f */
[----:B------:R1:W-:Y:S01]  /*1430*/  STL [R1+0xa8], R7 ;  /* 0x0000a80701007387 */ /* 0x0003e20000100800 */
[----:B---3--:R-:W-:-:S05]  /*1440*/  SHF.R.S32.HI R8, RZ, 0x1f, R14 ;  /* 0x0000001fff087819 */ /* 0x008fca000001140e */
[----:B------:R2:W-:Y:S01]  /*1450*/  STL [R1+0xa4], R8 ;  /* 0x0000a40801007387 */ /* 0x0005e20000100800 */
[----:B-1----:R-:W-:-:S05]  /*1460*/  SHF.R.S32.HI R7, RZ, 0x1f, R13 ;  /* 0x0000001fff077819 */ /* 0x002fca000001140d */
[----:B------:R1:W-:Y:S01]  /*1470*/  STL [R1+0xa0], R7 ;  /* 0x0000a00701007387 */ /* 0x0003e20000100800 */
[----:B--2---:R-:W-:-:S03]  /*1480*/  IADD3 R8, R9, 0x40, RZ ;  /* 0x0000004009087810 */ /* 0x004fc60007ffe0ff */
[----:B------:R2:W-:Y:S01]  /*1490*/  STL [R1+0x9c], R11 ;  /* 0x00009c0b01007387 */ /* 0x0005e20000100800 */
[----:B------:R-:W-:-:S05]  /*14a0*/  @P2 IADD3 R8, R9, -0x40, RZ ;  /* 0xffffffc009082810 */ /* 0x000fca0007ffe0ff */
[----:B------:R-:W-:-:S04]  /*14b0*/  IMAD.IADD R3, R5, 0x1, R8 ;  /* 0x0000000105037824 */ /* 0x000fc800078e0208 */
[----:B------:R-:W-:Y:S02]  /*14c0*/  IMAD.IADD R0, R6, 0x1, R3 ;  /* 0x0000000106007824 */ /* 0x000fe400078e0203 */
[C---:B-1----:R-:W-:Y:S01]  /*14d0*/  IMAD.IADD R7, R9.reuse, 0x1, R5 ;  /* 0x0000000109077824 */ /* 0x042fe200078e0205 */
[----:B--2---:R-:W-:Y:S01]  /*14e0*/  SHF.R.S32.HI R11, RZ, 0x1f, R10 ;  /* 0x0000001fff0b7819 */ /* 0x004fe2000001140a */
[----:B------:R-:W-:-:S04]  /*14f0*/  IMAD.IADD R10, R9, 0x1, R6 ;  /* 0x00000001090a7824 */ /* 0x000fc800078e0206 */
[----:B------:R-:W-:Y:S04]  /*1500*/  STL [R1+0x98], R11 ;  /* 0x0000980b01007387 */ /* 0x000fe80000100800 */
[----:B------:R1:W-:Y:S04]  /*1510*/  STL [R1+0x94], R7 ;  /* 0x0000940701007387 */ /* 0x0003e80000100800 */
[----:B------:R-:W-:Y:S01]  /*1520*/  STL [R1+0xb8], R10 ;  /* 0x0000b80a01007387 */ /* 0x000fe20000100800 */
[----:B-1----:R-:W-:-:S05]  /*1530*/  IMAD.IADD R7, R7, 0x1, R6 ;  /* 0x0000000107077824 */ /* 0x002fca00078e0206 */
[----:B------:R1:W-:Y:S04]  /*1540*/  STL [R1+0xb4], R7 ;  /* 0x0000b40701007387 */ /* 0x0003e80000100800 */
[----:B------:R2:W-:Y:S01]  /*1550*/  STL [R1+0x88], R8 ;  /* 0x0000880801007387 */ /* 0x0005e20000100800 */
[----:B-1----:R-:W-:-:S04]  /*1560*/  IMAD.IADD R7, R6, 0x1, R8 ;  /* 0x0000000106077824 */ /* 0x002fc800078e0208 */
[----:B------:R-:W-:Y:S01]  /*1570*/  IMAD.IADD R4, R5, 0x1, R7 ;  /* 0x0000000105047824 */ /* 0x000fe200078e0207 */
[----:B------:R2:W-:Y:S04]  /*1580*/  STL [R1+0x8c], R7 ;  /* 0x00008c0701007387 */ /* 0x0005e80000100800 */
[----:B------:R2:W-:Y:S04]  /*1590*/  STL [R1+0x90], R3 ;  /* 0x0000900301007387 */ /* 0x0005e80000100800 */
[----:B------:R2:W-:Y:S04]  /*15a0*/  STL [R1+0xc0], R4 ;  /* 0x0000c00401007387 */ /* 0x0005e80000100800 */
[----:B------:R2:W-:Y:S02]  /*15b0*/  STL [R1+0xbc], R0 ;  /* 0x0000bc0001007387 */ /* 0x0005e40000100800 */
.L_x_154:
[----:B--2---:R-:W2:Y:S01]  /*15c0*/  LDL R0, [R1+0x4c] ;  /* 0x00004c0001007983 */ /* 0x004ea20000100800 */
[----:B------:R-:W-:Y:S01]  /*15d0*/  IMAD.MOV.U32 R8, RZ, RZ, 0x4 ;  /* 0x00000004ff087424 */ /* 0x000fe200078e00ff */
[----:B------:R-:W-:-:S04]  /*15e0*/  ISETP.NE.U32.AND P4, PT, RZ, c[0x0][0x370], PT ;  /* 0x0000dc00ff007a0c */ /* 0x000fc80003f85070 */
[----:B------:R-:W-:Y:S01]  /*15f0*/  ISETP.NE.AND.EX P4, PT, RZ, c[0x0][0x374], PT, P4 ;  /* 0x0000dd00ff007a0c */ /* 0x000fe20003f85340 */
[----:B--2---:R-:W-:-:S05]  /*1600*/  IMAD.WIDE R2, R0, R8, c[0x0][0x588] ;  /* 0x0001620000027625 */ /* 0x004fca00078e0208 */
[----:B------:R-:W2:Y:S01]  /*1610*/  LDG.E R13, [R2.64] ;  /* 0x00000006020d7981 */ /* 0x000ea2000c1e1900 */
[----:B------:R-:W-:Y:S01]  /*1620*/  IMAD.MOV.U32 R9, RZ, RZ, RZ ;  /* 0x000000ffff097224 */ /* 0x000fe200078e00ff */
[----:B------:R-:W-:Y:S01]  /*1630*/  ISETP.NE.U32.AND P2, PT, RZ, c[0x0][0x360], PT ;  /* 0x0000d800ff007a0c */ /* 0x000fe20003f45070 */
[----:B------:R-:W-:Y:S01]  /*1640*/  IMAD.MOV.U32 R11, RZ, RZ, RZ ;  /* 0x000000ffff0b7224 */ /* 0x000fe200078e00ff */
[----:B------:R-:W-:Y:S02]  /*1650*/  ISETP.NE.U32.AND P3, PT, RZ, c[0x0][0x348], PT ;  /* 0x0000d200ff007a0c */ /* 0x000fe40003f65070 */
[----:B------:R-:W-:Y:S02]  /*1660*/  ISETP.NE.AND.EX P2, PT, RZ, c[0x0][0x364], PT, P2 ;  /* 0x0000d900ff007a0c */ /* 0x000fe40003f45320 */
[----:B------:R-:W-:Y:S02]  /*1670*/  ISETP.NE.AND.EX P3, PT, RZ, c[0x0][0x34c], PT, P3 ;  /* 0x0000d300ff007a0c */ /* 0x000fe40003f65330 */
[----:B--2---:R-:W-:Y:S01]  /*1680*/  SHF.R.S32.HI R15, RZ, 0x1f, R13 ;  /* 0x0000001fff0f7819 */ /* 0x004fe2000001140d */
[C---:B------:R-:W-:Y:S01]  /*1690*/  IMAD.SHL.U32 R18, R13.reuse, 0x4, RZ ;  /* 0x000000040d127824 */ /* 0x040fe200078e00ff */
[C---:B------:R-:W-:Y:S01]  /*16a0*/  @P4 LEA R6, P1, R13.reuse, c[0x0][0x370], 0x2 ;  /* 0x0000dc000d064a11 */ /* 0x040fe200078210ff */
[----:B------:R1:W-:Y:S01]  /*16b0*/  STL [R1+0x3c], R13 ;  /* 0x00003c0d01007387 */ /* 0x0003e20000100800 */
[----:B------:R-:W-:-:S02]  /*16c0*/  SHF.L.U64.HI R17, R13, 0x2, R15 ;  /* 0x000000020d117819 */ /* 0x000fc4000001020f */
[----:B------:R-:W-:Y:S01]  /*16d0*/  @P4 LEA.HI.X R7, R13, c[0x0][0x374], R15, 0x2, P1 ;  /* 0x0000dd000d074a11 */ /* 0x000fe200008f140f */
[----:B------:R1:W-:Y:S02]  /*16e0*/  STL [R1+0x7c], R15 ;  /* 0x00007c0f01007387 */ /* 0x0003e40000100800 */
[C---:B------:R-:W-:Y:S02]  /*16f0*/  @P2 IADD3 R4, P0, R18.reuse, c[0x0][0x360], RZ ;  /* 0x0000d80012042a10 */ /* 0x040fe40007f1e0ff */
[----:B------:R-:W-:Y:S01]  /*1700*/  IADD3 R2, P1, R18, c[0x0][0x348], RZ ;  /* 0x0000d20012027a10 */ /* 0x000fe20007f3e0ff */
[----:B------:R-:W2:Y:S01]  /*1710*/  @P4 LDG.E R9, [R6.64] ;  /* 0x0000000606094981 */ /* 0x000ea2000c1e1900 */
[C---:B------:R-:W-:Y:S02]  /*1720*/  @P2 IADD3.X R5, R17.reuse, c[0x0][0x364], RZ, P0, !PT ;  /* 0x0000d90011052a10 */ /* 0x040fe400007fe4ff */
[----:B------:R-:W-:Y:S01]  /*1730*/  IADD3.X R3, R17, c[0x0][0x34c], RZ, P1, !PT ;  /* 0x0000d30011037a10 */ /* 0x000fe20000ffe4ff */
[----:B------:R1:W-:Y:S04]  /*1740*/  STL [R1+0x6c], R18 ;  /* 0x00006c1201007387 */ /* 0x0003e80000100800 */
[----:B------:R1:W5:Y:S04]  /*1750*/  @P2 LDG.E R12, [R4.64] ;  /* 0x00000006040c2981 */ /* 0x000368000c1e1900 */
[----:B------:R1:W5:Y:S04]  /*1760*/  @P3 LDG.E R11, [R2.64] ;  /* 0x00000006020b3981 */ /* 0x000368000c1e1900 */
[----:B------:R1:W-:Y:S01]  /*1770*/  STL [R1+0x70], R17 ;  /* 0x0000701101007387 */ /* 0x0003e20000100800 */
[----:B------:R-:W-:Y:S03]  /*1780*/  YIELD ;  /* 0x0000000000007946 */ /* 0x000fe60003800000 */
[----:B--2---:R1:W-:Y:S01]  /*1790*/  STL [R1+0x14], R9 ;  /* 0x0000140901007387 */ /* 0x0043e20000100800 */
[----:B------:R-:W-:Y:S05]  /*17a0*/  @P2 BRA `(.L_x_43) ;  /* 0x0000005000002947 */ /* 0x000fea0003800000 */
[----:B-----5:R-:W-:Y:S01]  /*17b0*/  MOV R12, c[0x0][0x168] ;  /* 0x00005a00000c7a02 */ /* 0x020fe20000000f00 */
[----:B------:R-:W-:Y:S05]  /*17c0*/  @!P3 BRA `(.L_x_43) ;  /* 0x000000300000b947 */ /* 0x000fea0003800000 */
[----:B------:R2:W3:Y:S04]  /*17d0*/  LDG.E R0, [R2.64] ;  /* 0x0000000602007981 */ /* 0x0004e8000c1e1900 */
[----:B-12---:R-:W3:Y:S02]  /*17e0*/  LDG.E R2, [R2.64+0x4] ;  /* 0x0000040602027981 */ /* 0x006ee4000c1e1900 */
[----:B---3--:R-:W-:-:S02]  /*17f0*/  IADD3 R12, -R0, R2, RZ ;  /* 0x00000002000c7210 */ /* 0x008fc40007ffe1ff */
.L_x_43:
[----:B------:R-:W-:-:S04]  /*1800*/  ISETP.NE.U32.AND P0, PT, RZ, c[0x0][0x368], PT ;  /* 0x0000da00ff007a0c */ /* 0x000fc80003f05070 */
[----:B------:R-:W-:-:S13]  /*1810*/  ISETP.NE.AND.EX P0, PT, RZ, c[0x0][0x36c], PT, P0 ;  /* 0x0000db00ff007a0c */ /* 0x000fda0003f05300 */
[----:B------:R-:W-:Y:S05]  /*1820*/  @!P0 BRA `(.L_x_44) ;  /* 0x0000004000008947 */ /* 0x000fea0003800000 */
[----:B-1----:R-:W-:-:S04]  /*1830*/  IADD3 R2, P0, R18, c[0x0][0x368], RZ ;  /* 0x0000da0012027a10 */ /* 0x002fc80007f1e0ff */
[----:B------:R-:W-:-:S05]  /*1840*/  IADD3.X R3, R17, c[0x0][0x36c], RZ, P0, !PT ;  /* 0x0000db0011037a10 */ /* 0x000fca00007fe4ff */
[----:B------:R1:W5:Y:S01]  /*1850*/  LDG.E R0, [R2.64] ;  /* 0x0000000602007981 */ /* 0x000362000c1e1900 */
[----:B------:R-:W-:Y:S05]  /*1860*/  BRA `(.L_x_45) ;  /* 0x0000008000007947 */ /* 0x000fea0003800000 */
.L_x_44:
[----:B------:R-:W-:Y:S01]  /*1870*/  ISETP.NE.U32.AND P0, PT, RZ, c[0x0][0x350], PT ;  /* 0x0000d400ff007a0c */ /* 0x000fe20003f05070 */
[----:B------:R-:W-:-:S03]  /*1880*/  IMAD.U32 R0, RZ, RZ, UR5 ;  /* 0x00000005ff007e24 */ /* 0x000fc6000f8e00ff */
[----:B------:R-:W-:-:S13]  /*1890*/  ISETP.NE.AND.EX P0, PT, RZ, c[0x0][0x354], PT, P0 ;  /* 0x0000d500ff007a0c */ /* 0x000fda0003f05300 */
[----:B------:R-:W-:Y:S05]  /*18a0*/  @!P0 BRA `(.L_x_45) ;  /* 0x0000004000008947 */ /* 0x000fea0003800000 */
[----:B-1----:R-:W-:-:S05]  /*18b0*/  IMAD.WIDE R2, R13, R8, c[0x0][0x350] ;  /* 0x0000d4000d027625 */ /* 0x002fca00078e0208 */
[----:B------:R-:W2:Y:S04]  /*18c0*/  LDG.E R4, [R2.64] ;  /* 0x0000000602047981 */ /* 0x000ea8000c1e1900 */
[----:B------:R-:W2:Y:S02]  /*18d0*/  LDG.E R0, [R2.64+0x4] ;  /* 0x0000040602007981 */ /* 0x000ea4000c1e1900 */
[----:B--2---:R-:W-:-:S04]  /*18e0*/  IADD3 R0, -R4, R0, RZ ;  /* 0x0000000004007210 */ /* 0x004fc80007ffe1ff */
.L_x_45:
[----:B------:R-:W2:Y:S01]  /*18f0*/  LDL R16, [R1+0x48] ;  /* 0x0000480001107983 */ /* 0x000ea20000100800 */
[----:B-----5:R-:W-:Y:S01]  /*1900*/  IMAD.IADD R14, R0, 0x1, -R9 ;  /* 0x00000001000e7824 */ /* 0x020fe200078e0a09 */
[----:B------:R-:W-:Y:S04]  /*1910*/  BSSY B0, `(.L_x_46) ;  /* 0x000002e000007945 */ /* 0x000fe80003800000 */
[----:B------:R-:W-:-:S02]  /*1920*/  IADD3 R0, R14, 0x4f, RZ ;  /* 0x0000004f0e007810 */ /* 0x000fc40007ffe0ff */
[----:B------:R-:W-:-:S03]  /*1930*/  ISETP.GE.AND P0, PT, R14, 0x1, PT ;  /* 0x000000010e00780c */ /* 0x000fc60003f06270 */
[----:B------:R-:W-:-:S05]  /*1940*/  IMAD.HI R0, R0, 0x66666667, RZ ;  /* 0x6666666700007827 */ /* 0x000fca00078e02ff */
[----:B-1----:R-:W-:-:S04]  /*1950*/  SHF.R.U32.HI R2, RZ, 0x1f, R0 ;  /* 0x0000001fff027819 */ /* 0x002fc80000011600 */
[----:B------:R-:W-:Y:S01]  /*1960*/  LEA.HI.SX32 R10, R0, R2, 0x1b ;  /* 0x00000002000a7211 */ /* 0x000fe200078fdaff */
[----:B------:R-:W-:Y:S01]  /*1970*/  IMAD.MOV.U32 R2, RZ, RZ, RZ ;  /* 0x000000ffff027224 */ /* 0x000fe200078e00ff */
[C---:B--2---:R-:W-:Y:S02]  /*1980*/  LOP3.LUT R3, R16.reuse, 0xff000000, RZ, 0xc0, !PT ;  /* 0xff00000010037812 */ /* 0x044fe400078ec0ff */
[----:B------:R-:W-:Y:S02]  /*1990*/  LOP3.LUT R4, R16, 0xff0000, RZ, 0xc0, !PT ;  /* 0x00ff000010047812 */ /* 0x000fe400078ec0ff */
[----:B------:R-:W-:-:S04]  /*19a0*/  SHF.R.U32.HI R3, RZ, 0x8, R3 ;  /* 0x00000008ff037819 */ /* 0x000fc80000011603 */
[----:B------:R-:W-:-:S04]  /*19b0*/  LEA.HI R3, R4, R3, RZ, 0x10 ;  /* 0x0000000304037211 */ /* 0x000fc800078f80ff */
[----:B------:R-:W-:Y:S02]  /*19c0*/  LOP3.LUT R19, R3, 0xff, RZ, 0xc0, !PT ;  /* 0x000000ff03137812 */ /* 0x000fe400078ec0ff */
[----:B------:R-:W-:-:S03]  /*19d0*/  SHF.R.U32.HI R5, RZ, 0x10, R3 ;  /* 0x00000010ff057819 */ /* 0x000fc60000011603 */
[----:B------:R1:W-:Y:S04]  /*19e0*/  STL [R1+0x80], R19 ;  /* 0x0000801301007387 */ /* 0x0003e80000100800 */
[----:B------:R1:W-:Y:S01]  /*19f0*/  STL [R1+0x78], R5 ;  /* 0x0000780501007387 */ /* 0x0003e20000100800 */
[----:B------:R-:W-:Y:S05]  /*1a00*/  @!P0 BRA `(.L_x_47) ;  /* 0x000001e000008947 */ /* 0x000fea0003800000 */
[----:B------:R-:W-:Y:S01]  /*1a10*/  ISETP.NE.AND P0, PT, R5, RZ, PT ;  /* 0x000000ff0500720c */ /* 0x000fe20003f05270 */
[----:B------:R-:W-:-:S03]  /*1a20*/  IMAD.MOV.U32 R4, RZ, RZ, RZ ;  /* 0x000000ffff047224 */ /* 0x000fc600078e00ff */
[----:B------:R-:W-:-:S04]  /*1a30*/  SEL R0, R5, c[0x0][0x338], P0 ;  /* 0x0000ce0005007a07 */ /* 0x000fc80000000000 */
[----:B------:R-:W-:Y:S02]  /*1a40*/  IABS R3, R0 ;  /* 0x0000000000037213 */ /* 0x000fe40000000000 */
[----:B------:R-:W-:Y:S02]  /*1a50*/  IADD3 R6, R10, -0x1, R0 ;  /* 0xffffffff0a067810 */ /* 0x000fe40007ffe000 */
[----:B------:R-:W2:Y:S02]  /*1a60*/  I2F.RP R2, R3 ;  /* 0x0000000300027306 */ /* 0x000ea40000209400 */
[----:B------:R-:W-:-:S06]  /*1a70*/  IABS R9, R6 ;  /* 0x0000000600097213 */ /* 0x000fcc0000000000 */
[----:B--2---:R-:W2:Y:S02]  /*1a80*/  MUFU.RCP R2, R2 ;  /* 0x0000000200027308 */ /* 0x004ea40000001000 */
[----:B--2---:R-:W-:-:S06]  /*1a90*/  IADD3 R2, R2, 0xffffffe, RZ ;  /* 0x0ffffffe02027810 */ /* 0x004fcc0007ffe0ff */
[----:B-1----:R-:W1:Y:S02]  /*1aa0*/  F2I.FTZ.U32.TRUNC.NTZ R5, R2 ;  /* 0x0000000200057305 */ /* 0x002e64000021f000 */
[----:B-1----:R-:W-:-:S04]  /*1ab0*/  IMAD.MOV R2, RZ, RZ, -R5 ;  /* 0x000000ffff027224 */ /* 0x002fc800078e0a05 */
[----:B------:R-:W-:Y:S01]  /*1ac0*/  IMAD.MOV.U32 R7, RZ, RZ, R2 ;  /* 0x000000ffff077224 */ /* 0x000fe200078e0002 */
[----:B------:R-:W-:-:S03]  /*1ad0*/  IABS R2, R0 ;  /* 0x0000000000027213 */ /* 0x000fc60000000000 */
[----:B------:R-:W-:Y:S02]  /*1ae0*/  IMAD R7, R7, R3, RZ ;  /* 0x0000000307077224 */ /* 0x000fe400078e02ff */
[----:B------:R-:W-:Y:S02]  /*1af0*/  IMAD.MOV R8, RZ, RZ, -R2 ;  /* 0x000000ffff087224 */ /* 0x000fe400078e0a02 */
[----:B------:R-:W-:-:S04]  /*1b00*/  IMAD.HI.U32 R2, R5, R7, R4 ;  /* 0x0000000705027227 */ /* 0x000fc800078e0004 */
[----:B------:R-:W-:Y:S02]  /*1b10*/  IMAD.MOV.U32 R4, RZ, RZ, R9 ;  /* 0x000000ffff047224 */ /* 0x000fe400078e0009 */
[----:B------:R-:W-:Y:S02]  /*1b20*/  IMAD.MOV.U32 R5, RZ, RZ, R8 ;  /* 0x000000ffff057224 */ /* 0x000fe400078e0008 */
[----:B------:R-:W-:-:S04]  /*1b30*/  IMAD.HI.U32 R2, R2, R4, RZ ;  /* 0x0000000402027227 */ /* 0x000fc800078e00ff */
[----:B------:R-:W-:-:S05]  /*1b40*/  IMAD R4, R2, R5, R4 ;  /* 0x0000000502047224 */ /* 0x000fca00078e0204 */
[----:B------:R-:W-:-:S13]  /*1b50*/  ISETP.GT.U32.AND P1, PT, R3, R4, PT ;  /* 0x000000040300720c */ /* 0x000fda0003f24070 */
[----:B------:R-:W-:Y:S01]  /*1b60*/  @!P1 IMAD.IADD R4, R4, 0x1, -R3 ;  /* 0x0000000104049824 */ /* 0x000fe200078e0a03 */
[----:B------:R-:W-:Y:S02]  /*1b70*/  @!P1 IADD3 R2, R2, 0x1, RZ ;  /* 0x0000000102029810 */ /* 0x000fe40007ffe0ff */
[----:B------:R-:W-:Y:S02]  /*1b80*/  ISETP.NE.AND P1, PT, R0, RZ, PT ;  /* 0x000000ff0000720c */ /* 0x000fe40003f25270 */
[----:B------:R-:W-:Y:S02]  /*1b90*/  ISETP.GE.U32.AND P2, PT, R4, R3, PT ;  /* 0x000000030400720c */ /* 0x000fe40003f46070 */
[----:B------:R-:W-:-:S04]  /*1ba0*/  LOP3.LUT R3, R6, R0, RZ, 0x3c, !PT ;  /* 0x0000000006037212 */ /* 0x000fc800078e3cff */
[----:B------:R-:W-:-:S07]  /*1bb0*/  ISETP.GE.AND P0, PT, R3, RZ, PT ;  /* 0x000000ff0300720c */ /* 0x000fce0003f06270 */
[----:B------:R-:W-:-:S06]  /*1bc0*/  @P2 IADD3 R2, R2, 0x1, RZ ;  /* 0x0000000102022810 */ /* 0x000fcc0007ffe0ff */
[----:B------:R-:W-:Y:S01]  /*1bd0*/  @!P0 IMAD.MOV R2, RZ, RZ, -R2 ;  /* 0x000000ffff028224 */ /* 0x000fe200078e0a02 */
[----:B------:R-:W-:Y:S02]  /*1be0*/  @!P1 LOP3.LUT R2, RZ, R0, RZ, 0x33, !PT ;  /* 0x00000000ff029212 */ /* 0x000fe400078e33ff */
.L_x_47:
[----:B------:R-:W-:Y:S05]  /*1bf0*/  BSYNC B0 ;  /* 0x0000000000007941 */ /* 0x000fea0003800000 */
.L_x_46:
[----:B------:R-:W-:Y:S01]  /*1c00*/  IMAD R3, R19, R2, RZ ;  /* 0x0000000213037224 */ /* 0x000fe200078e02ff */
[----:B------:R-:W-:Y:S01]  /*1c10*/  PRMT R0, RZ, 0x7610, R0 ;  /* 0x00007610ff007816 */ /* 0x000fe20000000000 */
[----:B------:R-:W-:Y:S01]  /*1c20*/  IMAD.MOV.U32 R24, RZ, RZ, RZ ;  /* 0x000000ffff187224 */ /* 0x000fe200078e00ff */
[----:B-1----:R-:W-:Y:S01]  /*1c30*/  MOV R19, RZ ;  /* 0x000000ff00137202 */ /* 0x002fe20000000f00 */
[----:B------:R-:W-:Y:S01]  /*1c40*/  IMAD.IADD R2, R3, 0x1, R2 ;  /* 0x0000000103027824 */ /* 0x000fe200078e0202 */
[----:B------:R1:W-:Y:S01]  /*1c50*/  STL [R1+0x10], R3 ;  /* 0x0000100301007387 */ /* 0x0003e20000100800 */
[----:B------:R-:W-:Y:S01]  /*1c60*/  CS2R R22, SRZ ;  /* 0x0000000000167805 */ /* 0x000fe2000001ff00 */
[----:B------:R-:W-:Y:S01]  /*1c70*/  CS2R R28, SRZ ;  /* 0x00000000001c7805 */ /* 0x000fe2000001ff00 */
[----:B------:R-:W-:Y:S01]  /*1c80*/  CS2R R26, SRZ ;  /* 0x00000000001a7805 */ /* 0x000fe2000001ff00 */
[----:B------:R-:W-:Y:S01]  /*1c90*/  IMNMX R171, R10, R2, PT ;  /* 0x000000020aab7217 */ /* 0x000fe20003800200 */
[----:B------:R-:W-:Y:S01]  /*1ca0*/  CS2R R66, SRZ ;  /* 0x0000000000427805 */ /* 0x000fe2000001ff00 */
[----:B------:R-:W-:Y:S01]  /*1cb0*/  CS2R R62, SRZ ;  /* 0x00000000003e7805 */ /* 0x000fe2000001ff00 */
[----:B------:R-:W-:Y:S01]  /*1cc0*/  CS2R R40, SRZ ;  /* 0x0000000000287805 */ /* 0x000fe2000001ff00 */
[----:B------:R-:W-:Y:S01]  /*1cd0*/  ISETP.GT.AND P0, PT, R171, R3, PT ;  /* 0x00000003ab00720c */ /* 0x000fe20003f04270 */
        /* <DEDUP_REMOVED lines=28> */
[----:B-1----:R-:W2:Y:S01]  /*1ea0*/  LDL R6, [R1+0x44] ;  /* 0x0000440001067983 */ /* 0x002ea20000100800 */
[----:B------:R-:W-:-:S04]  /*1eb0*/  ISETP.NE.U32.AND P1, PT, RZ, c[0x0][0x340], PT ;  /* 0x0000d000ff007a0c */ /* 0x000fc80003f25070 */
[----:B------:R-:W-:-:S13]  /*1ec0*/  ISETP.NE.AND.EX P1, PT, RZ, c[0x0][0x344], PT, P1 ;  /* 0x0000d100ff007a0c */ /* 0x000fda0003f25310 */
[----:B------:R-:W-:-:S04]  /*1ed0*/  @P1 IADD3 R2, P0, R18, c[0x0][0x340], RZ ;  /* 0x0000d00012021a10 */ /* 0x000fc80007f1e0ff */
[----:B------:R-:W-:-:S05]  /*1ee0*/  @P1 IADD3.X R3, R17, c[0x0][0x344], RZ, P0, !PT ;  /* 0x0000d10011031a10 */ /* 0x000fca00007fe4ff */
[----:B------:R1:W5:Y:S01]  /*1ef0*/  @P1 LDG.E R8, [R2.64] ;  /* 0x0000000602081981 */ /* 0x000362000c1e1900 */
[----:B------:R-:W-:Y:S01]  /*1f00*/  SHF.R.S32.HI R0, RZ, 0x1f, R11 ;  /* 0x0000001fff007819 */ /* 0x000fe2000001140b */
[----:B------:R-:W-:Y:S01]  /*1f10*/  IMAD.MOV.U32 R4, RZ, RZ, c[0x0][0x2c4] ;  /* 0x0000b100ff047624 */ /* 0x000fe200078e00ff */
[----:B------:R-:W-:Y:S01]  /*1f20*/  LOP3.LUT R16, R16, 0xffff, RZ, 0xc0, !PT ;  /* 0x0000ffff10107812 */ /* 0x000fe200078ec0ff */
[----:B------:R-:W3:Y:S01]  /*1f30*/  S2R R7, SR_TID.X ;  /* 0x0000000000077919 */ /* 0x000ee20000002100 */
[----:B------:R-:W-:Y:S01]  /*1f40*/  ISETP.GE.AND P2, PT, R231, c[0x0][0x198], PT ;  /* 0x00006600e7007a0c */ /* 0x000fe20003f46270 */
[----:B------:R-:W-:Y:S01]  /*1f50*/  IMAD R0, R0, c[0x0][0x178], RZ ;  /* 0x00005e0000007a24 */ /* 0x000fe200078e02ff */
[----:B------:R-:W-:Y:S02]  /*1f60*/  ISETP.NE.AND P0, PT, R4, 0x1, PT ;  /* 0x000000010400780c */ /* 0x000fe40003f05270 */
[----:B------:R-:W-:Y:S01]  /*1f70*/  SEL R4, R13, RZ, !P3 ;  /* 0x000000ff0d047207 */ /* 0x000fe20005800000 */
[----:B------:R-:W-:Y:S01]  /*1f80*/  IMAD R0, R11, c[0x0][0x17c], R0 ;  /* 0x00005f000b007a24 */ /* 0x000fe200078e0200 */
[----:B------:R-:W-:Y:S01]  /*1f90*/  IADD3 R132, R171, -0x1, RZ ;  /* 0xffffffffab847810 */ /* 0x000fe20007ffe0ff */
[----:B-1----:R-:W-:Y:S01]  /*1fa0*/  IMAD.WIDE.U32 R2, R11, c[0x0][0x178], RZ ;  /* 0x00005e000b027a25 */ /* 0x002fe200078e00ff */
[----:B---3--:R-:W-:-:S04]  /*1fb0*/  SHF.R.S32.HI R5, RZ, 0x1f, R7 ;  /* 0x0000001fff057819 */ /* 0x008fc80000011407 */
[----:B------:R-:W-:Y:S02]  /*1fc0*/  IADD3 R3, R3, R0, RZ ;  /* 0x0000000003037210 */ /* 0x000fe40007ffe0ff */
[----:B------:R-:W-:-:S03]  /*1fd0*/  LEA.HI R5, R5, R7, RZ, 0x3 ;  /* 0x0000000705057211 */ /* 0x000fc600078f18ff */
[----:B------:R-:W-:Y:S01]  /*1fe0*/  IMAD.WIDE.U32 R2, R16, c[0x0][0x1b8], R2 ;  /* 0x00006e0010027a25 */ /* 0x000fe200078e0002 */
[----:B------:R-:W-:-:S03]  /*1ff0*/  SHF.R.S32.HI R5, RZ, 0x3, R5 ;  /* 0x00000003ff057819 */ /* 0x000fc60000011405 */
[----:B------:R-:W-:Y:S02]  /*2000*/  IMAD R3, R16, c[0x0][0x1bc], R3 ;  /* 0x00006f0010037a24 */ /* 0x000fe400078e0203 */
[----:B------:R-:W-:Y:S02]  /*2010*/  IMAD R5, R244, 0x10, R5 ;  /* 0x00000010f4057824 */ /* 0x000fe400078e0205 */
[----:B------:R-:W-:-:S04]  /*2020*/  IMAD.WIDE.U32 R2, R4, c[0x0][0x1c0], R2 ;  /* 0x0000700004027a25 */ /* 0x000fc800078e0002 */
[----:B--2---:R-:W-:Y:S01]  /*2030*/  IMAD R5, R6, 0x80, R5 ;  /* 0x0000008006057824 */ /* 0x004fe200078e0205 */
[----:B------:R-:W-:-:S03]  /*2040*/  SEL R6, R15, RZ, !P3 ;  /* 0x000000ff0f067207 */ /* 0x000fc60005800000 */
[----:B------:R-:W-:Y:S01]  /*2050*/  @P0 IMAD.HI.U32 R7, R5, c[0x0][0x2c8], RZ ;  /* 0x0000b20005070a27 */ /* 0x000fe200078e00ff */
[----:B------:R-:W-:-:S03]  /*2060*/  MOV R0, R5 ;  /* 0x0000000500007202 */ /* 0x000fc60000000f00 */
[----:B------:R-:W-:Y:S01]  /*2070*/  IMAD R6, R6, c[0x0][0x1c0], RZ ;  /* 0x0000700006067a24 */ /* 0x000fe200078e02ff */
[----:B------:R-:W-:-:S03]  /*2080*/  @P0 SHF.R.U32.HI R0, RZ, c[0x0][0x2cc], R7 ;  /* 0x0000b300ff000a19 */ /* 0x000fc60000011607 */
[----:B------:R-:W-:Y:S01]  /*2090*/  IMAD R6, R4, c[0x0][0x1c4], R6 ;  /* 0x0000710004067a24 */ /* 0x000fe200078e0206 */
[--C-:B------:R-:W-:Y:S01]  /*20a0*/  SHF.R.S32.HI R7, RZ, 0x1f, R0.reuse ;  /* 0x0000001fff077819 */ /* 0x100fe20000011400 */
[----:B------:R-:W-:-:S03]  /*20b0*/  IMAD.MOV R4, RZ, RZ, -R0 ;  /* 0x000000ffff047224 */ /* 0x000fc600078e0a00 */
[----:B------:R-:W-:Y:S01]  /*20c0*/  IADD3 R3, R3, R6, RZ ;  /* 0x0000000603037210 */ /* 0x000fe20007ffe0ff */
[----:B------:R-:W-:Y:S02]  /*20d0*/  IMAD R4, R4, c[0x0][0x2c4], R5 ;  /* 0x0000b10004047a24 */ /* 0x000fe400078e0205 */
[----:B------:R-:W-:Y:S02]  /*20e0*/  IMAD R5, R7, c[0x0][0x1b0], RZ ;  /* 0x00006c0007057a24 */ /* 0x000fe400078e02ff */
[----:B------:R-:W-:-:S04]  /*20f0*/  IMAD.WIDE.U32 R2, R0, c[0x0][0x1b0], R2 ;  /* 0x00006c0000027a25 */ /* 0x000fc800078e0002 */
[----:B------:R-:W-:Y:S01]  /*2100*/  IMAD R6, R0, c[0x0][0x1b4], R5 ;  /* 0x00006d0000067a24 */ /* 0x000fe200078e0205 */
[----:B------:R-:W-:Y:S01]  /*2110*/  SHF.R.S32.HI R5, RZ, 0x1f, R4 ;  /* 0x0000001fff057819 */ /* 0x000fe20000011404 */
[----:B------:R-:W-:Y:S02]  /*2120*/  @!P1 IMAD.MOV.U32 R8, RZ, RZ, R13 ;  /* 0x000000ffff089224 */ /* 0x000fe400078e000d */
[----:B------:R-:W-:Y:S02]  /*2130*/  IMAD.IADD R3, R3, 0x1, R6 ;  /* 0x0000000103037824 */ /* 0x000fe400078e0206 */
[----:B------:R-:W-:Y:S02]  /*2140*/  IMAD R0, R5, c[0x0][0x1a8], RZ ;  /* 0x00006a0005007a24 */ /* 0x000fe400078e02ff */
[----:B------:R-:W-:-:S04]  /*2150*/  IMAD.WIDE.U32 R2, R4, c[0x0][0x1a8], R2 ;  /* 0x00006a0004027a25 */ /* 0x000fc800078e0002 */
[----:B------:R-:W-:Y:S01]  /*2160*/  IMAD R0, R4, c[0x0][0x1ac], R0 ;  /* 0x00006b0004007a24 */ /* 0x000fe200078e0200 */
[----:B------:R-:W-:-:S04]  /*2170*/  LEA R6, P0, R2, c[0x0][0x160], 0x1 ;  /* 0x0000580002067a11 */ /* 0x000fc800078008ff */
[----:B------:R-:W-:-:S04]  /*2180*/  IADD3 R0, R3, R0, RZ ;  /* 0x0000000003007210 */ /* 0x000fc80007ffe0ff */
[----:B------:R-:W-:Y:S01]  /*2190*/  LEA.HI.X R5, R2, c[0x0][0x164], R0, 0x1, P0 ;  /* 0x0000590002057a11 */ /* 0x000fe200000f0c00 */
[----:B------:R-:W-:Y:S05]  /*21a0*/  BRA.DIV ~URZ, `(.L_x_49) ;  /* 0x0000d3d27f007947 */ /* 0x000fea000b800000 */
[----:B------:R1:W2:Y:S02]  /*21b0*/  SHFL.IDX PT, R7, R5, RZ, 0x181f ;  /* 0x00181fff05077589 */ /* 0x0002a400000e0000 */
.L_x_159:
[----:B------:R-:W-:Y:S05]  /*21c0*/  BRA.DIV ~URZ, `(.L_x_50) ;  /* 0x0000d4227f007947 */ /* 0x000fea000b800000 */
[----:B------:R3:W4:Y:S02]  /*21d0*/  SHFL.IDX PT, R2, R6, RZ, 0x181f ;  /* 0x00181fff06027589 */ /* 0x00072400000e0000 */
.L_x_160:
[----:B------:R-:W1:Y:S02]  /*21e0*/  S2R R0, SR_TID.X ;  /* 0x0000000000007919 */ /* 0x000e640000002100 */
[----:B-1----:R-:W-:-:S04]  /*21f0*/  SHF.R.S32.HI R3, RZ, 0x1f, R0 ;  /* 0x0000001fff037819 */ /* 0x002fc80000011400 */
[----:B------:R-:W-:Y:S02]  /*2200*/  LEA.HI R3, R3, R0, RZ, 0x3 ;  /* 0x0000000003037211 */ /* 0x000fe400078f18ff */
[----:B---3--:R-:W3:Y:S02]  /*2210*/  LDL R0, [R1+0x44] ;  /* 0x0000440001007983 */ /* 0x008ee40000100800 */
[----:B------:R-:W-:Y:S01]  /*2220*/  SHF.R.S32.HI R3, RZ, 0x3, R3 ;  /* 0x00000003ff037819 */ /* 0x000fe20000011403 */
[----:B------:R-:W-:Y:S01]  /*2230*/  IMAD R4, R12, c[0x0][0x2c4], RZ ;  /* 0x0000b1000c047a24 */ /* 0x000fe200078e02ff */
[----:B------:R-:W-:Y:S03]  /*2240*/  BSSY B0, `(.L_x_51) ;  /* 0x000000b000007945 */ /* 0x000fe60003800000 */
[----:B---3--:R-:W-:-:S05]  /*2250*/  IMAD R0, R0, 0x80, R3 ;  /* 0x0000008000007824 */ /* 0x008fca00078e0203 */
[----:B------:R-:W-:-:S13]  /*2260*/  ISETP.GE.AND P0, PT, R0, R4, PT ;  /* 0x000000040000720c */ /* 0x000fda0003f06270 */
[----:B------:R-:W-:Y:S05]  /*2270*/  @P0 BRA `(.L_x_52) ;  /* 0x0000007000000947 */ /* 0x000fea0003800000 */
[----:B------:R-:W-:Y:S02]  /*2280*/  SHF.R.S32.HI R9, RZ, 0x1f, R231 ;  /* 0x0000001fff097819 */ /* 0x000fe400000114e7 */
[----:B----4-:R-:W-:-:S04]  /*2290*/  LEA R2, P0, R231, R2, 0x1 ;  /* 0x00000002e7027211 */ /* 0x010fc800078008ff */
[----:B--2---:R-:W-:-:S05]  /*22a0*/  LEA.HI.X R3, R231, R7, R9, 0x1, P0 ;  /* 0x00000007e7037211 */ /* 0x004fca00000f0c09 */
[----:B------:R-:W-:Y:S01]  /*22b0*/  @!PT LDS RZ, [RZ] ;  /* 0x00000000fffff984 */ /* 0x000fe20000000800 */
[----:B------:R-:W-:Y:S01]  /*22c0*/  @!PT LDS RZ, [RZ] ;  /* 0x00000000fffff984 */ /* 0x000fe20000000800 */
[----:B------:R-:W-:Y:S01]  /*22d0*/  @!PT LDS RZ, [RZ] ;  /* 0x00000000fffff984 */ /* 0x000fe20000000800 */
[----:B------:R1:W-:Y:S04]  /*22e0*/  LDGSTS.E.BYPASS.LTC128B.128 [R204+0x5100], [R2.64], !P2 ;  /* 0x0510000002cc7fae */ /* 0x0003e8000d101d46 */
.L_x_52:
[----:B------:R-:W-:Y:S05]  /*22f0*/  BSYNC B0 ;  /* 0x0000000000007941 */ /* 0x000fea0003800000 */
.L_x_51:
[----:B------:R-:W-:Y:S05]  /*2300*/  BRA.DIV ~URZ, `(.L_x_53) ;  /* 0x0000d3527f007947 */ /* 0x000fea000b800000 */
[----:B--2---:R2:W3:Y:S04]  /*2310*/  SHFL.IDX PT, R7, R5, 0x1, 0x181f ;  /* 0x00381f0005077f89 */ /* 0x0044e800000e0000 */
[----:B-1--4-:R2:W1:Y:S02]  /*2320*/  SHFL.IDX PT, R2, R6, 0x1, 0x181f ;  /* 0x00381f0006027f89 */ /* 0x01246400000e0000 */
.L_x_161:
[----:B------:R-:W-:Y:S01]  /*2330*/  IADD3 R3, R0, 0x10, RZ ;  /* 0x0000001000037810 */ /* 0x000fe20007ffe0ff */
[----:B------:R-:W-:Y:S03]  /*2340*/  BSSY B0, `(.L_x_54) ;  /* 0x000000a000007945 */ /* 0x000fe60003800000 */
[----:B------:R-:W-:-:S13]  /*2350*/  ISETP.GE.AND P0, PT, R3, R4, PT ;  /* 0x000000040300720c */ /* 0x000fda0003f06270 */
[----:B------:R-:W-:Y:S05]  /*2360*/  @P0 BRA `(.L_x_55) ;  /* 0x0000007000000947 */ /* 0x000fea0003800000 */
[----:B------:R-:W-:Y:S02]  /*2370*/  SHF.R.S32.HI R9, RZ, 0x1f, R231 ;  /* 0x0000001fff097819 */ /* 0x000fe400000114e7 */
[----:B-1----:R-:W-:-:S04]  /*2380*/  LEA R2, P0, R231, R2, 0x1 ;  /* 0x00000002e7027211 */ /* 0x002fc800078008ff */
[----:B---3--:R-:W-:-:S05]  /*2390*/  LEA.HI.X R3, R231, R7, R9, 0x1, P0 ;  /* 0x00000007e7037211 */ /* 0x008fca00000f0c09 */
[----:B------:R-:W-:Y:S01]  /*23a0*/  @!PT LDS RZ, [RZ] ;  /* 0x00000000fffff984 */ /* 0x000fe20000000800 */
[----:B------:R-:W-:Y:S01]  /*23b0*/  @!PT LDS RZ, [RZ] ;  /* 0x00000000fffff984 */ /* 0x000fe20000000800 */
[----:B------:R-:W-:Y:S01]  /*23c0*/  @!PT LDS RZ, [RZ] ;  /* 0x00000000fffff984 */ /* 0x000fe20000000800 */
[----:B------:R1:W-:Y:S04]  /*23d0*/  LDGSTS.E.BYPASS.LTC128B.128 [R204+0x5900], [R2.64], !P2 ;  /* 0x0590000002cc7fae */ /* 0x0003e8000d101d46 */
.L_x_55:
[----:B------:R-:W-:Y:S05]  /*23e0*/  BSYNC B0 ;  /* 0x0000000000007941 */ /* 0x000fea0003800000 */
.L_x_54:
[----:B------:R-:W-:Y:S05]  /*23f0*/  BRA.DIV ~URZ, `(.L_x_56) ;  /* 0x0000d3327f007947 */ /* 0x000fea000b800000 */
[----:B---3--:R3:W4:Y:S02]  /*2400*/  SHFL.IDX PT, R7, R5, 0x2, 0x181f ;  /* 0x00581f0005077f89 */ /* 0x00872400000e0000 */
.L_x_162:
[----:B------:R-:W-:Y:S05]  /*2410*/  BRA.DIV ~URZ, `(.L_x_57) ;  /* 0x0000d3827f007947 */ /* 0x000fea000b800000 */
[----:B-1----:R1:W2:Y:S02]  /*2420*/  SHFL.IDX PT, R2, R6, 0x2, 0x181f ;  /* 0x00581f0006027f89 */ /* 0x0022a400000e0000 */
.L_x_163:
[----:B------:R-:W-:Y:S01]  /*2430*/  IADD3 R3, R0, 0x20, RZ ;  /* 0x0000002000037810 */ /* 0x000fe20007ffe0ff */
[----:B------:R-:W-:Y:S03]  /*2440*/  BSSY B0, `(.L_x_58) ;  /* 0x000000a000007945 */ /* 0x000fe60003800000 */
[----:B------:R-:W-:-:S13]  /*2450*/  ISETP.GE.AND P0, PT, R3, R4, PT ;  /* 0x000000040300720c */ /* 0x000fda0003f06270 */
[----:B------:R-:W-:Y:S05]  /*2460*/  @P0 BRA `(.L_x_59) ;  /* 0x0000007000000947 */ /* 0x000fea0003800000 */
[----:B------:R-:W-:Y:S02]  /*2470*/  SHF.R.S32.HI R9, RZ, 0x1f, R231 ;  /* 0x0000001fff097819 */ /* 0x000fe400000114e7 */
[----:B--2---:R-:W-:-:S04]  /*2480*/  LEA R2, P0, R231, R2, 0x1 ;  /* 0x00000002e7027211 */ /* 0x004fc800078008ff */
[----:B----4-:R-:W-:-:S05]  /*2490*/  LEA.HI.X R3, R231, R7, R9, 0x1, P0 ;  /* 0x00000007e7037211 */ /* 0x010fca00000f0c09 */
[----:B------:R-:W-:Y:S01]  /*24a0*/  @!PT LDS RZ, [RZ] ;  /* 0x00000000fffff984 */ /* 0x000fe20000000800 */
[----:B------:R-:W-:Y:S01]  /*24b0*/  @!PT LDS RZ, [RZ] ;  /* 0x00000000fffff984 */ /* 0x000fe20000000800 */
[----:B------:R-:W-:Y:S01]  /*24c0*/  @!PT LDS RZ, [RZ] ;  /* 0x00000000fffff984 */ /* 0x000fe20000000800 */
[----:B------:R2:W-:Y:S04]  /*24d0*/  LDGSTS.E.BYPASS.LTC128B.128 [R204+0x6100], [R2.64], !P2 ;  /* 0x0610000002cc7fae */ /* 0x0005e8000d101d46 */
.L_x_59:
[----:B------:R-:W-:Y:S05]  /*24e0*/  BSYNC B0 ;  /* 0x0000000000007941 */ /* 0x000fea0003800000 */
.L_x_58:
[----:B------:R-:W-:Y:S05]  /*24f0*/  BRA.DIV ~URZ, `(.L_x_60) ;  /* 0x0000d3127f007947 */ /* 0x000fea000b800000 */
[----:B----4-:R4:W1:Y:S04]  /*2500*/  SHFL.IDX PT, R7, R5, 0x3, 0x181f ;  /* 0x00781f0005077f89 */ /* 0x01086800000e0000 */
[----:B--2---:R4:W2:Y:S02]  /*2510*/  SHFL.IDX PT, R2, R6, 0x3, 0x181f ;  /* 0x00781f0006027f89 */ /* 0x0048a400000e0000 */
.L_x_164:
[----:B------:R-:W-:Y:S01]  /*2520*/  IADD3 R3, R0, 0x30, RZ ;  /* 0x0000003000037810 */ /* 0x000fe20007ffe0ff */
[----:B------:R-:W-:Y:S03]  /*2530*/  BSSY B0, `(.L_x_61) ;  /* 0x000000a000007945 */ /* 0x000fe60003800000 */
[----:B------:R-:W-:-:S13]  /*2540*/  ISETP.GE.AND P0, PT, R3, R4, PT ;  /* 0x000000040300720c */ /* 0x000fda0003f06270 */
[----:B------:R-:W-:Y:S05]  /*2550*/  @P0 BRA `(.L_x_62) ;  /* 0x0000007000000947 */ /* 0x000fea0003800000 */
[----:B------:R-:W-:Y:S02]  /*2560*/  SHF.R.S32.HI R9, RZ, 0x1f, R231 ;  /* 0x0000001fff097819 */ /* 0x000fe400000114e7 */
[----:B--2---:R-:W-:-:S04]  /*2570*/  LEA R2, P0, R231, R2, 0x1 ;  /* 0x00000002e7027211 */ /* 0x004fc800078008ff */
[----:B-1----:R-:W-:-:S05]  /*2580*/  LEA.HI.X R3, R231, R7, R9, 0x1, P0 ;  /* 0x00000007e7037211 */ /* 0x002fca00000f0c09 */
[----:B------:R-:W-:Y:S01]  /*2590*/  @!PT LDS RZ, [RZ] ;  /* 0x00000000fffff984 */ /* 0x000fe20000000800 */
[----:B------:R-:W-:Y:S01]  /*25a0*/  @!PT LDS RZ, [RZ] ;  /* 0x00000000fffff984 */ /* 0x000fe20000000800 */
[----:B------:R-:W-:Y:S01]  /*25b0*/  @!PT LDS RZ, [RZ] ;  /* 0x00000000fffff984 */ /* 0x000fe20000000800 */
[----:B------:R1:W-:Y:S04]  /*25c0*/  LDGSTS.E.BYPASS.LTC128B.128 [R204+0x6900], [R2.64], !P2 ;  /* 0x0690000002cc7fae */ /* 0x0003e8000d101d46 */
.L_x_62:
[----:B------:R-:W-:Y:S05]  /*25d0*/  BSYNC B0 ;  /* 0x0000000000007941 */ /* 0x000fea0003800000 */
.L_x_61:
[----:B------:R-:W-:Y:S05]  /*25e0*/  BRA.DIV ~URZ, `(.L_x_63) ;  /* 0x0000d2f27f007947 */ /* 0x000fea000b800000 */
[----:B-1----:R1:W3:Y:S02]  /*25f0*/  SHFL.IDX PT, R7, R5, 0x4, 0x181f ;  /* 0x00981f0005077f89 */ /* 0x0022e400000e0000 */
.L_x_165:
[----:B------:R-:W-:Y:S05]  /*2600*/  BRA.DIV ~URZ, `(.L_x_64) ;  /* 0x0000d3427f007947 */ /* 0x000fea000b800000 */
[----:B--2---:R2:W1:Y:S02]  /*2610*/  SHFL.IDX PT, R2, R6, 0x4, 0x181f ;  /* 0x00981f0006027f89 */ /* 0x00446400000e0000 */
.L_x_166:
        /* <DEDUP_REMOVED lines=11> */
.L_x_66:
[----:B------:R-:W-:Y:S05]  /*26d0*/  BSYNC B0 ;  /* 0x0000000000007941 */ /* 0x000fea0003800000 */
.L_x_65:
[----:B------:R-:W-:Y:S05]  /*26e0*/  BRA.DIV ~URZ, `(.L_x_67) ;  /* 0x0000d2d27f007947 */ /* 0x000fea000b800000 */
[----:B---3--:R3:W2:Y:S04]  /*26f0*/  SHFL.IDX PT, R7, R5, 0x5, 0x181f ;  /* 0x00b81f0005077f89 */ /* 0x0086a800000e0000 */
[----:B-1----:R3:W1:Y:S02]  /*2700*/  SHFL.IDX PT, R2, R6, 0x5, 0x181f ;  /* 0x00b81f0006027f89 */ /* 0x00266400000e0000 */
.L_x_167:
[----:B------:R-:W-:Y:S01]  /*2710*/  IADD3 R3, R0, 0x50, RZ ;  /* 0x0000005000037810 */ /* 0x000fe20007ffe0ff */
[----:B------:R-:W-:Y:S03]  /*2720*/  BSSY B0, `(.L_x_68) ;  /* 0x000000a000007945 */ /* 0x000fe60003800000 */
[----:B------:R-:W-:-:S13]  /*2730*/  ISETP.GE.AND P0, PT, R3, R4, PT ;  /* 0x000000040300720c */ /* 0x000fda0003f06270 */
[----:B------:R-:W-:Y:S05]  /*2740*/  @P0 BRA `(.L_x_69) ;  /* 0x0000007000000947 */ /* 0x000fea0003800000 */
[----:B------:R-:W-:Y:S02]  /*2750*/  SHF.R.S32.HI R9, RZ, 0x1f, R231 ;  /* 0x0000001fff097819 */ /* 0x000fe400000114e7 */
[----:B-1----:R-:W-:-:S04]  /*2760*/  LEA R2, P0, R231, R2, 0x1 ;  /* 0x00000002e7027211 */ /* 0x002fc800078008ff */
[----:B--2---:R-:W-:-:S05]  /*2770*/  LEA.HI.X R3, R231, R7, R9, 0x1, P0 ;  /* 0x00000007e7037211 */ /* 0x004fca00000f0c09 */
[----:B------:R-:W-:Y:S01]  /*2780*/  @!PT LDS RZ, [RZ] ;  /* 0x00000000fffff984 */ /* 0x000fe20000000800 */
[----:B------:R-:W-:Y:S01]  /*2790*/  @!PT LDS RZ, [RZ] ;  /* 0x00000000fffff984 */ /* 0x000fe20000000800 */
[----:B------:R-:W-:Y:S01]  /*27a0*/  @!PT LDS RZ, [RZ] ;  /* 0x00000000fffff984 */ /* 0x000fe20000000800 */
[----:B------:R1:W-:Y:S04]  /*27b0*/  LDGSTS.E.BYPASS.LTC128B.128 [R204+0x7900], [R2.64], !P2 ;  /* 0x0790000002cc7fae */ /* 0x0003e8000d101d46 */
.L_x_69:
[----:B------:R-:W-:Y:S05]  /*27c0*/  BSYNC B0 ;  /* 0x0000000000007941 */ /* 0x000fea0003800000 */
.L_x_68:
[----:B------:R-:W-:Y:S05]  /*27d0*/  BRA.DIV ~URZ, `(.L_x_70) ;  /* 0x0000d2b27f007947 */ /* 0x000fea000b800000 */
[----:B--2---:R2:W3:Y:S02]  /*27e0*/  SHFL.IDX PT, R7, R5, 0x6, 0x181f ;  /* 0x00d81f0005077f89 */ /* 0x0044e400000e0000 */
.L_x_168:
[----:B------:R-:W-:Y:S05]  /*27f0*/  BRA.DIV ~URZ, `(.L_x_71) ;  /* 0x0000d3027f007947 */ /* 0x000fea000b800000 */
[----:B-1----:R1:W2:Y:S02]  /*2800*/  SHFL.IDX PT, R2, R6, 0x6, 0x181f ;  /* 0x00d81f0006027f89 */ /* 0x0022a400000e0000 */
.L_x_169:
[----:B------:R-:W-:Y:S01]  /*2810*/  IADD3 R3, R0, 0x60, RZ ;  /* 0x0000006000037810 */ /* 0x000fe20007ffe0ff */
[----:B------:R-:W-:Y:S03]  /*2820*/  BSSY B0, `(.L_x_72) ;  /* 0x000000a000007945 */ /* 0x000fe60003800000 */
[----:B------:R-:W-:-:S13]  /*2830*/  ISETP.GE.AND P0, PT, R3, R4, PT ;  /* 0x000000040300720c */ /* 0x000fda0003f06270 */
[----:B------:R-:W-:Y:S05]  /*2840*/  @P0 BRA `(.L_x_73) ;  /* 0x0000007000000947 */ /* 0x000fea0003800000 */
[----:B------:R-:W-:Y:S02]  /*2850*/  SHF.R.S32.HI R9, RZ, 0x1f, R231 ;  /* 0x0000001fff097819 */ /* 0x000fe400000114e7 */
[----:B--2---:R-:W-:-:S04]  /*2860*/  LEA R2, P0, R231, R2, 0x1 ;  /* 0x00000002e7027211 */ /* 0x004fc800078008ff */
[----:B---3--:R-:W-:-:S05]  /*2870*/  LEA.HI.X R3, R231, R7, R9, 0x1, P0 ;  /* 0x00000007e7037211 */ /* 0x008fca00000f0c09 */
[----:B------:R-:W-:Y:S01]  /*2880*/  @!PT LDS RZ, [RZ] ;  /* 0x00000000fffff984 */ /* 0x000fe20000000800 */
[----:B------:R-:W-:Y:S01]  /*2890*/  @!PT LDS RZ, [RZ] ;  /* 0x00000000fffff984 */ /* 0x000fe20000000800 */
[----:B------:R-:W-:Y:S01]  /*28a0*/  @!PT LDS RZ, [RZ] ;  /* 0x00000000fffff984 */ /* 0x000fe20000000800 */
[----:B------:R2:W-:Y:S04]  /*28b0*/  LDGSTS.E.BYPASS.LTC128B.128 [R204+0x8100], [R2.64], !P2 ;  /* 0x0810000002cc7fae */ /* 0x0005e8000d101d46 */
.L_x_73:
[----:B------:R-:W-:Y:S05]  /*28c0*/  BSYNC B0 ;  /* 0x0000000000007941 */ /* 0x000fea0003800000 */
.L_x_72:
[----:B------:R-:W-:Y:S05]  /*28d0*/  BRA.DIV ~URZ, `(.L_x_74) ;  /* 0x0000d2927f007947 */ /* 0x000fea000b800000 */
[----:B--234-:R-:W2:Y:S04]  /*28e0*/  SHFL.IDX PT, R5, R5, 0x7, 0x181f ;  /* 0x00f81f0005057f89 */ /* 0x01cea800000e0000 */
[----:B------:R3:W4:Y:S02]  /*28f0*/  SHFL.IDX PT, R2, R6, 0x7, 0x181f ;  /* 0x00f81f0006027f89 */ /* 0x00072400000e0000 */
.L_x_170:
[----:B------:R-:W-:Y:S01]  /*2900*/  IADD3 R0, R0, 0x70, RZ ;  /* 0x0000007000007810 */ /* 0x000fe20007ffe0ff */
[----:B------:R-:W1:Y:S01]  /*2910*/  S2R R7, SR_TID.X ;  /* 0x0000000000077919 */ /* 0x000e620000002100 */
[----:B-----5:R-:W-:Y:S01]  /*2920*/  IMAD.WIDE.U32 R160, R8, c[0x0][0x2b0], RZ ;  /* 0x0000ac0008a07a25 */ /* 0x020fe200078e00ff */
[----:B------:R-:W-:Y:S02]  /*2930*/  SHF.R.S32.HI R17, RZ, 0x1f, R231 ;  /* 0x0000001fff117819 */ /* 0x000fe400000114e7 */
[----:B------:R-:W-:Y:S02]  /*2940*/  ISETP.GE.AND P1, PT, R0, R4, PT ;  /* 0x000000040000720c */ /* 0x000fe40003f26270 */
[----:B------:R-:W-:Y:S01]  /*2950*/  SHF.R.S32.HI R0, RZ, 0x1f, R8 ;  /* 0x0000001fff007819 */ /* 0x000fe20000011408 */
[----:B------:R3:W-:Y:S04]  /*2960*/  STL.64 [R1+0x20], R160 ;  /* 0x000020a001007387 */ /* 0x0007e80000100a00 */
[----:B------:R-:W-:-:S04]  /*2970*/  IMAD R0, R0, c[0x0][0x2b0], RZ ;  /* 0x0000ac0000007a24 */ /* 0x000fc800078e02ff */
[----:B------:R-:W-:Y:S02]  /*2980*/  IMAD R0, R8, c[0x0][0x2b4], R0 ;  /* 0x0000ad0008007a24 */ /* 0x000fe400078e0200 */
[----:B----4-:R-:W-:Y:S02]  /*2990*/  @!P1 LEA R2, P0, R231, R2, 0x1 ;  /* 0x00000002e7029211 */ /* 0x010fe400078008ff */
[----:B------:R-:W-:Y:S02]  /*29a0*/  IMAD.IADD R157, R161, 0x1, R0 ;  /* 0x00000001a19d7824 */ /* 0x000fe400078e0200 */
[----:B--2---:R-:W-:-:S03]  /*29b0*/  @!P1 LEA.HI.X R3, R231, R5, R17, 0x1, P0 ;  /* 0x00000005e7039211 */ /* 0x004fc600000f0c11 */
[----:B------:R3:W-:Y:S02]  /*29c0*/  STL [R1+0x34], R157 ;  /* 0x0000349d01007387 */ /* 0x0007e40000100800 */
[----:B-1-3--:R-:W-:Y:S02]  /*29d0*/  SHF.R.S32.HI R6, RZ, 0x1f, R7 ;  /* 0x0000001fff067819 */ /* 0x00afe40000011407 */
[----:B------:R-:W-:Y:S01]  /*29e0*/  @!PT LDS RZ, [RZ] ;  /* 0x00000000fffff984 */ /* 0x000fe20000000800 */
[----:B------:R-:W-:Y:S01]  /*29f0*/  @!PT LDS RZ, [RZ] ;  /* 0x00000000fffff984 */ /* 0x000fe20000000800 */
[----:B------:R-:W-:Y:S01]  /*2a00*/  @!PT LDS RZ, [RZ] ;  /* 0x00000000fffff984 */ /* 0x000fe20000000800 */
[----:B------:R1:W-:Y:S02]  /*2a10*/  @!P1 LDGSTS.E.BYPASS.LTC128B.128 [R204+0x8900], [R2.64], !P2 ;  /* 0x0890000002cc9fae */ /* 0x0003e4000d101d46 */
[----:B------:R-:W-:Y:S02]  /*2a20*/  LEA.HI R6, R6, R7, RZ, 0x3 ;  /* 0x0000000706067211 */ /* 0x000fe400078f18ff */
[----:B------:R-:W0:Y:S02]  /*2a30*/  LDGDEPBAR ;  /* 0x00000000000079af */ /* 0x000e240000000000 */
[----:B------:R-:W-:Y:S01]  /*2a40*/  SHF.R.S32.HI R6, RZ, 0x3, R6 ;  /* 0x00000003ff067819 */ /* 0x000fe20000011406 */
[----:B------:R-:W-:Y:S04]  /*2a50*/  WARPSYNC 0xffffffff ;  /* 0xffffffff00007948 */ /* 0x000fe80003800000 */
[----:B------:R-:W-:-:S02]  /*2a60*/  IMAD R37, R244, 0x10, R6 ;  /* 0x00000010f4257824 */ /* 0x000fc400078e0206 */
[----:B------:R-:W2:Y:S01]  /*2a70*/  LDL R162, [R1+0x14] ;  /* 0x0000140001a27983 */ /* 0x000ea20000100800 */
[----:B------:R-:W-:-:S02]  /*2a80*/  MOV R118, 0x50 ;  /* 0x0000005000767802 */ /* 0x000fc40000000f00 */
[----:B------:R-:W-:Y:S02]  /*2a90*/  MOV R0, c[0x0][0x2b8] ;  /* 0x0000ae0000007a02 */ /* 0x000fe40000000f00 */
[----:B------:R-:W-:Y:S01]  /*2aa0*/  MOV R201, RZ ;  /* 0x000000ff00c97202 */ /* 0x000fe20000000f00 */
[----:B------:R-:W-:Y:S01]  /*2ab0*/  IMAD R118, R171, R118, -0x50 ;  /* 0xffffffb0ab767424 */ /* 0x000fe200078e0276 */
[----:B------:R-:W-:-:S04]  /*2ac0*/  ISETP.NE.AND P3, PT, R0, 0x1, PT ;  /* 0x000000010000780c */ /* 0x000fc80003f65270 */
[----:B-1----:R-:W-:Y:S01]  /*2ad0*/  IADD3 R2, R37, R118, RZ ;  /* 0x0000007625027210 */ /* 0x002fe20007ffe0ff */
[----:B------:R-:W-:Y:S03]  /*2ae0*/  BAR.SYNC.DEFER_BLOCKING 0x0 ;  /* 0x0000000000007b1d */ /* 0x000fe60000010000 */
[----:B------:R-:W-:-:S04]  /*2af0*/  ISETP.GE.AND P1, PT, R2, R14, PT ;  /* 0x0000000e0200720c */ /* 0x000fc80003f26270 */
[----:B------:R-:W-:Y:S02]  /*2b00*/  ISETP.GT.OR P1, PT, R37, 0x4f, P1 ;  /* 0x0000004f2500780c */ /* 0x000fe40000f24670 */
[----:B--2---:R-:W-:-:S04]  /*2b10*/  IADD3 R2, R2, R162, RZ ;  /* 0x000000a202027210 */ /* 0x004fc80007ffe0ff */
[----:B------:R-:W-:Y:S01]  /*2b20*/  MOV R0, R2 ;  /* 0x0000000200007202 */ /* 0x000fe20000000f00 */
[----:B------:R-:W-:-:S05]  /*2b30*/  @P3 IMAD.HI.U32 R3, R2, c[0x0][0x2bc], RZ ;  /* 0x0000af0002033a27 */ /* 0x000fca00078e00ff */
[----:B------:R-:W-:-:S04]  /*2b40*/  @P3 SHF.R.U32.HI R0, RZ, c[0x0][0x2c0], R3 ;  /* 0x0000b000ff003a19 */ /* 0x000fc80000011603 */
[----:B------:R-:W-:-:S04]  /*2b50*/  @!P1 IADD3 R3, P0, R0, R160, RZ ;  /* 0x000000a000039210 */ /* 0x000fc80007f1e0ff */
[----:B------:R-:W-:Y:S02]  /*2b60*/  @!P1 LEA.HI.X.SX32 R5, R0, R157, 0x1, P0 ;  /* 0x0000009d00059211 */ /* 0x000fe400000f0eff */
[----:B------:R-:W-:-:S04]  /*2b70*/  @!P1 LEA R4, P0, R3, c[0x0][0x2a0], 0x2 ;  /* 0x0000a80003049a11 */ /* 0x000fc800078010ff */
[----:B------:R-:W-:-:S05]  /*2b80*/  @!P1 LEA.HI.X R5, R3, c[0x0][0x2a4], R5, 0x2, P0 ;  /* 0x0000a90003059a11 */ /* 0x000fca00000f1405 */
[----:B------:R-:W2:Y:S01]  /*2b90*/  @!P1 LDG.E R201, [R4.64] ;  /* 0x0000000604c99981 */ /* 0x000ea2000c1e1900 */
[----:B------:R-:W-:Y:S01]  /*2ba0*/  IADD3 R0, -R0, RZ, RZ ;  /* 0x000000ff00007210 */ /* 0x000fe20007ffe1ff */
[----:B------:R-:W-:Y:S01]  /*2bb0*/  IMAD.WIDE.U32 R158, R16, c[0x0][0x1e8], RZ ;  /* 0x00007a00109e7a25 */ /* 0x000fe200078e00ff */
[----:B------:R-:W-:-:S03]  /*2bc0*/  SHF.L.U64.HI R36, R231, 0x1, R17 ;  /* 0x00000001e7247819 */ /* 0x000fc60000010211 */
[----:B------:R-:W-:Y:S02]  /*2bd0*/  IMAD R220, R0, c[0x0][0x2b8], R2 ;  /* 0x0000ae0000dc7a24 */ /* 0x000fe400078e0202 */
[----:B------:R-:W-:Y:S02]  /*2be0*/  IMAD R38, R132, -0x50, R14 ;  /* 0xffffffb084267824 */ /* 0x000fe400078e020e */
[----:B------:R-:W-:Y:S01]  /*2bf0*/  IMAD.WIDE.U32 R20, R16, c[0x0][0x210], RZ ;  /* 0x0000840010147a25 */ /* 0x000fe200078e00ff */
[----:B------:R-:W-:Y:S01]  /*2c00*/  SHF.R.S32.HI R9, RZ, 0x1f, R220 ;  /* 0x0000001fff097819 */ /* 0x000fe200000114dc */
[----:B------:R-:W-:Y:S01]  /*2c10*/  STL.64 [R1+0x18], R158 ;  /* 0x0000189e01007387 */ /* 0x000fe20000100a00 */
[----:B------:R-:W-:Y:S01]  /*2c20*/  IADD3 R8, -R6, R38, RZ ;  /* 0x0000002606087210 */ /* 0x000fe20007ffe1ff */
[----:B------:R-:W-:-:S03]  /*2c30*/  IMAD.WIDE.U32 R2, R220, c[0x0][0x1e0], RZ ;  /* 0x00007800dc027a25 */ /* 0x000fc600078e00ff */
[C---:B------:R-:W-:Y:S01]  /*2c40*/  ISETP.GE.AND P5, PT, R8.reuse, 0x1, PT ;  /* 0x000000010800780c */ /* 0x040fe20003fa6270 */
[----:B------:R-:W-:Y:S01]  /*2c50*/  IMAD R0, R9, c[0x0][0x1e0], RZ ;  /* 0x0000780009007a24 */ /* 0x000fe200078e02ff */
[----:B------:R-:W-:Y:S01]  /*2c60*/  ISETP.GE.AND P4, PT, R8, 0x11, PT ;  /* 0x000000110800780c */ /* 0x000fe20003f86270 */
[----:B------:R-:W-:Y:S01]  /*2c70*/  IMAD R156, R16, c[0x0][0x1ec], R159 ;  /* 0x00007b00109c7a24 */ /* 0x000fe200078e029f */
[----:B------:R-:W-:Y:S01]  /*2c80*/  ISETP.GE.AND P2, PT, R8, 0x21, PT ;  /* 0x000000210800780c */ /* 0x000fe20003f46270 */
[----:B------:R-:W-:Y:S01]  /*2c90*/  IMAD R0, R220, c[0x0][0x1e4], R0 ;  /* 0x00007900dc007a24 */ /* 0x000fe200078e0200 */
[----:B------:R-:W-:Y:S01]  /*2ca0*/  ISETP.GE.AND P6, PT, R8, 0x31, PT ;  /* 0x000000310800780c */ /* 0x000fe20003fc6270 */
[----:B------:R-:W-:Y:S01]  /*2cb0*/  IMAD R18, R16, c[0x0][0x214], R21 ;  /* 0x0000850010127a24 */ /* 0x000fe200078e0215 */
[----:B------:R-:W-:Y:S01]  /*2cc0*/  SHF.L.U32 R155, R231, 0x1, RZ ;  /* 0x00000001e79b7819 */ /* 0x000fe200000006ff */
[----:B------:R-:W-:Y:S01]  /*2cd0*/  STL [R1+0x30], R156 ;  /* 0x0000309c01007387 */ /* 0x000fe20000100800 */
[----:B------:R-:W-:-:S03]  /*2ce0*/  IADD3 R3, R3, R0, RZ ;  /* 0x0000000003037210 */ /* 0x000fc60007ffe0ff */
[----:B------:R-:W-:Y:S01]  /*2cf0*/  @P5 ISETP.GE.AND P1, PT, R231, c[0x0][0x1d4], PT ;  /* 0x00007500e7005a0c */ /* 0x000fe20003f26270 */
[----:B------:R-:W-:Y:S04]  /*2d00*/  STL.64 [R1+0x28], R20 ;  /* 0x0000281401007387 */ /* 0x000fe80000100a00 */
[----:B------:R-:W-:Y:S04]  /*2d10*/  STL [R1+0x38], R18 ;  /* 0x0000381201007387 */ /* 0x000fe80000100800 */
[----:B------:R-:W3:Y:S01]  /*2d20*/  LDL R163, [R1+0x10] ;  /* 0x0000100001a37983 */ /* 0x000ee20000100800 */
[----:B--2---:R-:W-:Y:S01]  /*2d30*/  SHF.R.S32.HI R13, RZ, 0x1f, R201 ;  /* 0x0000001fff0d7819 */ /* 0x004fe200000114c9 */
[----:B------:R-:W-:-:S04]  /*2d40*/  IMAD.WIDE.U32 R2, R201, c[0x0][0x1f0], R2 ;  /* 0x00007c00c9027a25 */ /* 0x000fc800078e0002 */
[----:B------:R-:W-:Y:S01]  /*2d50*/  IMAD R0, R13, c[0x0][0x1f0], RZ ;  /* 0x00007c000d007a24 */ /* 0x000fe200078e02ff */
[----:B------:R-:W-:-:S03]  /*2d60*/  IADD3 R2, P0, R2, R158, RZ ;  /* 0x0000009e02027210 */ /* 0x000fc60007f1e0ff */
[----:B------:R-:W-:-:S05]  /*2d70*/  IMAD R0, R201, c[0x0][0x1f4], R0 ;  /* 0x00007d00c9007a24 */ /* 0x000fca00078e0200 */
[----:B------:R-:W-:Y:S02]  /*2d80*/  IADD3.X R3, R156, R3, R0, P0, !PT ;  /* 0x000000039c037210 */ /* 0x000fe400007fe400 */
[----:B------:R-:W-:-:S04]  /*2d90*/  LEA R0, P0, R2, c[0x0][0x1c8], 0x1 ;  /* 0x0000720002007a11 */ /* 0x000fc800078008ff */
[----:B------:R-:W-:Y:S01]  /*2da0*/  LEA.HI.X R5, R2, c[0x0][0x1cc], R3, 0x1, P0 ;  /* 0x0000730002057a11 */ /* 0x000fe200000f0c03 */
[----:B------:R-:W-:Y:S04]  /*2db0*/  SHFL.IDX PT, R4, R0, 0x1, 0x181f ;  /* 0x00381f0000047f89 */ /* 0x000fe800000e0000 */
[----:B------:R-:W1:Y:S04]  /*2dc0*/  SHFL.IDX PT, R2, R0, RZ, 0x181f ;  /* 0x00181fff00027589 */ /* 0x000e6800000e0000 */
[----:B------:R-:W2:Y:S04]  /*2dd0*/  SHFL.IDX PT, R3, R5, RZ, 0x181f ;  /* 0x00181fff05037589 */ /* 0x000ea800000e0000 */
[----:B------:R-:W4:Y:S04]  /*2de0*/  SHFL.IDX PT, R6, R0, 0x2, 0x181f ;  /* 0x00581f0000067f89 */ /* 0x000f2800000e0000 */
[----:B------:R-:W5:Y:S04]  /*2df0*/  SHFL.IDX PT, R10, R5, 0x1, 0x181f ;  /* 0x00381f00050a7f89 */ /* 0x000f6800000e0000 */
[----:B------:R-:W3:Y:S04]  /*2e00*/  SHFL.IDX PT, R7, R5, 0x2, 0x181f ;  /* 0x00581f0005077f89 */ /* 0x000ee800000e0000 */
[----:B------:R-:W-:Y:S01]  /*2e10*/  SHFL.IDX PT, R12, R0, 0x3, 0x181f ;  /* 0x00781f00000c7f89 */ /* 0x000fe200000e0000 */
[----:B-1----:R-:W-:-:S03]  /*2e20*/  @P5 LEA R2, P0, R231, R2, 0x1 ;  /* 0x00000002e7025211 */ /* 0x002fc600078008ff */
[----:B------:R1:W3:Y:S01]  /*2e30*/  SHFL.IDX PT, R14, R0, 0x4, 0x181f ;  /* 0x00981f00000e7f89 */ /* 0x0002e200000e0000 */
[----:B--2---:R-:W-:-:S03]  /*2e40*/  @P5 LEA.HI.X R3, R231, R3, R17, 0x1, P0 ;  /* 0x00000003e7035211 */ /* 0x004fc600000f0c11 */
[----:B------:R-:W-:Y:S04]  /*2e50*/  SHFL.IDX PT, R15, R5, 0x3, 0x181f ;  /* 0x00781f00050f7f89 */ /* 0x000fe800000e0000 */
[----:B------:R2:W-:Y:S01]  /*2e60*/  @P5 LDGSTS.E.BYPASS.LTC128B.128 [R204+0x2900], [R2.64], !P1 ;  /* 0x0290000002cc5fae */ /* 0x0005e2000c901d46 */
[----:B------:R-:W-:-:S03]  /*2e70*/  @P4 ISETP.GE.AND P1, PT, R231, c[0x0][0x1d4], PT ;  /* 0x00007500e7004a0c */ /* 0x000fc60003f26270 */
[----:B------:R3:W3:Y:S01]  /*2e80*/  SHFL.IDX PT, R11, R5, 0x4, 0x181f ;  /* 0x00981f00050b7f89 */ /* 0x0006e200000e0000 */
[----:B-1----:R-:W-:-:S04]  /*2e90*/  IMAD R0, R9, c[0x0][0x208], RZ ;  /* 0x0000820009007a24 */ /* 0x002fc800078e02ff */
[----:B------:R-:W-:Y:S01]  /*2ea0*/  IMAD R0, R220, c[0x0][0x20c], R0 ;  /* 0x00008300dc007a24 */ /* 0x000fe200078e0200 */
[C---:B--2---:R-:W-:Y:S02]  /*2eb0*/  @P4 LEA R2, P0, R231.reuse, R4, 0x1 ;  /* 0x00000004e7024211 */ /* 0x044fe400078008ff */
[C---:B----4-:R-:W-:Y:S02]  /*2ec0*/  @P2 LEA R4, P5, R231.reuse, R6, 0x1 ;  /* 0x00000006e7042211 */ /* 0x050fe400078a08ff */
[C-C-:B-----5:R-:W-:Y:S02]  /*2ed0*/  @P4 LEA.HI.X R3, R231.reuse, R10, R17.reuse, 0x1, P0 ;  /* 0x0000000ae7034211 */ /* 0x160fe400000f0c11 */
[C---:B------:R-:W-:Y:S02]  /*2ee0*/  @P2 ISETP.GE.AND P0, PT, R231.reuse, c[0x0][0x1d4], PT ;  /* 0x00007500e7002a0c */ /* 0x040fe40003f06270 */
[----:B---3--:R-:W-:Y:S01]  /*2ef0*/  @P2 LEA.HI.X R5, R231, R7, R17, 0x1, P5 ;  /* 0x00000007e7052211 */ /* 0x008fe200028f0c11 */
[----:B------:R1:W-:Y:S01]  /*2f00*/  @P4 LDGSTS.E.BYPASS.LTC128B.128 [R204+0x3100], [R2.64], !P1 ;  /* 0x0310000002cc4fae */ /* 0x0003e2000c901d46 */
[----:B------:R-:W-:-:S02]  /*2f10*/  ISETP.GE.AND P5, PT, R8, 0x41, PT ;  /* 0x000000410800780c */ /* 0x000fc40003fa6270 */
[----:B------:R-:W-:-:S07]  /*2f20*/  @P6 ISETP.GE.AND P1, PT, R231, c[0x0][0x1d4], PT ;  /* 0x00007500e7006a0c */ /* 0x000fce0003f26270 */
[----:B------:R2:W-:Y:S04]  /*2f30*/  @P2 LDGSTS.E.BYPASS.LTC128B.128 [R204+0x3900], [R4.64], !P0 ;  /* 0x0390000004cc2fae */ /* 0x0005e8000c101d46 */
[C---:B------:R-:W-:Y:S02]  /*2f40*/  @P5 ISETP.GE.AND P0, PT, R231.reuse, c[0x0][0x1d4], PT ;  /* 0x00007500e7005a0c */ /* 0x040fe40003f06270 */
[----:B------:R-:W-:-:S04]  /*2f50*/  @P5 LEA R6, P2, R231, R14, 0x1 ;  /* 0x0000000ee7065211 */ /* 0x000fc800078408ff */
[----:B------:R-:W-:Y:S01]  /*2f60*/  @P5 LEA.HI.X R7, R231, R11, R17, 0x1, P2 ;  /* 0x0000000be7075211 */ /* 0x000fe200010f0c11 */
[----:B-1----:R-:W-:-:S05]  /*2f70*/  IMAD.WIDE.U32 R2, R220, c[0x0][0x208], RZ ;  /* 0x00008200dc027a25 */ /* 0x002fca00078e00ff */
[----:B------:R-:W-:Y:S01]  /*2f80*/  IADD3 R3, R3, R0, RZ ;  /* 0x0000000003037210 */ /* 0x000fe20007ffe0ff */
[----:B------:R-:W-:Y:S01]  /*2f90*/  IMAD R0, R13, c[0x0][0x218], RZ ;  /* 0x000086000d007a24 */ /* 0x000fe200078e02ff */
[----:B--2---:R-:W-:-:S03]  /*2fa0*/  @P6 LEA R4, P4, R231, R12, 0x1 ;  /* 0x0000000ce7046211 */ /* 0x004fc600078808ff */
[----:B------:R-:W-:Y:S01]  /*2fb0*/  IMAD.WIDE.U32 R2, R201, c[0x0][0x218], R2 ;  /* 0x00008600c9027a25 */ /* 0x000fe200078e0002 */
[----:B------:R-:W-:-:S05]  /*2fc0*/  @P6 LEA.HI.X R5, R231, R15, R17, 0x1, P4 ;  /* 0x0000000fe7056211 */ /* 0x000fca00020f0c11 */
[----:B------:R1:W-:Y:S04]  /*2fd0*/  @P6 LDGSTS.E.BYPASS.LTC128B.128 [R204+0x4100], [R4.64], !P1 ;  /* 0x0410000004cc6fae */ /* 0x0003e8000c901d46 */
[----:B------:R2:W-:Y:S04]  /*2fe0*/  @P5 LDGSTS.E.BYPASS.LTC128B.128 [R204+0x4900], [R6.64], !P0 ;  /* 0x0490000006cc5fae */ /* 0x0005e8000c101d46 */
[----:B------:R-:W0:Y:S01]  /*2ff0*/  LDGDEPBAR ;  /* 0x00000000000079af */ /* 0x000e220000000000 */
[----:B-1----:R-:W-:Y:S01]  /*3000*/  IMAD R4, R201, c[0x0][0x21c], R0 ;  /* 0x00008700c9047a24 */ /* 0x002fe200078e0200 */
[----:B------:R-:W-:Y:S01]  /*3010*/  IADD3 R0, P0, R2, R20, RZ ;  /* 0x0000001402007210 */ /* 0x000fe20007f1e0ff */
[----:B------:R-:W-:-:S04]  /*3020*/  DEPBAR.LE SB0, 0x1 ;  /* 0x000080400000791a */ /* 0x000fc80000000000 */
[----:B------:R-:W-:-:S04]  /*3030*/  DEPBAR.LE SB0, 0x0 ;  /* 0x000080000000791a */ /* 0x000fc80000000000 */
[----:B------:R-:W-:Y:S01]  /*3040*/  BAR.SYNC.DEFER_BLOCKING 0x0 ;  /* 0x0000000000007b1d */ /* 0x000fe20000010000 */
[----:B------:R-:W-:Y:S02]  /*3050*/  IADD3.X R2, R18, R3, R4, P0, !PT ;  /* 0x0000000312027210 */ /* 0x000fe400007fe404 */
[----:B------:R-:W-:-:S04]  /*3060*/  LEA R3, P0, R0, c[0x0][0x1f8], 0x1 ;  /* 0x00007e0000037a11 */ /* 0x000fc800078008ff */
[----:B------:R-:W-:Y:S01]  /*3070*/  LEA.HI.X R4, R0, c[0x0][0x1fc], R2, 0x1, P0 ;  /* 0x00007f0000047a11 */ /* 0x000fe200000f0c02 */
[----:B--2---:R-:W1:Y:S01]  /*3080*/  SHFL.IDX PT, R6, R3, RZ, 0x181f ;  /* 0x00181fff03067589 */ /* 0x004e6200000e0000 */
[----:B------:R-:W-:Y:S02]  /*3090*/  R2P PR, R244, 0x6 ;  /* 0x00000006f4007804 */ /* 0x000fe40000000000 */
[C---:B------:R-:W-:Y:S01]  /*30a0*/  IADD3 R0, R184.reuse, 0x20, RZ ;  /* 0x00000020b8007810 */ /* 0x040fe20007ffe0ff */
[----:B------:R-:W2:Y:S01]  /*30b0*/  SHFL.IDX PT, R7, R4, RZ, 0x181f ;  /* 0x00181fff04077589 */ /* 0x000ea200000e0000 */
[----:B------:R-:W-:Y:S02]  /*30c0*/  ISETP.GE.AND P0, PT, R231, c[0x0][0x1d4], PT ;  /* 0x00007500e7007a0c */ /* 0x000fe40003f06270 */
[----:B------:R-:W-:Y:S01]  /*30d0*/  MOV R2, 0x40 ;  /* 0x0000004000027802 */ /* 0x000fe20000000f00 */
[----:B------:R-:W3:Y:S04]  /*30e0*/  SHFL.IDX PT, R5, R3, 0x1, 0x181f ;  /* 0x00381f0003057f89 */ /* 0x000ee800000e0000 */
[----:B------:R-:W-:Y:S04]  /*30f0*/  LDSM.16.M88.4 R32, [R194] ;  /* 0x00000000c220783b */ /* 0x000fe80000000200 */
[----:B------:R-:W-:Y:S01]  /*3100*/  LDSM.16.M88.4 R52, [R184] ;  /* 0x00000000b834783b */ /* 0x000fe20000000200 */
[----:B------:R-:W-:-:S03]  /*3110*/  @P1 IADD3 R0, R184, -0x20, RZ ;  /* 0xffffffe0b8001810 */ /* 0x000fc60007ffe0ff */
[----:B------:R-:W4:Y:S01]  /*3120*/  SHFL.IDX PT, R11, R4, 0x1, 0x181f ;  /* 0x00381f00040b7f89 */ /* 0x000f2200000e0000 */
[----:B-1----:R-:W-:-:S03]  /*3130*/  IADD3 R6, P1, R6, R155, RZ ;  /* 0x0000009b06067210 */ /* 0x002fc60007f3e0ff */
[----:B------:R-:W1:Y:S01]  /*3140*/  SHFL.IDX PT, R9, R3, 0x2, 0x181f ;  /* 0x00581f0003097f89 */ /* 0x000e6200000e0000 */
[----:B--2---:R-:W-:-:S03]  /*3150*/  IADD3.X R7, R7, R36, RZ, P1, !PT ;  /* 0x0000002407077210 */ /* 0x004fc60000ffe4ff */
[----:B------:R-:W2:Y:S01]  /*3160*/  SHFL.IDX PT, R13, R4, 0x2, 0x181f ;  /* 0x00581f00040d7f89 */ /* 0x000ea200000e0000 */
[----:B---3--:R-:W-:-:S03]  /*3170*/  IADD3 R10, P1, R5, R155, RZ ;  /* 0x0000009b050a7210 */ /* 0x008fc60007f3e0ff */
[----:B------:R-:W-:Y:S04]  /*3180*/  SHFL.IDX PT, R12, R3, 0x3, 0x181f ;  /* 0x00781f00030c7f89 */ /* 0x000fe800000e0000 */
[----:B------:R-:W3:Y:S04]  /*3190*/  SHFL.IDX PT, R14, R3, 0x4, 0x181f ;  /* 0x00981f00030e7f89 */ /* 0x000ee800000e0000 */
[----:B------:R-:W5:Y:S04]  /*31a0*/  LDSM.16.M88.4 R28, [R194+0x2000] ;  /* 0x00200000c21c783b */ /* 0x000f680000000200 */
[----:B------:R-:W1:Y:S04]  /*31b0*/  SHFL.IDX PT, R5, R4, 0x3, 0x181f ;  /* 0x00781f0004057f89 */ /* 0x000e6800000e0000 */
[----:B------:R3:W2:Y:S01]  /*31c0*/  SHFL.IDX PT, R3, R4, 0x4, 0x181f ;  /* 0x00981f0004037f89 */ /* 0x0006a200000e0000 */
[----:B------:R-:W-:-:S03]  /*31d0*/  ISETP.LT.OR P6, PT, R8, 0x1, P0 ;  /* 0x000000010800780c */ /* 0x000fc600007c1670 */
[----:B------:R-:W-:Y:S04]  /*31e0*/  LDSM.16.M88.4 R24, [R197] ;  /* 0x00000000c518783b */ /* 0x000fe80000000200 */
[----:B------:R-:W5:Y:S01]  /*31f0*/  LDSM.16.M88.4 R48, [R0] ;  /* 0x000000000030783b */ /* 0x000f620000000200 */
[----:B------:R-:W-:Y:S02]  /*3200*/  SEL R2, R2, 0xffffffc0, !P2 ;  /* 0xffffffc002027807 */ /* 0x000fe40005000000 */
[C---:B------:R-:W-:Y:S01]  /*3210*/  ISETP.LT.OR P5, PT, R8.reuse, 0x11, P0 ;  /* 0x000000110800780c */ /* 0x040fe200007a1670 */
[----:B------:R-:W-:Y:S01]  /*3220*/  LDSM.16.M88.4 R76, [R184+0x800] ;  /* 0x00080000b84c783b */ /* 0x000fe20000000200 */
[C---:B------:R-:W-:Y:S02]  /*3230*/  ISETP.LT.OR P4, PT, R8.reuse, 0x21, P0 ;  /* 0x000000210800780c */ /* 0x040fe40000781670 */
[C---:B------:R-:W-:Y:S01]  /*3240*/  ISETP.LT.OR P2, PT, R8.reuse, 0x31, P0 ;  /* 0x000000310800780c */ /* 0x040fe20000741670 */
[----:B------:R-:W-:Y:S01]  /*3250*/  LDSM.16.M88.4 R88, [R184+0x1000] ;  /* 0x00100000b858783b */ /* 0x000fe20000000200 */
[----:B------:R-:W-:-:S02]  /*3260*/  ISETP.LT.OR P0, PT, R8, 0x41, P0 ;  /* 0x000000410800780c */ /* 0x000fc40000701670 */
[----:B----4-:R-:W-:Y:S01]  /*3270*/  IADD3.X R11, R11, R36, RZ, P1, !PT ;  /* 0x000000240b0b7210 */ /* 0x010fe20000ffe4ff */
[----:B------:R-:W-:Y:S01]  /*3280*/  LDSM.16.M88.4 R96, [R184+0x1800] ;  /* 0x00180000b860783b */ /* 0x000fe20000000200 */
[----:B-1----:R-:W-:-:S03]  /*3290*/  IADD3 R8, P1, R9, R155, RZ ;  /* 0x0000009b09087210 */ /* 0x002fc60007f3e0ff */
[----:B------:R-:W-:Y:S01]  /*32a0*/  LDSM.16.M88.4 R104, [R184+0x2000] ;  /* 0x00200000b868783b */ /* 0x000fe20000000200 */
[----:B--2---:R-:W-:-:S03]  /*32b0*/  IADD3.X R9, R13, R36, RZ, P1, !PT ;  /* 0x000000240d097210 */ /* 0x004fc60000ffe4ff */
[----:B------:R-:W1:Y:S01]  /*32c0*/  LDSM.16.M88.4 R20, [R197+0x2000] ;  /* 0x00200000c514783b */ /* 0x000e620000000200 */
[----:B---3--:R-:W-:-:S03]  /*32d0*/  IADD3 R4, P1, R14, R155, RZ ;  /* 0x0000009b0e047210 */ /* 0x008fc60007f3e0ff */
[----:B------:R-:W-:Y:S04]  /*32e0*/  LDSM.16.M88.4 R84, [R0+0x800] ;  /* 0x000800000054783b */ /* 0x000fe80000000200 */
[----:B------:R-:W-:Y:S04]  /*32f0*/  LDSM.16.M88.4 R92, [R0+0x1000] ;  /* 0x00100000005c783b */ /* 0x000fe80000000200 */
[----:B------:R-:W-:Y:S04]  /*3300*/  LDSM.16.M88.4 R100, [R0+0x1800] ;  /* 0x001800000064783b */ /* 0x000fe80000000200 */
[----:B------:R-:W-:Y:S04]  /*3310*/  LDSM.16.M88.4 R108, [R0+0x2000] ;  /* 0x00200000006c783b */ /* 0x000fe80000000200 */
[----:B------:R-:W-:Y:S01]  /*3320*/  @!PT LDS RZ, [RZ] ;  /* 0x00000000fffff984 */ /* 0x000fe20000000800 */
[----:B------:R-:W-:Y:S01]  /*3330*/  @!PT LDS RZ, [RZ] ;  /* 0x00000000fffff984 */ /* 0x000fe20000000800 */
[----:B------:R-:W-:Y:S01]  /*3340*/  @!PT LDS RZ, [RZ] ;  /* 0x00000000fffff984 */ /* 0x000fe20000000800 */
[----:B------:R2:W-:Y:S04]  /*3350*/  LDGSTS.E.BYPASS.LTC128B.128 [R204+0x100], [R6.64], !P6 ;  /* 0x0010000006cc7fae */ /* 0x0005e8000f101d46 */
[----:B------:R3:W-:Y:S04]  /*3360*/  LDGSTS.E.BYPASS.LTC128B.128 [R204+0x900], [R10.64], !P5 ;  /* 0x009000000acc7fae */ /* 0x0007e8000e901d46 */
[----:B------:R3:W-:Y:S01]  /*3370*/  LDGSTS.E.BYPASS.LTC128B.128 [R204+0x1100], [R8.64], !P4 ;  /* 0x0110000008cc7fae */ /* 0x0007e2000e101d46 */
[----:B-----5:R-:W-:Y:S01]  /*3380*/  HMMA.16816.F32 R56, R28, R52, RZ ;  /* 0x000000341c38723c */ /* 0x020fe200000018ff */
[----:B--2---:R-:W-:-:S07]  /*3390*/  IADD3 R6, P6, R12, R155, RZ ;  /* 0x0000009b0c067210 */ /* 0x004fce0007fde0ff */
[----:B------:R-:W-:Y:S01]  /*33a0*/  HMMA.16816.F32 R12, R32, R52, RZ ;  /* 0x00000034200c723c */ /* 0x000fe200000018ff */
[-C--:B------:R-:W-:Y:S02]  /*33b0*/  IADD3.X R7, R5, R36.reuse, RZ, P6, !PT ;  /* 0x0000002405077210 */ /* 0x080fe400037fe4ff */
[----:B------:R-:W-:Y:S02]  /*33c0*/  IADD3.X R5, R3, R36, RZ, P1, !PT ;  /* 0x0000002403057210 */ /* 0x000fe40000ffe4ff */
[----:B------:R-:W-:Y:S01]  /*33d0*/  IADD3 R3, R184, R2, RZ ;  /* 0x00000002b8037210 */ /* 0x000fe20007ffe0ff */
[----:B------:R2:W-:Y:S04]  /*33e0*/  LDGSTS.E.BYPASS.LTC128B.128 [R204+0x1900], [R6.64], !P2 ;  /* 0x0190000006cc7fae */ /* 0x0005e8000d101d46 */
[----:B------:R2:W-:Y:S04]  /*33f0*/  LDGSTS.E.BYPASS.LTC128B.128 [R204+0x2100], [R4.64], !P0 ;  /* 0x0210000004cc7fae */ /* 0x0005e8000c101d46 */
[----:B------:R-:W-:Y:S04]  /*3400*/  LDSM.16.M88.4 R44, [R3] ;  /* 0x00000000032c783b */ /* 0x000fe80000000200 */
[----:B------:R-:W4:Y:S01]  /*3410*/  LDSM.16.M88.4 R16, [R195] ;  /* 0x00000000c310783b */ /* 0x000f220000000200 */
[----:B------:R-:W-:-:S03]  /*3420*/  IADD3 R189, R2, R0, RZ ;  /* 0x0000000002bd7210 */ /* 0x000fc60007ffe0ff */
[----:B---3--:R-:W-:Y:S02]  /*3430*/  LDSM.16.M88.4 R8, [R196] ;  /* 0x00000000c408783b */ /* 0x008fe40000000200 */
[-C--:B------:R-:W-:Y:S02]  /*3440*/  HMMA.16816.F32 R60, R24, R48.reuse, R12 ;  /* 0x00000030183c723c */ /* 0x080fe4000000180c */
[----:B------:R-:W3:Y:S04]  /*3450*/  LDSM.16.M88.4 R12, [R195+0x2000] ;  /* 0x00200000c30c783b */ /* 0x000ee80000000200 */
[----:B------:R-:W5:Y:S02]  /*3460*/  LDSM.16.M88.4 R40, [R189] ;  /* 0x00000000bd28783b */ /* 0x000f640000000200 */
[----:B-1----:R-:W-:Y:S02]  /*3470*/  HMMA.16816.F32 R56, R20, R48, R56 ;  /* 0x000000301438723c */ /* 0x002fe40000001838 */
[----:B------:R-:W0:Y:S04]  /*3480*/  LDGDEPBAR ;  /* 0x00000000000079af */ /* 0x000e280000000000 */
[----:B--2---:R-:W1:Y:S02]  /*3490*/  LDSM.16.M88.4 R4, [R196+0x2000] ;  /* 0x00200000c404783b */ /* 0x004e640000000200 */
[----:B------:R-:W-:Y:S08]  /*34a0*/  HMMA.16816.F32 R68, R32, R54, RZ ;  /* 0x000000362044723c */ /* 0x000ff000000018ff */
[----:B----4-:R-:W-:Y:S08]  /*34b0*/  HMMA.16816.F32 R64, R16, R44, R60 ;  /* 0x0000002c1040723c */ /* 0x010ff0000000183c */
[----:B------:R-:W-:Y:S08]  /*34c0*/  HMMA.16816.F32 R60, R28, R54, RZ ;  /* 0x000000361c3c723c */ /* 0x000ff000000018ff */
[----:B---3--:R-:W-:Y:S08]  /*34d0*/  HMMA.16816.F32 R52, R12, R44, R56 ;  /* 0x0000002c0c34723c */ /* 0x008ff00000001838 */
[----:B------:R-:W-:Y:S08]  /*34e0*/  HMMA.16816.F32 R56, R24, R50, R68 ;  /* 0x000000321838723c */ /* 0x000ff00000001844 */
[----:B-----5:R-:W-:Y:S08]  /*34f0*/  HMMA.16816.F32 R68, R8, R40, R64 ;  /* 0x000000280844723c */ /* 0x020ff00000001840 */
[----:B------:R-:W-:Y:S01]  /*3500*/  HMMA.16816.F32 R64, R20, R50, R60 ;  /* 0x000000321440723c */ /* 0x000fe2000000183c */
[----:B------:R-:W2:Y:S07]  /*3510*/  LDSM.16.M88.4 R48, [R3+0x800] ;  /* 0x000800000330783b */ /* 0x000eae0000000200 */
[----:B------:R-:W-:Y:S08]  /*3520*/  HMMA.16816.F32 R60, R32, R76, RZ ;  /* 0x0000004c203c723c */ /* 0x000ff000000018ff */
[----:B-1----:R-:W-:Y:S08]  /*3530*/  HMMA.16816.F32 R80, R4, R40, R52 ;  /* 0x000000280450723c */ /* 0x002ff00000001834 */
[----:B------:R-:W-:Y:S01]  /*3540*/  HMMA.16816.F32 R52, R16, R46, R56 ;  /* 0x0000002e1034723c */ /* 0x000fe20000001838 */
[----:B------:R-:W-:-:S07]  /*3550*/  FMUL.FTZ R0, R68, c[0x0][0x320] ;  /* 0x0000c80044007a20 */ /* 0x000fce0000410000 */
[----:B------:R-:W-:Y:S01]  /*3560*/  HMMA.16816.F32 R56, R28, R76, RZ ;  /* 0x0000004c1c38723c */ /* 0x000fe200000018ff */
[----:B------:R1:W3:Y:S07]  /*3570*/  MUFU.TANH R154, R0 ;  /* 0x00000000009a7308 */ /* 0x0002ee0000002400 */
[----:B------:R-:W-:Y:S01]  /*3580*/  HMMA.16816.F32 R60, R24, R84, R60 ;  /* 0x00000054183c723c */ /* 0x000fe2000000183c */
[----:B-1----:R-:W-:-:S07]  /*3590*/  FMUL.FTZ R0, R69, c[0x0][0x320] ;  /* 0x0000c80045007a20 */ /* 0x002fce0000410000 */
[----:B------:R-:W-:Y:S01]  /*35a0*/  HMMA.16816.F32 R64, R12, R46, R64 ;  /* 0x0000002e0c40723c */ /* 0x000fe20000001840 */
[----:B------:R-:W1:Y:S01]  /*35b0*/  LDSM.16.M88.4 R44, [R189+0x800] ;  /* 0x00080000bd2c783b */ /* 0x000e620000000200 */
[----:B------:R4:W1:Y:S02]  /*35c0*/  MUFU.TANH R153, R0 ;  /* 0x0000000000997308 */ /* 0x0008640000002400 */
[----:B----4-:R-:W-:-:S06]  /*35d0*/  FMUL.FTZ R0, R70, c[0x0][0x320] ;  /* 0x0000c80046007a20 */ /* 0x010fcc0000410000 */
[----:B------:R4:W1:Y:S02]  /*35e0*/  MUFU.TANH R152, R0 ;  /* 0x0000000000987308 */ /* 0x0008640000002400 */
[----:B----4-:R-:W-:Y:S02]  /*35f0*/  FMUL.FTZ R0, R71, c[0x0][0x320] ;  /* 0x0000c80047007a20 */ /* 0x010fe40000410000 */
[----:B------:R-:W-:Y:S04]  /*3600*/  HMMA.16816.F32 R68, R8, R42, R52 ;  /* 0x0000002a0844723c */ /* 0x000fe80000001834 */
[----:B------:R4:W1:Y:S04]  /*3610*/  MUFU.TANH R151, R0 ;  /* 0x0000000000977308 */ /* 0x0008680000002400 */
[----:B------:R-:W-:Y:S01]  /*3620*/  HMMA.16816.F32 R52, R20, R84, R56 ;  /* 0x000000541434723c */ /* 0x000fe20000001838 */
[----:B----4-:R-:W-:-:S07]  /*3630*/  FMUL.FTZ R0, R80, c[0x0][0x320] ;  /* 0x0000c80050007a20 */ /* 0x010fce0000410000 */
[----:B------:R-:W-:Y:S01]  /*3640*/  HMMA.16816.F32 R56, R32, R78, RZ ;  /* 0x0000004e2038723c */ /* 0x000fe200000018ff */
[----:B------:R4:W1:Y:S07]  /*3650*/  MUFU.TANH R150, R0 ;  /* 0x0000000000967308 */ /* 0x00086e0000002400 */
[----:B--2---:R-:W-:Y:S01]  /*3660*/  HMMA.16816.F32 R60, R16, R48, R60 ;  /* 0x00000030103c723c */ /* 0x004fe2000000183c */
[----:B----4-:R-:W-:-:S04]  /*3670*/  FMUL.FTZ R0, R81, c[0x0][0x320] ;  /* 0x0000c80051007a20 */ /* 0x010fc80000410000 */
[----:B------:R2:W4:Y:S03]  /*3680*/  MUFU.TANH R149, R0 ;  /* 0x0000000000957308 */ /* 0x0005260000002400 */
[----:B------:R-:W-:Y:S01]  /*3690*/  HMMA.16816.F32 R72, R4, R42, R64 ;  /* 0x0000002a0448723c */ /* 0x000fe20000001840 */
[----:B--2---:R-:W-:-:S04]  /*36a0*/  FMUL.FTZ R0, R82, c[0x0][0x320] ;  /* 0x0000c80052007a20 */ /* 0x004fc80000410000 */
[----:B------:R2:W1:Y:S03]  /*36b0*/  MUFU.TANH R145, R0 ;  /* 0x0000000000917308 */ /* 0x0004660000002400 */
[----:B------:R-:W-:Y:S01]  /*36c0*/  HMMA.16816.F32 R64, R28, R78, RZ ;  /* 0x0000004e1c40723c */ /* 0x000fe200000018ff */
[----:B--2---:R-:W-:-:S04]  /*36d0*/  FMUL.FTZ R0, R83, c[0x0][0x320] ;  /* 0x0000c80053007a20 */ /* 0x004fc80000410000 */
[----:B------:R2:W1:Y:S03]  /*36e0*/  MUFU.TANH R146, R0 ;  /* 0x0000000000927308 */ /* 0x0004660000002400 */
[----:B------:R-:W-:Y:S01]  /*36f0*/  HMMA.16816.F32 R40, R12, R48, R52 ;  /* 0x000000300c28723c */ /* 0x000fe20000001834 */
[----:B--2---:R-:W-:-:S04]  /*3700*/  FMUL.FTZ R0, R68, c[0x0][0x320] ;  /* 0x0000c80044007a20 */ /* 0x004fc80000410000 */
[----:B------:R2:W1:Y:S03]  /*3710*/  MUFU.TANH R148, R0 ;  /* 0x0000000000947308 */ /* 0x0004660000002400 */
[----:B------:R-:W-:Y:S01]  /*3720*/  HMMA.16816.F32 R52, R24, R86, R56 ;  /* 0x000000561834723c */ /* 0x000fe20000001838 */
[----:B--2---:R-:W-:-:S04]  /*3730*/  FMUL.FTZ R0, R69, c[0x0][0x320] ;  /* 0x0000c80045007a20 */ /* 0x004fc80000410000 */
[----:B------:R2:W1:Y:S03]  /*3740*/  MUFU.TANH R147, R0 ;  /* 0x0000000000937308 */ /* 0x0004660000002400 */
[----:B------:R-:W-:Y:S01]  /*3750*/  HMMA.16816.F32 R64, R20, R86, R64 ;  /* 0x000000561440723c */ /* 0x000fe20000001840 */
[----:B--2---:R-:W-:-:S04]  /*3760*/  FMUL.FTZ R0, R70, c[0x0][0x320] ;  /* 0x0000c80046007a20 */ /* 0x004fc80000410000 */
[----:B------:R2:W1:Y:S02]  /*3770*/  MUFU.TANH R144, R0 ;  /* 0x0000000000907308 */ /* 0x0004640000002400 */
[----:B--2---:R-:W-:Y:S02]  /*3780*/  FMUL.FTZ R0, R71, c[0x0][0x320] ;  /* 0x0000c80047007a20 */ /* 0x004fe40000410000 */
[----:B-1----:R-:W-:Y:S04]  /*3790*/  HMMA.16816.F32 R68, R8, R44, R60 ;  /* 0x0000002c0844723c */ /* 0x002fe8000000183c */
[----:B------:R1:W2:Y:S04]  /*37a0*/  MUFU.TANH R143, R0 ;  /* 0x00000000008f7308 */ /* 0x0002a80000002400 */
[----:B------:R-:W-:Y:S01]  /*37b0*/  HMMA.16816.F32 R60, R32, R88, RZ ;  /* 0x00000058203c723c */ /* 0x000fe200000018ff */
[----:B-1----:R-:W-:-:S04]  /*37c0*/  FMUL.FTZ R0, R72, c[0x0][0x320] ;  /* 0x0000c80048007a20 */ /* 0x002fc80000410000 */
[----:B------:R1:W1:Y:S03]  /*37d0*/  MUFU.TANH R142, R0 ;  /* 0x00000000008e7308 */ /* 0x0002660000002400 */
[----:B------:R-:W-:Y:S01]  /*37e0*/  HMMA.16816.F32 R76, R4, R44, R40 ;  /* 0x0000002c044c723c */ /* 0x000fe20000001828 */
[----:B------:R-:W5:Y:S07]  /*37f0*/  LDSM.16.M88.4 R40, [R3+0x1000] ;  /* 0x001000000328783b */ /* 0x000f6e0000000200 */
[----:B------:R-:W-:Y:S01]  /*3800*/  HMMA.16816.F32 R52, R16, R50, R52 ;  /* 0x000000321034723c */ /* 0x000fe20000001834 */
[----:B-1----:R-:W-:-:S04]  /*3810*/  FMUL.FTZ R0, R73, c[0x0][0x320] ;  /* 0x0000c80049007a20 */ /* 0x002fc80000410000 */
[----:B------:R1:W1:Y:S03]  /*3820*/  MUFU.TANH R141, R0 ;  /* 0x00000000008d7308 */ /* 0x0002660000002400 */
[----:B------:R-:W-:Y:S01]  /*3830*/  HMMA.16816.F32 R56, R28, R88, RZ ;  /* 0x000000581c38723c */ /* 0x000fe200000018ff */
[----:B-1----:R-:W-:-:S04]  /*3840*/  FMUL.FTZ R0, R74, c[0x0][0x320] ;  /* 0x0000c8004a007a20 */ /* 0x002fc80000410000 */
[----:B------:R1:W1:Y:S03]  /*3850*/  MUFU.TANH R137, R0 ;  /* 0x0000000000897308 */ /* 0x0002660000002400 */
[----:B------:R-:W-:Y:S01]  /*3860*/  HMMA.16816.F32 R64, R12, R50, R64 ;  /* 0x000000320c40723c */ /* 0x000fe20000001840 */
[----:B------:R-:W2:Y:S01]  /*3870*/  LDSM.16.M88.4 R48, [R189+0x1000] ;  /* 0x00100000bd30783b */ /* 0x000ea20000000200 */
[----:B-1----:R-:W-:-:S04]  /*3880*/  FMUL.FTZ R0, R75, c[0x0][0x320] ;  /* 0x0000c8004b007a20 */ /* 0x002fc80000410000 */
[----:B------:R1:W1:Y:S02]  /*3890*/  MUFU.TANH R138, R0 ;  /* 0x00000000008a7308 */ /* 0x0002640000002400 */
[----:B------:R-:W-:Y:S01]  /*38a0*/  HMMA.16816.F32 R60, R24, R92, R60 ;  /* 0x0000005c183c723c */ /* 0x000fe2000000183c */
[----:B-1----:R-:W-:-:S05]  /*38b0*/  FMUL.FTZ R0, R68, c[0x0][0x320] ;  /* 0x0000c80044007a20 */ /* 0x002fca0000410000 */
[----:B------:R1:W1:Y:S02]  /*38c0*/  MUFU.TANH R140, R0 ;  /* 0x00000000008c7308 */ /* 0x0002640000002400 */
[----:B-1----:R-:W-:-:S06]  /*38d0*/  FMUL.FTZ R0, R69, c[0x0][0x320] ;  /* 0x0000c80045007a20 */ /* 0x002fcc0000410000 */
[----:B------:R1:W1:Y:S02]  /*38e0*/  MUFU.TANH R139, R0 ;  /* 0x00000000008b7308 */ /* 0x0002640000002400 */
[----:B-1----:R-:W-:-:S06]  /*38f0*/  FMUL.FTZ R0, R70, c[0x0][0x320] ;  /* 0x0000c80046007a20 */ /* 0x002fcc0000410000 */
[----:B------:R1:W1:Y:S01]  /*3900*/  MUFU.TANH R136, R0 ;  /* 0x0000000000887308 */ /* 0x0002620000002400 */
[----:B------:R-:W-:Y:S01]  /*3910*/  HMMA.16816.F32 R72, R4, R46, R64 ;  /* 0x0000002e0448723c */ /* 0x000fe20000001840 */
[----:B-1----:R-:W-:-:S07]  /*3920*/  FMUL.FTZ R0, R71, c[0x0][0x320] ;  /* 0x0000c80047007a20 */ /* 0x002fce0000410000 */
[----:B------:R-:W-:Y:S01]  /*3930*/  HMMA.16816.F32 R68, R8, R46, R52 ;  /* 0x0000002e0844723c */ /* 0x000fe20000001834 */
[----:B------:R1:W1:Y:S07]  /*3940*/  MUFU.TANH R135, R0 ;  /* 0x0000000000877308 */ /* 0x00026e0000002400 */
[----:B------:R-:W-:Y:S01]  /*3950*/  HMMA.16816.F32 R52, R20, R92, R56 ;  /* 0x0000005c1434723c */ /* 0x000fe20000001838 */
[----:B-1----:R-:W-:-:S07]  /*3960*/  FMUL.FTZ R0, R76, c[0x0][0x320] ;  /* 0x0000c8004c007a20 */ /* 0x002fce0000410000 */
[-C--:B------:R-:W-:Y:S01]  /*3970*/  HMMA.16816.F32 R56, R32, R90.reuse, RZ ;  /* 0x0000005a2038723c */ /* 0x080fe200000018ff */
[----:B------:R1:W1:Y:S07]  /*3980*/  MUFU.TANH R134, R0 ;  /* 0x0000000000867308 */ /* 0x00026e0000002400 */
[----:B------:R-:W-:Y:S01]  /*3990*/  HMMA.16816.F32 R64, R28, R90, RZ ;  /* 0x0000005a1c40723c */ /* 0x000fe200000018ff */
[----:B-1----:R-:W-:-:S07]  /*39a0*/  FMUL.FTZ R0, R77, c[0x0][0x320] ;  /* 0x0000c8004d007a20 */ /* 0x002fce0000410000 */
[----:B-----5:R-:W-:Y:S01]  /*39b0*/  HMMA.16816.F32 R60, R16, R40, R60 ;  /* 0x00000028103c723c */ /* 0x020fe2000000183c */
[----:B------:R1:W1:Y:S02]  /*39c0*/  MUFU.TANH R133, R0 ;  /* 0x0000000000857308 */ /* 0x0002640000002400 */
[----:B-1----:R-:W-:-:S06]  /*39d0*/  FMUL.FTZ R0, R78, c[0x0][0x320] ;  /* 0x0000c8004e007a20 */ /* 0x002fcc0000410000 */
[----:B------:R1:W1:Y:S01]  /*39e0*/  MUFU.TANH R89, R0 ;  /* 0x0000000000597308 */ /* 0x0002620000002400 */
[----:B------:R-:W-:Y:S01]  /*39f0*/  HMMA.16816.F32 R44, R12, R40, R52 ;  /* 0x000000280c2c723c */ /* 0x000fe20000001834 */
[----:B-1----:R-:W-:-:S06]  /*3a00*/  FMUL.FTZ R0, R79, c[0x0][0x320] ;  /* 0x0000c8004f007a20 */ /* 0x002fcc0000410000 */
[----:B------:R1:W1:Y:S01]  /*3a10*/  MUFU.TANH R122, R0 ;  /* 0x00000000007a7308 */ /* 0x0002620000002400 */
[----:B------:R-:W-:Y:S01]  /*3a20*/  HMMA.16816.F32 R52, R24, R94, R56 ;  /* 0x0000005e1834723c */ /* 0x000fe20000001838 */
[----:B-1----:R-:W-:-:S06]  /*3a30*/  FMUL.FTZ R0, R68, c[0x0][0x320] ;  /* 0x0000c80044007a20 */ /* 0x002fcc0000410000 */
[----:B------:R1:W1:Y:S01]  /*3a40*/  MUFU.TANH R131, R0 ;  /* 0x0000000000837308 */ /* 0x0002620000002400 */
[----:B------:R-:W-:Y:S01]  /*3a50*/  HMMA.16816.F32 R64, R20, R94, R64 ;  /* 0x0000005e1440723c */ /* 0x000fe20000001840 */
[----:B-1----:R-:W-:-:S06]  /*3a60*/  FMUL.FTZ R0, R69, c[0x0][0x320] ;  /* 0x0000c80045007a20 */ /* 0x002fcc0000410000 */
[----:B------:R1:W1:Y:S02]  /*3a70*/  MUFU.TANH R123, R0 ;  /* 0x00000000007b7308 */ /* 0x0002640000002400 */
[----:B-1----:R-:W-:-:S06]  /*3a80*/  FMUL.FTZ R0, R70, c[0x0][0x320] ;  /* 0x0000c80046007a20 */ /* 0x002fcc0000410000 */
[----:B------:R1:W1:Y:S01]  /*3a90*/  MUFU.TANH R121, R0 ;  /* 0x0000000000797308 */ /* 0x0002620000002400 */
[----:B--2---:R-:W-:Y:S01]  /*3aa0*/  HMMA.16816.F32 R76, R4, R48, R44 ;  /* 0x00000030044c723c */ /* 0x004fe2000000182c */
[----:B-1----:R-:W-:-:S07]  /*3ab0*/  FMUL.FTZ R0, R71, c[0x0][0x320] ;  /* 0x0000c80047007a20 */ /* 0x002fce0000410000 */
[----:B------:R-:W-:Y:S01]  /*3ac0*/  HMMA.16816.F32 R68, R8, R48, R60 ;  /* 0x000000300844723c */ /* 0x000fe2000000183c */
[----:B------:R1:W2:Y:S07]  /*3ad0*/  MUFU.TANH R120, R0 ;  /* 0x0000000000787308 */ /* 0x0002ae0000002400 */
[----:B------:R-:W-:Y:S01]  /*3ae0*/  HMMA.16816.F32 R60, R32, R96, RZ ;  /* 0x00000060203c723c */ /* 0x000fe200000018ff */
[----:B-1----:R-:W-:-:S04]  /*3af0*/  FMUL.FTZ R0, R72, c[0x0][0x320] ;  /* 0x0000c80048007a20 */ /* 0x002fc80000410000 */
[----:B------:R1:W1:Y:S03]  /*3b00*/  MUFU.TANH R93, R0 ;  /* 0x00000000005d7308 */ /* 0x0002660000002400 */
[----:B------:R-:W-:Y:S01]  /*3b10*/  HMMA.16816.F32 R44, R16, R42, R52 ;  /* 0x0000002a102c723c */ /* 0x000fe20000001834 */
[----:B------:R-:W5:Y:S01]  /*3b20*/  LDSM.16.M88.4 R52, [R3+0x1800] ;  /* 0x001800000334783b */ /* 0x000f620000000200 */
[----:B-1----:R-:W-:-:S04]  /*3b30*/  FMUL.FTZ R0, R73, c[0x0][0x320] ;  /* 0x0000c80049007a20 */ /* 0x002fc80000410000 */
[----:B------:R1:W1:Y:S02]  /*3b40*/  MUFU.TANH R119, R0 ;  /* 0x0000000000777308 */ /* 0x0002640000002400 */
[----:B------:R-:W-:Y:S01]  /*3b50*/  HMMA.16816.F32 R64, R12, R42, R64 ;  /* 0x0000002a0c40723c */ /* 0x000fe20000001840 */
[----:B------:R-:W2:Y:S01]  /*3b60*/  LDSM.16.M88.4 R40, [R189+0x1800] ;  /* 0x00180000bd28783b */ /* 0x000ea20000000200 */
[----:B-1----:R-:W-:-:S04]  /*3b70*/  FMUL.FTZ R0, R74, c[0x0][0x320] ;  /* 0x0000c8004a007a20 */ /* 0x002fc80000410000 */
[----:B------:R1:W1:Y:S02]  /*3b80*/  MUFU.TANH R39, R0 ;  /* 0x0000000000277308 */ /* 0x0002640000002400 */
[----:B------:R-:W-:Y:S01]  /*3b90*/  HMMA.16816.F32 R56, R28, R96, RZ ;  /* 0x000000601c38723c */ /* 0x000fe200000018ff */
[----:B-1----:R-:W-:-:S05]  /*3ba0*/  FMUL.FTZ R0, R75, c[0x0][0x320] ;  /* 0x0000c8004b007a20 */ /* 0x002fca0000410000 */
[----:B------:R1:W1:Y:S02]  /*3bb0*/  MUFU.TANH R94, R0 ;  /* 0x00000000005e7308 */ /* 0x0002640000002400 */
[----:B------:R-:W-:Y:S01]  /*3bc0*/  HMMA.16816.F32 R60, R24, R100, R60 ;  /* 0x00000064183c723c */ /* 0x000fe2000000183c */
[----:B-1----:R-:W-:-:S05]  /*3bd0*/  FMUL.FTZ R0, R68, c[0x0][0x320] ;  /* 0x0000c80044007a20 */ /* 0x002fca0000410000 */
[----:B------:R1:W1:Y:S02]  /*3be0*/  MUFU.TANH R117, R0 ;  /* 0x0000000000757308 */ /* 0x0002640000002400 */
[----:B-1----:R-:W-:-:S06]  /*3bf0*/  FMUL.FTZ R0, R69, c[0x0][0x320] ;  /* 0x0000c80045007a20 */ /* 0x002fcc0000410000 */
[----:B------:R1:W1:Y:S01]  /*3c00*/  MUFU.TANH R116, R0 ;  /* 0x0000000000747308 */ /* 0x0002620000002400 */
[----:B------:R-:W-:Y:S01]  /*3c10*/  HMMA.16816.F32 R72, R4, R50, R64 ;  /* 0x000000320448723c */ /* 0x000fe20000001840 */
[----:B-1----:R-:W-:-:S06]  /*3c20*/  FMUL.FTZ R0, R70, c[0x0][0x320] ;  /* 0x0000c80046007a20 */ /* 0x002fcc0000410000 */
[----:B------:R1:W1:Y:S02]  /*3c30*/  MUFU.TANH R87, R0 ;  /* 0x0000000000577308 */ /* 0x0002640000002400 */
[----:B-1----:R-:W-:Y:S02]  /*3c40*/  FMUL.FTZ R0, R71, c[0x0][0x320] ;  /* 0x0000c80047007a20 */ /* 0x002fe40000410000 */
[----:B------:R-:W-:Y:S04]  /*3c50*/  HMMA.16816.F32 R68, R8, R50, R44 ;  /* 0x000000320844723c */ /* 0x000fe8000000182c */
[----:B------:R1:W1:Y:S04]  /*3c60*/  MUFU.TANH R112, R0 ;  /* 0x0000000000707308 */ /* 0x0002680000002400 */
[----:B------:R-:W-:Y:S01]  /*3c70*/  HMMA.16816.F32 R44, R20, R100, R56 ;  /* 0x00000064142c723c */ /* 0x000fe20000001838 */
[----:B-1----:R-:W-:-:S07]  /*3c80*/  FMUL.FTZ R0, R76, c[0x0][0x320] ;  /* 0x0000c8004c007a20 */ /* 0x002fce0000410000 */
[----:B------:R-:W-:Y:S01]  /*3c90*/  HMMA.16816.F32 R48, R32, R98, RZ ;  /* 0x000000622030723c */ /* 0x000fe200000018ff */
[----:B------:R1:W1:Y:S07]  /*3ca0*/  MUFU.TANH R115, R0 ;  /* 0x0000000000737308 */ /* 0x00026e0000002400 */
[----:B-----5:R-:W-:Y:S01]  /*3cb0*/  HMMA.16816.F32 R56, R16, R52, R60 ;  /* 0x000000341038723c */ /* 0x020fe2000000183c */
[----:B-1----:R-:W-:-:S04]  /*3cc0*/  FMUL.FTZ R0, R77, c[0x0][0x320] ;  /* 0x0000c8004d007a20 */ /* 0x002fc80000410000 */
[----:B------:R1:W1:Y:S03]  /*3cd0*/  MUFU.TANH R124, R0 ;  /* 0x00000000007c7308 */ /* 0x0002660000002400 */
[----:B------:R-:W-:Y:S01]  /*3ce0*/  HMMA.16816.F32 R60, R28, R98, RZ ;  /* 0x000000621c3c723c */ /* 0x000fe200000018ff */
[----:B-1----:R-:W-:-:S04]  /*3cf0*/  FMUL.FTZ R0, R78, c[0x0][0x320] ;  /* 0x0000c8004e007a20 */ /* 0x002fc80000410000 */
[----:B------:R1:W1:Y:S03]  /*3d00*/  MUFU.TANH R127, R0 ;  /* 0x00000000007f7308 */ /* 0x0002660000002400 */
[----:B------:R-:W-:Y:S01]  /*3d10*/  HMMA.16816.F32 R44, R12, R52, R44 ;  /* 0x000000340c2c723c */ /* 0x000fe2000000182c */
[----:B-1----:R-:W-:-:S04]  /*3d20*/  FMUL.FTZ R0, R79, c[0x0][0x320] ;  /* 0x0000c8004f007a20 */ /* 0x002fc80000410000 */
[----:B------:R1:W1:Y:S03]  /*3d30*/  MUFU.TANH R128, R0 ;  /* 0x0000000000807308 */ /* 0x0002660000002400 */
[----:B------:R-:W-:Y:S01]  /*3d40*/  HMMA.16816.F32 R48, R24, R102, R48 ;  /* 0x000000661830723c */ /* 0x000fe20000001830 */
[----:B-1----:R-:W-:-:S04]  /*3d50*/  FMUL.FTZ R0, R68, c[0x0][0x320] ;  /* 0x0000c80044007a20 */ /* 0x002fc80000410000 */
[----:B------:R1:W1:Y:S02]  /*3d60*/  MUFU.TANH R86, R0 ;  /* 0x0000000000567308 */ /* 0x0002640000002400 */
[----:B-1----:R-:W-:-:S06]  /*3d70*/  FMUL.FTZ R0, R69, c[0x0][0x320] ;  /* 0x0000c80045007a20 */ /* 0x002fcc0000410000 */
[----:B------:R1:W1:Y:S01]  /*3d80*/  MUFU.TANH R85, R0 ;  /* 0x0000000000557308 */ /* 0x0002620000002400 */
[----:B------:R-:W-:Y:S01]  /*3d90*/  HMMA.16816.F32 R64, R20, R102, R60 ;  /* 0x000000661440723c */ /* 0x000fe2000000183c */
[----:B-1----:R-:W-:-:S06]  /*3da0*/  FMUL.FTZ R0, R70, c[0x0][0x320] ;  /* 0x0000c80046007a20 */ /* 0x002fcc0000410000 */
[----:B------:R1:W1:Y:S01]  /*3db0*/  MUFU.TANH R113, R0 ;  /* 0x0000000000717308 */ /* 0x0002620000002400 */
[----:B------:R-:W-:Y:S01]  /*3dc0*/  HMMA.16816.F32 R60, R32, R104, RZ ;  /* 0x00000068203c723c */ /* 0x000fe200000018ff */
[----:B-1----:R-:W-:-:S07]  /*3dd0*/  FMUL.FTZ R0, R71, c[0x0][0x320] ;  /* 0x0000c80047007a20 */ /* 0x002fce0000410000 */
[----:B--2---:R-:W-:Y:S01]  /*3de0*/  HMMA.16816.F32 R68, R8, R40, R56 ;  /* 0x000000280844723c */ /* 0x004fe20000001838 */
[----:B------:R1:W2:Y:S02]  /*3df0*/  MUFU.TANH R114, R0 ;  /* 0x0000000000727308 */ /* 0x0002a40000002400 */
[----:B-1----:R-:W-:-:S06]  /*3e00*/  FMUL.FTZ R0, R72, c[0x0][0x320] ;  /* 0x0000c80048007a20 */ /* 0x002fcc0000410000 */
[----:B------:R1:W1:Y:S01]  /*3e10*/  MUFU.TANH R125, R0 ;  /* 0x00000000007d7308 */ /* 0x0002620000002400 */
        /* <DEDUP_REMOVED lines=16> */
[----:B------:R-:W-:Y:S01]  /*3f20*/  HMMA.16816.F32 R32, R32, R106, RZ ;  /* 0x0000006a2020723c */ /* 0x000fe200000018ff */
[----:B-1----:R-:W-:-:S06]  /*3f30*/  FMUL.FTZ R0, R70, c[0x0][0x320] ;  /* 0x0000c80046007a20 */ /* 0x002fcc0000410000 */
[----:B------:R1:W1:Y:S01]  /*3f40*/  MUFU.TANH R82, R0 ;  /* 0x0000000000527308 */ /* 0x0002620000002400 */
[----:B------:R-:W-:Y:S01]  /*3f50*/  HMMA.16816.F32 R56, R20, R108, R56 ;  /* 0x0000006c1438723c */ /* 0x000fe20000001838 */
[----:B-1----:R-:W-:-:S07]  /*3f60*/  FMUL.FTZ R0, R71, c[0x0][0x320] ;  /* 0x0000c80047007a20 */ /* 0x002fce0000410000 */
[----:B------:R-:W-:Y:S01]  /*3f70*/  HMMA.16816.F32 R68, R8, R42, R48 ;  /* 0x0000002a0844723c */ /* 0x000fe20000001830 */
[----:B------:R-:W1:Y:S01]  /*3f80*/  LDSM.16.M88.4 R48, [R189+0x2000] ;  /* 0x00200000bd30783b */ /* 0x000e620000000200 */
[----:B------:R2:W1:Y:S01]  /*3f90*/  MUFU.TANH R81, R0 ;  /* 0x0000000000517308 */ /* 0x0004620000002400 */
[----:B------:R-:W-:Y:S01]  /*3fa0*/  ISETP.GT.AND P1, PT, R132, R163, PT ;  /* 0x000000a38400720c */ /* 0x000fe20003f24270 */
[----:B------:R-:W-:-:S04]  /*3fb0*/  DEPBAR.LE SB0, 0x0 ;  /* 0x000080000000791a */ /* 0x000fc80000000000 */
[----:B--2---:R-:W-:-:S04]  /*3fc0*/  FMUL.FTZ R0, R76, c[0x0][0x320] ;  /* 0x0000c8004c007a20 */ /* 0x004fc80000410000 */
[----:B------:R2:W1:Y:S01]  /*3fd0*/  MUFU.TANH R80, R0 ;  /* 0x0000000000507308 */ /* 0x0004620000002400 */
[----:B------:R-:W-:Y:S08]  /*3fe0*/  HMMA.16816.F32 R64, R4, R42, R52 ;  /* 0x0000002a0440723c */ /* 0x000ff00000001834 */
[----:B-----5:R-:W-:Y:S01]  /*3ff0*/  HMMA.16816.F32 R40, R16, R44, R60 ;  /* 0x0000002c1028723c */ /* 0x020fe2000000183c */
        /* <DEDUP_REMOVED lines=10> */
[----:B------:R2:W2:Y:S03]  /*40a0*/  MUFU.TANH R63, R0 ;  /* 0x00000000003f7308 */ /* 0x0004a60000002400 */
[----:B-1----:R-:W-:Y:S01]  /*40b0*/  HMMA.16816.F32 R40, R8, R48, R40 ;  /* 0x000000300828723c */ /* 0x002fe20000001828 */
[----:B--2---:R-:W-:-:S04]  /*40c0*/  FMUL.FTZ R0, R69, c[0x0][0x320] ;  /* 0x0000c80045007a20 */ /* 0x004fc80000410000 */
[----:B------:R1:W2:Y:S02]  /*40d0*/  MUFU.TANH R62, R0 ;  /* 0x00000000003e7308 */ /* 0x0002a40000002400 */
        /* <DEDUP_REMOVED lines=48> */
[----:B------:R-:W-:Y:S01]  /*43e0*/  BSSY B0, `(.L_x_75) ;  /* 0x0000043000007945 */ /* 0x000fe20003800000 */
[----:B-1----:R-:W-:-:S06]  /*43f0*/  FMUL.FTZ R0, R7, c[0x0][0x320] ;  /* 0x0000c80007007a20 */ /* 0x002fcc0000410000 */
[----:B------:R1:W1:Y:S01]  /*4400*/  MUFU.TANH R14, R0 ;  /* 0x00000000000e7308 */ /* 0x0002620000002400 */
[----:B------:R-:W-:Y:S01]  /*4410*/  BAR.SYNC.DEFER_BLOCKING 0x0 ;  /* 0x0000000000007b1d */ /* 0x000fe20000010000 */
[----:B------:R-:W-:-:S05]  /*4420*/  ISETP.GT.AND P0, PT, R37, 0x4f, PT ;  /* 0x0000004f2500780c */ /* 0x000fca0003f04270 */
[----:B------:R-:W-:Y:S05]  /*4430*/  @!P1 BRA `(.L_x_76) ;  /* 0x000003d000009947 */ /* 0x000fea0003800000 */
[----:B--234-:R-:W-:Y:S01]  /*4440*/  IADD3 R2, R37, R118, R162 ;  /* 0x0000007625027210 */ /* 0x01cfe20007ffe0a2 */
[----:B------:R-:W-:-:S03]  /*4450*/  IMAD.MOV.U32 R201, RZ, RZ, RZ ;  /* 0x000000ffffc97224 */ /* 0x000fc600078e00ff */
[----:B------:R-:W-:-:S05]  /*4460*/  IADD3 R2, R2, -0x50, RZ ;  /* 0xffffffb002027810 */ /* 0x000fca0007ffe0ff */
[----:B------:R-:W-:-:S04]  /*4470*/  @P3 IMAD.HI.U32 R3, R2, c[0x0][0x2bc], RZ ;  /* 0x0000af0002033a27 */ /* 0x000fc800078e00ff */
[----:B-1----:R-:W-:Y:S01]  /*4480*/  IMAD.MOV.U32 R0, RZ, RZ, R2 ;  /* 0x000000ffff007224 */ /* 0x002fe200078e0002 */
[----:B------:R-:W-:-:S04]  /*4490*/  @P3 SHF.R.U32.HI R0, RZ, c[0x0][0x2c0], R3 ;  /* 0x0000b000ff003a19 */ /* 0x000fc80000011603 */
[----:B------:R-:W-:-:S04]  /*44a0*/  @!P0 IADD3 R3, P1, R0, R160, RZ ;  /* 0x000000a000038210 */ /* 0x000fc80007f3e0ff */
[----:B------:R-:W-:Y:S02]  /*44b0*/  @!P0 LEA.HI.X.SX32 R5, R0, R157, 0x1, P1 ;  /* 0x0000009d00058211 */ /* 0x000fe400008f0eff */
[----:B------:R-:W-:-:S04]  /*44c0*/  @!P0 LEA R4, P1, R3, c[0x0][0x2a0], 0x2 ;  /* 0x0000a80003048a11 */ /* 0x000fc800078210ff */
[----:B------:R-:W-:-:S05]  /*44d0*/  @!P0 LEA.HI.X R5, R3, c[0x0][0x2a4], R5, 0x2, P1 ;  /* 0x0000a90003058a11 */ /* 0x000fca00008f1405 */
[----:B------:R-:W2:Y:S01]  /*44e0*/  @!P0 LDG.E R201, [R4.64] ;  /* 0x0000000604c98981 */ /* 0x000ea2000c1e1900 */
[----:B------:R-:W-:-:S04]  /*44f0*/  IMAD.MOV R0, RZ, RZ, -R0 ;  /* 0x000000ffff007224 */ /* 0x000fc800078e0a00 */
[----:B------:R-:W-:-:S04]  /*4500*/  IMAD R220, R0, c[0x0][0x2b8], R2 ;  /* 0x0000ae0000dc7a24 */ /* 0x000fc800078e0202 */
[----:B------:R-:W-:Y:S01]  /*4510*/  IMAD.WIDE.U32 R2, R220, c[0x0][0x1e0], RZ ;  /* 0x00007800dc027a25 */ /* 0x000fe200078e00ff */
[----:B------:R-:W-:-:S05]  /*4520*/  SHF.R.S32.HI R0, RZ, 0x1f, R220 ;  /* 0x0000001fff007819 */ /* 0x000fca00000114dc */
[----:B------:R-:W-:-:S04]  /*4530*/  IMAD R0, R0, c[0x0][0x1e0], RZ ;  /* 0x0000780000007a24 */ /* 0x000fc800078e02ff */
[----:B------:R-:W-:-:S04]  /*4540*/  IMAD R0, R220, c[0x0][0x1e4], R0 ;  /* 0x00007900dc007a24 */ /* 0x000fc800078e0200 */
[----:B------:R-:W-:Y:S01]  /*4550*/  IMAD.IADD R3, R3, 0x1, R0 ;  /* 0x0000000103037824 */ /* 0x000fe200078e0200 */
[----:B--2---:R-:W-:-:S03]  /*4560*/  SHF.R.S32.HI R0, RZ, 0x1f, R201 ;  /* 0x0000001fff007819 */ /* 0x004fc600000114c9 */
[----:B------:R-:W-:-:S04]  /*4570*/  IMAD.WIDE.U32 R2, R201, c[0x0][0x1f0], R2 ;  /* 0x00007c00c9027a25 */ /* 0x000fc800078e0002 */
[----:B------:R-:W-:Y:S01]  /*4580*/  IMAD R0, R0, c[0x0][0x1f0], RZ ;  /* 0x00007c0000007a24 */ /* 0x000fe200078e02ff */
[----:B------:R-:W-:-:S03]  /*4590*/  IADD3 R2, P2, R158, R2, RZ ;  /* 0x000000029e027210 */ /* 0x000fc60007f5e0ff */
[----:B------:R-:W-:Y:S01]  /*45a0*/  IMAD R4, R201, c[0x0][0x1f4], R0 ;  /* 0x00007d00c9047a24 */ /* 0x000fe200078e0200 */
[----:B------:R-:W-:-:S04]  /*45b0*/  LEA R0, P1, R2, c[0x0][0x1c8], 0x1 ;  /* 0x0000720002007a11 */ /* 0x000fc800078208ff */
[----:B------:R-:W-:-:S04]  /*45c0*/  IADD3.X R3, R156, R3, R4, P2, !PT ;  /* 0x000000039c037210 */ /* 0x000fc800017fe404 */
[----:B------:R-:W-:Y:S01]  /*45d0*/  LEA.HI.X R4, R2, c[0x0][0x1cc], R3, 0x1, P1 ;  /* 0x0000730002047a11 */ /* 0x000fe200008f0c03 */
[----:B------:R-:W-:Y:S05]  /*45e0*/  BRA.DIV ~URZ, `(.L_x_77) ;  /* 0x0000b6527f007947 */ /* 0x000fea000b800000 */
[----:B------:R1:W2:Y:S02]  /*45f0*/  SHFL.IDX PT, R7, R4, RZ, 0x181f ;  /* 0x00181fff04077589 */ /* 0x0002a400000e0000 */
.L_x_171:
[----:B------:R-:W-:Y:S05]  /*4600*/  BRA.DIV ~URZ, `(.L_x_78) ;  /* 0x0000b6a27f007947 */ /* 0x000fea000b800000 */
[----:B------:R-:W3:Y:S01]  /*4610*/  SHFL.IDX PT, R2, R0, RZ, 0x181f ;  /* 0x00181fff00027589 */ /* 0x000ee200000e0000 */
[----:B------:R-:W-:-:S03]  /*4620*/  ISETP.GE.AND P1, PT, R231, c[0x0][0x1d4], PT ;  /* 0x00007500e7007a0c */ /* 0x000fc60003f26270 */
[----:B------:R-:W4:Y:S04]  /*4630*/  SHFL.IDX PT, R3, R0, 0x1, 0x181f ;  /* 0x00381f0000037f89 */ /* 0x000f2800000e0000 */
[----:B------:R-:W5:Y:S04]  /*4640*/  SHFL.IDX PT, R6, R0, 0x2, 0x181f ;  /* 0x00581f0000067f89 */ /* 0x000f6800000e0000 */
[----:B------:R-:W1:Y:S04]  /*4650*/  SHFL.IDX PT, R5, R0, 0x3, 0x181f ;  /* 0x00781f0000057f89 */ /* 0x000e6800000e0000 */
[----:B------:R-:W2:Y:S04]  /*4660*/  SHFL.IDX PT, R9, R4, 0x1, 0x181f ;  /* 0x00381f0004097f89 */ /* 0x000ea800000e0000 */
[----:B------:R-:W2:Y:S04]  /*4670*/  SHFL.IDX PT, R13, R4, 0x2, 0x181f ;  /* 0x00581f00040d7f89 */ /* 0x000ea800000e0000 */
[----:B------:R-:W2:Y:S01]  /*4680*/  SHFL.IDX PT, R12, R4, 0x3, 0x181f ;  /* 0x00781f00040c7f89 */ /* 0x000ea200000e0000 */
[----:B---3--:R-:W-:-:S02]  /*4690*/  IADD3 R10, P2, R2, R155, RZ ;  /* 0x0000009b020a7210 */ /* 0x008fc40007f5e0ff */
[-C--:B----4-:R-:W-:Y:S01]  /*46a0*/  IADD3 R8, P4, R3, R155.reuse, RZ ;  /* 0x0000009b03087210 */ /* 0x090fe20007f9e0ff */
[----:B------:R-:W3:Y:S02]  /*46b0*/  SHFL.IDX PT, R0, R0, 0x4, 0x181f ;  /* 0x00981f0000007f89 */ /* 0x000ee400000e0000 */
[----:B--2---:R-:W-:Y:S01]  /*46c0*/  IMAD.X R11, R7, 0x1, R36, P2 ;  /* 0x00000001070b7824 */ /* 0x004fe200010e0624 */
[-C--:B-----5:R-:W-:Y:S01]  /*46d0*/  IADD3 R6, P3, R6, R155.reuse, RZ ;  /* 0x0000009b06067210 */ /* 0x0a0fe20007f7e0ff */
[----:B-1----:R-:W1:Y:S01]  /*46e0*/  SHFL.IDX PT, R4, R4, 0x4, 0x181f ;  /* 0x00981f0004047f89 */ /* 0x002e6200000e0000 */
[----:B------:R-:W-:-:S03]  /*46f0*/  IADD3 R2, P2, R5, R155, RZ ;  /* 0x0000009b05027210 */ /* 0x000fc60007f5e0ff */
[----:B------:R2:W-:Y:S01]  /*4700*/  LDGSTS.E.BYPASS.LTC128B.128 [R204+0x2900], [R10.64], !P1 ;  /* 0x029000000acc7fae */ /* 0x0005e2000c901d46 */
[----:B------:R-:W-:Y:S01]  /*4710*/  SEL R5, RZ, 0x10, P1 ;  /* 0x00000010ff057807 */ /* 0x000fe20000800000 */
[--C-:B------:R-:W-:Y:S02]  /*4720*/  IMAD.X R9, R9, 0x1, R36.reuse, P4 ;  /* 0x0000000109097824 */ /* 0x100fe400020e0624 */
[----:B------:R-:W-:-:S03]  /*4730*/  IMAD.X R7, R13, 0x1, R36, P3 ;  /* 0x000000010d077824 */ /* 0x000fc600018e0624 */
[----:B------:R2:W-:Y:S01]  /*4740*/  LDGSTS.E.BYPASS.LTC128B.128 [R204+0x3100], [R8.64], !P1 ;  /* 0x0310000008cc7fae */ /* 0x0005e2000c901d46 */
[----:B------:R-:W-:-:S03]  /*4750*/  IMAD.X R3, R12, 0x1, R36, P2 ;  /* 0x000000010c037824 */ /* 0x000fc600010e0624 */
[----:B------:R2:W-:Y:S04]  /*4760*/  LDGSTS.E.BYPASS.LTC128B.128 [R204+0x3900], [R6.64], !P1 ;  /* 0x0390000006cc7fae */ /* 0x0005e8000c901d46 */
[----:B------:R2:W-:Y:S02]  /*4770*/  LDGSTS.E.BYPASS.LTC128B.128 [R204+0x4100], [R2.64], !P1 ;  /* 0x0410000002cc7fae */ /* 0x0005e4000c901d46 */
.L_x_172:
[C---:B--23--:R-:W-:Y:S02]  /*4780*/  IADD3 R2, -R5.reuse, 0x10, RZ ;  /* 0x0000001005027810 */ /* 0x04cfe40007ffe1ff */
[----:B------:R-:W-:Y:S02]  /*4790*/  ISETP.NE.U32.AND P3, PT, R5, RZ, PT ;  /* 0x000000ff0500720c */ /* 0x000fe40003f65070 */
[----:B------:R-:W-:-:S04]  /*47a0*/  LOP3.LUT R2, R2, 0xf, RZ, 0xc0, !PT ;  /* 0x0000000f02027812 */ /* 0x000fc800078ec0ff */
[----:B------:R-:W-:-:S04]  /*47b0*/  IADD3 R2, P2, P1, R2, R0, R155 ;  /* 0x0000000002027210 */ /* 0x000fc8000795e09b */
[----:B-1----:R-:W-:-:S05]  /*47c0*/  IADD3.X R3, RZ, R4, R36, P2, P1 ;  /* 0x00000004ff037210 */ /* 0x002fca00017e2424 */
[----:B------:R-:W-:Y:S01]  /*47d0*/  @!PT LDS RZ, [RZ] ;  /* 0x00000000fffff984 */ /* 0x000fe20000000800 */
[----:B------:R-:W-:Y:S01]  /*47e0*/  @!PT LDS RZ, [RZ] ;  /* 0x00000000fffff984 */ /* 0x000fe20000000800 */
[----:B------:R-:W-:Y:S01]  /*47f0*/  @!PT LDS RZ, [RZ] ;  /* 0x00000000fffff984 */ /* 0x000fe20000000800 */
[----:B------:R1:W-:Y:S04]  /*4800*/  LDGSTS.E.BYPASS.LTC128B.128.ZFILL [R204+0x4900], [R2.64], P3 ;  /* 0x0490000002cc7fae */ /* 0x0003e80009941d46 */
.L_x_76:
[----:B--234-:R-:W-:Y:S05]  /*4810*/  BSYNC B0 ;  /* 0x0000000000007941 */ /* 0x01cfea0003800000 */
.L_x_75:
[----:B-1----:R-:W2:Y:S04]  /*4820*/  LDL R0, [R1+0x74] ;  /* 0x0000740001007983 */ /* 0x002ea80000100800 */
[----:B------:R-:W0:Y:S01]  /*4830*/  LDGDEPBAR ;  /* 0x00000000000079af */ /* 0x000e220000000000 */
[----:B--2---:R-:W-:-:S05]  /*4840*/  IMAD.IADD R0, R38, 0x1, -R0 ;  /* 0x0000000126007824 */ /* 0x004fca00078e0a00 */
[C---:B------:R-:W-:Y:S02]  /*4850*/  ISETP.GT.AND P2, PT, R0.reuse, RZ, PT ;  /* 0x000000ff0000720c */ /* 0x040fe40003f44270 */
[----:B------:R-:W-:Y:S02]  /*4860*/  ISETP.GT.AND P1, PT, R0, 0x1, PT ;  /* 0x000000010000780c */ /* 0x000fe40003f24270 */
        /* <DEDUP_REMOVED lines=11> */
[C---:B------:R-:W-:Y:S02]  /*4920*/  ISETP.GT.AND P6, PT, R0.reuse, 0x8, PT ;  /* 0x000000080000780c */ /* 0x040fe40003fc4270 */
[C---:B------:R-:W-:Y:S02]  /*4930*/  ISETP.GT.AND P5, PT, R0.reuse, 0x9, PT ;  /* 0x000000090000780c */ /* 0x040fe40003fa4270 */
[----:B------:R-:W-:Y:S02]  /*4940*/  ISETP.GT.AND P3, PT, R0, 0x11, PT ;  /* 0x000000110000780c */ /* 0x000fe40003f64270 */
        /* <DEDUP_REMOVED lines=108> */
[----:B------:R-:W-:Y:S02]  /*5010*/  FSEL R140, R63, -INF , P6 ;  /* 0xff8000003f8c7808 */ /* 0x000fe40003000000 */
[----:B------:R-:W-:-:S02]  /*5020*/  FMNMX.FTZ R0, R142, R0, !PT ;  /* 0x000000008e007209 */ /* 0x000fc40007810000 */
[----:B------:R-:W-:Y:S02]  /*5030*/  FSEL R143, R61, -INF , P6 ;  /* 0xff8000003d8f7808 */ /* 0x000fe40003000000 */
[----:B------:R-:W-:Y:S02]  /*5040*/  FMNMX.FTZ R3, R145, R3, !PT ;  /* 0x0000000391037209 */ /* 0x000fe40007810000 */
[----:B------:R-:W-:Y:S02]  /*5050*/  FSEL R150, R59, -INF , P6 ;  /* 0xff8000003b967808 */ /* 0x000fe40003000000 */
        /* <DEDUP_REMOVED lines=35> */
[----:B------:R-:W-:Y:S02]  /*5290*/  FMNMX.FTZ R4, R156, R3, !PT ;  /* 0x000000039c047209 */ /* 0x000fe40007810000 */
[----:B------:R-:W-:Y:S02]  /*52a0*/  FMNMX.FTZ R3, R159, R2, !PT ;  /* 0x000000029f037209 */ /* 0x000fe40007810000 */
[----:B------:R-:W-:Y:S02]  /*52b0*/  FMNMX.FTZ R2, R164, R0, !PT ;  /* 0x00000000a4027209 */ /* 0x000fe40007810000 */
[----:B------:R-:W-:-:S02]  /*52c0*/  FSEL R166, R14, -INF , P1 ;  /* 0xff8000000ea67808 */ /* 0x000fc40000800000 */
[----:B------:R-:W-:Y:S02]  /*52d0*/  FSEL R163, R17, -INF , P1 ;  /* 0xff80000011a37808 */ /* 0x000fe40000800000 */
[----:B------:R-:W-:Y:S02]  /*52e0*/  FSEL R162, R21, -INF , P1 ;  /* 0xff80000015a27808 */ /* 0x000fe40000800000 */
[----:B------:R-:W-:Y:S02]  /*52f0*/  FSEL R155, R23, -INF , P1 ;  /* 0xff800000179b7808 */ /* 0x000fe40000800000 */
[----:B------:R-:W-:Y:S02]  /*5300*/  FMNMX.FTZ R0, R168, R5, !PT ;  /* 0x00000005a8007209 */ /* 0x000fe40007810000 */
[----:B------:R-:W-:Y:S02]  /*5310*/  FMNMX.FTZ R4, R155, R4, !PT ;  /* 0x000000049b047209 */ /* 0x000fe40007810000 */
[----:B------:R-:W-:-:S02]  /*5320*/  FMNMX.FTZ R5, R162, R3, !PT ;  /* 0x00000003a2057209 */ /* 0x000fc40007810000 */
[----:B------:R-:W-:Y:S02]  /*5330*/  FMNMX.FTZ R6, R163, R2, !PT ;  /* 0x00000002a3067209 */ /* 0x000fe40007810000 */
[----:B------:R-:W-:Y:S01]  /*5340*/  FMNMX.FTZ R9, R166, R0, !PT ;  /* 0x00000000a6097209 */ /* 0x000fe20007810000 */
[----:B------:R-:W-:Y:S05]  /*5350*/  BRA.DIV ~URZ, `(.L_x_79) ;  /* 0x0000aeb27f007947 */ /* 0x000fea000b800000 */
[----:B------:R1:W2:Y:S02]  /*5360*/  SHFL.BFLY PT, R0, R4, 0x2, 0x1f ;  /* 0x0c401f0004007f89 */ /* 0x0002a400000e0000 */
.L_x_173:
[----:B-12---:R-:W-:Y:S01]  /*5370*/  FMNMX.FTZ R4, R4, R0, !PT ;  /* 0x0000000004047209 */ /* 0x006fe20007810000 */
[----:B------:R-:W-:Y:S05]  /*5380*/  BRA.DIV ~URZ, `(.L_x_80) ;  /* 0x0000aed27f007947 */ /* 0x000fea000b800000 */
[----:B------:R-:W1:Y:S04]  /*5390*/  SHFL.BFLY PT, R0, R5, 0x2, 0x1f ;  /* 0x0c401f0005007f89 */ /* 0x000e6800000e0000 */
[----:B------:R-:W2:Y:S04]  /*53a0*/  SHFL.BFLY PT, R2, R6, 0x2, 0x1f ;  /* 0x0c401f0006027f89 */ /* 0x000ea800000e0000 */
[----:B------:R-:W3:Y:S04]  /*53b0*/  SHFL.BFLY PT, R7, R9, 0x2, 0x1f ;  /* 0x0c401f0009077f89 */ /* 0x000ee800000e0000 */
[----:B------:R-:W4:Y:S01]  /*53c0*/  SHFL.BFLY PT, R3, R4, 0x1, 0x1f ;  /* 0x0c201f0004037f89 */ /* 0x000f2200000e0000 */
[----:B-1----:R-:W-:-:S02]  /*53d0*/  FMNMX.FTZ R0, R5, R0, !PT ;  /* 0x0000000005007209 */ /* 0x002fc40007810000 */
[----:B--2---:R-:W-:-:S03]  /*53e0*/  FMNMX.FTZ R2, R6, R2, !PT ;  /* 0x0000000206027209 */ /* 0x004fc60007810000 */
[----:B------:R-:W1:Y:S01]  /*53f0*/  SHFL.BFLY PT, R5, R0, 0x1, 0x1f ;  /* 0x0c201f0000057f89 */ /* 0x000e6200000e0000 */
[----:B---3--:R-:W-:-:S03]  /*5400*/  FMNMX.FTZ R9, R9, R7, !PT ;  /* 0x0000000709097209 */ /* 0x008fc60007810000 */
[----:B------:R-:W2:Y:S01]  /*5410*/  SHFL.BFLY PT, R6, R2, 0x1, 0x1f ;  /* 0x0c201f0002067f89 */ /* 0x000ea200000e0000 */
[----:B----4-:R-:W-:-:S03]  /*5420*/  FMNMX.FTZ R72, R4, R3, !PT ;  /* 0x0000000304487209 */ /* 0x010fc60007810000 */
[----:B------:R3:W4:Y:S01]  /*5430*/  SHFL.BFLY PT, R14, R9, 0x1, 0x1f ;  /* 0x0c201f00090e7f89 */ /* 0x00072200000e0000 */
[----:B-1----:R-:W-:Y:S02]  /*5440*/  FMNMX.FTZ R71, R0, R5, !PT ;  /* 0x0000000500477209 */ /* 0x002fe40007810000 */
[----:B--2---:R-:W-:Y:S02]  /*5450*/  FMNMX.FTZ R70, R2, R6, !PT ;  /* 0x0000000602467209 */ /* 0x004fe40007810000 */
.L_x_174:
[C---:B------:R-:W-:Y:S01]  /*5460*/  FMUL.FTZ R0, R72.reuse, c[0x0][0x2d0] ;  /* 0x0000b40048007a20 */ /* 0x040fe20000410000 */
[----:B------:R-:W-:Y:S01]  /*5470*/  FSETP.NEU.FTZ.AND P1, PT, R72, -INF , PT ;  /* 0xff8000004800780b */ /* 0x000fe20003f3d000 */
[----:B------:R-:W2:Y:S01]  /*5480*/  LDL R229, [R1+0x10] ;  /* 0x0000100001e57983 */ /* 0x000ea20000100800 */
[C---:B------:R-:W-:Y:S01]  /*5490*/  FMUL.FTZ R3, R71.reuse, c[0x0][0x2d0] ;  /* 0x0000b40047037a20 */ /* 0x040fe20000410000 */
[----:B------:R-:W-:Y:S01]  /*54a0*/  WARPSYNC 0xffffffff ;  /* 0xffffffff00007948 */ /* 0x000fe20003800000 */
[----:B------:R-:W-:Y:S01]  /*54b0*/  FSEL R8, R0, RZ, P1 ;  /* 0x000000ff00087208 */ /* 0x000fe20000800000 */
[----:B------:R-:W1:Y:S01]  /*54c0*/  LDSM.16.MT88.4 R20, [R190] ;  /* 0x00000000be14783b */ /* 0x000e620000004200 */
[----:B------:R-:W-:Y:S01]  /*54d0*/  FSETP.NEU.FTZ.AND P1, PT, R71, -INF , PT ;  /* 0xff8000004700780b */ /* 0x000fe20003f3d000 */
[----:B------:R-:W-:Y:S01]  /*54e0*/  FMUL.FTZ R2, R70, c[0x0][0x2d0] ;  /* 0x0000b40046027a20 */ /* 0x000fe20000410000 */
[----:B---34-:R-:W-:Y:S01]  /*54f0*/  FMNMX.FTZ R9, R14, R9, !PT ;  /* 0x000000090e097209 */ /* 0x018fe20007810000 */
[----:B------:R-:W-:Y:S01]  /*5500*/  FFMA.FTZ R0, R10, c[0x0][0x2d0], -R8 ;  /* 0x0000b4000a007a23 */ /* 0x000fe20000010808 */
[----:B------:R-:W-:Y:S01]  /*5510*/  FSEL R3, R3, RZ, P1 ;  /* 0x000000ff03037208 */ /* 0x000fe20000800000 */
[----:B------:R-:W3:Y:S01]  /*5520*/  LDSM.16.MT88.4 R24, [R193] ;  /* 0x00000000c118783b */ /* 0x000ee20000004200 */
[----:B------:R-:W-:Y:S01]  /*5530*/  FSETP.NEU.FTZ.AND P1, PT, R70, -INF , PT ;  /* 0xff8000004600780b */ /* 0x000fe20003f3d000 */
[----:B------:R4:W-:Y:S02]  /*5540*/  MUFU.EX2 R202, R0 ;  /* 0x0000000000ca7308 */ /* 0x0009e40000000800 */
[----:B------:R-:W-:Y:S01]  /*5550*/  LDSM.16.MT88.4 R44, [R192] ;  /* 0x00000000c02c783b */ /* 0x000fe20000004200 */
[----:B------:R-:W-:-:S02]  /*5560*/  FSEL R2, R2, RZ, P1 ;  /* 0x000000ff02027208 */ /* 0x000fc40000800000 */
[----:B------:R-:W-:Y:S01]  /*5570*/  FSETP.NEU.FTZ.AND P1, PT, R9, -INF , PT ;  /* 0xff8000000900780b */ /* 0x000fe20003f3d000 */
[----:B------:R-:W-:Y:S02]  /*5580*/  LDSM.16.MT88.4 R64, [R190+0x800] ;  /* 0x00080000be40783b */ /* 0x000fe40000004200 */
[----:B------:R-:W-:Y:S02]  /*5590*/  FFMA.FTZ R10, R74, c[0x0][0x2d0], -R2 ;  /* 0x0000b4004a0a7a23 */ /* 0x000fe40000010802 */
[----:B------:R-:W-:Y:S02]  /*55a0*/  LDSM.16.MT88.4 R60, [R193+0x800] ;  /* 0x00080000c13c783b */ /* 0x000fe40000004200 */
[----:B------:R-:W-:Y:S02]  /*55b0*/  MUFU.EX2 R217, R10 ;  /* 0x0000000a00d97308 */ /* 0x000fe40000000800 */
[----:B------:R-:W-:Y:S01]  /*55c0*/  LDSM.16.MT88.4 R80, [R191+0x800] ;  /* 0x00080000bf50783b */ /* 0x000fe20000004200 */
[----:B----4-:R-:W-:-:S03]  /*55d0*/  FFMA.FTZ R0, R11, c[0x0][0x2d0], -R8 ;  /* 0x0000b4000b007a23 */ /* 0x010fc60000010808 */
[----:B------:R-:W-:Y:S02]  /*55e0*/  LDSM.16.MT88.4 R84, [R192+0x800] ;  /* 0x00080000c054783b */ /* 0x000fe40000004200 */
[----:B------:R4:W5:Y:S02]  /*55f0*/  MUFU.EX2 R11, R0 ;  /* 0x00000000000b7308 */ /* 0x0009640000000800 */
[----:B----4-:R-:W-:Y:S01]  /*5600*/  FFMA.FTZ R0, R12, c[0x0][0x2d0], -R8 ;  /* 0x0000b4000c007a23 */ /* 0x010fe20000010808 */
[----:B-----5:R-:W-:-:S05]  /*5610*/  F2FP.PACK_AB R4, R11, R202 ;  /* 0x000000ca0b04723e */ /* 0x020fca00000000ff */
[----:B------:R4:W-:Y:S02]  /*5620*/  MUFU.EX2 R218, R0 ;  /* 0x0000000000da7308 */ /* 0x0009e40000000800 */
[----:B----4-:R-:W-:-:S06]  /*5630*/  FFMA.FTZ R0, R13, c[0x0][0x2d0], -R8 ;  /* 0x0000b4000d007a23 */ /* 0x010fcc0000010808 */
[----:B------:R4:W5:Y:S02]  /*5640*/  MUFU.EX2 R219, R0 ;  /* 0x0000000000db7308 */ /* 0x0009640000000800 */
[----:B----4-:R-:W-:Y:S01]  /*5650*/  FFMA.FTZ R0, R18, c[0x0][0x2d0], -R8 ;  /* 0x0000b40012007a23 */ /* 0x010fe20000010808 */
[----:B-----5:R-:W-:-:S05]  /*5660*/  F2FP.PACK_AB R6, R219, R218 ;  /* 0x000000dadb06723e */ /* 0x020fca00000000ff */
[----:B------:R4:W-:Y:S02]  /*5670*/  MUFU.EX2 R227, R0 ;  /* 0x0000000000e37308 */ /* 0x0009e40000000800 */
[----:B----4-:R-:W-:-:S06]  /*5680*/  FFMA.FTZ R0, R16, c[0x0][0x2d0], -R3 ;  /* 0x0000b40010007a23 */ /* 0x010fcc0000010803 */
[----:B------:R4:W-:Y:S02]  /*5690*/  MUFU.EX2 R212, R0 ;  /* 0x0000000000d47308 */ /* 0x0009e40000000800 */
[----:B----4-:R-:W-:-:S06]  /*56a0*/  FFMA.FTZ R0, R19, c[0x0][0x2d0], -R3 ;  /* 0x0000b40013007a23 */ /* 0x010fcc0000010803 */
[----:B------:R4:W5:Y:S02]  /*56b0*/  MUFU.EX2 R211, R0 ;  /* 0x0000000000d37308 */ /* 0x0009640000000800 */
[--C-:B----4-:R-:W-:Y:S01]  /*56c0*/  FFMA.FTZ R0, R28, c[0x0][0x2d0], -R3.reuse ;  /* 0x0000b4001c007a23 */ /* 0x110fe20000010803 */
[----:B-----5:R-:W-:Y:S01]  /*56d0*/  F2FP.PACK_AB R5, R211, R212 ;  /* 0x000000d4d305723e */ /* 0x020fe200000000ff */
[----:B------:R-:W4:Y:S04]  /*56e0*/  LDSM.16.MT88.4 R28, [R191] ;  /* 0x00000000bf1c783b */ /* 0x000f280000004200 */
[----:B------:R5:W-:Y:S02]  /*56f0*/  MUFU.EX2 R213, R0 ;  /* 0x0000000000d57308 */ /* 0x000be40000000800 */
[----:B-----5:R-:W-:-:S06]  /*5700*/  FFMA.FTZ R0, R32, c[0x0][0x2d0], -R3 ;  /* 0x0000b40020007a23 */ /* 0x020fcc0000010803 */
[----:B------:R5:W1:Y:S02]  /*5710*/  MUFU.EX2 R214, R0 ;  /* 0x0000000000d67308 */ /* 0x000a640000000800 */
[----:B-----5:R-:W-:Y:S01]  /*5720*/  FFMA.FTZ R0, R33, c[0x0][0x2d0], -R8 ;  /* 0x0000b40021007a23 */ /* 0x020fe20000010808 */
[----:B-1----:R-:W-:-:S05]  /*5730*/  F2FP.PACK_AB R7, R214, R213 ;  /* 0x000000d5d607723e */ /* 0x002fca00000000ff */
[----:B------:R1:W5:Y:S02]  /*5740*/  MUFU.EX2 R224, R0 ;  /* 0x0000000000e07308 */ /* 0x0003640000000800 */
[C---:B------:R-:W-:Y:S08]  /*5750*/  HMMA.16816.F32 R48, R4.reuse, R20, RZ ;  /* 0x000000140430723c */ /* 0x040ff000000018ff */
[----:B---3--:R-:W-:Y:S01]  /*5760*/  HMMA.16816.F32 R76, R4, R24, RZ ;  /* 0x00000018044c723c */ /* 0x008fe200000018ff */
[----:B-1----:R-:W-:Y:S01]  /*5770*/  FFMA.FTZ R0, R34, c[0x0][0x2d0], -R8 ;  /* 0x0000b40022007a23 */ /* 0x002fe20000010808 */
[----:B-----5:R-:W-:-:S03]  /*5780*/  F2FP.PACK_AB R12, R224, R227 ;  /* 0x000000e3e00c723e */ /* 0x020fc600000000ff */
[----:B------:R1:W-:Y:S03]  /*5790*/  MUFU.EX2 R226, R0 ;  /* 0x0000000000e27308 */ /* 0x0003e60000000800 */
[C---:B----4-:R-:W-:Y:S08]  /*57a0*/  HMMA.16816.F32 R56, R4.reuse, R28, RZ ;  /* 0x0000001c0438723c */ /* 0x050ff000000018ff */
[----:B------:R-:W-:Y:S01]  /*57b0*/  HMMA.16816.F32 R52, R4, R44, RZ ;  /* 0x0000002c0434723c */ /* 0x000fe200000018ff */
[----:B-1----:R-:W-:-:S07]  /*57c0*/  FFMA.FTZ R0, R35, c[0x0][0x2d0], -R8 ;  /* 0x0000b40023007a23 */ /* 0x002fce0000010808 */
[C---:B------:R-:W-:Y:S01]  /*57d0*/  HMMA.16816.F32 R40, R4.reuse, R22, RZ ;  /* 0x000000160428723c */ /* 0x040fe200000018ff */
[----:B------:R1:W3:Y:S07]  /*57e0*/  MUFU.EX2 R228, R0 ;  /* 0x0000000000e47308 */ /* 0x0002ee0000000800 */
[C---:B------:R-:W-:Y:S08]  /*57f0*/  HMMA.16816.F32 R32, R4.reuse, R30, RZ ;  /* 0x0000001e0420723c */ /* 0x040ff000000018ff */
[----:B------:R-:W-:Y:S01]  /*5800*/  HMMA.16816.F32 R16, R4, R46, RZ ;  /* 0x0000002e0410723c */ /* 0x000fe200000018ff */
[----:B-1----:R-:W-:Y:S01]  /*5810*/  FFMA.FTZ R0, R36, c[0x0][0x2d0], -R3 ;  /* 0x0000b40024007a23 */ /* 0x002fe20000010803 */
[----:B---3--:R-:W-:-:S03]  /*5820*/  F2FP.PACK_AB R14, R228, R226 ;  /* 0x000000e2e40e723e */ /* 0x008fc600000000ff */
[----:B------:R1:W-:Y:S02]  /*5830*/  MUFU.EX2 R221, R0 ;  /* 0x0000000000dd7308 */ /* 0x0003e40000000800 */
[----:B-1----:R-:W-:-:S06]  /*5840*/  FFMA.FTZ R0, R37, c[0x0][0x2d0], -R3 ;  /* 0x0000b40025007a23 */ /* 0x002fcc0000010803 */
[----:B------:R1:W3:Y:S02]  /*5850*/  MUFU.EX2 R222, R0 ;  /* 0x0000000000de7308 */ /* 0x0002e40000000800 */
[----:B-1----:R-:W-:Y:S01]  /*5860*/  FFMA.FTZ R0, R38, c[0x0][0x2d0], -R3 ;  /* 0x0000b40026007a23 */ /* 0x002fe20000010803 */
[----:B---3--:R-:W-:-:S05]  /*5870*/  F2FP.PACK_AB R13, R222, R221 ;  /* 0x000000ddde0d723e */ /* 0x008fca00000000ff */
[----:B------:R1:W-:Y:S02]  /*5880*/  MUFU.EX2 R223, R0 ;  /* 0x0000000000df7308 */ /* 0x0003e40000000800 */
[----:B-1----:R-:W-:Y:S02]  /*5890*/  FFMA.FTZ R0, R39, c[0x0][0x2d0], -R3 ;  /* 0x0000b40027007a23 */ /* 0x002fe40000010803 */
[----:B------:R-:W-:Y:S04]  /*58a0*/  HMMA.16816.F32 R36, R4, R26, RZ ;  /* 0x0000001a0424723c */ /* 0x000fe800000018ff */
[----:B------:R1:W3:Y:S03]  /*58b0*/  MUFU.EX2 R225, R0 ;  /* 0x0000000000e17308 */ /* 0x0002e60000000800 */
[----:B------:R-:W-:-:S05]  /*58c0*/  FFMA.FTZ R4, R89, c[0x0][0x2d0], -R2 ;  /* 0x0000b40059047a23 */ /* 0x000fca0000010802 */
[----:B------:R4:W-:Y:S01]  /*58d0*/  MUFU.EX2 R215, R4 ;  /* 0x0000000400d77308 */ /* 0x0009e20000000800 */
[----:B-1----:R-:W-:Y:S01]  /*58e0*/  FFMA.FTZ R0, R68, c[0x0][0x2d0], -R2 ;  /* 0x0000b40044007a23 */ /* 0x002fe20000010802 */
[----:B---3--:R-:W-:-:S06]  /*58f0*/  F2FP.PACK_AB R15, R225, R223 ;  /* 0x000000dfe10f723e */ /* 0x008fcc00000000ff */
[----:B------:R1:W-:Y:S01]  /*5900*/  MUFU.EX2 R207, R0 ;  /* 0x0000000000cf7308 */ /* 0x0003e20000000800 */
[----:B------:R-:W-:Y:S01]  /*5910*/  HMMA.16816.F32 R100, R12, R66, R40 ;  /* 0x000000420c64723c */ /* 0x000fe20000001828 */
[----:B----4-:R-:W-:-:S06]  /*5920*/  FFMA.FTZ R4, R90, c[0x0][0x2d0], -R2 ;  /* 0x0000b4005a047a23 */ /* 0x010fcc0000010802 */
[----:B------:R-:W-:Y:S01]  /*5930*/  MUFU.EX2 R216, R4 ;  /* 0x0000000400d87308 */ /* 0x000fe20000000800 */
[----:B------:R-:W-:Y:S01]  /*5940*/  HMMA.16816.F32 R116, R12, R62, R36 ;  /* 0x0000003e0c74723c */ /* 0x000fe20000001824 */
[----:B-1----:R-:W-:-:S06]  /*5950*/  FFMA.FTZ R0, R69, c[0x0][0x2d0], -R2 ;  /* 0x0000b40045007a23 */ /* 0x002fcc0000010802 */
[----:B------:R1:W-:Y:S01]  /*5960*/  MUFU.EX2 R203, R0 ;  /* 0x0000000000cb7308 */ /* 0x0003e20000000800 */
[C---:B------:R-:W-:Y:S08]  /*5970*/  HMMA.16816.F32 R120, R12.reuse, R80, R56 ;  /* 0x000000500c78723c */ /* 0x040ff00000001838 */
[----:B------:R-:W-:Y:S01]  /*5980*/  HMMA.16816.F32 R132, R12, R82, R32 ;  /* 0x000000520c84723c */ /* 0x000fe20000001820 */
[----:B-1----:R-:W-:-:S07]  /*5990*/  FFMA.FTZ R0, R73, c[0x0][0x2d0], -R2 ;  /* 0x0000b40049007a23 */ /* 0x002fce0000010802 */
[C---:B------:R-:W-:Y:S01]  /*59a0*/  HMMA.16816.F32 R104, R12.reuse, R64, R48 ;  /* 0x000000400c68723c */ /* 0x040fe20000001830 */
[----:B------:R1:W3:Y:S07]  /*59b0*/  MUFU.EX2 R206, R0 ;  /* 0x0000000000ce7308 */ /* 0x0002ee0000000800 */
[C---:B------:R-:W-:Y:S08]  /*59c0*/  HMMA.16816.F32 R76, R12.reuse, R60, R76 ;  /* 0x0000003c0c4c723c */ /* 0x040ff0000000184c */
[----:B------:R-:W-:Y:S01]  /*59d0*/  HMMA.16816.F32 R136, R12, R84, R52 ;  /* 0x000000540c88723c */ /* 0x000fe20000001834 */
[----:B-1----:R-:W-:Y:S01]  /*59e0*/  FMUL.FTZ R0, R9, c[0x0][0x2d0] ;  /* 0x0000b40009007a20 */ /* 0x002fe20000410000 */
[----:B---3--:R-:W-:-:S04]  /*59f0*/  F2FP.PACK_AB R6, R217, R206 ;  /* 0x000000ced906723e */ /* 0x008fc800000000ff */
[----:B------:R-:W-:Y:S02]  /*5a00*/  FSEL R0, R0, RZ, P1 ;  /* 0x000000ff00007208 */ /* 0x000fe40000800000 */
[----:B------:R-:W-:Y:S03]  /*5a10*/  HMMA.16816.F32 R56, R12, R86, R16 ;  /* 0x000000560c38723c */ /* 0x000fe60000001810 */
[--C-:B------:R-:W-:Y:S02]  /*5a20*/  FFMA.FTZ R4, R75, c[0x0][0x2d0], -R0.reuse ;  /* 0x0000b4004b047a23 */ /* 0x100fe40000010800 */
[--C-:B------:R-:W-:Y:S02]  /*5a30*/  FFMA.FTZ R10, R95, c[0x0][0x2d0], -R0.reuse ;  /* 0x0000b4005f0a7a23 */ /* 0x100fe40000010800 */
[----:B------:R1:W-:Y:S08]  /*5a40*/  MUFU.EX2 R89, R4 ;  /* 0x0000000400597308 */ /* 0x0003f00000000800 */
[----:B------:R3:W-:Y:S01]  /*5a50*/  MUFU.EX2 R198, R10 ;  /* 0x0000000a00c67308 */ /* 0x0007e20000000800 */
[----:B-1----:R-:W-:-:S07]  /*5a60*/  FFMA.FTZ R4, R88, c[0x0][0x2d0], -R0 ;  /* 0x0000b40058047a23 */ /* 0x002fce0000010800 */
[----:B------:R1:W4:Y:S01]  /*5a70*/  MUFU.EX2 R88, R4 ;  /* 0x0000000400587308 */ /* 0x0003220000000800 */
[----:B---3--:R-:W-:-:S07]  /*5a80*/  FFMA.FTZ R10, R96, c[0x0][0x2d0], -R0 ;  /* 0x0000b400600a7a23 */ /* 0x008fce0000010800 */
[----:B------:R3:W-:Y:S01]  /*5a90*/  MUFU.EX2 R188, R10 ;  /* 0x0000000a00bc7308 */ /* 0x0007e20000000800 */
[----:B-1----:R-:W-:Y:S01]  /*5aa0*/  FFMA.FTZ R4, R91, c[0x0][0x2d0], -R0 ;  /* 0x0000b4005b047a23 */ /* 0x002fe20000010800 */
[----:B----4-:R-:W-:-:S06]  /*5ab0*/  F2FP.PACK_AB R5, R88, R89 ;  /* 0x000000595805723e */ /* 0x010fcc00000000ff */
[----:B------:R1:W-:Y:S01]  /*5ac0*/  MUFU.EX2 R208, R4 ;  /* 0x0000000400d07308 */ /* 0x0003e20000000800 */
[----:B---3--:R-:W-:-:S07]  /*5ad0*/  FFMA.FTZ R10, R97, c[0x0][0x2d0], -R0 ;  /* 0x0000b400610a7a23 */ /* 0x008fce0000010800 */
        /* <DEDUP_REMOVED lines=8> */
[----:B---3--:R-:W-:Y:S02]  /*5b60*/  FFMA.FTZ R10, R99, c[0x0][0x2d0], -R8 ;  /* 0x0000b400630a7a23 */ /* 0x008fe40000010808 */
[----:B------:R-:W-:Y:S05]  /*5b70*/  LDSM.16.MT88.4 R96, [R190+0x2000] ;  /* 0x00200000be60783b */ /* 0x000fea0000004200 */
[----:B------:R3:W-:Y:S01]  /*5b80*/  MUFU.EX2 R183, R10 ;  /* 0x0000000a00b77308 */ /* 0x0007e20000000800 */
[----:B-1----:R-:W-:-:S07]  /*5b90*/  FFMA.FTZ R4, R94, c[0x0][0x2d0], -R2 ;  /* 0x0000b4005e047a23 */ /* 0x002fce0000010802 */
[----:B------:R1:W4:Y:S01]  /*5ba0*/  MUFU.EX2 R209, R4 ;  /* 0x0000000400d17308 */ /* 0x0003220000000800 */
[----:B---3--:R-:W-:-:S07]  /*5bb0*/  FFMA.FTZ R10, R108, c[0x0][0x2d0], -R8 ;  /* 0x0000b4006c0a7a23 */ /* 0x008fce0000010808 */
[----:B------:R3:W-:Y:S01]  /*5bc0*/  MUFU.EX2 R185, R10 ;  /* 0x0000000a00b97308 */ /* 0x0007e20000000800 */
[----:B-1----:R-:W-:-:S07]  /*5bd0*/  F2FP.PACK_AB R4, R203, R207 ;  /* 0x000000cfcb04723e */ /* 0x002fce00000000ff */
[----:B------:R-:W-:Y:S01]  /*5be0*/  HMMA.16816.F32 R40, R4, R20, RZ ;  /* 0x000000140428723c */ /* 0x000fe200000018ff */
[----:B---3--:R-:W-:-:S04]  /*5bf0*/  FFMA.FTZ R10, R109, c[0x0][0x2d0], -R8 ;  /* 0x0000b4006d0a7a23 */ /* 0x008fc80000010808 */
[----:B------:R1:W-:Y:S03]  /*5c00*/  MUFU.EX2 R186, R10 ;  /* 0x0000000a00ba7308 */ /* 0x0003e60000000800 */
[C---:B------:R-:W-:Y:S08]  /*5c10*/  HMMA.16816.F32 R36, R4.reuse, R22, RZ ;  /* 0x000000160424723c */ /* 0x040ff000000018ff */
[----:B------:R-:W-:Y:S01]  /*5c20*/  HMMA.16816.F32 R32, R4, R24, RZ ;  /* 0x000000180420723c */ /* 0x000fe200000018ff */
[----:B-1----:R-:W-:-:S07]  /*5c30*/  FFMA.FTZ R10, R110, c[0x0][0x2d0], -R8 ;  /* 0x0000b4006e0a7a23 */ /* 0x002fce0000010808 */
[C---:B------:R-:W-:Y:S01]  /*5c40*/  HMMA.16816.F32 R20, R4.reuse, R28, RZ ;  /* 0x0000001c0414723c */ /* 0x040fe200000018ff */
[----:B------:R1:W-:Y:S07]  /*5c50*/  MUFU.EX2 R187, R10 ;  /* 0x0000000a00bb7308 */ /* 0x0003ee0000000800 */
[C---:B------:R-:W-:Y:S08]  /*5c60*/  HMMA.16816.F32 R12, R4.reuse, R26, RZ ;  /* 0x0000001a040c723c */ /* 0x040ff000000018ff */
[----:B------:R-:W-:Y:S01]  /*5c70*/  HMMA.16816.F32 R28, R4, R30, RZ ;  /* 0x0000001e041c723c */ /* 0x000fe200000018ff */
[----:B-1----:R-:W-:-:S04]  /*5c80*/  FFMA.FTZ R10, R111, c[0x0][0x2d0], -R3 ;  /* 0x0000b4006f0a7a23 */ /* 0x002fc80000010803 */
[----:B------:R1:W-:Y:S03]  /*5c90*/  MUFU.EX2 R179, R10 ;  /* 0x0000000a00b37308 */ /* 0x0003e60000000800 */
[C---:B------:R-:W-:Y:S08]  /*5ca0*/  HMMA.16816.F32 R16, R4.reuse, R44, RZ ;  /* 0x0000002c0410723c */ /* 0x040ff000000018ff */
[----:B------:R-:W-:Y:S01]  /*5cb0*/  HMMA.16816.F32 R24, R4, R46, RZ ;  /* 0x0000002e0418723c */ /* 0x000fe200000018ff */
[----:B-1----:R-:W-:-:S06]  /*5cc0*/  FFMA.FTZ R10, R112, c[0x0][0x2d0], -R3 ;  /* 0x0000b400700a7a23 */ /* 0x002fcc0000010803 */
[----:B------:R-:W-:Y:S01]  /*5cd0*/  F2FP.PACK_AB R4, R216, R215 ;  /* 0x000000d7d804723e */ /* 0x000fe200000000ff */
[----:B------:R1:W3:Y:S01]  /*5ce0*/  MUFU.EX2 R180, R10 ;  /* 0x0000000a00b47308 */ /* 0x0002e20000000800 */
[----:B----4-:R-:W-:Y:S02]  /*5cf0*/  F2FP.PACK_AB R6, R209, R210 ;  /* 0x000000d2d106723e */ /* 0x010fe400000000ff */
[----:B------:R-:W-:Y:S02]  /*5d00*/  F2FP.PACK_AB R5, R188, R198 ;  /* 0x000000c6bc05723e */ /* 0x000fe400000000ff */
[----:B------:R-:W-:-:S07]  /*5d10*/  F2FP.PACK_AB R7, R199, R200 ;  /* 0x000000c8c707723e */ /* 0x000fce00000000ff */
[----:B------:R-:W-:Y:S01]  /*5d20*/  HMMA.16816.F32 R48, R4, R64, R40 ;  /* 0x000000400430723c */ /* 0x000fe20000001828 */
[----:B-1----:R-:W-:-:S04]  /*5d30*/  FFMA.FTZ R10, R113, c[0x0][0x2d0], -R3 ;  /* 0x0000b400710a7a23 */ /* 0x002fc80000010803 */
[----:B------:R1:W-:Y:S03]  /*5d40*/  MUFU.EX2 R181, R10 ;  /* 0x0000000a00b57308 */ /* 0x0003e60000000800 */
[C---:B------:R-:W-:Y:S08]  /*5d50*/  HMMA.16816.F32 R44, R4.reuse, R60, R32 ;  /* 0x0000003c042c723c */ /* 0x040ff00000001820 */
[----:B------:R-:W-:Y:S01]  /*5d60*/  HMMA.16816.F32 R40, R4, R80, R20 ;  /* 0x000000500428723c */ /* 0x000fe20000001814 */
[----:B------:R-:W4:Y:S01]  /*5d70*/  LDSM.16.MT88.4 R20, [R190+0x1000] ;  /* 0x00100000be14783b */ /* 0x000f220000004200 */
[----:B-1----:R-:W-:-:S06]  /*5d80*/  FFMA.FTZ R10, R114, c[0x0][0x2d0], -R3 ;  /* 0x0000b400720a7a23 */ /* 0x002fcc0000010803 */
[C---:B------:R-:W-:Y:S01]  /*5d90*/  HMMA.16816.F32 R64, R4.reuse, R66, R36 ;  /* 0x000000420440723c */ /* 0x040fe20000001824 */
[----:B------:R1:W5:Y:S07]  /*5da0*/  MUFU.EX2 R182, R10 ;  /* 0x0000000a00b67308 */ /* 0x00036e0000000800 */
[C---:B------:R-:W-:Y:S08]  /*5db0*/  HMMA.16816.F32 R32, R4.reuse, R82, R28 ;  /* 0x000000520420723c */ /* 0x040ff0000000181c */
[----:B------:R-:W-:Y:S01]  /*5dc0*/  HMMA.16816.F32 R52, R4, R84, R16 ;  /* 0x000000540434723c */ /* 0x000fe20000001810 */
[----:B------:R-:W2:Y:S01]  /*5dd0*/  LDSM.16.MT88.4 R16, [R193+0x1000] ;  /* 0x00100000c110783b */ /* 0x000ea20000004200 */
[----:B-1----:R-:W-:-:S03]  /*5de0*/  FFMA.FTZ R10, R115, c[0x0][0x2d0], -R2 ;  /* 0x0000b400730a7a23 */ /* 0x002fc60000010802 */
[----:B------:R-:W-:Y:S01]  /*5df0*/  LDSM.16.MT88.4 R112, [R193+0x2000] ;  /* 0x00200000c170783b */ /* 0x000fe20000004200 */
[----:B------:R1:W-:Y:S02]  /*5e00*/  MUFU.EX2 R178, R10 ;  /* 0x0000000a00b27308 */ /* 0x0003e40000000800 */
[C---:B------:R-:W-:Y:S01]  /*5e10*/  HMMA.16816.F32 R36, R4.reuse, R62, R12 ;  /* 0x0000003e0424723c */ /* 0x040fe2000000180c */
[----:B------:R-:W2:Y:S07]  /*5e20*/  LDSM.16.MT88.4 R12, [R191+0x1000] ;  /* 0x00100000bf0c783b */ /* 0x000eae0000004200 */
[----:B------:R-:W-:Y:S01]  /*5e30*/  HMMA.16816.F32 R28, R4, R86, R24 ;  /* 0x00000056041c723c */ /* 0x000fe20000001818 */
[----:B------:R-:W2:Y:S01]  /*5e40*/  LDSM.16.MT88.4 R24, [R192+0x1000] ;  /* 0x00100000c018783b */ /* 0x000ea20000004200 */
[----:B-1----:R-:W-:-:S05]  /*5e50*/  FFMA.FTZ R10, R124, c[0x0][0x2d0], -R2 ;  /* 0x0000b4007c0a7a23 */ /* 0x002fca0000010802 */
[----:B---3--:R-:W-:Y:S01]  /*5e60*/  F2FP.PACK_AB R5, R180, R179 ;  /* 0x000000b3b405723e */ /* 0x008fe200000000ff */
[----:B------:R-:W-:Y:S01]  /*5e70*/  FFMA.FTZ R4, R126, c[0x0][0x2d0], -R2 ;  /* 0x0000b4007e047a23 */ /* 0x000fe20000010802 */
[----:B------:R-:W-:Y:S01]  /*5e80*/  F2FP.PACK_AB R6, R187, R186 ;  /* 0x000000babb06723e */ /* 0x000fe200000000ff */
[----:B------:R1:W3:Y:S01]  /*5e90*/  MUFU.EX2 R176, R10 ;  /* 0x0000000a00b07308 */ /* 0x0002e20000000800 */
[----:B-----5:R-:W-:-:S07]  /*5ea0*/  F2FP.PACK_AB R7, R182, R181 ;  /* 0x000000b5b607723e */ /* 0x020fce00000000ff */
[----:B------:R5:W-:Y:S01]  /*5eb0*/  MUFU.EX2 R175, R4 ;  /* 0x0000000400af7308 */ /* 0x000be20000000800 */
[----:B-1----:R-:W-:-:S07]  /*5ec0*/  FFMA.FTZ R10, R125, c[0x0][0x2d0], -R2 ;  /* 0x0000b4007d0a7a23 */ /* 0x002fce0000010802 */
[----:B------:R1:W1:Y:S01]  /*5ed0*/  MUFU.EX2 R177, R10 ;  /* 0x0000000a00b17308 */ /* 0x0002620000000800 */
[----:B-----5:R-:W-:-:S07]  /*5ee0*/  FFMA.FTZ R4, R127, c[0x0][0x2d0], -R0 ;  /* 0x0000b4007f047a23 */ /* 0x020fce0000010800 */
[----:B------:R5:W-:Y:S01]  /*5ef0*/  MUFU.EX2 R173, R4 ;  /* 0x0000000400ad7308 */ /* 0x000be20000000800 */
[----:B-1----:R-:W-:-:S07]  /*5f00*/  FFMA.FTZ R10, R129, c[0x0][0x2d0], -R0 ;  /* 0x0000b400810a7a23 */ /* 0x002fce0000010800 */
[----:B------:R1:W-:Y:S01]  /*5f10*/  MUFU.EX2 R172, R10 ;  /* 0x0000000a00ac7308 */ /* 0x0003e20000000800 */
[----:B-----5:R-:W-:-:S07]  /*5f20*/  FFMA.FTZ R4, R128, c[0x0][0x2d0], -R0 ;  /* 0x0000b40080047a23 */ /* 0x020fce0000010800 */
[----:B------:R5:W2:Y:S01]  /*5f30*/  MUFU.EX2 R174, R4 ;  /* 0x0000000400ae7308 */ /* 0x000aa20000000800 */
[----:B-1----:R-:W-:-:S07]  /*5f40*/  FFMA.FTZ R10, R130, c[0x0][0x2d0], -R0 ;  /* 0x0000b400820a7a23 */ /* 0x002fce0000010800 */
[----:B------:R1:W1:Y:S01]  /*5f50*/  MUFU.EX2 R87, R10 ;  /* 0x0000000a00577308 */ /* 0x0002620000000800 */
[----:B-----5:R-:W-:-:S07]  /*5f60*/  F2FP.PACK_AB R4, R185, R183 ;  /* 0x000000b7b904723e */ /* 0x020fce00000000ff */
[----:B----4-:R-:W-:Y:S01]  /*5f70*/  HMMA.16816.F32 R92, R4, R20, R104 ;  /* 0x00000014045c723c */ /* 0x010fe20000001868 */
[----:B-1----:R-:W-:-:S07]  /*5f80*/  FFMA.FTZ R10, R144, c[0x0][0x2d0], -R8 ;  /* 0x0000b400900a7a23 */ /* 0x002fce0000010808 */
[C---:B--2---:R-:W-:Y:S01]  /*5f90*/  HMMA.16816.F32 R104, R4.reuse, R16, R76 ;  /* 0x000000100468723c */ /* 0x044fe2000000184c */
[----:B------:R1:W-:Y:S07]  /*5fa0*/  MUFU.EX2 R83, R10 ;  /* 0x0000000a00537308 */ /* 0x0003ee0000000800 */
[C---:B------:R-:W-:Y:S08]  /*5fb0*/  HMMA.16816.F32 R120, R4.reuse, R12, R120 ;  /* 0x0000000c0478723c */ /* 0x040ff00000001878 */
[----:B------:R-:W-:Y:S01]  /*5fc0*/  HMMA.16816.F32 R136, R4, R24, R136 ;  /* 0x000000180488723c */ /* 0x000fe20000001888 */
[----:B-1----:R-:W-:-:S04]  /*5fd0*/  FFMA.FTZ R10, R142, c[0x0][0x2d0], -R8 ;  /* 0x0000b4008e0a7a23 */ /* 0x002fc80000010808 */
[----:B------:R1:W-:Y:S03]  /*5fe0*/  MUFU.EX2 R84, R10 ;  /* 0x0000000a00547308 */ /* 0x0003e60000000800 */
[C---:B------:R-:W-:Y:S08]  /*5ff0*/  HMMA.16816.F32 R100, R4.reuse, R22, R100 ;  /* 0x000000160464723c */ /* 0x040ff00000001864 */
[----:B------:R-:W-:Y:S01]  /*6000*/  HMMA.16816.F32 R116, R4, R18, R116 ;  /* 0x000000120474723c */ /* 0x000fe20000001874 */
[----:B-1----:R-:W-:-:S07]  /*6010*/  FFMA.FTZ R10, R140, c[0x0][0x2d0], -R8 ;  /* 0x0000b4008c0a7a23 */ /* 0x002fce0000010808 */
[C---:B------:R-:W-:Y:S01]  /*6020*/  HMMA.16816.F32 R132, R4.reuse, R14, R132 ;  /* 0x0000000e0484723c */ /* 0x040fe20000001884 */
[----:B------:R1:W-:Y:S07]  /*6030*/  MUFU.EX2 R85, R10 ;  /* 0x0000000a00557308 */ /* 0x0003ee0000000800 */
[----:B------:R-:W-:Y:S07]  /*6040*/  HMMA.16816.F32 R60, R4, R26, R56 ;  /* 0x0000001a043c723c */ /* 0x000fee0000001838 */
[----:B---3--:R-:W-:Y:S01]  /*6050*/  F2FP.PACK_AB R4, R176, R178 ;  /* 0x000000b2b004723e */ /* 0x008fe200000000ff */
[----:B-1----:R-:W-:Y:S01]  /*6060*/  FFMA.FTZ R10, R131, c[0x0][0x2d0], -R8 ;  /* 0x0000b400830a7a23 */ /* 0x002fe20000010808 */
[----:B------:R-:W-:Y:S01]  /*6070*/  F2FP.PACK_AB R6, R175, R177 ;  /* 0x000000b1af06723e */ /* 0x000fe200000000ff */
[----:B------:R-:W-:Y:S01]  /*6080*/  LDSM.16.MT88.4 R128, [R191+0x2000] ;  /* 0x00200000bf80783b */ /* 0x000fe20000004200 */
[----:B------:R-:W-:Y:S01]  /*6090*/  F2FP.PACK_AB R5, R174, R173 ;  /* 0x000000adae05723e */ /* 0x000fe200000000ff */
[----:B------:R1:W-:Y:S01]  /*60a0*/  MUFU.EX2 R86, R10 ;  /* 0x0000000a00567308 */ /* 0x0003e20000000800 */
[----:B------:R-:W-:-:S07]  /*60b0*/  F2FP.PACK_AB R7, R87, R172 ;  /* 0x000000ac5707723e */ /* 0x000fce00000000ff */
[----:B------:R-:W-:Y:S01]  /*60c0*/  HMMA.16816.F32 R56, R4, R20, R48 ;  /* 0x000000140438723c */ /* 0x000fe20000001830 */
[----:B-1----:R-:W-:-:S07]  /*60d0*/  FFMA.FTZ R10, R146, c[0x0][0x2d0], -R3 ;  /* 0x0000b400920a7a23 */ /* 0x002fce0000010803 */
[C---:B------:R-:W-:Y:S01]  /*60e0*/  HMMA.16816.F32 R48, R4.reuse, R16, R44 ;  /* 0x000000100430723c */ /* 0x040fe2000000182c */
[----:B------:R1:W-:Y:S07]  /*60f0*/  MUFU.EX2 R79, R10 ;  /* 0x0000000a004f7308 */ /* 0x0003ee0000000800 */
[C---:B------:R-:W-:Y:S01]  /*6100*/  HMMA.16816.F32 R44, R4.reuse, R18, R36 ;  /* 0x00000012042c723c */ /* 0x040fe20000001824 */
[----:B------:R-:W-:Y:S07]  /*6110*/  LDSM.16.MT88.4 R16, [R193+0x1800] ;  /* 0x00180000c110783b */ /* 0x000fee0000004200 */
[----:B------:R-:W-:Y:S01]  /*6120*/  HMMA.16816.F32 R36, R4, R14, R32 ;  /* 0x0000000e0424723c */ /* 0x000fe20000001820 */
[----:B-1----:R-:W-:-:S04]  /*6130*/  FFMA.FTZ R10, R145, c[0x0][0x2d0], -R3 ;  /* 0x0000b400910a7a23 */ /* 0x002fc80000010803 */
[----:B------:R1:W2:Y:S03]  /*6140*/  MUFU.EX2 R80, R10 ;  /* 0x0000000a00507308 */ /* 0x0002a60000000800 */
[C---:B------:R-:W-:Y:S01]  /*6150*/  HMMA.16816.F32 R64, R4.reuse, R22, R64 ;  /* 0x000000160440723c */ /* 0x040fe20000001840 */
[----:B------:R-:W3:Y:S07]  /*6160*/  LDSM.16.MT88.4 R20, [R190+0x1800] ;  /* 0x00180000be14783b */ /* 0x000eee0000004200 */
[----:B------:R-:W-:Y:S01]  /*6170*/  HMMA.16816.F32 R40, R4, R12, R40 ;  /* 0x0000000c0428723c */ /* 0x000fe20000001828 */
[----:B------:R-:W4:Y:S01]  /*6180*/  LDSM.16.MT88.4 R12, [R191+0x1800] ;  /* 0x00180000bf0c783b */ /* 0x000f220000004200 */
[----:B-1----:R-:W-:-:S06]  /*6190*/  FFMA.FTZ R10, R143, c[0x0][0x2d0], -R3 ;  /* 0x0000b4008f0a7a23 */ /* 0x002fcc0000010803 */
[C---:B------:R-:W-:Y:S01]  /*61a0*/  HMMA.16816.F32 R32, R4.reuse, R24, R52 ;  /* 0x000000180420723c */ /* 0x040fe20000001834 */
[----:B------:R1:W-:Y:S07]  /*61b0*/  MUFU.EX2 R81, R10 ;  /* 0x0000000a00517308 */ /* 0x0003ee0000000800 */
[----:B------:R-:W-:Y:S01]  /*61c0*/  HMMA.16816.F32 R28, R4, R26, R28 ;  /* 0x0000001a041c723c */ /* 0x000fe2000000181c */
[----:B------:R-:W5:Y:S06]  /*61d0*/  LDSM.16.MT88.4 R24, [R192+0x1800] ;  /* 0x00180000c018783b */ /* 0x000f6c0000004200 */
[----:B------:R-:W-:Y:S01]  /*61e0*/  FFMA.FTZ R4, R150, c[0x0][0x2d0], -R2 ;  /* 0x0000b40096047a23 */ /* 0x000fe20000010802 */
[----:B--2---:R-:W-:-:S02]  /*61f0*/  F2FP.PACK_AB R5, R80, R79 ;  /* 0x0000004f5005723e */ /* 0x004fc400000000ff */
[----:B------:R-:W-:Y:S01]  /*6200*/  F2FP.PACK_AB R6, R86, R85 ;  /* 0x000000555606723e */ /* 0x000fe200000000ff */
[----:B-1----:R-:W-:Y:S01]  /*6210*/  FFMA.FTZ R10, R141, c[0x0][0x2d0], -R3 ;  /* 0x0000b4008d0a7a23 */ /* 0x002fe20000010803 */
[----:B------:R1:W-:Y:S08]  /*6220*/  MUFU.EX2 R75, R4 ;  /* 0x00000004004b7308 */ /* 0x0003f00000000800 */
[----:B------:R2:W2:Y:S01]  /*6230*/  MUFU.EX2 R82, R10 ;  /* 0x0000000a00527308 */ /* 0x0004a20000000800 */
[----:B-1----:R-:W-:-:S07]  /*6240*/  FFMA.FTZ R4, R149, c[0x0][0x2d0], -R2 ;  /* 0x0000b40095047a23 */ /* 0x002fce0000010802 */
[----:B------:R1:W-:Y:S01]  /*6250*/  MUFU.EX2 R76, R4 ;  /* 0x00000004004c7308 */ /* 0x0003e20000000800 */
[----:B--2---:R-:W-:Y:S01]  /*6260*/  FFMA.FTZ R10, R147, c[0x0][0x2d0], -R2 ;  /* 0x0000b400930a7a23 */ /* 0x004fe20000010802 */
[----:B------:R-:W-:-:S06]  /*6270*/  F2FP.PACK_AB R7, R82, R81 ;  /* 0x000000515207723e */ /* 0x000fcc00000000ff */
[----:B------:R2:W-:Y:S01]  /*6280*/  MUFU.EX2 R77, R10 ;  /* 0x0000000a004d7308 */ /* 0x0005e20000000800 */
[----:B-1----:R-:W-:-:S07]  /*6290*/  FFMA.FTZ R4, R151, c[0x0][0x2d0], -R0 ;  /* 0x0000b40097047a23 */ /* 0x002fce0000010800 */
[----:B------:R1:W-:Y:S01]  /*62a0*/  MUFU.EX2 R73, R4 ;  /* 0x0000000400497308 */ /* 0x0003e20000000800 */
[----:B--2---:R-:W-:-:S07]  /*62b0*/  FFMA.FTZ R10, R148, c[0x0][0x2d0], -R2 ;  /* 0x0000b400940a7a23 */ /* 0x004fce0000010802 */
[----:B------:R2:W-:Y:S01]  /*62c0*/  MUFU.EX2 R78, R10 ;  /* 0x0000000a004e7308 */ /* 0x0005e20000000800 */
[----:B-1----:R-:W-:-:S07]  /*62d0*/  FFMA.FTZ R4, R153, c[0x0][0x2d0], -R0 ;  /* 0x0000b40099047a23 */ /* 0x002fce0000010800 */
[----:B------:R1:W-:Y:S01]  /*62e0*/  MUFU.EX2 R74, R4 ;  /* 0x00000004004a7308 */ /* 0x0003e20000000800 */
[----:B--2---:R-:W-:-:S07]  /*62f0*/  FFMA.FTZ R10, R152, c[0x0][0x2d0], -R0 ;  /* 0x0000b400980a7a23 */ /* 0x004fce0000010800 */
[----:B------:R2:W-:Y:S01]  /*6300*/  MUFU.EX2 R69, R10 ;  /* 0x0000000a00457308 */ /* 0x0005e20000000800 */
[----:B-1----:R-:W-:-:S07]  /*6310*/  F2FP.PACK_AB R4, R84, R83 ;  /* 0x000000535404723e */ /* 0x002fce00000000ff */
[----:B---3--:R-:W-:Y:S01]  /*6320*/  HMMA.16816.F32 R92, R4, R20, R92 ;  /* 0x00000014045c723c */ /* 0x008fe2000000185c */
[----:B--2---:R-:W-:-:S04]  /*6330*/  FFMA.FTZ R10, R154, c[0x0][0x2d0], -R0 ;  /* 0x0000b4009a0a7a23 */ /* 0x004fc80000010800 */
[----:B------:R1:W-:Y:S03]  /*6340*/  MUFU.EX2 R68, R10 ;  /* 0x0000000a00447308 */ /* 0x0003e60000000800 */
[C---:B------:R-:W-:Y:S08]  /*6350*/  HMMA.16816.F32 R100, R4.reuse, R22, R100 ;  /* 0x000000160464723c */ /* 0x040ff00000001864 */
[----:B------:R-:W-:Y:S01]  /*6360*/  HMMA.16816.F32 R104, R4, R16, R104 ;  /* 0x000000100468723c */ /* 0x000fe20000001868 */
[----:B-1----:R-:W-:-:S07]  /*6370*/  FFMA.FTZ R10, R158, c[0x0][0x2d0], -R8 ;  /* 0x0000b4009e0a7a23 */ /* 0x002fce0000010808 */
[C---:B------:R-:W-:Y:S01]  /*6380*/  HMMA.16816.F32 R116, R4.reuse, R18, R116 ;  /* 0x000000120474723c */ /* 0x040fe20000001874 */
[----:B------:R1:W-:Y:S07]  /*6390*/  MUFU.EX2 R52, R10 ;  /* 0x0000000a00347308 */ /* 0x0003ee0000000800 */
[C---:B----4-:R-:W-:Y:S08]  /*63a0*/  HMMA.16816.F32 R120, R4.reuse, R12, R120 ;  /* 0x0000000c0478723c */ /* 0x050ff00000001878 */
[----:B------:R-:W-:Y:S01]  /*63b0*/  HMMA.16816.F32 R132, R4, R14, R132 ;  /* 0x0000000e0484723c */ /* 0x000fe20000001884 */
[----:B-1----:R-:W-:-:S04]  /*63c0*/  FFMA.FTZ R10, R157, c[0x0][0x2d0], -R8 ;  /* 0x0000b4009d0a7a23 */ /* 0x002fc80000010808 */
[----:B------:R1:W2:Y:S03]  /*63d0*/  MUFU.EX2 R54, R10 ;  /* 0x0000000a00367308 */ /* 0x0002a60000000800 */
[C---:B-----5:R-:W-:Y:S08]  /*63e0*/  HMMA.16816.F32 R136, R4.reuse, R24, R136 ;  /* 0x000000180488723c */ /* 0x060ff00000001888 */
[----:B------:R-:W-:Y:S01]  /*63f0*/  HMMA.16816.F32 R60, R4, R26, R60 ;  /* 0x0000001a043c723c */ /* 0x000fe2000000183c */
[--C-:B-1----:R-:W-:Y:S01]  /*6400*/  FFMA.FTZ R10, R156, c[0x0][0x2d0], -R8.reuse ;  /* 0x0000b4009c0a7a23 */ /* 0x102fe20000010808 */
[----:B--2---:R-:W-:Y:S01]  /*6410*/  F2FP.PACK_AB R148, R54, R52 ;  /* 0x000000343694723e */ /* 0x004fe200000000ff */
[----:B------:R-:W-:-:S04]  /*6420*/  FFMA.FTZ R8, R155, c[0x0][0x2d0], -R8 ;  /* 0x0000b4009b087a23 */ /* 0x000fc80000010808 */
[----:B------:R-:W-:Y:S01]  /*6430*/  F2FP.PACK_AB R4, R78, R77 ;  /* 0x0000004d4e04723e */ /* 0x000fe200000000ff */
[----:B------:R-:W-:Y:S01]  /*6440*/  MUFU.EX2 R55, R10 ;  /* 0x0000000a00377308 */ /* 0x000fe20000000800 */
[----:B------:R-:W-:Y:S02]  /*6450*/  F2FP.PACK_AB R6, R76, R75 ;  /* 0x0000004b4c06723e */ /* 0x000fe400000000ff */
[----:B------:R-:W-:Y:S02]  /*6460*/  F2FP.PACK_AB R5, R74, R73 ;  /* 0x000000494a05723e */ /* 0x000fe400000000ff */
[----:B------:R-:W-:-:S03]  /*6470*/  F2FP.PACK_AB R7, R68, R69 ;  /* 0x000000454407723e */ /* 0x000fc600000000ff */
[----:B------:R1:W2:Y:S04]  /*6480*/  MUFU.EX2 R53, R8 ;  /* 0x0000000800357308 */ /* 0x0002a80000000800 */
[C---:B------:R-:W-:Y:S08]  /*6490*/  HMMA.16816.F32 R64, R4.reuse, R22, R64 ;  /* 0x000000160440723c */ /* 0x040ff00000001840 */
[----:B------:R-:W-:Y:S01]  /*64a0*/  HMMA.16816.F32 R56, R4, R20, R56 ;  /* 0x000000140438723c */ /* 0x000fe20000001838 */
[----:B-1----:R-:W-:Y:S01]  /*64b0*/  FFMA.FTZ R8, R160, c[0x0][0x2d0], -R3 ;  /* 0x0000b400a0087a23 */ /* 0x002fe20000010803 */
[----:B--2---:R-:W-:-:S03]  /*64c0*/  F2FP.PACK_AB R150, R53, R55 ;  /* 0x000000373596723e */ /* 0x004fc600000000ff */
[----:B------:R1:W-:Y:S03]  /*64d0*/  MUFU.EX2 R23, R8 ;  /* 0x0000000800177308 */ /* 0x0003e60000000800 */
[C---:B------:R-:W-:Y:S08]  /*64e0*/  HMMA.16816.F32 R48, R4.reuse, R16, R48 ;  /* 0x000000100430723c */ /* 0x040ff00000001830 */
[----:B------:R-:W-:Y:S01]  /*64f0*/  HMMA.16816.F32 R44, R4, R18, R44 ;  /* 0x00000012042c723c */ /* 0x000fe2000000182c */
[----:B-1----:R-:W-:-:S07]  /*6500*/  FFMA.FTZ R8, R161, c[0x0][0x2d0], -R3 ;  /* 0x0000b400a1087a23 */ /* 0x002fce0000010803 */
[C---:B------:R-:W-:Y:S01]  /*6510*/  HMMA.16816.F32 R40, R4.reuse, R12, R40 ;  /* 0x0000000c0428723c */ /* 0x040fe20000001828 */
[----:B------:R1:W2:Y:S07]  /*6520*/  MUFU.EX2 R22, R8 ;  /* 0x0000000800167308 */ /* 0x0002ae0000000800 */
[C---:B------:R-:W-:Y:S01]  /*6530*/  HMMA.16816.F32 R36, R4.reuse, R14, R36 ;  /* 0x0000000e0424723c */ /* 0x040fe20000001824 */
[----:B------:R-:W3:Y:S07]  /*6540*/  LDSM.16.MT88.4 R12, [R192+0x2000] ;  /* 0x00200000c00c783b */ /* 0x000eee0000004200 */
[----:B------:R-:W-:Y:S01]  /*6550*/  HMMA.16816.F32 R32, R4, R24, R32 ;  /* 0x000000180420723c */ /* 0x000fe20000001820 */
[----:B-1----:R-:W-:Y:S01]  /*6560*/  FFMA.FTZ R8, R159, c[0x0][0x2d0], -R3 ;  /* 0x0000b4009f087a23 */ /* 0x002fe20000010803 */
[----:B--2---:R-:W-:-:S03]  /*6570*/  F2FP.PACK_AB R149, R22, R23 ;  /* 0x000000171695723e */ /* 0x004fc600000000ff */
[----:B------:R1:W-:Y:S03]  /*6580*/  MUFU.EX2 R21, R8 ;  /* 0x0000000800157308 */ /* 0x0003e60000000800 */
[----:B------:R-:W-:Y:S07]  /*6590*/  HMMA.16816.F32 R28, R4, R26, R28 ;  /* 0x0000001a041c723c */ /* 0x000fee000000181c */
[----:B------:R-:W-:-:S02]  /*65a0*/  FFMA.FTZ R5, R162, c[0x0][0x2d0], -R3 ;  /* 0x0000b400a2057a23 */ /* 0x000fc40000010803 */
[----:B------:R-:W-:Y:S02]  /*65b0*/  FFMA.FTZ R7, R169, c[0x0][0x2d0], -R0 ;  /* 0x0000b400a9077a23 */ /* 0x000fe40000010800 */
[----:B------:R2:W4:Y:S01]  /*65c0*/  MUFU.EX2 R20, R5 ;  /* 0x0000000500147308 */ /* 0x0005220000000800 */
[--C-:B------:R-:W-:Y:S02]  /*65d0*/  FFMA.FTZ R4, R167, c[0x0][0x2d0], -R2.reuse ;  /* 0x0000b400a7047a23 */ /* 0x100fe40000010802 */
[----:B------:R-:W-:Y:S02]  /*65e0*/  FFMA.FTZ R3, R165, c[0x0][0x2d0], -R2 ;  /* 0x0000b400a5037a23 */ /* 0x000fe40000010802 */
[----:B-1----:R-:W-:Y:S02]  /*65f0*/  FFMA.FTZ R8, R168, c[0x0][0x2d0], -R0 ;  /* 0x0000b400a8087a23 */ /* 0x002fe40000010800 */
[--C-:B------:R-:W-:Y:S01]  /*6600*/  FFMA.FTZ R6, R164, c[0x0][0x2d0], -R2.reuse ;  /* 0x0000b400a4067a23 */ /* 0x100fe20000010802 */
[----:B------:R1:W-:Y:S01]  /*6610*/  MUFU.EX2 R16, R4 ;  /* 0x0000000400107308 */ /* 0x0003e20000000800 */
[----:B------:R-:W-:-:S02]  /*6620*/  FFMA.FTZ R2, R163, c[0x0][0x2d0], -R2 ;  /* 0x0000b400a3027a23 */ /* 0x000fc40000010802 */
[----:B--2---:R-:W-:-:S05]  /*6630*/  FFMA.FTZ R5, R170, c[0x0][0x2d0], -R0 ;  /* 0x0000b400aa057a23 */ /* 0x004fca0000010800 */
[----:B------:R-:W-:Y:S01]  /*6640*/  MUFU.EX2 R10, R7 ;  /* 0x00000007000a7308 */ /* 0x000fe20000000800 */
[----:B------:R-:W-:Y:S01]  /*6650*/  FFMA.FTZ R0, R166, c[0x0][0x2d0], -R0 ;  /* 0x0000b400a6007a23 */ /* 0x000fe20000010800 */
[----:B----4-:R-:W-:Y:S01]  /*6660*/  F2FP.PACK_AB R151, R20, R21 ;  /* 0x000000151497723e */ /* 0x010fe200000000ff */
[----:B-1----:R-:W-:-:S05]  /*6670*/  FADD.FTZ R4, R202, R11 ;  /* 0x0000000bca047221 */ /* 0x002fca0000010000 */
[----:B------:R1:W2:Y:S01]  /*6680*/  MUFU.EX2 R19, R3 ;  /* 0x0000000300137308 */ /* 0x0002a20000000800 */
[C---:B------:R-:W-:Y:S07]  /*6690*/  HMMA.16816.F32 R92, R148.reuse, R96, R92 ;  /* 0x00000060945c723c */ /* 0x040fee000000185c */
[----:B------:R4:W-:Y:S01]  /*66a0*/  MUFU.EX2 R7, R0 ;  /* 0x0000000000077308 */ /* 0x0009e20000000800 */
[----:B------:R-:W-:Y:S01]  /*66b0*/  HMMA.16816.F32 R100, R148, R98, R100 ;  /* 0x000000629464723c */ /* 0x000fe20000001864 */
[----:B-1----:R-:W-:-:S06]  /*66c0*/  FADD.FTZ R3, R207, R203 ;  /* 0x000000cbcf037221 */ /* 0x002fcc0000010000 */
[----:B------:R1:W-:Y:S01]  /*66d0*/  MUFU.EX2 R17, R2 ;  /* 0x0000000200117308 */ /* 0x0003e20000000800 */
[----:B--2---:R-:W-:Y:S01]  /*66e0*/  F2FP.PACK_AB R144, R19, R16 ;  /* 0x000000101390723e */ /* 0x004fe200000000ff */
[----:B------:R-:W-:Y:S01]  /*66f0*/  HMMA.16816.F32 R104, R148, R112, R104 ;  /* 0x000000709468723c */ /* 0x000fe20000001868 */
[----:B------:R-:W-:Y:S02]  /*6700*/  FADD.FTZ R3, R206, R3 ;  /* 0x00000003ce037221 */ /* 0x000fe40000010000 */
[----:B----4-:R-:W-:-:S03]  /*6710*/  FADD.FTZ R0, R212, R211 ;  /* 0x000000d3d4007221 */ /* 0x010fc60000010000 */
[----:B------:R2:W4:Y:S01]  /*6720*/  MUFU.EX2 R11, R5 ;  /* 0x00000005000b7308 */ /* 0x0005220000000800 */
[----:B------:R-:W-:Y:S01]  /*6730*/  FADD.FTZ R3, R217, R3 ;  /* 0x00000003d9037221 */ /* 0x000fe20000010000 */
[----:B------:R-:W-:Y:S01]  /*6740*/  HMMA.16816.F32 R116, R148, R114, R116 ;  /* 0x000000729474723c */ /* 0x000fe20000001874 */
[----:B------:R-:W-:Y:S02]  /*6750*/  FADD.FTZ R0, R213, R0 ;  /* 0x00000000d5007221 */ /* 0x000fe40000010000 */
[----:B-1----:R-:W-:-:S03]  /*6760*/  FADD.FTZ R2, R218, R4 ;  /* 0x00000004da027221 */ /* 0x002fc60000010000 */
[----:B------:R-:W1:Y:S02]  /*6770*/  MUFU.EX2 R18, R6 ;  /* 0x0000000600127308 */ /* 0x000e640000000800 */
[C---:B------:R-:W-:Y:S01]  /*6780*/  HMMA.16816.F32 R120, R148.reuse, R128, R120 ;  /* 0x000000809478723c */ /* 0x040fe20000001878 */
[----:B------:R-:W-:Y:S02]  /*6790*/  FADD.FTZ R4, R219, R2 ;  /* 0x00000002db047221 */ /* 0x000fe40000010000 */
[----:B------:R-:W-:Y:S02]  /*67a0*/  FADD.FTZ R2, R214, R0 ;  /* 0x00000000d6027221 */ /* 0x000fe40000010000 */
[----:B--2---:R-:W-:Y:S01]  /*67b0*/  FADD.FTZ R5, R89, R88 ;  /* 0x0000005859057221 */ /* 0x004fe20000010000 */
[----:B------:R-:W2:Y:S01]  /*67c0*/  MUFU.EX2 R8, R8 ;  /* 0x0000000800087308 */ /* 0x000ea20000000800 */
[----:B------:R-:W-:Y:S01]  /*67d0*/  FADD.FTZ R0, R227, R4 ;  /* 0x00000004e3007221 */ /* 0x000fe20000010000 */
[----:B----4-:R-:W-:Y:S01]  /*67e0*/  F2FP.PACK_AB R145, R10, R11 ;  /* 0x0000000b0a91723e */ /* 0x010fe200000000ff */
[----:B------:R-:W-:Y:S01]  /*67f0*/  FADD.FTZ R5, R208, R5 ;  /* 0x00000005d0057221 */ /* 0x000fe20000010000 */
[----:B------:R-:W-:Y:S01]  /*6800*/  HMMA.16816.F32 R132, R148, R130, R132 ;  /* 0x000000829484723c */ /* 0x000fe20000001884 */
[----:B------:R-:W-:-:S02]  /*6810*/  FADD.FTZ R2, R221, R2 ;  /* 0x00000002dd027221 */ /* 0x000fc40000010000 */
[----:B------:R-:W-:Y:S01]  /*6820*/  FADD.FTZ R4, R215, R3 ;  /* 0x00000003d7047221 */ /* 0x000fe20000010000 */
[----:B-1----:R-:W-:Y:S01]  /*6830*/  F2FP.PACK_AB R146, R17, R18 ;  /* 0x000000121192723e */ /* 0x002fe200000000ff */
[----:B------:R-:W-:Y:S02]  /*6840*/  FADD.FTZ R5, R205, R5 ;  /* 0x00000005cd057221 */ /* 0x000fe40000010000 */
[----:B------:R-:W-:Y:S01]  /*6850*/  FADD.FTZ R3, R224, R0 ;  /* 0x00000000e0037221 */ /* 0x000fe20000010000 */
[----:B---3--:R-:W-:Y:S01]  /*6860*/  HMMA.16816.F32 R136, R148, R12, R136 ;  /* 0x0000000c9488723c */ /* 0x008fe20000001888 */
[----:B------:R-:W-:Y:S02]  /*6870*/  FADD.FTZ R2, R222, R2 ;  /* 0x00000002de027221 */ /* 0x000fe40000010000 */
[----:B------:R-:W-:Y:S01]  /*6880*/  FADD.FTZ R0, R216, R4 ;  /* 0x00000004d8007221 */ /* 0x000fe20000010000 */
[----:B--2---:R-:W-:Y:S01]  /*6890*/  F2FP.PACK_AB R147, R7, R8 ;  /* 0x000000080793723e */ /* 0x004fe200000000ff */
        /* <DEDUP_REMOVED lines=56> */
[----:B------:R-:W-:Y:S01]  /*6c20*/  FADD.FTZ R6, R22, R0 ;  /* 0x0000000016067221 */ /* 0x000fe20000010000 */
[----:B------:R-:W-:Y:S01]  /*6c30*/  IADD3 R0, R171, -0x2, RZ ;  /* 0xfffffffeab007810 */ /* 0x000fe20007ffe0ff */
[----:B------:R-:W-:-:S02]  /*6c40*/  FADD.FTZ R2, R10, R2 ;  /* 0x000000020a027221 */ /* 0x000fc40000010000 */
[----:B------:R-:W-:Y:S01]  /*6c50*/  FADD.FTZ R3, R19, R3 ;  /* 0x0000000313037221 */ /* 0x000fe20000010000 */
[----:B------:R-:W-:Y:S01]  /*6c60*/  ISETP.GE.AND P1, PT, R0, R229, PT ;  /* 0x000000e50000720c */ /* 0x000fe20003f26270 */
[----:B------:R-:W-:Y:S02]  /*6c70*/  FADD.FTZ R5, R55, R4 ;  /* 0x0000000437057221 */ /* 0x000fe40000010000 */
[----:B------:R-:W-:Y:S02]  /*6c80*/  FADD.FTZ R4, R21, R6 ;  /* 0x0000000615047221 */ /* 0x000fe40000010000 */
[----:B------:R-:W-:Y:S02]  /*6c90*/  FADD.FTZ R2, R8, R2 ;  /* 0x0000000208027221 */ /* 0x000fe40000010000 */
[----:B------:R-:W-:Y:S02]  /*6ca0*/  FADD.FTZ R3, R18, R3 ;  /* 0x0000000312037221 */ /* 0x000fe40000010000 */
[----:B------:R-:W-:-:S02]  /*6cb0*/  FADD.FTZ R5, R53, R5 ;  /* 0x0000000535057221 */ /* 0x000fc40000010000 */
[----:B------:R-:W-:Y:S02]  /*6cc0*/  FADD.FTZ R4, R20, R4 ;  /* 0x0000000414047221 */ /* 0x000fe40000010000 */
[----:B------:R-:W-:Y:S01]  /*6cd0*/  FADD.FTZ R2, R7, R2 ;  /* 0x0000000207027221 */ /* 0x000fe20000010000 */
[----:B------:R1:W-:Y:S01]  /*6ce0*/  STL [R1], R5 ;  /* 0x0000000501007387 */ /* 0x0003e20000100800 */
[----:B------:R-:W-:-:S03]  /*6cf0*/  FADD.FTZ R3, R17, R3 ;  /* 0x0000000311037221 */ /* 0x000fc60000010000 */
[----:B------:R1:W-:Y:S04]  /*6d00*/  STL [R1+0x4], R4 ;  /* 0x0000040401007387 */ /* 0x0003e80000100800 */
[----:B------:R1:W-:Y:S04]  /*6d10*/  STL [R1+0xc], R2 ;  /* 0x00000c0201007387 */ /* 0x0003e80000100800 */
[----:B------:R1:W-:Y:S01]  /*6d20*/  STL [R1+0x8], R3 ;  /* 0x0000080301007387 */ /* 0x0003e20000100800 */
[----:B------:R-:W-:Y:S05]  /*6d30*/  @!P1 BRA `(.L_x_81) ;  /* 0x00003f0000009947 */ /* 0x000fea0003800000 */
[----:B------:R-:W-:Y:S01]  /*6d40*/  MOV R230, R0 ;  /* 0x0000000000e67202 */ /* 0x000fe20000000f00 */
[----:B------:R-:W-:Y:S01]  /*6d50*/  IMAD.MOV.U32 R0, RZ, RZ, R72 ;  /* 0x000000ffff007224 */ /* 0x000fe200078e0048 */
[----:B------:R-:W-:Y:S01]  /*6d60*/  MOV R84, R71 ;  /* 0x0000004700547202 */ /* 0x000fe20000000f00 */
[----:B------:R-:W-:Y:S01]  /*6d70*/  IMAD.MOV.U32 R85, RZ, RZ, R70 ;  /* 0x000000ffff557224 */ /* 0x000fe200078e0046 */
[----:B------:R-:W-:-:S02]  /*6d80*/  MOV R86, R9 ;  /* 0x0000000900567202 */ /* 0x000fc40000000f00 */
.L_x_88:
[----:B------:R-:W2:Y:S01]  /*6d90*/  LDL.64 R8, [R1+0x28] ;  /* 0x0000280001087983 */ /* 0x000ea20000100a00 */
[----:B------:R-:W-:Y:S04]  /*6da0*/  DEPBAR.LE SB0, 0x0 ;  /* 0x000080000000791a */ /* 0x000fe80000000000 */
[----:B------:R-:W3:Y:S04]  /*6db0*/  LDL R6, [R1+0x38] ;  /* 0x0000380001067983 */ /* 0x000ee80000100800 */
[----:B------:R-:W-:Y:S01]  /*6dc0*/  BAR.SYNC.DEFER_BLOCKING 0x0 ;  /* 0x0000000000007b1d */ /* 0x000fe20000010000 */
[----:B------:R-:W-:Y:S01]  /*6dd0*/  R2P PR, R244, 0x6 ;  /* 0x00000006f4007804 */ /* 0x000fe20000000000 */
[----:B-1----:R-:W-:Y:S01]  /*6de0*/  IMAD.WIDE.U32 R4, R220, c[0x0][0x208], RZ ;  /* 0x00008200dc047a25 */ /* 0x002fe200078e00ff */
[C---:B------:R-:W-:Y:S02]  /*6df0*/  IADD3 R2, R184.reuse, 0x20, RZ ;  /* 0x00000020b8027810 */ /* 0x040fe40007ffe0ff */
[----:B------:R-:W-:Y:S01]  /*6e00*/  SHF.R.S32.HI R3, RZ, 0x1f, R220 ;  /* 0x0000001fff037819 */ /* 0x000fe200000114dc */
[----:B------:R-:W-:Y:S01]  /*6e10*/  IMAD.SHL.U32 R59, R231, 0x2, RZ ;  /* 0x00000002e73b7824 */ /* 0x000fe200078e00ff */
[C---:B------:R-:W-:Y:S03]  /*6e20*/  IADD3 R87, R184.reuse, 0x40, RZ ;  /* 0x00000040b8577810 */ /* 0x040fe60007ffe0ff */
[----:B------:R-:W-:Y:S04]  /*6e30*/  IMAD R3, R3, c[0x0][0x208], RZ ;  /* 0x0000820003037a24 */ /* 0x000fe800078e02ff */
[----:B------:R-:W-:Y:S01]  /*6e40*/  @P1 IADD3 R2, R184, -0x20, RZ ;  /* 0xffffffe0b8021810 */ /* 0x000fe20007ffe0ff */
[----:B------:R-:W-:Y:S01]  /*6e50*/  IMAD R3, R220, c[0x0][0x20c], R3 ;  /* 0x00008300dc037a24 */ /* 0x000fe200078e0203 */
[----:B------:R-:W-:Y:S03]  /*6e60*/  @P2 IADD3 R87, R184, -0x40, RZ ;  /* 0xffffffc0b8572810 */ /* 0x000fe60007ffe0ff */
[----:B------:R-:W-:Y:S01]  /*6e70*/  IMAD.IADD R3, R5, 0x1, R3 ;  /* 0x0000000105037824 */ /* 0x000fe200078e0203 */
[----:B------:R-:W-:Y:S02]  /*6e80*/  SHF.R.S32.HI R5, RZ, 0x1f, R201 ;  /* 0x0000001fff057819 */ /* 0x000fe400000114c9 */
[C---:B------:R-:W-:Y:S01]  /*6e90*/  IADD3 R188, R87.reuse, 0x2000, RZ ;  /* 0x0000200057bc7810 */ /* 0x040fe20007ffe0ff */
[----:B------:R-:W1:Y:S01]  /*6ea0*/  LDSM.16.M88.4 R160, [R2] ;  /* 0x0000000002a0783b */ /* 0x000e620000000200 */
[C---:B------:R-:W-:Y:S02]  /*6eb0*/  IADD3 R187, R87.reuse, 0x1800, RZ ;  /* 0x0000180057bb7810 */ /* 0x040fe40007ffe0ff */
[C---:B------:R-:W-:Y:S01]  /*6ec0*/  IADD3 R186, R87.reuse, 0x1000, RZ ;  /* 0x0000100057ba7810 */ /* 0x040fe20007ffe0ff */
[----:B------:R-:W4:Y:S01]  /*6ed0*/  LDSM.16.M88.4 R168, [R2+0x800] ;  /* 0x0008000002a8783b */ /* 0x000f220000000200 */
[----:B------:R-:W-:Y:S03]  /*6ee0*/  IADD3 R185, R87, 0x800, RZ ;  /* 0x0000080057b97810 */ /* 0x000fe60007ffe0ff */
[----:B------:R-:W1:Y:S04]  /*6ef0*/  LDSM.16.M88.4 R172, [R2+0x1000] ;  /* 0x0010000002ac783b */ /* 0x000e680000000200 */
[----:B------:R-:W1:Y:S04]  /*6f00*/  LDSM.16.M88.4 R176, [R2+0x1800] ;  /* 0x0018000002b0783b */ /* 0x000e680000000200 */
[----:B------:R5:W1:Y:S04]  /*6f10*/  LDSM.16.M88.4 R180, [R2+0x2000] ;  /* 0x0020000002b4783b */ /* 0x000a680000000200 */
[----:B------:R1:W1:Y:S04]  /*6f20*/  LDSM.16.M88.4 R80, [R194] ;  /* 0x00000000c250783b */ /* 0x0002680000000200 */
[----:B------:R1:W1:Y:S04]  /*6f30*/  LDSM.16.M88.4 R76, [R194+0x2000] ;  /* 0x00200000c24c783b */ /* 0x0002680000000200 */
[----:B------:R1:W1:Y:S04]  /*6f40*/  LDSM.16.M88.4 R16, [R184] ;  /* 0x00000000b810783b */ /* 0x0002680000000200 */
[----:B------:R1:W1:Y:S04]  /*6f50*/  LDSM.16.M88.4 R32, [R184+0x800] ;  /* 0x00080000b820783b */ /* 0x0002680000000200 */
[----:B------:R1:W1:Y:S01]  /*6f60*/  LDSM.16.M88.4 R48, [R184+0x1000] ;  /* 0x00100000b830783b */ /* 0x0002620000000200 */
[----:B-----5:R-:W-:Y:S03]  /*6f70*/  IMAD.MOV.U32 R2, RZ, RZ, R4 ;  /* 0x000000ffff027224 */ /* 0x020fe600078e0004 */
[----:B------:R1:W1:Y:S01]  /*6f80*/  LDSM.16.M88.4 R64, [R184+0x1800] ;  /* 0x00180000b840783b */ /* 0x0002620000000200 */
[----:B------:R-:W-:Y:S02]  /*6f90*/  IMAD R4, R5, c[0x0][0x218], RZ ;  /* 0x0000860005047a24 */ /* 0x000fe400078e02ff */
[C---:B------:R-:W-:Y:S01]  /*6fa0*/  IMAD.WIDE.U32 R2, R201.reuse, c[0x0][0x218], R2 ;  /* 0x00008600c9027a25 */ /* 0x040fe200078e0002 */
[----:B------:R1:W1:Y:S03]  /*6fb0*/  LDSM.16.M88.4 R152, [R184+0x2000] ;  /* 0x00200000b898783b */ /* 0x0002660000000200 */
[----:B------:R-:W-:Y:S01]  /*6fc0*/  IMAD R4, R201, c[0x0][0x21c], R4 ;  /* 0x00008700c9047a24 */ /* 0x000fe200078e0204 */
[----:B------:R1:W1:Y:S04]  /*6fd0*/  LDSM.16.M88.4 R156, [R197] ;  /* 0x00000000c59c783b */ /* 0x0002680000000200 */
[----:B------:R1:W1:Y:S01]  /*6fe0*/  LDSM.16.M88.4 R164, [R197+0x2000] ;  /* 0x00200000c5a4783b */ /* 0x0002620000000200 */
[----:B--2---:R-:W-:Y:S04]  /*6ff0*/  IADD3 R2, P1, R8, R2, RZ ;  /* 0x0000000208027210 */ /* 0x004fe80007f3e0ff */
[----:B---3--:R-:W-:Y:S02]  /*7000*/  IADD3.X R3, R6, R3, R4, P1, !PT ;  /* 0x0000000306037210 */ /* 0x008fe40000ffe404 */
[----:B------:R-:W-:Y:S02]  /*7010*/  SHF.R.S32.HI R6, RZ, 0x1f, R231 ;  /* 0x0000001fff067819 */ /* 0x000fe400000114e7 */
[C---:B------:R-:W-:Y:S02]  /*7020*/  LEA R40, P1, R2.reuse, c[0x0][0x1f8], 0x1 ;  /* 0x00007e0002287a11 */ /* 0x040fe400078208ff */
[----:B------:R-:W-:Y:S02]  /*7030*/  SHF.L.U64.HI R68, R231, 0x1, R6 ;  /* 0x00000001e7447819 */ /* 0x000fe40000010206 */
[----:B------:R-:W-:Y:S01]  /*7040*/  LEA.HI.X R56, R2, c[0x0][0x1fc], R3, 0x1, P1 ;  /* 0x00007f0002387a11 */ /* 0x000fe200008f0c03 */
[----:B------:R-:W-:-:S06]  /*7050*/  BRA.DIV ~URZ, `(.L_x_82) ;  /* 0x000094327f007947 */ /* 0x000fcc000b800000 */
[----:B-1--4-:R1:W2:Y:S02]  /*7060*/  SHFL.IDX PT, R58, R56, RZ, 0x181f ;  /* 0x00181fff383a7589 */ /* 0x0122a400000e0000 */
.L_x_175:
[-C--:B------:R-:W-:Y:S01]  /*7070*/  HMMA.16816.F32 R4, R80, R16.reuse, RZ ;  /* 0x000000105004723c */ /* 0x080fe200000018ff */
[----:B------:R-:W3:Y:S01]  /*7080*/  SHFL.IDX PT, R2, R40, RZ, 0x181f ;  /* 0x00181fff28027589 */ /* 0x000ee200000e0000 */
[----:B------:R-:W-:Y:S01]  /*7090*/  BSSY B0, `(.L_x_83) ;  /* 0x000016d000007945 */ /* 0x000fe20003800000 */
[----:B------:R-:W-:Y:S04]  /*70a0*/  ISETP.GE.AND P1, PT, R231, c[0x0][0x1d4], PT ;  /* 0x00007500e7007a0c */ /* 0x000fe80003f26270 */
[----:B------:R-:W-:Y:S01]  /*70b0*/  SEL R198, RZ, 0x10, P1 ;  /* 0x00000010ffc67807 */ /* 0x000fe20000800000 */
[C---:B------:R-:W-:Y:S01]  /*70c0*/  HMMA.16816.F32 R8, R76.reuse, R16, RZ ;  /* 0x000000104c08723c */ /* 0x040fe200000018ff */
[----:B------:R-:W4:Y:S03]  /*70d0*/  SHFL.IDX PT, R3, R40, 0x1, 0x181f ;  /* 0x00381f0028037f89 */ /* 0x000f2600000e0000 */
[----:B------:R-:W-:Y:S04]  /*70e0*/  IADD3 R52, -R198, 0x10, RZ ;  /* 0x00000010c6347810 */ /* 0x000fe80007ffe1ff */
[-C--:B------:R-:W-:Y:S01]  /*70f0*/  HMMA.16816.F32 R12, R76, R18.reuse, RZ ;  /* 0x000000124c0c723c */ /* 0x080fe200000018ff */
[----:B------:R-:W5:Y:S03]  /*7100*/  SHFL.IDX PT, R57, R56, 0x1, 0x181f ;  /* 0x00381f0038397f89 */ /* 0x000f6600000e0000 */
[----:B------:R-:W-:Y:S04]  /*7110*/  LOP3.LUT R52, R52, 0xf, RZ, 0xc0, !PT ;  /* 0x0000000f34347812 */ /* 0x000fe800078ec0ff */
[C---:B------:R-:W-:Y:S01]  /*7120*/  HMMA.16816.F32 R16, R80.reuse, R18, RZ ;  /* 0x000000125010723c */ /* 0x040fe200000018ff */
[----:B------:R-:W1:Y:S07]  /*7130*/  SHFL.IDX PT, R53, R40, 0x2, 0x181f ;  /* 0x00581f0028357f89 */ /* 0x000e6e00000e0000 */
[-C--:B------:R-:W-:Y:S01]  /*7140*/  HMMA.16816.F32 R20, R80, R32.reuse, RZ ;  /* 0x000000205014723c */ /* 0x080fe200000018ff */
[----:B------:R-:W3:Y:S07]  /*7150*/  SHFL.IDX PT, R54, R40, 0x3, 0x181f ;  /* 0x00781f0028367f89 */ /* 0x000eee00000e0000 */
[C---:B------:R-:W-:Y:S01]  /*7160*/  HMMA.16816.F32 R24, R76.reuse, R32, RZ ;  /* 0x000000204c18723c */ /* 0x040fe200000018ff */
[----:B------:R1:W-:Y:S07]  /*7170*/  SHFL.IDX PT, R55, R40, 0x4, 0x181f ;  /* 0x00981f0028377f89 */ /* 0x0003ee00000e0000 */
[-C--:B------:R-:W-:Y:S01]  /*7180*/  HMMA.16816.F32 R28, R76, R34.reuse, RZ ;  /* 0x000000224c1c723c */ /* 0x080fe200000018ff */
[----:B------:R-:W3:Y:S07]  /*7190*/  SHFL.IDX PT, R61, R56, 0x2, 0x181f ;  /* 0x00581f00383d7f89 */ /* 0x000eee00000e0000 */
[C---:B------:R-:W-:Y:S01]  /*71a0*/  HMMA.16816.F32 R32, R80.reuse, R34, RZ ;  /* 0x000000225020723c */ /* 0x040fe200000018ff */
[----:B------:R-:W3:Y:S07]  /*71b0*/  SHFL.IDX PT, R71, R56, 0x3, 0x181f ;  /* 0x00781f0038477f89 */ /* 0x000eee00000e0000 */
[-C--:B------:R-:W-:Y:S01]  /*71c0*/  HMMA.16816.F32 R36, R80, R48.reuse, RZ ;  /* 0x000000305024723c */ /* 0x080fe200000018ff */
[----:B------:R-:W3:Y:S07]  /*71d0*/  SHFL.IDX PT, R69, R56, 0x4, 0x181f ;  /* 0x00981f0038457f89 */ /* 0x000eee00000e0000 */
[C---:B-1----:R-:W-:Y:S01]  /*71e0*/  HMMA.16816.F32 R40, R76.reuse, R48, RZ ;  /* 0x000000304c28723c */ /* 0x042fe200000018ff */
[----:B------:R-:W2:Y:S07]  /*71f0*/  LDL R232, [R1+0x10] ;  /* 0x0000100001e87983 */ /* 0x000eae0000100800 */
[-C--:B------:R-:W-:Y:S08]  /*7200*/  HMMA.16816.F32 R44, R76, R50.reuse, RZ ;  /* 0x000000324c2c723c */ /* 0x080ff000000018ff */
[C---:B------:R-:W-:Y:S04]  /*7210*/  HMMA.16816.F32 R48, R80.reuse, R50, RZ ;  /* 0x000000325030723c */ /* 0x040fe800000018ff */
[-C--:B---3--:R-:W-:Y:S02]  /*7220*/  IADD3 R2, P2, R2, R59.reuse, RZ ;  /* 0x0000003b02027210 */ /* 0x088fe40007f5e0ff */
[-C--:B----4-:R-:W-:Y:S02]  /*7230*/  IADD3 R62, P6, R3, R59.reuse, RZ ;  /* 0x0000003b033e7210 */ /* 0x090fe40007fde0ff */
[-C--:B--2---:R-:W-:Y:S04]  /*7240*/  IADD3.X R3, R58, R68.reuse, RZ, P2, !PT ;  /* 0x000000443a037210 */ /* 0x084fe800017fe4ff */
[-C--:B-----5:R-:W-:Y:S01]  /*7250*/  IADD3.X R63, R57, R68.reuse, RZ, P6, !PT ;  /* 0x00000044393f7210 */ /* 0x0a0fe200037fe4ff */
[----:B------:R1:W-:Y:S01]  /*7260*/  LDGSTS.E.BYPASS.LTC128B.128 [R204+0x100], [R2.64], !P1 ;  /* 0x0010000002cc7fae */ /* 0x0003e2000c901d46 */
[-C--:B------:R-:W-:Y:S02]  /*7270*/  IADD3 R60, P5, R53, R59.reuse, RZ ;  /* 0x0000003b353c7210 */ /* 0x080fe40007fbe0ff */
[----:B------:R-:W-:Y:S02]  /*7280*/  IADD3 R70, P4, R54, R59, RZ ;  /* 0x0000003b36467210 */ /* 0x000fe40007f9e0ff */
[-C--:B------:R-:W-:Y:S02]  /*7290*/  IADD3.X R61, R61, R68.reuse, RZ, P5, !PT ;  /* 0x000000443d3d7210 */ /* 0x080fe40002ffe4ff */
[----:B------:R-:W-:Y:S01]  /*72a0*/  IADD3 R72, P3, P2, R52, R55, R59 ;  /* 0x0000003734487210 */ /* 0x000fe20007a7e03b */
[----:B------:R2:W-:Y:S01]  /*72b0*/  LDGSTS.E.BYPASS.LTC128B.128 [R204+0x900], [R62.64], !P1 ;  /* 0x009000003ecc7fae */ /* 0x0005e2000c901d46 */
[----:B------:R-:W-:Y:S01]  /*72c0*/  IADD3.X R71, R71, R68, RZ, P4, !PT ;  /* 0x0000004447477210 */ /* 0x000fe200027fe4ff */
[-C--:B------:R-:W-:Y:S01]  /*72d0*/  HMMA.16816.F32 R52, R80, R64.reuse, RZ ;  /* 0x000000405034723c */ /* 0x080fe200000018ff */
[----:B------:R-:W-:Y:S02]  /*72e0*/  ISETP.NE.U32.AND P4, PT, R198, RZ, PT ;  /* 0x000000ffc600720c */ /* 0x000fe40003f85070 */
[----:B------:R-:W-:Y:S03]  /*72f0*/  IADD3.X R73, RZ, R69, R68, P3, P2 ;  /* 0x00000045ff497210 */ /* 0x000fe60001fe4444 */
[----:B------:R2:W-:Y:S02]  /*7300*/  LDGSTS.E.BYPASS.LTC128B.128 [R204+0x1100], [R60.64], !P1 ;  /* 0x011000003ccc7fae */ /* 0x0005e4000c901d46 */
[C---:B------:R-:W-:Y:S06]  /*7310*/  HMMA.16816.F32 R56, R76.reuse, R64, RZ ;  /* 0x000000404c38723c */ /* 0x040fec00000018ff */
[----:B------:R3:W-:Y:S08]  /*7320*/  LDGSTS.E.BYPASS.LTC128B.128 [R204+0x1900], [R70.64], !P1 ;  /* 0x0190000046cc7fae */ /* 0x0007f0000c901d46 */
[----:B------:R4:W-:Y:S08]  /*7330*/  LDGSTS.E.BYPASS.LTC128B.128.ZFILL [R204+0x2100], [R72.64], P4 ;  /* 0x0210000048cc7fae */ /* 0x0009f0000a141d46 */
[----:B------:R-:W0:Y:S01]  /*7340*/  LDGDEPBAR ;  /* 0x00000000000079af */ /* 0x000e220000000000 */
[-C--:B--2---:R-:W-:Y:S08]  /*7350*/  HMMA.16816.F32 R60, R76, R66.reuse, RZ ;  /* 0x000000424c3c723c */ /* 0x084ff000000018ff */
[C---:B------:R-:W-:Y:S08]  /*7360*/  HMMA.16816.F32 R64, R80.reuse, R66, RZ ;  /* 0x000000425040723c */ /* 0x040ff000000018ff */
[-C--:B---3--:R-:W-:Y:S08]  /*7370*/  HMMA.16816.F32 R68, R80, R152.reuse, RZ ;  /* 0x000000985044723c */ /* 0x088ff000000018ff */
[C---:B----4-:R-:W-:Y:S08]  /*7380*/  HMMA.16816.F32 R72, R76.reuse, R152, RZ ;  /* 0x000000984c48723c */ /* 0x050ff000000018ff */
[-C--:B------:R-:W-:Y:S08]  /*7390*/  HMMA.16816.F32 R76, R76, R154.reuse, RZ ;  /* 0x0000009a4c4c723c */ /* 0x080ff000000018ff */
[----:B------:R-:W-:Y:S01]  /*73a0*/  HMMA.16816.F32 R80, R80, R154, RZ ;  /* 0x0000009a5050723c */ /* 0x000fe200000018ff */
[----:B------:R-:W-:Y:S07]  /*73b0*/  LDSM.16.M88.4 R152, [R195] ;  /* 0x00000000c398783b */ /* 0x000fee0000000200 */
[-C--:B------:R-:W-:Y:S08]  /*73c0*/  HMMA.16816.F32 R4, R156, R160.reuse, R4 ;  /* 0x000000a09c04723c */ /* 0x080ff00000001804 */
[C---:B------:R-:W-:Y:S08]  /*73d0*/  HMMA.16816.F32 R8, R164.reuse, R160, R8 ;  /* 0x000000a0a408723c */ /* 0x040ff00000001808 */
[-C--:B------:R-:W-:Y:S08]  /*73e0*/  HMMA.16816.F32 R12, R164, R162.reuse, R12 ;  /* 0x000000a2a40c723c */ /* 0x080ff0000000180c */
[C---:B------:R-:W-:Y:S01]  /*73f0*/  HMMA.16816.F32 R16, R156.reuse, R162, R16 ;  /* 0x000000a29c10723c */ /* 0x040fe20000001810 */
[----:B------:R-:W2:Y:S07]  /*7400*/  LDSM.16.M88.4 R160, [R87] ;  /* 0x0000000057a0783b */ /* 0x000eae0000000200 */
        /* <DEDUP_REMOVED lines=9> */
[----:B------:R-:W4:Y:S07]  /*74a0*/  LDSM.16.M88.4 R172, [R185] ;  /* 0x00000000b9ac783b */ /* 0x000f2e0000000200 */
[-C--:B------:R-:W-:Y:S08]  /*74b0*/  HMMA.16816.F32 R52, R156, R176.reuse, R52 ;  /* 0x000000b09c34723c */ /* 0x080ff00000001834 */
[C---:B------:R-:W-:Y:S08]  /*74c0*/  HMMA.16816.F32 R56, R164.reuse, R176, R56 ;  /* 0x000000b0a438723c */ /* 0x040ff00000001838 */
[-C--:B------:R-:W-:Y:S08]  /*74d0*/  HMMA.16816.F32 R60, R164, R178.reuse, R60 ;  /* 0x000000b2a43c723c */ /* 0x080ff0000000183c */
[C---:B------:R-:W-:Y:S01]  /*74e0*/  HMMA.16816.F32 R64, R156.reuse, R178, R64 ;  /* 0x000000b29c40723c */ /* 0x040fe20000001840 */
[----:B------:R-:W-:Y:S07]  /*74f0*/  LDSM.16.M88.4 R176, [R188] ;  /* 0x00000000bcb0783b */ /* 0x000fee0000000200 */
[-C--:B------:R-:W-:Y:S08]  /*7500*/  HMMA.16816.F32 R68, R156, R180.reuse, R68 ;  /* 0x000000b49c44723c */ /* 0x080ff00000001844 */
[C---:B------:R-:W-:Y:S08]  /*7510*/  HMMA.16816.F32 R72, R164.reuse, R180, R72 ;  /* 0x000000b4a448723c */ /* 0x040ff00000001848 */
[-C--:B------:R-:W-:Y:S01]  /*7520*/  HMMA.16816.F32 R76, R164, R182.reuse, R76 ;  /* 0x000000b6a44c723c */ /* 0x080fe2000000184c */
[----:B------:R-:W-:Y:S07]  /*7530*/  LDSM.16.M88.4 R164, [R187] ;  /* 0x00000000bba4783b */ /* 0x000fee0000000200 */
[----:B------:R-:W-:Y:S01]  /*7540*/  HMMA.16816.F32 R80, R156, R182, R80 ;  /* 0x000000b69c50723c */ /* 0x000fe20000001850 */
[----:B------:R-:W5:Y:S07]  /*7550*/  LDSM.16.M88.4 R156, [R186] ;  /* 0x00000000ba9c783b */ /* 0x000f6e0000000200 */
[-C--:B--2---:R-:W-:Y:S01]  /*7560*/  HMMA.16816.F32 R4, R152, R160.reuse, R4 ;  /* 0x000000a09804723c */ /* 0x084fe20000001804 */
[----:B------:R-:W-:Y:S07]  /*7570*/  LDSM.16.M88.4 R180, [R189] ;  /* 0x00000000bdb4783b */ /* 0x000fee0000000200 */
[C---:B---3--:R-:W-:Y:S08]  /*7580*/  HMMA.16816.F32 R8, R168.reuse, R160, R8 ;  /* 0x000000a0a808723c */ /* 0x048ff00000001808 */
[-C--:B------:R-:W-:Y:S03]  /*7590*/  HMMA.16816.F32 R12, R168, R162.reuse, R12 ;  /* 0x000000a2a80c723c */ /* 0x080fe6000000180c */
[----:B------:R-:W-:Y:S05]  /*75a0*/  ISETP.GT.AND P1, PT, R230, R232, PT ;  /* 0x000000e8e600720c */ /* 0x000fea0003f24270 */
[C---:B------:R-:W-:Y:S01]  /*75b0*/  HMMA.16816.F32 R16, R152.reuse, R162, R16 ;  /* 0x000000a29810723c */ /* 0x040fe20000001810 */
[----:B------:R-:W2:Y:S07]  /*75c0*/  LDSM.16.M88.4 R160, [R196] ;  /* 0x00000000c4a0783b */ /* 0x000eae0000000200 */
[-C--:B----4-:R-:W-:Y:S08]  /*75d0*/  HMMA.16816.F32 R20, R152, R172.reuse, R20 ;  /* 0x000000ac9814723c */ /* 0x090ff00000001814 */
[C---:B------:R-:W-:Y:S08]  /*75e0*/  HMMA.16816.F32 R24, R168.reuse, R172, R24 ;  /* 0x000000aca818723c */ /* 0x040ff00000001818 */
[-C--:B------:R-:W-:Y:S08]  /*75f0*/  HMMA.16816.F32 R28, R168, R174.reuse, R28 ;  /* 0x000000aea81c723c */ /* 0x080ff0000000181c */
[C---:B------:R-:W-:Y:S01]  /*7600*/  HMMA.16816.F32 R32, R152.reuse, R174, R32 ;  /* 0x000000ae9820723c */ /* 0x040fe20000001820 */
[----:B------:R-:W3:Y:S07]  /*7610*/  LDSM.16.M88.4 R172, [R196+0x2000] ;  /* 0x00200000c4ac783b */ /* 0x000eee0000000200 */
        /* <DEDUP_REMOVED lines=12> */
[-C--:B--2---:R-:W-:Y:S08]  /*76e0*/  HMMA.16816.F32 R4, R160, R180.reuse, R4 ;  /* 0x000000b4a004723c */ /* 0x084ff00000001804 */
[C---:B---3--:R-:W-:Y:S08]  /*76f0*/  HMMA.16816.F32 R8, R172.reuse, R180, R8 ;  /* 0x000000b4ac08723c */ /* 0x048ff00000001808 */
[-C--:B------:R-:W-:Y:S08]  /*7700*/  HMMA.16816.F32 R12, R172, R182.reuse, R12 ;  /* 0x000000b6ac0c723c */ /* 0x080ff0000000180c */
[----:B-1----:R-:W-:Y:S01]  /*7710*/  FMUL.FTZ R2, R4, c[0x0][0x320] ;  /* 0x0000c80004027a20 */ /* 0x002fe20000410000 */
[C---:B------:R-:W-:Y:S03]  /*7720*/  HMMA.16816.F32 R16, R160.reuse, R182, R16 ;  /* 0x000000b6a010723c */ /* 0x040fe60000001810 */
[----:B------:R1:W2:Y:S04]  /*7730*/  MUFU.TANH R155, R2 ;  /* 0x00000002009b7308 */ /* 0x0002a80000002400 */
[----:B------:R-:W-:Y:S02]  /*7740*/  FMUL.FTZ R10, R10, c[0x0][0x320] ;  /* 0x0000c8000a0a7a20 */ /* 0x000fe40000410000 */
[----:B------:R-:W-:Y:S04]  /*7750*/  FMUL.FTZ R3, R11, c[0x0][0x320] ;  /* 0x0000c8000b037a20 */ /* 0x000fe80000410000 */
[----:B------:R-:W3:Y:S10]  /*7760*/  MUFU.TANH R176, R10 ;  /* 0x0000000a00b07308 */ /* 0x000ef40000002400 */
[----:B------:R-:W4:Y:S01]  /*7770*/  MUFU.TANH R181, R3 ;  /* 0x0000000300b57308 */ /* 0x000f220000002400 */
[----:B-1----:R-:W-:Y:S09]  /*7780*/  FMUL.FTZ R2, R5, c[0x0][0x320] ;  /* 0x0000c80005027a20 */ /* 0x002ff20000410000 */
[----:B------:R1:W1:Y:S02]  /*7790*/  MUFU.TANH R170, R2 ;  /* 0x0000000200aa7308 */ /* 0x0002640000002400 */
[----:B-1----:R-:W-:Y:S08]  /*77a0*/  FMUL.FTZ R2, R6, c[0x0][0x320] ;  /* 0x0000c80006027a20 */ /* 0x002ff00000410000 */
[----:B------:R1:W1:Y:S02]  /*77b0*/  MUFU.TANH R164, R2 ;  /* 0x0000000200a47308 */ /* 0x0002640000002400 */
[----:B-1----:R-:W-:Y:S02]  /*77c0*/  FMUL.FTZ R2, R7, c[0x0][0x320] ;  /* 0x0000c80007027a20 */ /* 0x002fe40000410000 */
[----:B------:R-:W1:Y:S06]  /*77d0*/  LDSM.16.M88.4 R4, [R189+0x800] ;  /* 0x00080000bd04783b */ /* 0x000e6c0000000200 */
[----:B------:R5:W1:Y:S02]  /*77e0*/  MUFU.TANH R169, R2 ;  /* 0x0000000200a97308 */ /* 0x000a640000002400 */
[----:B-----5:R-:W-:Y:S08]  /*77f0*/  FMUL.FTZ R2, R8, c[0x0][0x320] ;  /* 0x0000c80008027a20 */ /* 0x020ff00000410000 */
[----:B------:R5:W2:Y:S01]  /*7800*/  MUFU.TANH R168, R2 ;  /* 0x0000000200a87308 */ /* 0x000aa20000002400 */
[-C--:B-1----:R-:W-:Y:S08]  /*7810*/  HMMA.16816.F32 R20, R160, R4.reuse, R20 ;  /* 0x00000004a014723c */ /* 0x082ff00000001814 */
[C---:B------:R-:W-:Y:S04]  /*7820*/  HMMA.16816.F32 R24, R172.reuse, R4, R24 ;  /* 0x00000004ac18723c */ /* 0x040fe80000001818 */
[----:B-----5:R-:W-:Y:S02]  /*7830*/  FMUL.FTZ R2, R9, c[0x0][0x320] ;  /* 0x0000c80009027a20 */ /* 0x020fe40000410000 */
[----:B------:R-:W1:Y:S02]  /*7840*/  LDSM.16.M88.4 R8, [R189+0x1000] ;  /* 0x00100000bd08783b */ /* 0x000e640000000200 */
[-C--:B------:R-:W-:Y:S01]  /*7850*/  HMMA.16816.F32 R28, R172, R6.reuse, R28 ;  /* 0x00000006ac1c723c */ /* 0x080fe2000000181c */
[----:B------:R5:W1:Y:S07]  /*7860*/  MUFU.TANH R171, R2 ;  /* 0x0000000200ab7308 */ /* 0x000a6e0000002400 */
[C---:B------:R-:W-:Y:S08]  /*7870*/  HMMA.16816.F32 R32, R160.reuse, R6, R32 ;  /* 0x00000006a020723c */ /* 0x040ff00000001820 */
[----:B------:R-:W-:Y:S04]  /*7880*/  FMUL.FTZ R4, R26, c[0x0][0x320] ;  /* 0x0000c8001a047a20 */ /* 0x000fe80000410000 */
[----:B------:R-:W-:Y:S01]  /*7890*/  FMUL.FTZ R3, R27, c[0x0][0x320] ;  /* 0x0000c8001b037a20 */ /* 0x000fe20000410000 */
[----:B------:R2:W2:Y:S01]  /*78a0*/  MUFU.TANH R216, R4 ;  /* 0x0000000400d87308 */ /* 0x0004a20000002400 */
[----:B-----5:R-:W-:Y:S09]  /*78b0*/  FMUL.FTZ R2, R12, c[0x0][0x320] ;  /* 0x0000c8000c027a20 */ /* 0x020ff20000410000 */
[----:B------:R5:W3:Y:S10]  /*78c0*/  MUFU.TANH R167, R2 ;  /* 0x0000000200a77308 */ /* 0x000af40000002400 */
[----:B------:R3:W3:Y:S01]  /*78d0*/  MUFU.TANH R218, R3 ;  /* 0x0000000300da7308 */ /* 0x0006e20000002400 */
[-C--:B-1----:R-:W-:Y:S01]  /*78e0*/  HMMA.16816.F32 R36, R160, R8.reuse, R36 ;  /* 0x00000008a024723c */ /* 0x082fe20000001824 */
[----:B--2---:R-:W1:Y:S07]  /*78f0*/  LDSM.16.M88.4 R4, [R189+0x1800] ;  /* 0x00180000bd04783b */ /* 0x004e6e0000000200 */
[C---:B------:R-:W-:Y:S04]  /*7900*/  HMMA.16816.F32 R40, R172.reuse, R8, R40 ;  /* 0x00000008ac28723c */ /* 0x040fe80000001828 */
[----:B-----5:R-:W-:Y:S04]  /*7910*/  FMUL.FTZ R2, R13, c[0x0][0x320] ;  /* 0x0000c8000d027a20 */ /* 0x020fe80000410000 */
[-C--:B------:R-:W-:Y:S01]  /*7920*/  HMMA.16816.F32 R44, R172, R10.reuse, R44 ;  /* 0x0000000aac2c723c */ /* 0x080fe2000000182c */
[----:B------:R2:W1:Y:S07]  /*7930*/  MUFU.TANH R165, R2 ;  /* 0x0000000200a57308 */ /* 0x00046e0000002400 */
[C---:B------:R-:W-:Y:S08]  /*7940*/  HMMA.16816.F32 R48, R160.reuse, R10, R48 ;  /* 0x0000000aa030723c */ /* 0x040ff00000001830 */
[----:B------:R-:W-:Y:S04]  /*7950*/  FMUL.FTZ R8, R42, c[0x0][0x320] ;  /* 0x0000c8002a087a20 */ /* 0x000fe80000410000 */
[----:B------:R5:W4:Y:S01]  /*7960*/  MUFU.TANH R226, R8 ;  /* 0x0000000800e27308 */ /* 0x000b220000002400 */
[----:B---3--:R-:W-:Y:S02]  /*7970*/  FMUL.FTZ R3, R43, c[0x0][0x320] ;  /* 0x0000c8002b037a20 */ /* 0x008fe40000410000 */
[----:B--2---:R-:W-:Y:S01]  /*7980*/  FMUL.FTZ R2, R14, c[0x0][0x320] ;  /* 0x0000c8000e027a20 */ /* 0x004fe20000410000 */
[-C--:B-1----:R-:W-:Y:S06]  /*7990*/  HMMA.16816.F32 R52, R160, R4.reuse, R52 ;  /* 0x00000004a034723c */ /* 0x082fec0000001834 */
[----:B------:R1:W2:Y:S02]  /*79a0*/  MUFU.TANH R178, R2 ;  /* 0x0000000200b27308 */ /* 0x0002a40000002400 */
[C---:B------:R-:W-:Y:S08]  /*79b0*/  HMMA.16816.F32 R56, R172.reuse, R4, R56 ;  /* 0x00000004ac38723c */ /* 0x040ff00000001838 */
[----:B------:R3:W2:Y:S01]  /*79c0*/  MUFU.TANH R228, R3 ;  /* 0x0000000300e47308 */ /* 0x0006a20000002400 */
[-C--:B------:R-:W-:Y:S01]  /*79d0*/  HMMA.16816.F32 R60, R172, R6.reuse, R60 ;  /* 0x00000006ac3c723c */ /* 0x080fe2000000183c */
[----:B-----5:R-:W5:Y:S01]  /*79e0*/  LDSM.16.M88.4 R8, [R189+0x2000] ;  /* 0x00200000bd08783b */ /* 0x020f620000000200 */
[----:B------:R-:W-:Y:S06]  /*79f0*/  DEPBAR.LE SB0, 0x0 ;  /* 0x000080000000791a */ /* 0x000fec0000000000 */
[C---:B------:R-:W-:Y:S01]  /*7a00*/  HMMA.16816.F32 R64, R160.reuse, R6, R64 ;  /* 0x00000006a040723c */ /* 0x040fe20000001840 */
[----:B------:R-:W-:Y:S04]  /*7a10*/  BAR.SYNC.DEFER_BLOCKING 0x0 ;  /* 0x0000000000007b1d */ /* 0x000fe80000010000 */
[----:B-1----:R-:W-:Y:S02]  /*7a20*/  FMUL.FTZ R2, R15, c[0x0][0x320] ;  /* 0x0000c8000f027a20 */ /* 0x002fe40000410000 */
[----:B------:R-:W-:Y:S02]  /*7a30*/  FMUL.FTZ R4, R58, c[0x0][0x320] ;  /* 0x0000c8003a047a20 */ /* 0x000fe40000410000 */
[----:B------:R1:W1:Y:S03]  /*7a40*/  MUFU.TANH R177, R2 ;  /* 0x0000000200b17308 */ /* 0x0002660000002400 */
[----:B---3--:R-:W-:Y:S07]  /*7a50*/  FMUL.FTZ R3, R59, c[0x0][0x320] ;  /* 0x0000c8003b037a20 */ /* 0x008fee0000410000 */
[----:B------:R-:W3:Y:S10]  /*7a60*/  MUFU.TANH R225, R4 ;  /* 0x0000000400e17308 */ /* 0x000ef40000002400 */
[----:B------:R-:W2:Y:S01]  /*7a70*/  MUFU.TANH R224, R3 ;  /* 0x0000000300e07308 */ /* 0x000ea20000002400 */
[----:B-1----:R-:W-:Y:S01]  /*7a80*/  FMUL.FTZ R2, R16, c[0x0][0x320] ;  /* 0x0000c80010027a20 */ /* 0x002fe20000410000 */
[-C--:B-----5:R-:W-:Y:S08]  /*7a90*/  HMMA.16816.F32 R68, R160, R8.reuse, R68 ;  /* 0x00000008a044723c */ /* 0x0a0ff00000001844 */
[----:B------:R1:W1:Y:S01]  /*7aa0*/  MUFU.TANH R159, R2 ;  /* 0x00000002009f7308 */ /* 0x0002620000002400 */
[C---:B------:R-:W-:Y:S08]  /*7ab0*/  HMMA.16816.F32 R72, R172.reuse, R8, R72 ;  /* 0x00000008ac48723c */ /* 0x040ff00000001848 */
[-C--:B------:R-:W-:Y:S08]  /*7ac0*/  HMMA.16816.F32 R76, R172, R10.reuse, R76 ;  /* 0x0000000aac4c723c */ /* 0x080ff0000000184c */
[----:B------:R-:W-:Y:S04]  /*7ad0*/  HMMA.16816.F32 R80, R160, R10, R80 ;  /* 0x0000000aa050723c */ /* 0x000fe80000001850 */
[----:B-1----:R-:W-:Y:S04]  /*7ae0*/  FMUL.FTZ R2, R17, c[0x0][0x320] ;  /* 0x0000c80011027a20 */ /* 0x002fe80000410000 */
[----:B------:R1:W1:Y:S04]  /*7af0*/  MUFU.TANH R158, R2 ;  /* 0x00000002009e7308 */ /* 0x0002680000002400 */
[----:B-1----:R-:W-:Y:S06]  /*7b00*/  FMUL.FTZ R2, R18, c[0x0][0x320] ;  /* 0x0000c80012027a20 */ /* 0x002fec0000410000 */
[----:B------:R1:W1:Y:S02]  /*7b10*/  MUFU.TANH R157, R2 ;  /* 0x00000002009d7308 */ /* 0x0002640000002400 */
[----:B-1----:R-:W-:Y:S08]  /*7b20*/  FMUL.FTZ R2, R19, c[0x0][0x320] ;  /* 0x0000c80013027a20 */ /* 0x002ff00000410000 */
        /* <DEDUP_REMOVED lines=116> */
[----:B------:R1:W1:Y:S01]  /*8270*/  MUFU.TANH R162, R2 ;  /* 0x0000000200a27308 */ /* 0x0002620000002400 */
[----:B------:R-:W-:-:S05]  /*8280*/  @!P1 BRA `(.L_x_84) ;  /* 0x000004d000009947 */ /* 0x000fca0003800000 */
[----:B-1234-:R-:W-:Y:S01]  /*8290*/  IMAD.MOV.U32 R2, RZ, RZ, 0x1 ;  /* 0x00000001ff027424 */ /* 0x01efe200078e00ff */
[----:B------:R-:W-:Y:S01]  /*82a0*/  SHF.R.S32.HI R7, RZ, 0x1f, R231 ;  /* 0x0000001fff077819 */ /* 0x000fe200000114e7 */
[----:B------:R-:W-:Y:S01]  /*82b0*/  IMAD.MOV.U32 R201, RZ, RZ, RZ ;  /* 0x000000ffffc97224 */ /* 0x000fe200078e00ff */
[----:B------:R-:W2:Y:S01]  /*82c0*/  LDL R238, [R1+0x14] ;  /* 0x0000140001ee7983 */ /* 0x000ea20000100800 */
[----:B------:R-:W-:Y:S01]  /*82d0*/  IMAD.SHL.U32 R17, R231, 0x2, RZ ;  /* 0x00000002e7117824 */ /* 0x000fe200078e00ff */
[----:B------:R-:W-:Y:S02]  /*82e0*/  ISETP.NE.AND P1, PT, R2, c[0x0][0x2b8], PT ;  /* 0x0000ae0002007a0c */ /* 0x000fe40003f25270 */
[----:B------:R-:W3:Y:S04]  /*82f0*/  LDL.64 R236, [R1+0x20] ;  /* 0x0000200001ec7983 */ /* 0x000ee80000100a00 */
[----:B------:R-:W4:Y:S04]  /*8300*/  LDL R234, [R1+0x34] ;  /* 0x0000340001ea7983 */ /* 0x000f280000100800 */
[----:B------:R-:W1:Y:S04]  /*8310*/  S2R R239, SR_TID.X ;  /* 0x0000000000ef7919 */ /* 0x000e680000002100 */
[----:B------:R-:W5:Y:S04]  /*8320*/  LDL.64 R232, [R1+0x18] ;  /* 0x0000180001e87983 */ /* 0x000f680000100a00 */
[----:B------:R-:W4:Y:S01]  /*8330*/  LDL R8, [R1+0x30] ;  /* 0x0000300001087983 */ /* 0x000f220000100800 */
[----:B-1----:R-:W-:Y:S04]  /*8340*/  SHF.R.S32.HI R235, RZ, 0x1f, R239 ;  /* 0x0000001fffeb7819 */ /* 0x002fe800000114ef */
[----:B------:R-:W-:Y:S04]  /*8350*/  LEA.HI R235, R235, R239, RZ, 0x3 ;  /* 0x000000efebeb7211 */ /* 0x000fe800078f18ff */
[----:B------:R-:W-:Y:S05]  /*8360*/  SHF.R.S32.HI R235, RZ, 0x3, R235 ;  /* 0x00000003ffeb7819 */ /* 0x000fea00000114eb */
[----:B------:R-:W-:Y:S02]  /*8370*/  IMAD R2, R244, 0x10, R235 ;  /* 0x00000010f4027824 */ /* 0x000fe400078e02eb */
[----:B--2---:R-:W-:Y:S05]  /*8380*/  IMAD R3, R230, 0x50, R238 ;  /* 0x00000050e6037824 */ /* 0x004fea00078e02ee */
[----:B------:R-:W-:Y:S05]  /*8390*/  IADD3 R3, R3, -0x50, R2 ;  /* 0xffffffb003037810 */ /* 0x000fea0007ffe002 */
[----:B------:R-:W-:Y:S04]  /*83a0*/  @P1 IMAD.HI.U32 R4, R3, c[0x0][0x2bc], RZ ;  /* 0x0000af0003041a27 */ /* 0x000fe800078e00ff */
[--C-:B------:R-:W-:Y:S01]  /*83b0*/  IMAD.MOV.U32 R2, RZ, RZ, R3.reuse ;  /* 0x000000ffff027224 */ /* 0x100fe200078e0003 */
[----:B------:R-:W-:Y:S04]  /*83c0*/  @P1 SHF.R.U32.HI R2, RZ, c[0x0][0x2c0], R4 ;  /* 0x0000b000ff021a19 */ /* 0x000fe80000011604 */
[C---:B---3--:R-:W-:Y:S04]  /*83d0*/  @!P0 IADD3 R5, P1, R2.reuse, R236, RZ ;  /* 0x000000ec02058210 */ /* 0x048fe80007f3e0ff */
[----:B----4-:R-:W-:Y:S01]  /*83e0*/  @!P0 LEA.HI.X.SX32 R6, R2, R234, 0x1, P1 ;  /* 0x000000ea02068211 */ /* 0x010fe200008f0eff */
[----:B------:R-:W-:Y:S01]  /*83f0*/  IMAD.MOV R2, RZ, RZ, -R2 ;  /* 0x000000ffff027224 */ /* 0x000fe200078e0a02 */
[C---:B------:R-:W-:Y:S03]  /*8400*/  @!P0 LEA R4, P1, R5.reuse, c[0x0][0x2a0], 0x2 ;  /* 0x0000a80005048a11 */ /* 0x040fe600078210ff */
[----:B------:R-:W-:Y:S01]  /*8410*/  IMAD R220, R2, c[0x0][0x2b8], R3 ;  /* 0x0000ae0002dc7a24 */ /* 0x000fe200078e0203 */
[----:B------:R-:W-:Y:S02]  /*8420*/  @!P0 LEA.HI.X R5, R5, c[0x0][0x2a4], R6, 0x2, P1 ;  /* 0x0000a90005058a11 */ /* 0x000fe400008f1406 */
[----:B------:R-:W-:Y:S02]  /*8430*/  SHF.L.U64.HI R6, R231, 0x1, R7 ;  /* 0x00000001e7067819 */ /* 0x000fe40000010207 */
[----:B------:R-:W-:Y:S01]  /*8440*/  SHF.R.S32.HI R2, RZ, 0x1f, R220 ;  /* 0x0000001fff027819 */ /* 0x000fe200000114dc */
[----:B------:R1:W2:Y:S04]  /*8450*/  @!P0 LDG.E R201, [R4.64] ;  /* 0x0000000604c98981 */ /* 0x0002a8000c1e1900 */
[----:B-1----:R-:W-:Y:S02]  /*8460*/  IMAD R4, R2, c[0x0][0x1e0], RZ ;  /* 0x0000780002047a24 */ /* 0x002fe400078e02ff */
[C---:B------:R-:W-:Y:S04]  /*8470*/  IMAD.WIDE.U32 R2, R220.reuse, c[0x0][0x1e0], RZ ;  /* 0x00007800dc027a25 */ /* 0x040fe800078e00ff */
[----:B------:R-:W-:Y:S04]  /*8480*/  IMAD R4, R220, c[0x0][0x1e4], R4 ;  /* 0x00007900dc047a24 */ /* 0x000fe800078e0204 */
[----:B------:R-:W-:Y:S01]  /*8490*/  IMAD.IADD R3, R3, 0x1, R4 ;  /* 0x0000000103037824 */ /* 0x000fe200078e0204 */
[----:B--2---:R-:W-:Y:S03]  /*84a0*/  SHF.R.S32.HI R4, RZ, 0x1f, R201 ;  /* 0x0000001fff047819 */ /* 0x004fe600000114c9 */
[C---:B------:R-:W-:Y:S04]  /*84b0*/  IMAD.WIDE.U32 R2, R201.reuse, c[0x0][0x1f0], R2 ;  /* 0x00007c00c9027a25 */ /* 0x040fe800078e0002 */
[----:B------:R-:W-:Y:S01]  /*84c0*/  IMAD R4, R4, c[0x0][0x1f0], RZ ;  /* 0x00007c0004047a24 */ /* 0x000fe200078e02ff */
[----:B-----5:R-:W-:Y:S03]  /*84d0*/  IADD3 R2, P2, R232, R2, RZ ;  /* 0x00000002e8027210 */ /* 0x020fe60007f5e0ff */
[----:B------:R-:W-:Y:S01]  /*84e0*/  IMAD R5, R201, c[0x0][0x1f4], R4 ;  /* 0x00007d00c9057a24 */ /* 0x000fe200078e0204 */
[----:B------:R-:W-:Y:S04]  /*84f0*/  LEA R4, P1, R2, c[0x0][0x1c8], 0x1 ;  /* 0x0000720002047a11 */ /* 0x000fe800078208ff */
[----:B------:R-:W-:Y:S04]  /*8500*/  IADD3.X R3, R8, R3, R5, P2, !PT ;  /* 0x0000000308037210 */ /* 0x000fe800017fe405 */
[----:B------:R-:W-:Y:S01]  /*8510*/  LEA.HI.X R5, R2, c[0x0][0x1cc], R3, 0x1, P1 ;  /* 0x0000730002057a11 */ /* 0x000fe200008f0c03 */
[----:B------:R-:W-:-:S05]  /*8520*/  BRA.DIV ~URZ, `(.L_x_85) ;  /* 0x00007fb27f007947 */ /* 0x000fca000b800000 */
[----:B------:R1:W2:Y:S02]  /*8530*/  SHFL.IDX PT, R9, R5, RZ, 0x181f ;  /* 0x00181fff05097589 */ /* 0x0002a400000e0000 */
.L_x_176:
[----:B------:R-:W-:-:S05]  /*8540*/  BRA.DIV ~URZ, `(.L_x_86) ;  /* 0x000080027f007947 */ /* 0x000fca000b800000 */
[----:B------:R-:W3:Y:S01]  /*8550*/  SHFL.IDX PT, R3, R4, RZ, 0x181f ;  /* 0x00181fff04037589 */ /* 0x000ee200000e0000 */
[C---:B------:R-:W-:Y:S02]  /*8560*/  ISETP.NE.U32.AND P1, PT, R198.reuse, RZ, PT ;  /* 0x000000ffc600720c */ /* 0x040fe40003f25070 */
[----:B------:R-:W-:Y:S01]  /*8570*/  IADD3 R2, -R198, 0x10, RZ ;  /* 0x00000010c6027810 */ /* 0x000fe20007ffe1ff */
[----:B------:R-:W4:Y:S03]  /*8580*/  SHFL.IDX PT, R7, R4, 0x1, 0x181f ;  /* 0x00381f0004077f89 */ /* 0x000f2600000e0000 */
[----:B------:R-:W-:Y:S01]  /*8590*/  LOP3.LUT R2, R2, 0xf, RZ, 0xc0, !PT ;  /* 0x0000000f02027812 */ /* 0x000fe200078ec0ff */
[----:B------:R-:W5:Y:S04]  /*85a0*/  SHFL.IDX PT, R8, R4, 0x2, 0x181f ;  /* 0x00581f0004087f89 */ /* 0x000f6800000e0000 */
[----:B------:R-:W1:Y:S04]  /*85b0*/  SHFL.IDX PT, R11, R5, 0x1, 0x181f ;  /* 0x00381f00050b7f89 */ /* 0x000e6800000e0000 */
[----:B------:R-:W2:Y:S04]  /*85c0*/  SHFL.IDX PT, R14, R4, 0x3, 0x181f ;  /* 0x00781f00040e7f89 */ /* 0x000ea800000e0000 */
[----:B------:R-:W2:Y:S04]  /*85d0*/  SHFL.IDX PT, R16, R5, 0x2, 0x181f ;  /* 0x00581f0005107f89 */ /* 0x000ea800000e0000 */
[----:B------:R-:W2:Y:S04]  /*85e0*/  SHFL.IDX PT, R15, R5, 0x3, 0x181f ;  /* 0x00781f00050f7f89 */ /* 0x000ea800000e0000 */
[----:B-1----:R-:W1:Y:S04]  /*85f0*/  SHFL.IDX PT, R5, R5, 0x4, 0x181f ;  /* 0x00981f0005057f89 */ /* 0x002e6800000e0000 */
[----:B------:R-:W1:Y:S01]  /*8600*/  SHFL.IDX PT, R4, R4, 0x4, 0x181f ;  /* 0x00981f0004047f89 */ /* 0x000e6200000e0000 */
[C-C-:B---3--:R-:W-:Y:S02]  /*8610*/  IADD3 R12, P5, P4, R2.reuse, R3, R17.reuse ;  /* 0x00000003020c7210 */ /* 0x148fe40007cbe011 */
[C-C-:B----4-:R-:W-:Y:S02]  /*8620*/  IADD3 R10, P3, P2, R2.reuse, R7, R17.reuse ;  /* 0x00000007020a7210 */ /* 0x150fe40007a7e011 */
[--C-:B--2---:R-:W-:Y:S02]  /*8630*/  IADD3.X R13, RZ, R9, R6.reuse, P5, P4 ;  /* 0x00000009ff0d7210 */ /* 0x104fe40002fe8406 */
[C-C-:B-----5:R-:W-:Y:S02]  /*8640*/  IADD3 R8, P5, P4, R2.reuse, R8, R17.reuse ;  /* 0x0000000802087210 */ /* 0x160fe40007cbe011 */
[--C-:B------:R-:W-:Y:S01]  /*8650*/  IADD3.X R11, RZ, R11, R6.reuse, P3, P2 ;  /* 0x0000000bff0b7210 */ /* 0x100fe20001fe4406 */
[----:B------:R2:W-:Y:S01]  /*8660*/  LDGSTS.E.BYPASS.LTC128B.128.ZFILL [R204+0x2900], [R12.64], P1 ;  /* 0x029000000ccc7fae */ /* 0x0005e20008941d46 */
[----:B------:R-:W-:Y:S02]  /*8670*/  IADD3 R2, P3, P2, R2, R14, R17 ;  /* 0x0000000e02027210 */ /* 0x000fe40007a7e011 */
[--C-:B------:R-:W-:Y:S01]  /*8680*/  IADD3.X R9, RZ, R16, R6.reuse, P5, P4 ;  /* 0x00000010ff097210 */ /* 0x100fe20002fe8406 */
[----:B------:R2:W-:Y:S01]  /*8690*/  LDGSTS.E.BYPASS.LTC128B.128.ZFILL [R204+0x3100], [R10.64], P1 ;  /* 0x031000000acc7fae */ /* 0x0005e20008941d46 */
[----:B------:R-:W-:Y:S03]  /*86a0*/  IADD3.X R3, RZ, R15, R6, P3, P2 ;  /* 0x0000000fff037210 */ /* 0x000fe60001fe4406 */
[----:B------:R2:W-:Y:S04]  /*86b0*/  LDGSTS.E.BYPASS.LTC128B.128.ZFILL [R204+0x3900], [R8.64], P1 ;  /* 0x0390000008cc7fae */ /* 0x0005e80008941d46 */
[----:B------:R2:W-:Y:S02]  /*86c0*/  LDGSTS.E.BYPASS.LTC128B.128.ZFILL [R204+0x4100], [R2.64], P1 ;  /* 0x0410000002cc7fae */ /* 0x0005e40008941d46 */
.L_x_177:
[C---:B--2---:R-:W-:Y:S02]  /*86d0*/  IADD3 R2, -R198.reuse, 0x10, RZ ;  /* 0x00000010c6027810 */ /* 0x044fe40007ffe1ff */
[----:B------:R-:W-:Y:S02]  /*86e0*/  ISETP.NE.U32.AND P1, PT, R198, RZ, PT ;  /* 0x000000ffc600720c */ /* 0x000fe40003f25070 */
[----:B------:R-:W-:Y:S04]  /*86f0*/  LOP3.LUT R2, R2, 0xf, RZ, 0xc0, !PT ;  /* 0x0000000f02027812 */ /* 0x000fe800078ec0ff */
[----:B-1----:R-:W-:Y:S04]  /*8700*/  IADD3 R2, P3, P2, R2, R4, R17 ;  /* 0x0000000402027210 */ /* 0x002fe80007a7e011 */
[----:B------:R-:W-:Y:S05]  /*8710*/  IADD3.X R3, RZ, R5, R6, P3, P2 ;  /* 0x00000005ff037210 */ /* 0x000fea0001fe4406 */
[----:B------:R-:W-:Y:S01]  /*8720*/  @!PT LDS RZ, [RZ] ;  /* 0x00000000fffff984 */ /* 0x000fe20000000800 */
[----:B------:R-:W-:Y:S01]  /*8730*/  @!PT LDS RZ, [RZ] ;  /* 0x00000000fffff984 */ /* 0x000fe20000000800 */
[----:B------:R-:W-:Y:S01]  /*8740*/  @!PT LDS RZ, [RZ] ;  /* 0x00000000fffff984 */ /* 0x000fe20000000800 */
[----:B------:R1:W-:Y:S04]  /*8750*/  LDGSTS.E.BYPASS.LTC128B.128.ZFILL [R204+0x4900], [R2.64], P1 ;  /* 0x0490000002cc7fae */ /* 0x0003e80008941d46 */
.L_x_84:
[----:B--234-:R-:W-:Y:S05]  /*8760*/  BSYNC B0 ;  /* 0x0000000000007941 */ /* 0x01cfea0003800000 */
.L_x_83:
[----:B-1----:R-:W-:Y:S01]  /*8770*/  FMNMX.FTZ R3, R155, R0, !PT ;  /* 0x000000009b037209 */ /* 0x002fe20007810000 */
[----:B------:R-:W0:Y:S01]  /*8780*/  LDGDEPBAR ;  /* 0x00000000000079af */ /* 0x000e220000000000 */
        /* <DEDUP_REMOVED lines=79> */
[----:B------:R-:W-:-:S05]  /*8c80*/  BRA.DIV ~URZ, `(.L_x_87) ;  /* 0x00007e327f007947 */ /* 0x000fca000b800000 */
[----:B------:R-:W1:Y:S04]  /*8c90*/  SHFL.BFLY PT, R3, R4, 0x2, 0x1f ;  /* 0x0c401f0004037f89 */ /* 0x000e6800000e0000 */
[----:B------:R-:W2:Y:S04]  /*8ca0*/  SHFL.BFLY PT, R2, R5, 0x2, 0x1f ;  /* 0x0c401f0005027f89 */ /* 0x000ea800000e0000 */
[----:B------:R-:W3:Y:S04]  /*8cb0*/  SHFL.BFLY PT, R8, R6, 0x2, 0x1f ;  /* 0x0c401f0006087f89 */ /* 0x000ee800000e0000 */
[----:B------:R-:W4:Y:S01]  /*8cc0*/  SHFL.BFLY PT, R11, R7, 0x2, 0x1f ;  /* 0x0c401f00070b7f89 */ /* 0x000f2200000e0000 */
[----:B-1----:R-:W-:Y:S02]  /*8cd0*/  FMNMX.FTZ R3, R4, R3, !PT ;  /* 0x0000000304037209 */ /* 0x002fe40007810000 */
[----:B--2---:R-:W-:Y:S02]  /*8ce0*/  FMNMX.FTZ R5, R5, R2, !PT ;  /* 0x0000000205057209 */ /* 0x004fe40007810000 */
[----:B---3--:R-:W-:Y:S03]  /*8cf0*/  FMNMX.FTZ R6, R6, R8, !PT ;  /* 0x0000000806067209 */ /* 0x008fe60007810000 */
[----:B------:R-:W1:Y:S01]  /*8d00*/  SHFL.BFLY PT, R9, R5, 0x1, 0x1f ;  /* 0x0c201f0005097f89 */ /* 0x000e6200000e0000 */
[----:B----4-:R-:W-:Y:S03]  /*8d10*/  FMNMX.FTZ R4, R7, R11, !PT ;  /* 0x0000000b07047209 */ /* 0x010fe60007810000 */
[----:B------:R-:W2:Y:S04]  /*8d20*/  SHFL.BFLY PT, R8, R3, 0x1, 0x1f ;  /* 0x0c201f0003087f89 */ /* 0x000ea800000e0000 */
[----:B------:R-:W3:Y:S04]  /*8d30*/  SHFL.BFLY PT, R10, R6, 0x1, 0x1f ;  /* 0x0c201f00060a7f89 */ /* 0x000ee800000e0000 */
[----:B------:R4:W4:Y:S01]  /*8d40*/  SHFL.BFLY PT, R2, R4, 0x1, 0x1f ;  /* 0x0c201f0004027f89 */ /* 0x00092200000e0000 */
[----:B-1----:R-:W-:Y:S02]  /*8d50*/  FMNMX.FTZ R71, R5, R9, !PT ;  /* 0x0000000905477209 */ /* 0x002fe40007810000 */
[----:B--2---:R-:W-:Y:S02]  /*8d60*/  FMNMX.FTZ R72, R3, R8, !PT ;  /* 0x0000000803487209 */ /* 0x004fe40007810000 */
[----:B---3--:R-:W-:Y:S03]  /*8d70*/  FMNMX.FTZ R70, R6, R10, !PT ;  /* 0x0000000a06467209 */ /* 0x008fe60007810000 */
.L_x_178:
[----:B------:R-:W-:Y:S01]  /*8d80*/  FADD.FTZ R0, -R72, R0 ;  /* 0x0000000048007221 */ /* 0x000fe20000010100 */
[----:B----4-:R-:W-:Y:S01]  /*8d90*/  FMNMX.FTZ R2, R2, R4, !PT ;  /* 0x0000000402027209 */ /* 0x010fe20007810000 */
[----:B------:R-:W-:Y:S01]  /*8da0*/  FMUL.FTZ R152, R72, c[0x0][0x2d0] ;  /* 0x0000b40048987a20 */ /* 0x000fe20000410000 */
[----:B------:R-:W-:Y:S01]  /*8db0*/  WARPSYNC 0xffffffff ;  /* 0xffffffff00007948 */ /* 0x000fe20003800000 */
[----:B------:R-:W-:Y:S01]  /*8dc0*/  FMUL.FTZ R0, R0, c[0x0][0x2d0] ;  /* 0x0000b40000007a20 */ /* 0x000fe20000410000 */
[----:B------:R-:W-:Y:S01]  /*8dd0*/  LDSM.16.MT88.4 R36, [R193] ;  /* 0x00000000c124783b */ /* 0x000fe20000004200 */
[--C-:B------:R-:W-:Y:S02]  /*8de0*/  FFMA.FTZ R7, R155, c[0x0][0x2d0], -R152.reuse ;  /* 0x0000b4009b077a23 */ /* 0x100fe40000010898 */
[----:B------:R1:W-:Y:S01]  /*8df0*/  MUFU.EX2 R69, R0 ;  /* 0x0000000000457308 */ /* 0x0003e20000000800 */
[----:B------:R-:W-:Y:S02]  /*8e00*/  FMUL.FTZ R155, R71, c[0x0][0x2d0] ;  /* 0x0000b400479b7a20 */ /* 0x000fe40000410000 */
[--C-:B------:R-:W-:Y:S02]  /*8e10*/  FFMA.FTZ R5, R158, c[0x0][0x2d0], -R152.reuse ;  /* 0x0000b4009e057a23 */ /* 0x100fe40000010898 */
[--C-:B------:R-:W-:Y:S01]  /*8e20*/  FFMA.FTZ R3, R170, c[0x0][0x2d0], -R152.reuse ;  /* 0x0000b400aa037a23 */ /* 0x100fe20000010898 */
[----:B------:R-:W-:Y:S01]  /*8e30*/  LDSM.16.MT88.4 R52, [R191] ;  /* 0x00000000bf34783b */ /* 0x000fe20000004200 */
[--C-:B------:R-:W-:Y:S02]  /*8e40*/  FFMA.FTZ R8, R153, c[0x0][0x2d0], -R152.reuse ;  /* 0x0000b40099087a23 */ /* 0x100fe40000010898 */
[----:B------:R-:W-:Y:S01]  /*8e50*/  FMUL.FTZ R153, R2, c[0x0][0x2d0] ;  /* 0x0000b40002997a20 */ /* 0x000fe20000410000 */
[----:B------:R-:W-:Y:S01]  /*8e60*/  MUFU.EX2 R170, R3 ;  /* 0x0000000300aa7308 */ /* 0x000fe20000000800 */
[--C-:B------:R-:W-:Y:S02]  /*8e70*/  FFMA.FTZ R9, R156, c[0x0][0x2d0], -R152.reuse ;  /* 0x0000b4009c097a23 */ /* 0x100fe40000010898 */
[----:B------:R-:W-:Y:S01]  /*8e80*/  FFMA.FTZ R4, R176, c[0x0][0x2d0], -R153 ;  /* 0x0000b400b0047a23 */ /* 0x000fe20000010899 */
[----:B------:R-:W-:Y:S01]  /*8e90*/  LDSM.16.MT88.4 R80, [R192] ;  /* 0x00000000c050783b */ /* 0x000fe20000004200 */
[--C-:B------:R-:W-:Y:S02]  /*8ea0*/  FFMA.FTZ R6, R159, c[0x0][0x2d0], -R152.reuse ;  /* 0x0000b4009f067a23 */ /* 0x100fe40000010898 */
[--C-:B------:R-:W-:Y:S02]  /*8eb0*/  FFMA.FTZ R16, R24, c[0x0][0x2d0], -R152.reuse ;  /* 0x0000b40018107a23 */ /* 0x100fe40000010898 */
[----:B------:R-:W-:Y:S01]  /*8ec0*/  FFMA.FTZ R24, R27, c[0x0][0x2d0], -R155 ;  /* 0x0000b4001b187a23 */ /* 0x000fe2000001089b */
[----:B------:R2:W-:Y:S01]  /*8ed0*/  MUFU.EX2 R156, R4 ;  /* 0x00000004009c7308 */ /* 0x0005e20000000800 */
[--C-:B------:R-:W-:Y:S02]  /*8ee0*/  FFMA.FTZ R32, R29, c[0x0][0x2d0], -R152.reuse ;  /* 0x0000b4001d207a23 */ /* 0x100fe40000010898 */
[----:B------:R-:W-:Y:S02]  /*8ef0*/  FFMA.FTZ R74, R199, c[0x0][0x2d0], -R152 ;  /* 0x0000b400c74a7a23 */ /* 0x000fe40000010898 */
[----:B-1----:R-:W-:Y:S02]  /*8f00*/  FADD.FTZ R0, -R71, R84 ;  /* 0x0000005447007221 */ /* 0x002fe40000010100 */
[--C-:B------:R-:W-:Y:S02]  /*8f10*/  FFMA.FTZ R75, R183, c[0x0][0x2d0], -R152.reuse ;  /* 0x0000b400b74b7a23 */ /* 0x100fe40000010898 */
[----:B------:R-:W-:Y:S01]  /*8f20*/  FMUL.FTZ R0, R0, c[0x0][0x2d0] ;  /* 0x0000b40000007a20 */ /* 0x000fe20000410000 */
[----:B------:R1:W-:Y:S01]  /*8f30*/  MUFU.EX2 R198, R7 ;  /* 0x0000000700c67308 */ /* 0x0003e20000000800 */
[--C-:B------:R-:W-:Y:S09]  /*8f40*/  FFMA.FTZ R73, R219, c[0x0][0x2d0], -R153.reuse ;  /* 0x0000b400db497a23 */ /* 0x100ff20000010899 */
[----:B------:R3:W4:Y:S01]  /*8f50*/  MUFU.EX2 R68, R0 ;  /* 0x0000000000447308 */ /* 0x0007220000000800 */
[----:B--2---:R-:W-:Y:S09]  /*8f60*/  FFMA.FTZ R4, R181, c[0x0][0x2d0], -R153 ;  /* 0x0000b400b5047a23 */ /* 0x004ff20000010899 */
[----:B------:R2:W-:Y:S01]  /*8f70*/  MUFU.EX2 R159, R4 ;  /* 0x00000004009f7308 */ /* 0x0005e20000000800 */
[--C-:B-1----:R-:W-:Y:S09]  /*8f80*/  FFMA.FTZ R7, R21, c[0x0][0x2d0], -R152.reuse ;  /* 0x0000b40015077a23 */ /* 0x102ff20000010898 */
[----:B------:R1:W-:Y:S01]  /*8f90*/  MUFU.EX2 R237, R6 ;  /* 0x0000000600ed7308 */ /* 0x0003e20000000800 */
[----:B---3--:R-:W-:Y:S09]  /*8fa0*/  FFMA.FTZ R0, R164, c[0x0][0x2d0], -R155 ;  /* 0x0000b400a4007a23 */ /* 0x008ff2000001089b */
[----:B------:R3:W-:Y:S01]  /*8fb0*/  MUFU.EX2 R164, R0 ;  /* 0x0000000000a47308 */ /* 0x0007e20000000800 */
[----:B--2---:R-:W-:Y:S09]  /*8fc0*/  FFMA.FTZ R4, R178, c[0x0][0x2d0], -R153 ;  /* 0x0000b400b2047a23 */ /* 0x004ff20000010899 */
[----:B------:R2:W-:Y:S01]  /*8fd0*/  MUFU.EX2 R232, R4 ;  /* 0x0000000400e87308 */ /* 0x0005e20000000800 */
[----:B-1----:R-:W-:Y:S09]  /*8fe0*/  FFMA.FTZ R6, R20, c[0x0][0x2d0], -R152 ;  /* 0x0000b40014067a23 */ /* 0x002ff20000010898 */
[----:B------:R1:W-:Y:S01]  /*8ff0*/  MUFU.EX2 R238, R5 ;  /* 0x0000000500ee7308 */ /* 0x0003e20000000800 */
[----:B---3--:R-:W-:Y:S09]  /*9000*/  FFMA.FTZ R0, R169, c[0x0][0x2d0], -R155 ;  /* 0x0000b400a9007a23 */ /* 0x008ff2000001089b */
[----:B------:R3:W-:Y:S01]  /*9010*/  MUFU.EX2 R236, R0 ;  /* 0x0000000000ec7308 */ /* 0x0007e20000000800 */
[----:B--2---:R-:W-:Y:S09]  /*9020*/  FFMA.FTZ R4, R177, c[0x0][0x2d0], -R153 ;  /* 0x0000b400b1047a23 */ /* 0x004ff20000010899 */
[----:B------:R-:W-:Y:S01]  /*9030*/  MUFU.EX2 R245, R4 ;  /* 0x0000000400f57308 */ /* 0x000fe20000000800 */
[--C-:B-1----:R-:W-:Y:S09]  /*9040*/  FFMA.FTZ R5, R87, c[0x0][0x2d0], -R155.reuse ;  /* 0x0000b40057057a23 */ /* 0x102ff2000001089b */
[----:B------:R-:W-:Y:S01]  /*9050*/  MUFU.EX2 R51, R5 ;  /* 0x0000000500337308 */ /* 0x000fe20000000800 */
[--C-:B---3--:R-:W-:Y:S09]  /*9060*/  FFMA.FTZ R0, R157, c[0x0][0x2d0], -R155.reuse ;  /* 0x0000b4009d007a23 */ /* 0x108ff2000001089b */
[----:B------:R1:W-:Y:S10]  /*9070*/  MUFU.EX2 R235, R0 ;  /* 0x0000000000eb7308 */ /* 0x0003f40000000800 */
[----:B------:R-:W-:Y:S10]  /*9080*/  MUFU.EX2 R59, R7 ;  /* 0x00000007003b7308 */ /* 0x000ff40000000800 */
[----:B------:R-:W-:Y:S01]  /*9090*/  MUFU.EX2 R60, R6 ;  /* 0x00000006003c7308 */ /* 0x000fe20000000800 */
[--C-:B-1----:R-:W-:Y:S02]  /*90a0*/  FFMA.FTZ R0, R154, c[0x0][0x2d0], -R155.reuse ;  /* 0x0000b4009a007a23 */ /* 0x102fe4000001089b */
[----:B------:R-:W-:Y:S07]  /*90b0*/  FMUL.FTZ R154, R70, c[0x0][0x2d0] ;  /* 0x0000b400469a7a20 */ /* 0x000fee0000410000 */
[----:B------:R1:W2:Y:S01]  /*90c0*/  MUFU.EX2 R158, R0 ;  /* 0x00000000009e7308 */ /* 0x0002a20000000800 */
[--C-:B------:R-:W-:Y:S02]  /*90d0*/  FFMA.FTZ R4, R25, c[0x0][0x2d0], -R154.reuse ;  /* 0x0000b40019047a23 */ /* 0x100fe4000001089a */
[--C-:B------:R-:W-:Y:S02]  /*90e0*/  FFMA.FTZ R12, R28, c[0x0][0x2d0], -R154.reuse ;  /* 0x0000b4001c0c7a23 */ /* 0x100fe4000001089a */
[--C-:B------:R-:W-:Y:S02]  /*90f0*/  FFMA.FTZ R48, R185, c[0x0][0x2d0], -R154.reuse ;  /* 0x0000b400b9307a23 */ /* 0x100fe4000001089a */
[----:B------:R-:W-:Y:S02]  /*9100*/  FFMA.FTZ R28, R31, c[0x0][0x2d0], -R155 ;  /* 0x0000b4001f1c7a23 */ /* 0x000fe4000001089b */
[--C-:B------:R-:W-:Y:S01]  /*9110*/  FFMA.FTZ R44, R186, c[0x0][0x2d0], -R154.reuse ;  /* 0x0000b400ba2c7a23 */ /* 0x100fe2000001089a */
[----:B------:R-:W-:Y:S10]  /*9120*/  MUFU.EX2 R252, R4 ;  /* 0x0000000400fc7308 */ /* 0x000ff40000000800 */
[----:B------:R3:W-:Y:S01]  /*9130*/  MUFU.EX2 R251, R12 ;  /* 0x0000000c00fb7308 */ /* 0x0007e20000000800 */
[----:B-1----:R-:W-:Y:S04]  /*9140*/  FADD.FTZ R0, -R70, R85 ;  /* 0x0000005546007221 */ /* 0x002fe80000010100 */
[----:B------:R-:W-:Y:S05]  /*9150*/  FMUL.FTZ R0, R0, c[0x0][0x2d0] ;  /* 0x0000b40000007a20 */ /* 0x000fea0000410000 */
[----:B------:R-:W-:Y:S10]  /*9160*/  MUFU.EX2 R50, R9 ;  /* 0x0000000900327308 */ /* 0x000ff40000000800 */
[----:B------:R1:W5:Y:S01]  /*9170*/  MUFU.EX2 R3, R0 ;  /* 0x0000000000037308 */ /* 0x0003620000000800 */
[--C-:B---3--:R-:W-:Y:S09]  /*9180*/  FFMA.FTZ R12, R166, c[0x0][0x2d0], -R154.reuse ;  /* 0x0000b400a60c7a23 */ /* 0x108ff2000001089a */
[----:B------:R-:W-:Y:S10]  /*9190*/  MUFU.EX2 R57, R8 ;  /* 0x0000000800397308 */ /* 0x000ff40000000800 */
[----:B------:R-:W-:Y:S01]  /*91a0*/  MUFU.EX2 R249, R12 ;  /* 0x0000000c00f97308 */ /* 0x000fe20000000800 */
[--C-:B-1----:R-:W-:Y:S09]  /*91b0*/  FFMA.FTZ R0, R168, c[0x0][0x2d0], -R154.reuse ;  /* 0x0000b400a8007a23 */ /* 0x102ff2000001089a */
[----:B------:R1:W-:Y:S10]  /*91c0*/  MUFU.EX2 R157, R0 ;  /* 0x00000000009d7308 */ /* 0x0003f40000000800 */
[----:B------:R-:W-:Y:S10]  /*91d0*/  MUFU.EX2 R250, R16 ;  /* 0x0000001000fa7308 */ /* 0x000ff40000000800 */
[----:B------:R-:W-:Y:S01]  /*91e0*/  MUFU.EX2 R247, R24 ;  /* 0x0000001800f77308 */ /* 0x000fe20000000800 */
[--C-:B-1----:R-:W-:Y:S09]  /*91f0*/  FFMA.FTZ R0, R171, c[0x0][0x2d0], -R154.reuse ;  /* 0x0000b400ab007a23 */ /* 0x102ff2000001089a */
[----:B------:R1:W3:Y:S10]  /*9200*/  MUFU.EX2 R233, R0 ;  /* 0x0000000000e97308 */ /* 0x0002f40000000800 */
[----:B------:R2:W-:Y:S10]  /*9210*/  MUFU.EX2 R246, R28 ;  /* 0x0000001c00f67308 */ /* 0x0005f40000000800 */
[----:B------:R-:W-:Y:S01]  /*9220*/  MUFU.EX2 R243, R32 ;  /* 0x0000002000f37308 */ /* 0x000fe20000000800 */
[----:B-1----:R-:W-:Y:S09]  /*9230*/  FFMA.FTZ R0, R167, c[0x0][0x2d0], -R154 ;  /* 0x0000b400a7007a23 */ /* 0x002ff2000001089a */
[----:B------:R1:W-:Y:S01]  /*9240*/  MUFU.EX2 R234, R0 ;  /* 0x0000000000ea7308 */ /* 0x0003e20000000800 */
[----:B--2---:R-:W-:Y:S09]  /*9250*/  FFMA.FTZ R28, R30, c[0x0][0x2d0], -R152 ;  /* 0x0000b4001e1c7a23 */ /* 0x004ff20000010898 */
[----:B------:R-:W-:Y:S10]  /*9260*/  MUFU.EX2 R242, R28 ;  /* 0x0000001c00f27308 */ /* 0x000ff40000000800 */
[----:B------:R2:W-:Y:S01]  /*9270*/  MUFU.EX2 R186, R44 ;  /* 0x0000002c00ba7308 */ /* 0x0005e20000000800 */
[--C-:B-1----:R-:W-:Y:S09]  /*9280*/  FFMA.FTZ R0, R165, c[0x0][0x2d0], -R154.reuse ;  /* 0x0000b400a5007a23 */ /* 0x102ff2000001089a */
[----:B------:R1:W1:Y:S10]  /*9290*/  MUFU.EX2 R49, R0 ;  /* 0x0000000000317308 */ /* 0x0002740000000800 */
[----:B------:R-:W-:Y:S01]  /*92a0*/  MUFU.EX2 R239, R48 ;  /* 0x0000003000ef7308 */ /* 0x000fe20000000800 */
[----:B--2---:R-:W-:Y:S09]  /*92b0*/  FFMA.FTZ R44, R188, c[0x0][0x2d0], -R154 ;  /* 0x0000b400bc2c7a23 */ /* 0x004ff2000001089a */
[----:B------:R-:W-:Y:S01]  /*92c0*/  MUFU.EX2 R188, R44 ;  /* 0x0000002c00bc7308 */ /* 0x000fe20000000800 */
[--C-:B-1----:R-:W-:Y:S09]  /*92d0*/  FFMA.FTZ R0, R22, c[0x0][0x2d0], -R155.reuse ;  /* 0x0000b40016007a23 */ /* 0x102ff2000001089b */
[----:B------:R1:W-:Y:S10]  /*92e0*/  MUFU.EX2 R58, R0 ;  /* 0x00000000003a7308 */ /* 0x0003f40000000800 */
[----:B------:R2:W-:Y:S10]  /*92f0*/  MUFU.EX2 R181, R74 ;  /* 0x0000004a00b57308 */ /* 0x0005f40000000800 */
[----:B------:R3:W-:Y:S01]  /*9300*/  MUFU.EX2 R177, R75 ;  /* 0x0000004b00b17308 */ /* 0x0007e20000000800 */
[--C-:B-1----:R-:W-:Y:S09]  /*9310*/  FFMA.FTZ R0, R19, c[0x0][0x2d0], -R155.reuse ;  /* 0x0000b40013007a23 */ /* 0x102ff2000001089b */
[----:B------:R1:W-:Y:S01]  /*9320*/  MUFU.EX2 R47, R0 ;  /* 0x00000000002f7308 */ /* 0x0003e20000000800 */
[----:B--2---:R-:W-:Y:S09]  /*9330*/  FFMA.FTZ R74, R182, c[0x0][0x2d0], -R152 ;  /* 0x0000b400b64a7a23 */ /* 0x004ff20000010898 */
[----:B------:R2:W-:Y:S01]  /*9340*/  MUFU.EX2 R176, R74 ;  /* 0x0000004a00b07308 */ /* 0x0005e20000000800 */
[--C-:B---3--:R-:W-:Y:S02]  /*9350*/  FFMA.FTZ R75, R210, c[0x0][0x2d0], -R155.reuse ;  /* 0x0000b400d24b7a23 */ /* 0x108fe4000001089b */
[--C-:B-1----:R-:W-:Y:S07]  /*9360*/  FFMA.FTZ R0, R18, c[0x0][0x2d0], -R155.reuse ;  /* 0x0000b40012007a23 */ /* 0x102fee000001089b */
[----:B------:R1:W-:Y:S01]  /*9370*/  MUFU.EX2 R61, R0 ;  /* 0x00000000003d7308 */ /* 0x0003e20000000800 */
[--C-:B--2---:R-:W-:Y:S09]  /*9380*/  FFMA.FTZ R74, R203, c[0x0][0x2d0], -R155.reuse ;  /* 0x0000b400cb4a7a23 */ /* 0x104ff2000001089b */
[----:B------:R2:W-:Y:S01]  /*9390*/  MUFU.EX2 R169, R74 ;  /* 0x0000004a00a97308 */ /* 0x0005e20000000800 */
[----:B-1----:R-:W-:Y:S02]  /*93a0*/  FFMA.FTZ R0, R23, c[0x0][0x2d0], -R154 ;  /* 0x0000b40017007a23 */ /* 0x002fe4000001089a */
[----:B------:R-:W1:Y:S07]  /*93b0*/  LDSM.16.MT88.4 R20, [R190] ;  /* 0x00000000be14783b */ /* 0x000e6e0000004200 */
[----:B------:R3:W-:Y:S01]  /*93c0*/  MUFU.EX2 R56, R0 ;  /* 0x0000000000387308 */ /* 0x0007e20000000800 */
[----:B--2---:R-:W-:Y:S02]  /*93d0*/  FFMA.FTZ R74, R211, c[0x0][0x2d0], -R155 ;  /* 0x0000b400d34a7a23 */ /* 0x004fe4000001089b */
[----:B---3--:R-:W-:Y:S02]  /*93e0*/  FADD.FTZ R0, -R2, R86 ;  /* 0x0000005602007221 */ /* 0x008fe40000010100 */
[----:B------:R-:W2:Y:S02]  /*93f0*/  LDSM.16.MT88.4 R84, [R190+0x800] ;  /* 0x00080000be54783b */ /* 0x000ea40000004200 */
[----:B------:R-:W-:Y:S06]  /*9400*/  FMUL.FTZ R0, R0, c[0x0][0x2d0] ;  /* 0x0000b40000007a20 */ /* 0x000fec0000410000 */
[----:B------:R-:W3:Y:S01]  /*9410*/  MUFU.EX2 R0, R0 ;  /* 0x0000000000007308 */ /* 0x000ee20000000800 */
[----:B----4-:R-:W-:Y:S01]  /*9420*/  FMUL.FTZ R6, R68, R94 ;  /* 0x0000005e44067220 */ /* 0x010fe20000410000 */
[----:B------:R-:W-:Y:S01]  /*9430*/  F2FP.PACK_AB R79, R158, R235 ;  /* 0x000000eb9e4f723e */ /* 0x000fe200000000ff */
[----:B------:R-:W-:Y:S01]  /*9440*/  FMUL.FTZ R7, R68, R95 ;  /* 0x0000005f44077220 */ /* 0x000fe20000410000 */
[----:B------:R-:W-:Y:S01]  /*9450*/  F2FP.PACK_AB R76, R170, R198 ;  /* 0x000000c6aa4c723e */ /* 0x000fe200000000ff */
[C---:B------:R-:W-:Y:S01]  /*9460*/  FMUL.FTZ R4, R69.reuse, R92 ;  /* 0x0000005c45047220 */ /* 0x040fe20000410000 */
[----:B------:R-:W-:Y:S01]  /*9470*/  F2FP.PACK_AB R77, R236, R164 ;  /* 0x000000a4ec4d723e */ /* 0x000fe200000000ff */
[----:B------:R-:W-:Y:S01]  /*9480*/  FMUL.FTZ R5, R69, R93 ;  /* 0x0000005d45057220 */ /* 0x000fe20000410000 */
[----:B------:R-:W-:Y:S01]  /*9490*/  F2FP.PACK_AB R78, R238, R237 ;  /* 0x000000edee4e723e */ /* 0x000fe200000000ff */
[----:B-----5:R-:W-:Y:S01]  /*94a0*/  FMUL.FTZ R8, R3, R88 ;  /* 0x0000005803087220 */ /* 0x020fe20000410000 */
[----:B------:R-:W-:Y:S01]  /*94b0*/  F2FP.PACK_AB R64, R233, R157 ;  /* 0x0000009de940723e */ /* 0x000fe200000000ff */
[----:B------:R-:W-:Y:S01]  /*94c0*/  FMUL.FTZ R9, R3, R89 ;  /* 0x0000005903097220 */ /* 0x000fe20000410000 */
[----:B------:R-:W-:Y:S01]  /*94d0*/  F2FP.PACK_AB R66, R49, R234 ;  /* 0x000000ea3142723e */ /* 0x000fe200000000ff */
[----:B------:R-:W-:Y:S01]  /*94e0*/  FMUL.FTZ R12, R3, R96 ;  /* 0x00000060030c7220 */ /* 0x000fe20000410000 */
[----:B------:R-:W-:Y:S01]  /*94f0*/  F2FP.PACK_AB R65, R159, R156 ;  /* 0x0000009c9f41723e */ /* 0x000fe200000000ff */
[-C--:B-1----:R-:W-:Y:S05]  /*9500*/  HMMA.16816.F32 R4, R76, R20.reuse, R4 ;  /* 0x000000144c04723c */ /* 0x082fea0000001804 */
[----:B------:R-:W-:Y:S01]  /*9510*/  F2FP.PACK_AB R67, R245, R232 ;  /* 0x000000e8f543723e */ /* 0x000fe200000000ff */
[----:B------:R-:W-:Y:S02]  /*9520*/  FMUL.FTZ R13, R3, R97 ;  /* 0x00000061030d7220 */ /* 0x000fe40000410000 */
[C---:B------:R-:W-:Y:S04]  /*9530*/  FMUL.FTZ R16, R69.reuse, R100 ;  /* 0x0000006445107220 */ /* 0x040fe80000410000 */
[C---:B---3--:R-:W-:Y:S02]  /*9540*/  FMUL.FTZ R10, R0.reuse, R90 ;  /* 0x0000005a000a7220 */ /* 0x048fe40000410000 */
[C---:B------:R-:W-:Y:S02]  /*9550*/  FMUL.FTZ R11, R0.reuse, R91 ;  /* 0x0000005b000b7220 */ /* 0x040fe40000410000 */
[----:B------:R-:W1:Y:S01]  /*9560*/  LDSM.16.MT88.4 R88, [R193+0x800] ;  /* 0x00080000c158783b */ /* 0x000e620000004200 */
[C---:B------:R-:W-:Y:S02]  /*9570*/  FMUL.FTZ R14, R0.reuse, R98 ;  /* 0x00000062000e7220 */ /* 0x040fe40000410000 */
[----:B------:R-:W-:Y:S02]  /*9580*/  FMUL.FTZ R15, R0, R99 ;  /* 0x00000063000f7220 */ /* 0x000fe40000410000 */
[C---:B------:R-:W-:Y:S03]  /*9590*/  HMMA.16816.F32 R8, R64.reuse, R20, R8 ;  /* 0x000000144008723c */ /* 0x040fe60000001808 */
[----:B------:R-:W-:Y:S01]  /*95a0*/  LDSM.16.MT88.4 R96, [R191+0x1000] ;  /* 0x00100000bf60783b */ /* 0x000fe20000004200 */
[C---:B------:R-:W-:Y:S02]  /*95b0*/  FMUL.FTZ R33, R69.reuse, R117 ;  /* 0x0000007545217220 */ /* 0x040fe40000410000 */
[----:B------:R-:W-:Y:S02]  /*95c0*/  FMUL.FTZ R34, R68, R118 ;  /* 0x0000007644227220 */ /* 0x000fe40000410000 */
[-C--:B------:R-:W-:Y:S04]  /*95d0*/  HMMA.16816.F32 R12, R64, R22.reuse, R12 ;  /* 0x00000016400c723c */ /* 0x080fe8000000180c */
[--C-:B------:R-:W-:Y:S02]  /*95e0*/  FFMA.FTZ R20, R26, c[0x0][0x2d0], -R152.reuse ;  /* 0x0000b4001a147a23 */ /* 0x100fe40000010898 */
[----:B------:R-:W-:Y:S02]  /*95f0*/  FMUL.FTZ R17, R69, R101 ;  /* 0x0000006545117220 */ /* 0x000fe40000410000 */
[----:B------:R3:W-:Y:S01]  /*9600*/  MUFU.EX2 R248, R20 ;  /* 0x0000001400f87308 */ /* 0x0007e20000000800 */
[C---:B------:R-:W-:Y:S03]  /*9610*/  FMUL.FTZ R18, R68.reuse, R102 ;  /* 0x0000006644127220 */ /* 0x040fe60000410000 */
[C---:B------:R-:W-:Y:S02]  /*9620*/  FMUL.FTZ R19, R68.reuse, R103 ;  /* 0x0000006744137220 */ /* 0x040fe40000410000 */
[C---:B------:R-:W-:Y:S02]  /*9630*/  FMUL.FTZ R35, R68.reuse, R119 ;  /* 0x0000007744237220 */ /* 0x040fe40000410000 */
[--C-:B------:R-:W-:Y:S02]  /*9640*/  FFMA.FTZ R93, R179, c[0x0][0x2d0], -R152.reuse ;  /* 0x0000b400b35d7a23 */ /* 0x100fe40000010898 */
[C---:B------:R-:W-:Y:S01]  /*9650*/  FMUL.FTZ R48, R69.reuse, R132 ;  /* 0x0000008445307220 */ /* 0x040fe20000410000 */
[C---:B------:R-:W-:Y:S01]  /*9660*/  HMMA.16816.F32 R16, R76.reuse, R22, R16 ;  /* 0x000000164c10723c */ /* 0x040fe20000001810 */
[----:B------:R-:W-:Y:S03]  /*9670*/  MUFU.EX2 R165, R93 ;  /* 0x0000005d00a57308 */ /* 0x000fe60000000800 */
[----:B------:R-:W-:Y:S02]  /*9680*/  FMUL.FTZ R21, R69, R105 ;  /* 0x0000006945157220 */ /* 0x000fe40000410000 */
[----:B------:R-:W-:Y:S02]  /*9690*/  FMUL.FTZ R24, R3, R108 ;  /* 0x0000006c03187220 */ /* 0x000fe40000410000 */
[C---:B------:R-:W-:Y:S04]  /*96a0*/  FMUL.FTZ R22, R68.reuse, R106 ;  /* 0x0000006a44167220 */ /* 0x040fe80000410000 */
[----:B------:R-:W-:Y:S02]  /*96b0*/  FMUL.FTZ R23, R68, R107 ;  /* 0x0000006b44177220 */ /* 0x000fe40000410000 */
[----:B---3--:R-:W-:Y:S02]  /*96c0*/  FMUL.FTZ R20, R69, R104 ;  /* 0x0000006845147220 */ /* 0x008fe40000410000 */
[----:B------:R-:W-:Y:S02]  /*96d0*/  FFMA.FTZ R92, R180, c[0x0][0x2d0], -R152 ;  /* 0x0000b400b45c7a23 */ /* 0x000fe40000010898 */
[--C-:B------:R-:W-:Y:S02]  /*96e0*/  FFMA.FTZ R101, R225, c[0x0][0x2d0], -R153.reuse ;  /* 0x0000b400e1657a23 */ /* 0x100fe40000010899 */
[----:B------:R3:W-:Y:S01]  /*96f0*/  MUFU.EX2 R168, R92 ;  /* 0x0000005c00a87308 */ /* 0x0007e20000000800 */
[-C--:B------:R-:W-:Y:S03]  /*9700*/  HMMA.16816.F32 R20, R76, R36.reuse, R20 ;  /* 0x000000244c14723c */ /* 0x080fe60000001814 */
[----:B------:R-:W-:Y:S02]  /*9710*/  FMUL.FTZ R25, R3, R109 ;  /* 0x0000006d03197220 */ /* 0x000fe40000410000 */
[C---:B------:R-:W-:Y:S02]  /*9720*/  FMUL.FTZ R26, R0.reuse, R110 ;  /* 0x0000006e001a7220 */ /* 0x040fe40000410000 */
[----:B------:R-:W-:Y:S02]  /*9730*/  FMUL.FTZ R27, R0, R111 ;  /* 0x0000006f001b7220 */ /* 0x000fe40000410000 */
[--C-:B------:R-:W-:Y:S03]  /*9740*/  FFMA.FTZ R102, R223, c[0x0][0x2d0], -R153.reuse ;  /* 0x0000b400df667a23 */ /* 0x100fe60000010899 */
[----:B------:R-:W-:Y:S02]  /*9750*/  FFMA.FTZ R103, R222, c[0x0][0x2d0], -R153 ;  /* 0x0000b400de677a23 */ /* 0x000fe40000010899 */
[C---:B------:R-:W-:Y:S04]  /*9760*/  HMMA.16816.F32 R24, R64.reuse, R36, R24 ;  /* 0x000000244018723c */ /* 0x040fe80000001818 */
[C---:B------:R-:W-:Y:S01]  /*9770*/  FMUL.FTZ R28, R3.reuse, R112 ;  /* 0x00000070031c7220 */ /* 0x040fe20000410000 */
[----:B------:R-:W-:Y:S01]  /*9780*/  MOV R112, R57 ;  /* 0x0000003900707202 */ /* 0x000fe20000000f00 */
[----:B------:R-:W-:Y:S01]  /*9790*/  FMUL.FTZ R29, R3, R113 ;  /* 0x00000071031d7220 */ /* 0x000fe20000410000 */
[----:B------:R-:W-:Y:S01]  /*97a0*/  MOV R113, R56 ;  /* 0x0000003800717202 */ /* 0x000fe20000000f00 */
[--C-:B------:R-:W-:Y:S01]  /*97b0*/  FFMA.FTZ R36, R40, c[0x0][0x2d0], -R155.reuse ;  /* 0x0000b40028247a23 */ /* 0x100fe2000001089b */
[----:B---3--:R-:W-:Y:S03]  /*97c0*/  LDSM.16.MT88.4 R92, [R193+0x1000] ;  /* 0x00100000c15c783b */ /* 0x008fe60000004200 */
[--C-:B------:R-:W-:Y:S01]  /*97d0*/  FFMA.FTZ R40, R41, c[0x0][0x2d0], -R155.reuse ;  /* 0x0000b40029287a23 */ /* 0x100fe2000001089b */
[----:B------:R3:W-:Y:S01]  /*97e0*/  MUFU.EX2 R241, R36 ;  /* 0x0000002400f17308 */ /* 0x0007e20000000800 */
[C---:B------:R-:W-:Y:S01]  /*97f0*/  FMUL.FTZ R30, R0.reuse, R114 ;  /* 0x00000072001e7220 */ /* 0x040fe20000410000 */
[----:B------:R-:W-:Y:S01]  /*9800*/  MOV R114, R51 ;  /* 0x0000003300727202 */ /* 0x000fe20000000f00 */
[----:B------:R-:W-:Y:S01]  /*9810*/  FMUL.FTZ R31, R0, R115 ;  /* 0x00000073001f7220 */ /* 0x000fe20000410000 */
[----:B------:R-:W-:Y:S01]  /*9820*/  MOV R115, R50 ;  /* 0x0000003200737202 */ /* 0x000fe20000000f00 */
[----:B------:R-:W-:Y:S02]  /*9830*/  FMUL.FTZ R45, R3, R129 ;  /* 0x00000081032d7220 */ /* 0x000fe40000410000 */
[C---:B------:R-:W-:Y:S02]  /*9840*/  FMUL.FTZ R37, R69.reuse, R121 ;  /* 0x0000007945257220 */ /* 0x040fe40000410000 */
[----:B------:R-:W4:Y:S01]  /*9850*/  LDL.LU R121, [R1] ;  /* 0x0000000001797983 */ /* 0x000f220000300800 */
[-C--:B------:R-:W-:Y:S01]  /*9860*/  HMMA.16816.F32 R28, R64, R38.reuse, R28 ;  /* 0x00000026401c723c */ /* 0x080fe2000000181c */
[----:B------:R5:W-:Y:S02]  /*9870*/  MUFU.EX2 R240, R40 ;  /* 0x0000002800f07308 */ /* 0x000be40000000800 */
[C---:B------:R-:W-:Y:S01]  /*9880*/  FMUL.FTZ R32, R69.reuse, R116 ;  /* 0x0000007445207220 */ /* 0x040fe20000410000 */
[----:B------:R-:W4:Y:S01]  /*9890*/  LDL.LU R119, [R1+0x4] ;  /* 0x0000040001777983 */ /* 0x000f220000300800 */
[----:B------:R-:W-:Y:S01]  /*98a0*/  MOV R116, R49 ;  /* 0x0000003100747202 */ /* 0x000fe20000000f00 */
[C---:B------:R-:W-:Y:S02]  /*98b0*/  FMUL.FTZ R49, R69.reuse, R133 ;  /* 0x0000008545317220 */ /* 0x040fe40000410000 */
[----:B------:R-:W4:Y:S01]  /*98c0*/  LDL.LU R118, [R1+0x8] ;  /* 0x0000080001767983 */ /* 0x000f220000300800 */
[C---:B------:R-:W-:Y:S01]  /*98d0*/  FMUL.FTZ R50, R68.reuse, R134 ;  /* 0x0000008644327220 */ /* 0x040fe20000410000 */
[C---:B------:R-:W-:Y:S02]  /*98e0*/  HMMA.16816.F32 R32, R76.reuse, R38, R32 ;  /* 0x000000264c20723c */ /* 0x040fe40000001820 */
[----:B------:R-:W4:Y:S02]  /*98f0*/  LDL.LU R117, [R1+0xc] ;  /* 0x00000c0001757983 */ /* 0x000f240000300800 */
[----:B---3--:R-:W-:Y:S01]  /*9900*/  FMUL.FTZ R36, R69, R120 ;  /* 0x0000007845247220 */ /* 0x008fe20000410000 */
[----:B------:R-:W-:Y:S01]  /*9910*/  MOV R120, R58 ;  /* 0x0000003a00787202 */ /* 0x000fe20000000f00 */
[C---:B------:R-:W-:Y:S02]  /*9920*/  FMUL.FTZ R41, R3.reuse, R125 ;  /* 0x0000007d03297220 */ /* 0x040fe40000410000 */
[C---:B------:R-:W-:Y:S01]  /*9930*/  FMUL.FTZ R38, R68.reuse, R122 ;  /* 0x0000007a44267220 */ /* 0x040fe20000410000 */
[----:B------:R-:W-:Y:S02]  /*9940*/  MOV R122, R158 ;  /* 0x0000009e007a7202 */ /* 0x000fe40000000f00 */
[----:B------:R-:W-:Y:S01]  /*9950*/  MUFU.EX2 R158, R102 ;  /* 0x00000066009e7308 */ /* 0x000fe20000000800 */
[C---:B------:R-:W-:Y:S02]  /*9960*/  FMUL.FTZ R39, R68.reuse, R123 ;  /* 0x0000007b44277220 */ /* 0x040fe40000410000 */
[----:B------:R-:W-:Y:S02]  /*9970*/  FMUL.FTZ R51, R68, R135 ;  /* 0x0000008744337220 */ /* 0x000fe40000410000 */
[----:B-----5:R-:W-:Y:S01]  /*9980*/  FMUL.FTZ R40, R3, R124 ;  /* 0x0000007c03287220 */ /* 0x020fe20000410000 */
[----:B------:R-:W-:Y:S01]  /*9990*/  LDSM.16.MT88.4 R132, [R191+0x2000] ;  /* 0x00200000bf84783b */ /* 0x000fe20000004200 */
[----:B------:R-:W-:Y:S01]  /*99a0*/  FFMA.FTZ R100, R163, c[0x0][0x2d0], -R155 ;  /* 0x0000b400a3647a23 */ /* 0x000fe2000001089b */
[-C--:B------:R-:W-:Y:S02]  /*99b0*/  HMMA.16816.F32 R36, R76, R52.reuse, R36 ;  /* 0x000000344c24723c */ /* 0x080fe40000001824 */
[----:B------:R3:W-:Y:S01]  /*99c0*/  MUFU.EX2 R124, R73 ;  /* 0x00000049007c7308 */ /* 0x0007e20000000800 */
[C---:B------:R-:W-:Y:S01]  /*99d0*/  FMUL.FTZ R42, R0.reuse, R126 ;  /* 0x0000007e002a7220 */ /* 0x040fe20000410000 */
[----:B------:R-:W-:Y:S01]  /*99e0*/  MOV R126, R60 ;  /* 0x0000003c007e7202 */ /* 0x000fe20000000f00 */
[C---:B------:R-:W-:Y:S01]  /*99f0*/  FMUL.FTZ R43, R0.reuse, R127 ;  /* 0x0000007f002b7220 */ /* 0x040fe20000410000 */
[----:B------:R-:W-:Y:S01]  /*9a00*/  MOV R127, R47 ;  /* 0x0000002f007f7202 */ /* 0x000fe20000000f00 */
[C---:B------:R-:W-:Y:S02]  /*9a10*/  FMUL.FTZ R44, R3.reuse, R128 ;  /* 0x00000080032c7220 */ /* 0x040fe40000410000 */
[C---:B------:R-:W-:Y:S03]  /*9a20*/  FMUL.FTZ R46, R0.reuse, R130 ;  /* 0x00000082002e7220 */ /* 0x040fe60000410000 */
[C---:B------:R-:W-:Y:S01]  /*9a30*/  HMMA.16816.F32 R40, R64.reuse, R52, R40 ;  /* 0x000000344028723c */ /* 0x040fe20000001828 */
[----:B------:R-:W-:Y:S03]  /*9a40*/  MUFU.EX2 R163, R75 ;  /* 0x0000004b00a37308 */ /* 0x000fe60000000800 */
[C---:B------:R-:W-:Y:S01]  /*9a50*/  FMUL.FTZ R47, R0.reuse, R131 ;  /* 0x00000083002f7220 */ /* 0x040fe20000410000 */
[----:B------:R-:W-:Y:S01]  /*9a60*/  MOV R131, R59 ;  /* 0x0000003b00837202 */ /* 0x000fe20000000f00 */
[----:B------:R-:W-:Y:S01]  /*9a70*/  FMUL.FTZ R59, R0, R143 ;  /* 0x0000008f003b7220 */ /* 0x000fe20000410000 */
[----:B------:R-:W-:Y:S01]  /*9a80*/  MOV R130, R61 ;  /* 0x0000003d00827202 */ /* 0x000fe20000000f00 */
[----:B------:R-:W-:Y:S03]  /*9a90*/  FMUL.FTZ R56, R3, R140 ;  /* 0x0000008c03387220 */ /* 0x000fe60000410000 */
[-C--:B------:R-:W-:Y:S03]  /*9aa0*/  HMMA.16816.F32 R44, R64, R54.reuse, R44 ;  /* 0x00000036402c723c */ /* 0x080fe6000000182c */
[--C-:B---3--:R-:W-:Y:S02]  /*9ab0*/  FFMA.FTZ R73, R221, c[0x0][0x2d0], -R153.reuse ;  /* 0x0000b400dd497a23 */ /* 0x108fe40000010899 */
[----:B------:R-:W-:Y:S02]  /*9ac0*/  FMUL.FTZ R57, R3, R141 ;  /* 0x0000008d03397220 */ /* 0x000fe40000410000 */
[----:B------:R3:W-:Y:S01]  /*9ad0*/  MUFU.EX2 R129, R73 ;  /* 0x0000004900817308 */ /* 0x0007e20000000800 */
[C---:B------:R-:W-:Y:S04]  /*9ae0*/  HMMA.16816.F32 R48, R76.reuse, R54, R48 ;  /* 0x000000364c30723c */ /* 0x040fe80000001830 */
[--C-:B------:R-:W-:Y:S02]  /*9af0*/  FFMA.FTZ R58, R216, c[0x0][0x2d0], -R153.reuse ;  /* 0x0000b400d83a7a23 */ /* 0x100fe40000010899 */
[----:B------:R-:W-:Y:S02]  /*9b00*/  FFMA.FTZ R52, R187, c[0x0][0x2d0], -R154 ;  /* 0x0000b400bb347a23 */ /* 0x000fe4000001089a */
[----:B------:R-:W-:Y:S01]  /*9b10*/  FMUL.FTZ R55, R68, R139 ;  /* 0x0000008b44377220 */ /* 0x000fe20000410000 */
[----:B------:R5:W-:Y:S03]  /*9b20*/  MUFU.EX2 R111, R58 ;  /* 0x0000003a006f7308 */ /* 0x000be60000000800 */
[--C-:B------:R-:W-:Y:S02]  /*9b30*/  FFMA.FTZ R60, R218, c[0x0][0x2d0], -R153.reuse ;  /* 0x0000b400da3c7a23 */ /* 0x100fe40000010899 */
[----:B------:R-:W-:Y:S02]  /*9b40*/  FMUL.FTZ R54, R68, R138 ;  /* 0x0000008a44367220 */ /* 0x000fe40000410000 */
[----:B------:R-:W-:Y:S02]  /*9b50*/  FMUL.FTZ R53, R69, R137 ;  /* 0x0000008945357220 */ /* 0x000fe40000410000 */
[----:B------:R-:W-:Y:S01]  /*9b60*/  FMUL.FTZ R61, R3, R145 ;  /* 0x00000091033d7220 */ /* 0x000fe20000410000 */
[----:B------:R1:W-:Y:S01]  /*9b70*/  MUFU.EX2 R185, R52 ;  /* 0x0000003400b97308 */ /* 0x0003e20000000800 */
[C---:B------:R-:W-:Y:S02]  /*9b80*/  FMUL.FTZ R62, R0.reuse, R146 ;  /* 0x00000092003e7220 */ /* 0x040fe40000410000 */
[----:B------:R-:W-:Y:S02]  /*9b90*/  FMUL.FTZ R63, R0, R147 ;  /* 0x00000093003f7220 */ /* 0x000fe40000410000 */
[--C-:B---3--:R-:W-:Y:S02]  /*9ba0*/  FFMA.FTZ R73, R200, c[0x0][0x2d0], -R152.reuse ;  /* 0x0000b400c8497a23 */ /* 0x108fe40000010898 */
[--C-:B------:R-:W-:Y:S02]  /*9bb0*/  FFMA.FTZ R105, R161, c[0x0][0x2d0], -R152.reuse ;  /* 0x0000b400a1697a23 */ /* 0x100fe40000010898 */
[----:B------:R-:W-:Y:S01]  /*9bc0*/  FFMA.FTZ R152, R160, c[0x0][0x2d0], -R152 ;  /* 0x0000b400a0987a23 */ /* 0x000fe20000010898 */
[----:B------:R3:W-:Y:S01]  /*9bd0*/  MUFU.EX2 R179, R73 ;  /* 0x0000004900b37308 */ /* 0x0007e20000000800 */
[--C-:B------:R-:W-:Y:S02]  /*9be0*/  FFMA.FTZ R104, R207, c[0x0][0x2d0], -R154.reuse ;  /* 0x0000b400cf687a23 */ /* 0x100fe4000001089a */
[--C-:B------:R-:W-:Y:S02]  /*9bf0*/  FFMA.FTZ R106, R174, c[0x0][0x2d0], -R154.reuse ;  /* 0x0000b400ae6a7a23 */ /* 0x100fe4000001089a */
[----:B-----5:R-:W-:Y:S02]  /*9c00*/  FMUL.FTZ R58, R0, R142 ;  /* 0x0000008e003a7220 */ /* 0x020fe40000410000 */
[--C-:B------:R-:W-:Y:S02]  /*9c10*/  FFMA.FTZ R107, R173, c[0x0][0x2d0], -R154.reuse ;  /* 0x0000b400ad6b7a23 */ /* 0x100fe4000001089a */
[--C-:B------:R-:W-:Y:S01]  /*9c20*/  FFMA.FTZ R108, R215, c[0x0][0x2d0], -R153.reuse ;  /* 0x0000b400d76c7a23 */ /* 0x100fe20000010899 */
[----:B------:R5:W2:Y:S01]  /*9c30*/  MUFU.EX2 R125, R60 ;  /* 0x0000003c007d7308 */ /* 0x000aa20000000800 */
[--C-:B------:R-:W-:Y:S02]  /*9c40*/  FFMA.FTZ R109, R213, c[0x0][0x2d0], -R153.reuse ;  /* 0x0000b400d56d7a23 */ /* 0x100fe40000010899 */
[----:B------:R-:W-:Y:S02]  /*9c50*/  FFMA.FTZ R110, R208, c[0x0][0x2d0], -R153 ;  /* 0x0000b400d06e7a23 */ /* 0x000fe40000010899 */
[----:B-1----:R-:W-:Y:S05]  /*9c60*/  FMUL.FTZ R52, R69, R136 ;  /* 0x0000008845347220 */ /* 0x002fea0000410000 */
[----:B------:R-:W-:Y:S02]  /*9c70*/  MUFU.EX2 R141, R101 ;  /* 0x00000065008d7308 */ /* 0x000fe40000000800 */
[-C--:B------:R-:W-:Y:S03]  /*9c80*/  HMMA.16816.F32 R52, R76, R80.reuse, R52 ;  /* 0x000000504c34723c */ /* 0x080fe60000001834 */
[--C-:B---3--:R-:W-:Y:S05]  /*9c90*/  FFMA.FTZ R73, R205, c[0x0][0x2d0], -R155.reuse ;  /* 0x0000b400cd497a23 */ /* 0x108fea000001089b */
[C---:B------:R-:W-:Y:S01]  /*9ca0*/  HMMA.16816.F32 R56, R64.reuse, R80, R56 ;  /* 0x000000504038723c */ /* 0x040fe20000001838 */
[----:B------:R1:W-:Y:S03]  /*9cb0*/  MUFU.EX2 R139, R73 ;  /* 0x00000049008b7308 */ /* 0x0003e60000000800 */
[----:B-----5:R-:W-:Y:S03]  /*9cc0*/  FMUL.FTZ R60, R3, R144 ;  /* 0x00000090033c7220 */ /* 0x020fe60000410000 */
[----:B------:R-:W-:Y:S02]  /*9cd0*/  F2FP.PACK_AB R80, R252, R113 ;  /* 0x00000071fc50723e */ /* 0x000fe400000000ff */
[----:B--2---:R-:W-:Y:S02]  /*9ce0*/  F2FP.PACK_AB R81, R125, R111 ;  /* 0x0000006f7d51723e */ /* 0x004fe400000000ff */
[-C--:B------:R-:W-:Y:S01]  /*9cf0*/  HMMA.16816.F32 R60, R64, R82.reuse, R60 ;  /* 0x00000052403c723c */ /* 0x080fe2000000183c */
[----:B------:R-:W-:Y:S06]  /*9d00*/  MUFU.EX2 R160, R100 ;  /* 0x0000006400a07308 */ /* 0x000fec0000000800 */
[C---:B------:R-:W-:Y:S02]  /*9d10*/  FMUL.FTZ R66, R68.reuse, R150 ;  /* 0x0000009644427220 */ /* 0x040fe40000410000 */
[----:B------:R-:W-:Y:S02]  /*9d20*/  FMUL.FTZ R67, R68, R151 ;  /* 0x0000009744437220 */ /* 0x000fe40000410000 */
[----:B------:R-:W-:Y:S01]  /*9d30*/  MUFU.EX2 R161, R152 ;  /* 0x0000009800a17308 */ /* 0x000fe20000000800 */
[----:B------:R-:W-:Y:S01]  /*9d40*/  FMUL.FTZ R64, R69, R148 ;  /* 0x0000009445407220 */ /* 0x000fe20000410000 */
[----:B------:R-:W-:Y:S01]  /*9d50*/  F2FP.PACK_AB R148, R165, R168 ;  /* 0x000000a8a594723e */ /* 0x000fe200000000ff */
[--C-:B-1----:R-:W-:Y:S02]  /*9d60*/  FFMA.FTZ R73, R206, c[0x0][0x2d0], -R155.reuse ;  /* 0x0000b400ce497a23 */ /* 0x102fe4000001089b */
[----:B------:R-:W-:Y:S05]  /*9d70*/  FMUL.FTZ R65, R69, R149 ;  /* 0x0000009545417220 */ /* 0x000fea0000410000 */
[----:B------:R1:W-:Y:S02]  /*9d80*/  MUFU.EX2 R178, R73 ;  /* 0x0000004900b27308 */ /* 0x0003e40000000800 */
[----:B------:R-:W-:Y:S07]  /*9d90*/  HMMA.16816.F32 R64, R76, R82, R64 ;  /* 0x000000524c40723c */ /* 0x000fee0000001840 */
[----:B------:R-:W-:Y:S01]  /*9da0*/  F2FP.PACK_AB R76, R112, R115 ;  /* 0x00000073704c723e */ /* 0x000fe200000000ff */
[----:B------:R-:W-:Y:S01]  /*9db0*/  MUFU.EX2 R152, R107 ;  /* 0x0000006b00987308 */ /* 0x000fe20000000800 */
[----:B------:R-:W-:Y:S03]  /*9dc0*/  F2FP.PACK_AB R77, R120, R114 ;  /* 0x00000072784d723e */ /* 0x000fe600000000ff */
[----:B------:R-:W-:Y:S02]  /*9dd0*/  F2FP.PACK_AB R78, R126, R131 ;  /* 0x000000837e4e723e */ /* 0x000fe400000000ff */
[----:B------:R-:W-:Y:S02]  /*9de0*/  F2FP.PACK_AB R79, R130, R127 ;  /* 0x0000007f824f723e */ /* 0x000fe400000000ff */
[----:B------:R-:W-:Y:S02]  /*9df0*/  F2FP.PACK_AB R82, R249, R251 ;  /* 0x000000fbf952723e */ /* 0x000fe400000000ff */
[----:B------:R-:W-:Y:S03]  /*9e00*/  F2FP.PACK_AB R83, R129, R124 ;  /* 0x0000007c8153723e */ /* 0x000fe600000000ff */
[-C--:B------:R-:W-:Y:S03]  /*9e10*/  HMMA.16816.F32 R4, R76, R84.reuse, R4 ;  /* 0x000000544c04723c */ /* 0x080fe60000001804 */
[--C-:B-1----:R-:W-:Y:S02]  /*9e20*/  FFMA.FTZ R73, R202, c[0x0][0x2d0], -R155.reuse ;  /* 0x0000b400ca497a23 */ /* 0x102fe4000001089b */
[----:B------:R-:W-:Y:S02]  /*9e30*/  FFMA.FTZ R155, R162, c[0x0][0x2d0], -R155 ;  /* 0x0000b400a29b7a23 */ /* 0x000fe4000001089b */
[----:B------:R1:W-:Y:S01]  /*9e40*/  MUFU.EX2 R171, R73 ;  /* 0x0000004900ab7308 */ /* 0x0003e20000000800 */
[C---:B------:R-:W-:Y:S08]  /*9e50*/  HMMA.16816.F32 R8, R80.reuse, R84, R8 ;  /* 0x000000545008723c */ /* 0x040ff00000001808 */
[-C--:B------:R-:W-:Y:S01]  /*9e60*/  HMMA.16816.F32 R12, R80, R86.reuse, R12 ;  /* 0x00000056500c723c */ /* 0x080fe2000000180c */
[----:B------:R-:W2:Y:S07]  /*9e70*/  MUFU.EX2 R162, R105 ;  /* 0x0000006900a27308 */ /* 0x000eae0000000800 */
[C---:B------:R-:W-:Y:S01]  /*9e80*/  HMMA.16816.F32 R16, R76.reuse, R86, R16 ;  /* 0x000000564c10723c */ /* 0x040fe20000001810 */
[----:B------:R-:W3:Y:S03]  /*9e90*/  LDSM.16.MT88.4 R84, [R191+0x800] ;  /* 0x00080000bf54783b */ /* 0x000ee60000004200 */
[--C-:B-1----:R-:W-:Y:S04]  /*9ea0*/  FFMA.FTZ R73, R217, c[0x0][0x2d0], -R154.reuse ;  /* 0x0000b400d9497a23 */ /* 0x102fe8000001089a */
[-C--:B------:R-:W-:Y:S01]  /*9eb0*/  HMMA.16816.F32 R20, R76, R88.reuse, R20 ;  /* 0x000000584c14723c */ /* 0x080fe20000001814 */
[----:B------:R1:W-:Y:S07]  /*9ec0*/  MUFU.EX2 R142, R73 ;  /* 0x00000049008e7308 */ /* 0x0003ee0000000800 */
[C---:B------:R-:W-:Y:S04]  /*9ed0*/  HMMA.16816.F32 R24, R80.reuse, R88, R24 ;  /* 0x000000585018723c */ /* 0x040fe80000001818 */
[----:B--2---:R-:W-:Y:S04]  /*9ee0*/  F2FP.PACK_AB R150, R161, R162 ;  /* 0x000000a2a196723e */ /* 0x004fe800000000ff */
[-C--:B------:R-:W-:Y:S08]  /*9ef0*/  HMMA.16816.F32 R28, R80, R90.reuse, R28 ;  /* 0x0000005a501c723c */ /* 0x080ff0000000181c */
[C---:B------:R-:W-:Y:S01]  /*9f00*/  HMMA.16816.F32 R32, R76.reuse, R90, R32 ;  /* 0x0000005a4c20723c */ /* 0x040fe20000001820 */
[----:B------:R-:W2:Y:S03]  /*9f10*/  LDSM.16.MT88.4 R88, [R192+0x800] ;  /* 0x00080000c058783b */ /* 0x000ea60000004200 */
[--C-:B-1----:R-:W-:Y:S04]  /*9f20*/  FFMA.FTZ R73, R214, c[0x0][0x2d0], -R154.reuse ;  /* 0x0000b400d6497a23 */ /* 0x102fe8000001089a */
[----:B------:R1:W-:Y:S01]  /*9f30*/  MUFU.EX2 R143, R73 ;  /* 0x00000049008f7308 */ /* 0x0003e20000000800 */
[-C--:B---3--:R-:W-:Y:S08]  /*9f40*/  HMMA.16816.F32 R36, R76, R84.reuse, R36 ;  /* 0x000000544c24723c */ /* 0x088ff00000001824 */
[C---:B------:R-:W-:Y:S08]  /*9f50*/  HMMA.16816.F32 R40, R80.reuse, R84, R40 ;  /* 0x000000545028723c */ /* 0x040ff00000001828 */
[-C--:B------:R-:W-:Y:S04]  /*9f60*/  HMMA.16816.F32 R44, R80, R86.reuse, R44 ;  /* 0x00000056502c723c */ /* 0x080fe8000000182c */
[--C-:B-1----:R-:W-:Y:S04]  /*9f70*/  FFMA.FTZ R73, R212, c[0x0][0x2d0], -R154.reuse ;  /* 0x0000b400d4497a23 */ /* 0x102fe8000001089a */
[C---:B------:R-:W-:Y:S01]  /*9f80*/  HMMA.16816.F32 R48, R76.reuse, R86, R48 ;  /* 0x000000564c30723c */ /* 0x040fe20000001830 */
[----:B------:R-:W1:Y:S01]  /*9f90*/  LDSM.16.MT88.4 R84, [R190+0x1000] ;  /* 0x00100000be54783b */ /* 0x000e620000004200 */
[----:B------:R3:W-:Y:S06]  /*9fa0*/  MUFU.EX2 R166, R73 ;  /* 0x0000004900a67308 */ /* 0x0007ec0000000800 */
[-C--:B--2---:R-:W-:Y:S08]  /*9fb0*/  HMMA.16816.F32 R52, R76, R88.reuse, R52 ;  /* 0x000000584c34723c */ /* 0x084ff00000001834 */
[C---:B------:R-:W-:Y:S08]  /*9fc0*/  HMMA.16816.F32 R56, R80.reuse, R88, R56 ;  /* 0x000000585038723c */ /* 0x040ff00000001838 */
[-C--:B------:R-:W-:Y:S04]  /*9fd0*/  HMMA.16816.F32 R60, R80, R90.reuse, R60 ;  /* 0x0000005a503c723c */ /* 0x080fe8000000183c */
[--C-:B---3--:R-:W-:Y:S02]  /*9fe0*/  FFMA.FTZ R73, R209, c[0x0][0x2d0], -R154.reuse ;  /* 0x0000b400d1497a23 */ /* 0x108fe4000001089a */
[----:B------:R-:W-:Y:S01]  /*9ff0*/  FFMA.FTZ R154, R172, c[0x0][0x2d0], -R154 ;  /* 0x0000b400ac9a7a23 */ /* 0x000fe2000001089a */
[----:B------:R-:W-:Y:S01]  /*a000*/  F2FP.PACK_AB R80, R188, R186 ;  /* 0x000000babc50723e */ /* 0x000fe200000000ff */
[----:B------:R-:W-:Y:S01]  /*a010*/  HMMA.16816.F32 R64, R76, R90, R64 ;  /* 0x0000005a4c40723c */ /* 0x000fe20000001840 */
[----:B------:R2:W-:Y:S01]  /*a020*/  MUFU.EX2 R167, R73 ;  /* 0x0000004900a77308 */ /* 0x0005e20000000800 */
[----:B------:R-:W3:Y:S02]  /*a030*/  LDSM.16.MT88.4 R88, [R192+0x1000] ;  /* 0x00100000c058783b */ /* 0x000ee40000004200 */
[----:B------:R-:W-:Y:S01]  /*a040*/  F2FP.PACK_AB R82, R185, R239 ;  /* 0x000000efb952723e */ /* 0x000fe200000000ff */
[----:B----4-:R-:W-:Y:S01]  /*a050*/  FFMA.FTZ R69, R69, R121, R198 ;  /* 0x0000007945457223 */ /* 0x010fe200000100c6 */
[----:B------:R-:W-:Y:S02]  /*a060*/  MOV R121, R116 ;  /* 0x0000007400797202 */ /* 0x000fe40000000f00 */
[----:B------:R-:W-:Y:S01]  /*a070*/  F2FP.PACK_AB R76, R248, R250 ;  /* 0x000000faf84c723e */ /* 0x000fe200000000ff */
[----:B------:R-:W-:Y:S02]  /*a080*/  FFMA.FTZ R68, R68, R119, R164 ;  /* 0x0000007744447223 */ /* 0x000fe400000100a4 */
[----:B------:R-:W4:Y:S01]  /*a090*/  MUFU.EX2 R164, R74 ;  /* 0x0000004a00a47308 */ /* 0x000f220000000800 */
[----:B------:R-:W-:Y:S01]  /*a0a0*/  F2FP.PACK_AB R77, R246, R247 ;  /* 0x000000f7f64d723e */ /* 0x000fe200000000ff */
[----:B------:R-:W-:Y:S01]  /*a0b0*/  FFMA.FTZ R3, R3, R118, R157 ;  /* 0x0000007603037223 */ /* 0x000fe2000001009d */
[----:B------:R-:W-:Y:S01]  /*a0c0*/  F2FP.PACK_AB R78, R243, R242 ;  /* 0x000000f2f34e723e */ /* 0x000fe200000000ff */
[----:B------:R-:W-:Y:S01]  /*a0d0*/  FADD.FTZ R68, R236, R68 ;  /* 0x00000044ec447221 */ /* 0x000fe20000010000 */
[----:B------:R-:W-:Y:S01]  /*a0e0*/  F2FP.PACK_AB R79, R240, R241 ;  /* 0x000000f1f04f723e */ /* 0x000fe200000000ff */
[----:B------:R-:W-:Y:S02]  /*a0f0*/  FFMA.FTZ R0, R0, R117, R156 ;  /* 0x0000007500007223 */ /* 0x000fe4000001009c */
[----:B------:R-:W-:Y:S01]  /*a100*/  LDSM.16.MT88.4 R116, [R193+0x2000] ;  /* 0x00200000c174783b */ /* 0x000fe20000004200 */
[----:B------:R-:W-:Y:S01]  /*a110*/  FADD.FTZ R3, R233, R3 ;  /* 0x00000003e9037221 */ /* 0x000fe20000010000 */
[----:B------:R5:W-:Y:S02]  /*a120*/  MUFU.EX2 R157, R103 ;  /* 0x00000067009d7308 */ /* 0x000be40000000800 */
[-C--:B-1----:R-:W-:Y:S03]  /*a130*/  HMMA.16816.F32 R4, R76, R84.reuse, R4 ;  /* 0x000000544c04723c */ /* 0x082fe60000001804 */
[----:B--2---:R-:W-:Y:S05]  /*a140*/  FFMA.FTZ R73, R226, c[0x0][0x2d0], -R153 ;  /* 0x0000b400e2497a23 */ /* 0x004fea0000010899 */
[----:B------:R1:W-:Y:S01]  /*a150*/  MUFU.EX2 R128, R73 ;  /* 0x0000004900807308 */ /* 0x0003e20000000800 */
[----:B----4-:R-:W-:Y:S03]  /*a160*/  F2FP.PACK_AB R149, R163, R164 ;  /* 0x000000a4a395723e */ /* 0x010fe600000000ff */
[----:B------:R-:W-:Y:S02]  /*a170*/  FADD.FTZ R74, R170, R69 ;  /* 0x00000045aa4a7221 */ /* 0x000fe40000010000 */
[----:B------:R-:W-:Y:S02]  /*a180*/  FADD.FTZ R69, R159, R0 ;  /* 0x000000009f457221 */ /* 0x000fe40000010000 */
[----:B------:R-:W-:Y:S02]  /*a190*/  FADD.FTZ R0, R237, R74 ;  /* 0x0000004aed007221 */ /* 0x000fe40000010000 */
[----:B------:R-:W2:Y:S01]  /*a1a0*/  MUFU.EX2 R159, R155 ;  /* 0x0000009b009f7308 */ /* 0x000ea20000000800 */
[----:B------:R-:W-:Y:S02]  /*a1b0*/  FADD.FTZ R74, R235, R68 ;  /* 0x00000044eb4a7221 */ /* 0x000fe40000010000 */
[----:B------:R-:W-:Y:S01]  /*a1c0*/  FADD.FTZ R68, R232, R69 ;  /* 0x00000045e8447221 */ /* 0x000fe20000010000 */
[----:B-----5:R-:W-:Y:S03]  /*a1d0*/  LDSM.16.MT88.4 R100, [R190+0x2000] ;  /* 0x00200000be64783b */ /* 0x020fe60000004200 */
[----:B------:R-:W-:Y:S03]  /*a1e0*/  FADD.FTZ R68, R245, R68 ;  /* 0x00000044f5447221 */ /* 0x000fe60000010000 */
[----:B------:R-:W-:Y:S01]  /*a1f0*/  MUFU.EX2 R156, R104 ;  /* 0x00000068009c7308 */ /* 0x000fe20000000800 */
[----:B------:R-:W-:Y:S02]  /*a200*/  FADD.FTZ R68, R111, R68 ;  /* 0x000000446f447221 */ /* 0x000fe40000010000 */
[--C-:B-1----:R-:W-:Y:S07]  /*a210*/  FFMA.FTZ R73, R228, c[0x0][0x2d0], -R153.reuse ;  /* 0x0000b400e4497a23 */ /* 0x102fee0000010899 */
[----:B------:R1:W4:Y:S01]  /*a220*/  MUFU.EX2 R138, R73 ;  /* 0x00000049008a7308 */ /* 0x0003220000000800 */
[----:B--2---:R-:W-:Y:S09]  /*a230*/  F2FP.PACK_AB R151, R159, R160 ;  /* 0x000000a09f97723e */ /* 0x004ff200000000ff */
[----:B------:R-:W2:Y:S01]  /*a240*/  MUFU.EX2 R155, R106 ;  /* 0x0000006a009b7308 */ /* 0x000ea20000000800 */
[--C-:B-1----:R-:W-:Y:S01]  /*a250*/  FFMA.FTZ R73, R227, c[0x0][0x2d0], -R153.reuse ;  /* 0x0000b400e3497a23 */ /* 0x102fe20000010899 */
[----:B----4-:R-:W-:Y:S08]  /*a260*/  F2FP.PACK_AB R81, R138, R128 ;  /* 0x000000808a51723e */ /* 0x010ff000000000ff */
[----:B------:R1:W-:Y:S01]  /*a270*/  MUFU.EX2 R137, R73 ;  /* 0x0000004900897308 */ /* 0x0003e20000000800 */
[----:B--2---:R-:W-:Y:S01]  /*a280*/  F2FP.PACK_AB R144, R155, R156 ;  /* 0x0000009c9b90723e */ /* 0x004fe200000000ff */
[--C-:B-1----:R-:W-:Y:S08]  /*a290*/  FFMA.FTZ R73, R229, c[0x0][0x2d0], -R153.reuse ;  /* 0x0000b400e5497a23 */ /* 0x102ff00000010899 */
[----:B------:R-:W1:Y:S02]  /*a2a0*/  MUFU.EX2 R136, R73 ;  /* 0x0000004900887308 */ /* 0x000e640000000800 */
[----:B-1----:R-:W-:Y:S01]  /*a2b0*/  F2FP.PACK_AB R83, R136, R137 ;  /* 0x000000898853723e */ /* 0x002fe200000000ff */
[--C-:B------:R-:W-:Y:S02]  /*a2c0*/  FFMA.FTZ R73, R224, c[0x0][0x2d0], -R153.reuse ;  /* 0x0000b400e0497a23 */ /* 0x100fe40000010899 */
[----:B------:R-:W-:Y:S05]  /*a2d0*/  FFMA.FTZ R153, R175, c[0x0][0x2d0], -R153 ;  /* 0x0000b400af997a23 */ /* 0x000fea0000010899 */
[----:B------:R1:W2:Y:S01]  /*a2e0*/  MUFU.EX2 R140, R73 ;  /* 0x00000049008c7308 */ /* 0x0002a20000000800 */
[C---:B------:R-:W-:Y:S08]  /*a2f0*/  HMMA.16816.F32 R8, R80.reuse, R84, R8 ;  /* 0x000000545008723c */ /* 0x040ff00000001808 */
[-C--:B------:R-:W-:Y:S01]  /*a300*/  HMMA.16816.F32 R12, R80, R86.reuse, R12 ;  /* 0x00000056500c723c */ /* 0x080fe2000000180c */
[----:B------:R-:W-:Y:S07]  /*a310*/  MUFU.EX2 R75, R153 ;  /* 0x00000099004b7308 */ /* 0x000fee0000000800 */
[C---:B------:R-:W-:Y:S01]  /*a320*/  HMMA.16816.F32 R16, R76.reuse, R86, R16 ;  /* 0x000000564c10723c */ /* 0x040fe20000001810 */
[----:B------:R-:W4:Y:S03]  /*a330*/  LDSM.16.MT88.4 R84, [R190+0x1800] ;  /* 0x00180000be54783b */ /* 0x000f260000004200 */
[----:B-1----:R-:W-:Y:S04]  /*a340*/  FADD.FTZ R73, R234, R3 ;  /* 0x00000003ea497221 */ /* 0x002fe80000010000 */
[-C--:B------:R-:W-:Y:S04]  /*a350*/  HMMA.16816.F32 R20, R76, R92.reuse, R20 ;  /* 0x0000005c4c14723c */ /* 0x080fe80000001814 */
[----:B------:R-:W-:Y:S02]  /*a360*/  FADD.FTZ R69, R121, R73 ;  /* 0x0000004979457221 */ /* 0x000fe40000010000 */
[----:B------:R-:W-:Y:S02]  /*a370*/  FADD.FTZ R3, R238, R0 ;  /* 0x00000000ee037221 */ /* 0x000fe40000010000 */
[C---:B------:R-:W-:Y:S04]  /*a380*/  HMMA.16816.F32 R24, R80.reuse, R92, R24 ;  /* 0x0000005c5018723c */ /* 0x040fe80000001818 */
[----:B------:R-:W-:Y:S02]  /*a390*/  FADD.FTZ R0, R122, R74 ;  /* 0x0000004a7a007221 */ /* 0x000fe40000010000 */
[----:B------:R-:W-:Y:S02]  /*a3a0*/  FADD.FTZ R3, R115, R3 ;  /* 0x0000000373037221 */ /* 0x000fe40000010000 */
[-C--:B------:R-:W-:Y:S04]  /*a3b0*/  HMMA.16816.F32 R28, R80, R94.reuse, R28 ;  /* 0x0000005e501c723c */ /* 0x080fe8000000181c */
[----:B------:R-:W-:Y:S02]  /*a3c0*/  FADD.FTZ R73, R114, R0 ;  /* 0x0000000072497221 */ /* 0x000fe40000010000 */
[----:B------:R-:W-:Y:S02]  /*a3d0*/  FADD.FTZ R69, R113, R69 ;  /* 0x0000004571457221 */ /* 0x000fe40000010000 */
[C---:B------:R-:W-:Y:S01]  /*a3e0*/  HMMA.16816.F32 R32, R76.reuse, R94, R32 ;  /* 0x0000005e4c20723c */ /* 0x040fe20000001820 */
[----:B------:R-:W1:Y:S03]  /*a3f0*/  LDSM.16.MT88.4 R92, [R193+0x1800] ;  /* 0x00180000c15c783b */ /* 0x000e660000004200 */
[----:B------:R-:W-:Y:S02]  /*a400*/  FADD.FTZ R0, R112, R3 ;  /* 0x0000000370007221 */ /* 0x000fe40000010000 */
[----:B------:R-:W-:Y:S02]  /*a410*/  FADD.FTZ R3, R125, R68 ;  /* 0x000000447d037221 */ /* 0x000fe40000010000 */
[-C--:B------:R-:W-:Y:S04]  /*a420*/  HMMA.16816.F32 R36, R76, R96.reuse, R36 ;  /* 0x000000604c24723c */ /* 0x080fe80000001824 */
[----:B------:R-:W-:Y:S04]  /*a430*/  FADD.FTZ R0, R131, R0 ;  /* 0x0000000083007221 */ /* 0x000fe80000010000 */
[C---:B------:R-:W-:Y:S08]  /*a440*/  HMMA.16816.F32 R40, R80.reuse, R96, R40 ;  /* 0x000000605028723c */ /* 0x040ff00000001828 */
[-C--:B------:R-:W-:Y:S08]  /*a450*/  HMMA.16816.F32 R44, R80, R98.reuse, R44 ;  /* 0x00000062502c723c */ /* 0x080ff0000000182c */
[C---:B------:R-:W-:Y:S01]  /*a460*/  HMMA.16816.F32 R48, R76.reuse, R98, R48 ;  /* 0x000000624c30723c */ /* 0x040fe20000001830 */
[----:B------:R-:W5:Y:S07]  /*a470*/  LDSM.16.MT88.4 R96, [R191+0x1800] ;  /* 0x00180000bf60783b */ /* 0x000f6e0000004200 */
[-C--:B---3--:R-:W-:Y:S08]  /*a480*/  HMMA.16816.F32 R52, R76, R88.reuse, R52 ;  /* 0x000000584c34723c */ /* 0x088ff00000001834 */
[C---:B------:R-:W-:Y:S08]  /*a490*/  HMMA.16816.F32 R56, R80.reuse, R88, R56 ;  /* 0x000000585038723c */ /* 0x040ff00000001838 */
[-C--:B------:R-:W-:Y:S07]  /*a4a0*/  HMMA.16816.F32 R60, R80, R90.reuse, R60 ;  /* 0x0000005a503c723c */ /* 0x080fee000000183c */
[----:B------:R-:W-:Y:S01]  /*a4b0*/  F2FP.PACK_AB R80, R143, R142 ;  /* 0x0000008e8f50723e */ /* 0x000fe200000000ff */
[----:B------:R-:W-:Y:S01]  /*a4c0*/  HMMA.16816.F32 R64, R76, R90, R64 ;  /* 0x0000005a4c40723c */ /* 0x000fe20000001840 */
[----:B------:R-:W3:Y:S03]  /*a4d0*/  LDSM.16.MT88.4 R88, [R192+0x1800] ;  /* 0x00180000c058783b */ /* 0x000ee60000004200 */
[----:B------:R-:W-:Y:S02]  /*a4e0*/  F2FP.PACK_AB R82, R167, R166 ;  /* 0x000000a6a752723e */ /* 0x000fe400000000ff */
[----:B--2---:R-:W-:Y:S02]  /*a4f0*/  F2FP.PACK_AB R81, R140, R141 ;  /* 0x0000008d8c51723e */ /* 0x004fe400000000ff */
[----:B------:R-:W-:Y:S04]  /*a500*/  F2FP.PACK_AB R76, R179, R181 ;  /* 0x000000b5b34c723e */ /* 0x000fe800000000ff */
[----:B------:R-:W-:Y:S02]  /*a510*/  F2FP.PACK_AB R77, R178, R139 ;  /* 0x0000008bb24d723e */ /* 0x000fe400000000ff */
[----:B------:R-:W-:Y:S02]  /*a520*/  F2FP.PACK_AB R78, R176, R177 ;  /* 0x000000b1b04e723e */ /* 0x000fe400000000ff */
[----:B------:R-:W-:Y:S02]  /*a530*/  F2FP.PACK_AB R79, R169, R171 ;  /* 0x000000aba94f723e */ /* 0x000fe400000000ff */
[----:B------:R-:W-:Y:S05]  /*a540*/  F2FP.PACK_AB R83, R157, R158 ;  /* 0x0000009e9d53723e */ /* 0x000fea00000000ff */
[-C--:B----4-:R-:W-:Y:S08]  /*a550*/  HMMA.16816.F32 R4, R76, R84.reuse, R4 ;  /* 0x000000544c04723c */ /* 0x090ff00000001804 */
[C---:B------:R-:W-:Y:S01]  /*a560*/  HMMA.16816.F32 R8, R80.reuse, R84, R8 ;  /* 0x000000545008723c */ /* 0x040fe20000001808 */
[----:B------:R-:W-:Y:S07]  /*a570*/  MUFU.EX2 R85, R109 ;  /* 0x0000006d00557308 */ /* 0x000fee0000000800 */
[-C--:B------:R-:W-:Y:S03]  /*a580*/  HMMA.16816.F32 R12, R80, R86.reuse, R12 ;  /* 0x00000056500c723c */ /* 0x080fe6000000180c */
[----:B------:R-:W2:Y:S05]  /*a590*/  MUFU.EX2 R84, R110 ;  /* 0x0000006e00547308 */ /* 0x000eaa0000000800 */
[C---:B------:R-:W-:Y:S05]  /*a5a0*/  HMMA.16816.F32 R16, R76.reuse, R86, R16 ;  /* 0x000000564c10723c */ /* 0x040fea0000001810 */
[----:B------:R-:W4:Y:S03]  /*a5b0*/  MUFU.EX2 R87, R154 ;  /* 0x0000009a00577308 */ /* 0x000f260000000800 */
[-C--:B-1----:R-:W-:Y:S07]  /*a5c0*/  HMMA.16816.F32 R20, R76, R92.reuse, R20 ;  /* 0x0000005c4c14723c */ /* 0x082fee0000001814 */
[----:B------:R-:W1:Y:S01]  /*a5d0*/  MUFU.EX2 R86, R108 ;  /* 0x0000006c00567308 */ /* 0x000e620000000800 */
[C---:B------:R-:W-:Y:S04]  /*a5e0*/  HMMA.16816.F32 R24, R80.reuse, R92, R24 ;  /* 0x0000005c5018723c */ /* 0x040fe80000001818 */
[----:B--2---:R-:W-:Y:S04]  /*a5f0*/  F2FP.PACK_AB R147, R75, R84 ;  /* 0x000000544b93723e */ /* 0x004fe800000000ff */
[-C--:B------:R-:W-:Y:S04]  /*a600*/  HMMA.16816.F32 R28, R80, R94.reuse, R28 ;  /* 0x0000005e501c723c */ /* 0x080fe8000000181c */
[----:B----4-:R-:W-:Y:S04]  /*a610*/  F2FP.PACK_AB R146, R87, R152 ;  /* 0x000000985792723e */ /* 0x010fe800000000ff */
[C---:B------:R-:W-:Y:S04]  /*a620*/  HMMA.16816.F32 R32, R76.reuse, R94, R32 ;  /* 0x0000005e4c20723c */ /* 0x040fe80000001820 */
[----:B-1----:R-:W-:Y:S04]  /*a630*/  F2FP.PACK_AB R145, R85, R86 ;  /* 0x000000565591723e */ /* 0x002fe800000000ff */
[-C--:B-----5:R-:W-:Y:S08]  /*a640*/  HMMA.16816.F32 R36, R76, R96.reuse, R36 ;  /* 0x000000604c24723c */ /* 0x0a0ff00000001824 */
[C---:B------:R-:W-:Y:S08]  /*a650*/  HMMA.16816.F32 R40, R80.reuse, R96, R40 ;  /* 0x000000605028723c */ /* 0x040ff00000001828 */
[-C--:B------:R-:W-:Y:S08]  /*a660*/  HMMA.16816.F32 R44, R80, R98.reuse, R44 ;  /* 0x00000062502c723c */ /* 0x080ff0000000182c */
[C---:B------:R-:W-:Y:S08]  /*a670*/  HMMA.16816.F32 R48, R76.reuse, R98, R48 ;  /* 0x000000624c30723c */ /* 0x040ff00000001830 */
[-C--:B---3--:R-:W-:Y:S08]  /*a680*/  HMMA.16816.F32 R52, R76, R88.reuse, R52 ;  /* 0x000000584c34723c */ /* 0x088ff00000001834 */
[C---:B------:R-:W-:Y:S08]  /*a690*/  HMMA.16816.F32 R56, R80.reuse, R88, R56 ;  /* 0x000000585038723c */ /* 0x040ff00000001838 */
[-C--:B------:R-:W-:Y:S08]  /*a6a0*/  HMMA.16816.F32 R60, R80, R90.reuse, R60 ;  /* 0x0000005a503c723c */ /* 0x080ff0000000183c */
[----:B------:R-:W-:Y:S08]  /*a6b0*/  HMMA.16816.F32 R64, R76, R90, R64 ;  /* 0x0000005a4c40723c */ /* 0x000ff00000001840 */
[-C--:B------:R-:W-:Y:S01]  /*a6c0*/  HMMA.16816.F32 R92, R148, R100.reuse, R4 ;  /* 0x00000064945c723c */ /* 0x080fe20000001804 */
[----:B------:R-:W1:Y:S07]  /*a6d0*/  LDSM.16.MT88.4 R4, [R192+0x2000] ;  /* 0x00200000c004783b */ /* 0x000e6e0000004200 */
[C---:B------:R-:W-:Y:S07]  /*a6e0*/  HMMA.16816.F32 R88, R144.reuse, R100, R8 ;  /* 0x000000649058723c */ /* 0x040fee0000001808 */
[----:B------:R-:W-:Y:S01]  /*a6f0*/  FADD.FTZ R9, R120, R73 ;  /* 0x0000004978097221 */ /* 0x000fe20000010000 */
[-C--:B------:R-:W-:Y:S01]  /*a700*/  HMMA.16816.F32 R96, R144, R102.reuse, R12 ;  /* 0x000000669060723c */ /* 0x080fe2000000180c */
[----:B------:R-:W2:Y:S03]  /*a710*/  LDL R13, [R1+0x10] ;  /* 0x00001000010d7983 */ /* 0x000ea60000100800 */
        /* <DEDUP_REMOVED lines=39> */
[-C--:B-1----:R-:W-:Y:S03]  /*a990*/  HMMA.16816.F32 R136, R148, R4.reuse, R52 ;  /* 0x000000049488723c */ /* 0x082fe60000001834 */
        /* <DEDUP_REMOVED lines=11> */
[----:B------:R-:W-:Y:S04]  /*aa50*/  HMMA.16816.F32 R148, R148, R6, R64 ;  /* 0x000000069494723c */ /* 0x000fe80000001840 */
[----:B------:R-:W-:Y:S02]  /*aa60*/  FADD.FTZ R4, R165, R4 ;  /* 0x00000004a5047221 */ /* 0x000fe40000010000 */
[----:B------:R-:W-:Y:S02]  /*aa70*/  FADD.FTZ R8, R167, R3 ;  /* 0x00000003a7087221 */ /* 0x000fe40000010000 */
[----:B------:R-:W-:Y:S04]  /*aa80*/  FADD.FTZ R4, R162, R4 ;  /* 0x00000004a2047221 */ /* 0x000fe80000010000 */
[----:B------:R-:W-:Y:S02]  /*aa90*/  FADD.FTZ R4, R161, R4 ;  /* 0x00000004a1047221 */ /* 0x000fe40000010000 */
[----:B------:R-:W-:Y:S02]  /*aaa0*/  FADD.FTZ R5, R157, R0 ;  /* 0x000000009d057221 */ /* 0x000fe40000010000 */
[----:B------:R-:W-:Y:S01]  /*aab0*/  FADD.FTZ R3, R164, R9 ;  /* 0x00000009a4037221 */ /* 0x000fe20000010000 */
[----:B------:R1:W-:Y:S01]  /*aac0*/  STL [R1], R4 ;  /* 0x0000000401007387 */ /* 0x0003e20000100800 */
[----:B------:R-:W-:Y:S01]  /*aad0*/  FADD.FTZ R0, R156, R8 ;  /* 0x000000089c007221 */ /* 0x000fe20000010000 */
[-C--:B------:R-:W-:Y:S01]  /*aae0*/  MOV R9, R2.reuse ;  /* 0x0000000200097202 */ /* 0x080fe20000000f00 */
[----:B------:R-:W-:Y:S01]  /*aaf0*/  FADD.FTZ R8, R86, R5 ;  /* 0x0000000556087221 */ /* 0x000fe20000010000 */
[----:B------:R-:W-:Y:S01]  /*ab00*/  MOV R86, R2 ;  /* 0x0000000200567202 */ /* 0x000fe20000000f00 */
[----:B------:R-:W-:Y:S02]  /*ab10*/  FADD.FTZ R5, R163, R3 ;  /* 0x00000003a3057221 */ /* 0x000fe40000010000 */
[----:B------:R-:W-:Y:S02]  /*ab20*/  FADD.FTZ R3, R155, R0 ;  /* 0x000000009b037221 */ /* 0x000fe40000010000 */
[----:B------:R-:W-:Y:S02]  /*ab30*/  FADD.FTZ R6, R160, R5 ;  /* 0x00000005a0067221 */ /* 0x000fe40000010000 */
[----:B------:R-:W-:Y:S02]  /*ab40*/  FADD.FTZ R5, R152, R3 ;  /* 0x0000000398057221 */ /* 0x000fe40000010000 */
[----:B------:R-:W-:Y:S02]  /*ab50*/  FADD.FTZ R6, R159, R6 ;  /* 0x000000069f067221 */ /* 0x000fe40000010000 */
[----:B------:R-:W-:Y:S01]  /*ab60*/  FADD.FTZ R0, R85, R8 ;  /* 0x0000000855007221 */ /* 0x000fe20000010000 */
[----:B------:R-:W-:Y:S02]  /*ab70*/  MOV R85, R70 ;  /* 0x0000004600557202 */ /* 0x000fe40000000f00 */
[----:B------:R3:W-:Y:S01]  /*ab80*/  STL [R1+0x4], R6 ;  /* 0x0000040601007387 */ /* 0x0007e20000100800 */
[----:B------:R-:W-:Y:S01]  /*ab90*/  FADD.FTZ R3, R84, R0 ;  /* 0x0000000054037221 */ /* 0x000fe20000010000 */
[C---:B------:R-:W-:Y:S02]  /*aba0*/  IADD3 R0, R230.reuse, -0x1, RZ ;  /* 0xffffffffe6007810 */ /* 0x040fe40007ffe0ff */
[----:B------:R-:W-:Y:S01]  /*abb0*/  MOV R84, R71 ;  /* 0x0000004700547202 */ /* 0x000fe20000000f00 */
[----:B------:R-:W-:Y:S02]  /*abc0*/  FADD.FTZ R3, R75, R3 ;  /* 0x000000034b037221 */ /* 0x000fe40000010000 */
[----:B-1----:R-:W-:Y:S05]  /*abd0*/  FADD.FTZ R4, R87, R5 ;  /* 0x0000000557047221 */ /* 0x002fea0000010000 */
[----:B------:R3:W-:Y:S04]  /*abe0*/  STL [R1+0x8], R4 ;  /* 0x0000080401007387 */ /* 0x0007e80000100800 */
[----:B------:R3:W-:Y:S01]  /*abf0*/  STL [R1+0xc], R3 ;  /* 0x00000c0301007387 */ /* 0x0007e20000100800 */
[----:B--2---:R-:W-:Y:S02]  /*ac00*/  ISETP.GT.AND P1, PT, R230, R13, PT ;  /* 0x0000000de600720c */ /* 0x004fe40003f24270 */
[----:B------:R-:W-:Y:S02]  /*ac10*/  MOV R230, R0 ;  /* 0x0000000000e67202 */ /* 0x000fe40000000f00 */
[----:B------:R-:W-:Y:S09]  /*ac20*/  MOV R0, R72 ;  /* 0x0000004800007202 */ /* 0x000ff20000000f00 */
[----:B---3--:R-:W-:-:S05]  /*ac30*/  @P1 BRA `(.L_x_88) ;  /* 0xffffc15000001947 */ /* 0x008fca000383ffff */
.L_x_81:
[----:B------:R-:W-:Y:S05]  /*ac40*/  BRA.DIV ~URZ, `(.L_x_89) ;  /* 0x000060b27f007947 */ /* 0x000fea000b800000 */
[----:B------:R-:W2:Y:S04]  /*ac50*/  LDL.LU R13, [R1] ;  /* 0x00000000010d7983 */ /* 0x000ea80000300800 */
[----:B------:R-:W3:Y:S04]  /*ac60*/  LDL.LU R12, [R1+0x4] ;  /* 0x00000400010c7983 */ /* 0x000ee80000300800 */
[----:B------:R-:W4:Y:S04]  /*ac70*/  LDL.LU R11, [R1+0x8] ;  /* 0x00000800010b7983 */ /* 0x000f280000300800 */
[----:B------:R-:W5:Y:S04]  /*ac80*/  LDL.LU R10, [R1+0xc] ;  /* 0x00000c00010a7983 */ /* 0x000f680000300800 */
[----:B--2---:R-:W2:Y:S04]  /*ac90*/  SHFL.BFLY PT, R0, R13, 0x2, 0x1f ;  /* 0x0c401f000d007f89 */ /* 0x004ea800000e0000 */
[----:B-1-3--:R-:W1:Y:S04]  /*aca0*/  SHFL.BFLY PT, R2, R12, 0x2, 0x1f ;  /* 0x0c401f000c027f89 */ /* 0x00ae6800000e0000 */
[----:B----4-:R-:W3:Y:S04]  /*acb0*/  SHFL.BFLY PT, R3, R11, 0x2, 0x1f ;  /* 0x0c401f000b037f89 */ /* 0x010ee800000e0000 */
[----:B-----5:R-:W4:Y:S01]  /*acc0*/  SHFL.BFLY PT, R4, R10, 0x2, 0x1f ;  /* 0x0c401f000a047f89 */ /* 0x020f2200000e0000 */
[----:B--2---:R-:W-:-:S02]  /*acd0*/  FADD.FTZ R0, R0, R13 ;  /* 0x0000000d00007221 */ /* 0x004fc40000010000 */
[----:B-1----:R-:W-:-:S03]  /*ace0*/  FADD.FTZ R2, R2, R12 ;  /* 0x0000000c02027221 */ /* 0x002fc60000010000 */
[----:B------:R-:W1:Y:S01]  /*acf0*/  SHFL.BFLY PT, R5, R0, 0x1, 0x1f ;  /* 0x0c201f0000057f89 */ /* 0x000e6200000e0000 */
[----:B---3--:R-:W-:-:S03]  /*ad00*/  FADD.FTZ R3, R3, R11 ;  /* 0x0000000b03037221 */ /* 0x008fc60000010000 */
[----:B------:R-:W2:Y:S01]  /*ad10*/  SHFL.BFLY PT, R6, R2, 0x1, 0x1f ;  /* 0x0c201f0002067f89 */ /* 0x000ea200000e0000 */
[----:B----4-:R-:W-:-:S03]  /*ad20*/  FADD.FTZ R4, R4, R10 ;  /* 0x0000000a04047221 */ /* 0x010fc60000010000 */
[----:B------:R-:W3:Y:S04]  /*ad30*/  SHFL.BFLY PT, R7, R3, 0x1, 0x1f ;  /* 0x0c201f0003077f89 */ /* 0x000ee800000e0000 */
[----:B------:R4:W4:Y:S01]  /*ad40*/  SHFL.BFLY PT, R8, R4, 0x1, 0x1f ;  /* 0x0c201f0004087f89 */ /* 0x00092200000e0000 */
[----:B-1----:R-:W-:Y:S02]  /*ad50*/  FADD.FTZ R5, R0, R5 ;  /* 0x0000000500057221 */ /* 0x002fe40000010000 */
[----:B--2---:R-:W-:Y:S02]  /*ad60*/  FADD.FTZ R6, R2, R6 ;  /* 0x0000000602067221 */ /* 0x004fe40000010000 */
[----:B---3--:R-:W-:Y:S02]  /*ad70*/  FADD.FTZ R7, R3, R7 ;  /* 0x0000000703077221 */ /* 0x008fe40000010000 */
.L_x_179:
[----:B------:R-:W-:Y:S01]  /*ad80*/  FSETP.NE.FTZ.AND P3, PT, R5, RZ, PT ;  /* 0x000000ff0500720b */ /* 0x000fe20003f75000 */
[----:B------:R-:W-:Y:S01]  /*ad90*/  CS2R R2, SRZ ;  /* 0x0000000000027805 */ /* 0x000fe2000001ff00 */
[----:B------:R-:W-:Y:S01]  /*ada0*/  MOV R0, RZ ;  /* 0x000000ff00007202 */ /* 0x000fe20000000f00 */
[----:B----4-:R-:W-:Y:S01]  /*adb0*/  FADD.FTZ R4, R8, R4 ;  /* 0x0000000408047221 */ /* 0x010fe20000010000 */
[----:B------:R-:W-:-:S02]  /*adc0*/  FSETP.NE.FTZ.AND P1, PT, R7, RZ, PT ;  /* 0x000000ff0700720b */ /* 0x000fc40003f35000 */
[----:B------:R-:W-:Y:S02]  /*add0*/  FSETP.NE.FTZ.AND P2, PT, R6, RZ, PT ;  /* 0x000000ff0600720b */ /* 0x000fe40003f55000 */
[----:B------:R-:W-:Y:S02]  /*ade0*/  FSETP.NE.FTZ.AND P0, PT, R4, RZ, PT ;  /* 0x000000ff0400720b */ /* 0x000fe40003f15000 */
[----:B------:R-:W-:Y:S02]  /*adf0*/  MOV R24, 0xff800000 ;  /* 0xff80000000187802 */ /* 0x000fe40000000f00 */
[----:B------:R-:W-:Y:S01]  /*ae00*/  MOV R22, 0xff800000 ;  /* 0xff80000000167802 */ /* 0x000fe20000000f00 */
[----:B------:R-:W1:Y:S01]  /*ae10*/  @P3 MUFU.RCP R0, R5 ;  /* 0x0000000500003308 */ /* 0x000e620000001000 */
[----:B------:R-:W-:Y:S02]  /*ae20*/  MOV R23, 0xff800000 ;  /* 0xff80000000177802 */ /* 0x000fe40000000f00 */
[----:B------:R-:W-:-:S02]  /*ae30*/  MOV R19, 0xff800000 ;  /* 0xff80000000137802 */ /* 0x000fc40000000f00 */
[----:B------:R-:W-:-:S03]  /*ae40*/  @P1 MOV R11, 0x3f317218 ;  /* 0x3f317218000b1802 */ /* 0x000fc60000000f00 */
[----:B------:R-:W2:Y:S01]  /*ae50*/  @P2 MUFU.RCP R3, R6 ;  /* 0x0000000600032308 */ /* 0x000ea20000001000 */
[----:B-1----:R-:W-:-:S07]  /*ae60*/  FMUL.FTZ R68, R0, R92 ;  /* 0x0000005c00447220 */ /* 0x002fce0000410000 */
[----:B------:R-:W-:Y:S01]  /*ae70*/  @P1 MUFU.RCP R2, R7 ;  /* 0x0000000700021308 */ /* 0x000fe20000001000 */
[C---:B------:R-:W-:Y:S02]  /*ae80*/  FMUL.FTZ R69, R0.reuse, R93 ;  /* 0x0000005d00457220 */ /* 0x040fe40000410000 */
[C---:B------:R-:W-:Y:S02]  /*ae90*/  FMUL.FTZ R74, R0.reuse, R100 ;  /* 0x00000064004a7220 */ /* 0x040fe40000410000 */
[C---:B------:R-:W-:Y:S02]  /*aea0*/  FMUL.FTZ R75, R0.reuse, R101 ;  /* 0x00000065004b7220 */ /* 0x040fe40000410000 */
[C---:B------:R-:W-:Y:S01]  /*aeb0*/  FMUL.FTZ R76, R0.reuse, R104 ;  /* 0x00000068004c7220 */ /* 0x040fe20000410000 */
[----:B------:R1:W-:Y:S01]  /*aec0*/  @P3 MUFU.LG2 R10, R5 ;  /* 0x00000005000a3308 */ /* 0x0003e20000000c00 */
        /* <DEDUP_REMOVED lines=9> */
[----:B-1----:R-:W-:Y:S01]  /*af60*/  @P2 MOV R5, 0x3f317218 ;  /* 0x3f31721800052802 */ /* 0x002fe20000000f00 */
[----:B------:R-:W-:-:S02]  /*af70*/  FMUL.FTZ R81, R0, R137 ;  /* 0x0000008900517220 */ /* 0x000fc40000410000 */
[C---:B------:R-:W-:Y:S02]  /*af80*/  FMUL.FTZ R62, R0.reuse, R148 ;  /* 0x00000094003e7220 */ /* 0x040fe40000410000 */
[----:B------:R-:W-:Y:S02]  /*af90*/  FMUL.FTZ R63, R0, R149 ;  /* 0x00000095003f7220 */ /* 0x000fe40000410000 */
[----:B------:R-:W1:Y:S01]  /*afa0*/  @P1 MUFU.LG2 R0, R7 ;  /* 0x0000000700001308 */ /* 0x000e620000000c00 */
[C---:B--2---:R-:W-:Y:S02]  /*afb0*/  FMUL.FTZ R86, R3.reuse, R94 ;  /* 0x0000005e03567220 */ /* 0x044fe40000410000 */
[C---:B------:R-:W-:Y:S02]  /*afc0*/  FMUL.FTZ R87, R3.reuse, R95 ;  /* 0x0000005f03577220 */ /* 0x040fe40000410000 */
[C---:B------:R-:W-:Y:S02]  /*afd0*/  FMUL.FTZ R92, R3.reuse, R102 ;  /* 0x00000066035c7220 */ /* 0x040fe40000410000 */
[----:B------:R-:W-:-:S02]  /*afe0*/  FMUL.FTZ R93, R3, R103 ;  /* 0x00000067035d7220 */ /* 0x000fc40000410000 */
[C---:B------:R-:W-:Y:S02]  /*aff0*/  FMUL.FTZ R94, R3.reuse, R106 ;  /* 0x0000006a035e7220 */ /* 0x040fe40000410000 */
[C---:B------:R-:W-:Y:S02]  /*b000*/  FMUL.FTZ R95, R3.reuse, R107 ;  /* 0x0000006b035f7220 */ /* 0x040fe40000410000 */
[C---:B------:R-:W-:Y:S02]  /*b010*/  FMUL.FTZ R100, R3.reuse, R118 ;  /* 0x0000007603647220 */ /* 0x040fe40000410000 */
[C---:B------:R-:W-:Y:S02]  /*b020*/  FMUL.FTZ R101, R3.reuse, R119 ;  /* 0x0000007703657220 */ /* 0x040fe40000410000 */
[----:B-1----:R-:W-:Y:S01]  /*b030*/  @P1 FMUL.FTZ R7, R0, 0.69314718246459960938 ;  /* 0x3f31721800071820 */ /* 0x002fe20000410000 */
[----:B------:R-:W-:Y:S01]  /*b040*/  MOV R0, RZ ;  /* 0x000000ff00007202 */ /* 0x000fe20000000f00 */
[----:B------:R-:W-:-:S02]  /*b050*/  FMUL.FTZ R104, R3, R122 ;  /* 0x0000007a03687220 */ /* 0x000fc40000410000 */
[C---:B------:R-:W-:Y:S02]  /*b060*/  FMUL.FTZ R105, R3.reuse, R123 ;  /* 0x0000007b03697220 */ /* 0x040fe40000410000 */
[C---:B------:R-:W-:Y:S01]  /*b070*/  FMUL.FTZ R102, R3.reuse, R134 ;  /* 0x0000008603667220 */ /* 0x040fe20000410000 */
[----:B------:R-:W1:Y:S01]  /*b080*/  @P0 MUFU.RCP R0, R4 ;  /* 0x0000000400000308 */ /* 0x000e620000001000 */
[C---:B------:R-:W-:Y:S02]  /*b090*/  FMUL.FTZ R103, R3.reuse, R135 ;  /* 0x0000008703677220 */ /* 0x040fe40000410000 */
[C---:B------:R-:W-:Y:S02]  /*b0a0*/  FMUL.FTZ R84, R3.reuse, R138 ;  /* 0x0000008a03547220 */ /* 0x040fe40000410000 */
[C---:B------:R-:W-:Y:S02]  /*b0b0*/  FMUL.FTZ R85, R3.reuse, R139 ;  /* 0x0000008b03557220 */ /* 0x040fe40000410000 */
[----:B------:R-:W-:-:S02]  /*b0c0*/  FMUL.FTZ R66, R3, R150 ;  /* 0x0000009603427220 */ /* 0x000fc40000410000 */
[----:B------:R-:W-:Y:S01]  /*b0d0*/  FMUL.FTZ R67, R3, R151 ;  /* 0x0000009703437220 */ /* 0x000fe20000410000 */
[----:B------:R-:W-:Y:S01]  /*b0e0*/  @P3 MOV R3, 0x3f317218 ;  /* 0x3f31721800033802 */ /* 0x000fe20000000f00 */
        /* <DEDUP_REMOVED lines=15> */
[----:B------:R-:W-:Y:S02]  /*b1e0*/  FMUL.FTZ R27, R2, R145 ;  /* 0x00000091021b7220 */ /* 0x000fe40000410000 */
[----:B------:R2:W3:Y:S01]  /*b1f0*/  @P0 MUFU.LG2 R2, R4 ;  /* 0x0000000400020308 */ /* 0x0004e20000000c00 */
[----:B------:R-:W-:-:S02]  /*b200*/  @P3 FMUL.FTZ R6, R3, c[0x0][0x2d0] ;  /* 0x0000b40003063a20 */ /* 0x000fc40000410000 */
[----:B------:R-:W-:Y:S02]  /*b210*/  @P1 FMUL.FTZ R3, R11, c[0x0][0x2d0] ;  /* 0x0000b4000b031a20 */ /* 0x000fe40000410000 */
[----:B------:R-:W-:Y:S02]  /*b220*/  @P3 FMUL.FTZ R10, R10, 0.69314718246459960938 ;  /* 0x3f3172180a0a3820 */ /* 0x000fe40000410000 */
[----:B------:R-:W-:Y:S01]  /*b230*/  @P1 FFMA.FTZ R24, R3, R70, R7 ;  /* 0x0000004603181223 */ /* 0x000fe20000010007 */
[----:B------:R-:W-:Y:S01]  /*b240*/  @P0 MOV R3, 0x3f317218 ;  /* 0x3f31721800030802 */ /* 0x000fe20000000f00 */
[----:B------:R-:W-:Y:S02]  /*b250*/  @P2 FMUL.FTZ R8, R8, 0.69314718246459960938 ;  /* 0x3f31721808082820 */ /* 0x000fe40000410000 */
[----:B------:R-:W-:Y:S02]  /*b260*/  @P2 FMUL.FTZ R5, R5, c[0x0][0x2d0] ;  /* 0x0000b40005052a20 */ /* 0x000fe40000410000 */
[----:B------:R-:W-:-:S02]  /*b270*/  @P0 FMUL.FTZ R3, R3, c[0x0][0x2d0] ;  /* 0x0000b40003030a20 */ /* 0x000fc40000410000 */
[----:B-1----:R-:W-:Y:S01]  /*b280*/  FMUL.FTZ R30, R0, R90 ;  /* 0x0000005a001e7220 */ /* 0x002fe20000410000 */
[----:B--2---:R-:W-:Y:S01]  /*b290*/  MOV R4, 0x1 ;  /* 0x0000000100047802 */ /* 0x004fe20000000f00 */
[----:B---3--:R-:W-:Y:S02]  /*b2a0*/  @P0 FMUL.FTZ R2, R2, 0.69314718246459960938 ;  /* 0x3f31721802020820 */ /* 0x008fe40000410000 */
        /* <DEDUP_REMOVED lines=14> */
[----:B------:R-:W-:Y:S01]  /*b390*/  FMUL.FTZ R29, R0, R147 ;  /* 0x00000093001d7220 */ /* 0x000fe20000410000 */
[----:B------:R-:W-:Y:S01]  /*b3a0*/  PRMT R0, R4, 0x7610, R0 ;  /* 0x0000761004007816 */ /* 0x000fe20000000000 */
[----:B------:R-:W-:-:S02]  /*b3b0*/  @P3 FFMA.FTZ R22, R6, R72, R10 ;  /* 0x0000004806163223 */ /* 0x000fc4000001000a */
[----:B------:R-:W-:Y:S02]  /*b3c0*/  @P2 FFMA.FTZ R23, R5, R71, R8 ;  /* 0x0000004705172223 */ /* 0x000fe40000010008 */
[----:B------:R-:W-:Y:S02]  /*b3d0*/  @P0 FFMA.FTZ R19, R3, R9, R2 ;  /* 0x0000000903130223 */ /* 0x000fe40000010002 */
.L_x_48:
[----:B-1----:R1:W5:Y:S04]  /*b3e0*/  LDL R6, [R1+0x40] ;  /* 0x0000400001067983 */ /* 0x0023680000100800 */
[----:B------:R-:W2:Y:S01]  /*b3f0*/  S2R R2, SR_TID.X ;  /* 0x0000000000027919 */ /* 0x000ea20000002100 */
[----:B------:R-:W-:Y:S01]  /*b400*/  BSSY B0, `(.L_x_90) ;  /* 0x0000011000007945 */ /* 0x000fe20003800000 */
[----:B--2---:R-:W-:-:S13]  /*b410*/  LOP3.LUT P0, RZ, R2, 0x7f, RZ, 0xc0, !PT ;  /* 0x0000007f02ff7812 */ /* 0x004fda000780c0ff */
[----:B------:R-:W-:Y:S05]  /*b420*/  @P0 BRA `(.L_x_91) ;  /* 0x000000e000000947 */ /* 0x000fea0003800000 */
[----:B-1----:R-:W1:Y:S01]  /*b430*/  S2R R4, SR_LANEID ;  /* 0x0000000000047919 */ /* 0x002e620000000000 */
[----:B------:R-:W-:Y:S01]  /*b440*/  VOTEU.ANY UR4, UPT, PT ;  /* 0x0000000000047886 */ /* 0x000fe200038e0100 */
[----:B------:R-:W-:Y:S01]  /*b450*/  IMAD.MOV.U32 R5, RZ, RZ, c[0x0][0x564] ;  /* 0x00015900ff057624 */ /* 0x000fe200078e00ff */
[----:B------:R-:W1:Y:S08]  /*b460*/  FLO.U32 R3, UR4 ;  /* 0x0000000400037d00 */ /* 0x000e7000080e0000 */
[----:B------:R-:W2:Y:S01]  /*b470*/  POPC R2, UR4 ;  /* 0x0000000400027d09 */ /* 0x000ea20008000000 */
[----:B-1----:R-:W-:Y:S01]  /*b480*/  ISETP.EQ.U32.AND P0, PT, R3, R4, PT ;  /* 0x000000040300720c */ /* 0x002fe20003f02070 */
[----:B------:R-:W-:-:S12]  /*b490*/  IMAD.MOV.U32 R4, RZ, RZ, c[0x0][0x560] ;  /* 0x00015800ff047624 */ /* 0x000fd800078e00ff */
[----:B--2---:R1:W2:Y:S04]  /*b4a0*/  @P0 ATOMG.E.ADD.STRONG.GPU PT, R2, [R4.64], R2 ;  /* 0x00000002040209a8 */ /* 0x0042a800081ee1c6 */
[----:B-1----:R-:W1:Y:S04]  /*b4b0*/  S2R R4, SR_LTMASK ;  /* 0x0000000000047919 */ /* 0x002e680000003900 */
[----:B--2---:R1:W2:Y:S02]  /*b4c0*/  SHFL.IDX PT, R3, R2, R3, 0x1f ;  /* 0x00001f0302037589 */ /* 0x0042a400000e0000 */
[----:B-1----:R-:W-:-:S06]  /*b4d0*/  LOP3.LUT R2, R4, UR4, RZ, 0xc0, !PT ;  /* 0x0000000404027c12 */ /* 0x002fcc000f8ec0ff */
[----:B------:R-:W2:Y:S02]  /*b4e0*/  POPC R2, R2 ;  /* 0x0000000200027309 */ /* 0x000ea40000000000 */
[----:B--2--5:R-:W-:-:S05]  /*b4f0*/  IADD3 R6, R3, c[0x0][0xc], R2 ;  /* 0x0000030003067a10 */ /* 0x024fca0007ffe002 */
[----:B------:R1:W-:Y:S02]  /*b500*/  STL [R1+0x40], R6 ;  /* 0x0000400601007387 */ /* 0x0003e40000100800 */
.L_x_91:
[----:B-1----:R-:W-:Y:S05]  /*b510*/  BSYNC B0 ;  /* 0x0000000000007941 */ /* 0x002fea0003800000 */
.L_x_90:
[----:B------:R-:W-:Y:S01]  /*b520*/  PRMT R0, R0, 0x9910, RZ ;  /* 0x0000991000007816 */ /* 0x000fe200000000ff */
[----:B------:R-:W-:Y:S01]  /*b530*/  BSSY B1, `(.L_x_92) ;  /* 0x0000303000017945 */ /* 0x000fe20003800000 */
[----:B-----5:R-:W-:Y:S02]  /*b540*/  IMAD.MOV.U32 R57, RZ, RZ, R6 ;  /* 0x000000ffff397224 */ /* 0x020fe400078e0006 */
[----:B------:R-:W-:-:S13]  /*b550*/  ISETP.NE.AND P0, PT, R0, RZ, PT ;  /* 0x000000ff0000720c */ /* 0x000fda0003f05270 */
[----:B------:R-:W-:Y:S05]  /*b560*/  @!P0 BRA `(.L_x_93) ;  /* 0x0000232000008947 */ /* 0x000fea0003800000 */
[----:B------:R-:W2:Y:S04]  /*b570*/  LDL R6, [R1+0x84] ;  /* 0x0000840001067983 */ /* 0x000ea80000100800 */
[----:B------:R-:W3:Y:S04]  /*b580*/  LDL R5, [R1+0x94] ;  /* 0x0000940001057983 */ /* 0x000ee80000100800 */
[----:B------:R-:W4:Y:S04]  /*b590*/  LDL R9, [R1+0xb8] ;  /* 0x0000b80001097983 */ /* 0x000f280000100800 */
[----:B------:R-:W4:Y:S01]  /*b5a0*/  LDL R8, [R1+0xb4] ;  /* 0x0000b40001087983 */ /* 0x000f220000100800 */
[----:B------:R-:W-:Y:S01]  /*b5b0*/  WARPSYNC 0xffffffff ;  /* 0xffffffff00007948 */ /* 0x000fe20003800000 */
[----:B------:R-:W-:-:S02]  /*b5c0*/  F2FP.PACK_AB R0, R69, R68 ;  /* 0x000000444500723e */ /* 0x000fc400000000ff */
[----:B------:R-:W-:Y:S01]  /*b5d0*/  BAR.SYNC.DEFER_BLOCKING 0x1, 0x80 ;  /* 0x0042000000007b1d */ /* 0x000fe20000010000 */
[----:B------:R-:W-:Y:S02]  /*b5e0*/  F2FP.PACK_AB R3, R87, R86 ;  /* 0x000000565703723e */ /* 0x000fe400000000ff */
[----:B------:R-:W-:-:S03]  /*b5f0*/  F2FP.PACK_AB R2, R75, R74 ;  /* 0x0000004a4b02723e */ /* 0x000fc600000000ff */
[----:B------:R-:W4:Y:S01]  /*b600*/  LDL R7, [R1+0x88] ;  /* 0x0000880001077983 */ /* 0x000f220000100800 */
[----:B------:R-:W-:-:S03]  /*b610*/  F2FP.PACK_AB R4, R45, R44 ;  /* 0x0000002c2d04723e */ /* 0x000fc600000000ff */
[----:B------:R-:W4:Y:S04]  /*b620*/  LDL R13, [R1+0x8c] ;  /* 0x00008c00010d7983 */ /* 0x000f280000100800 */
[----:B------:R-:W4:Y:S04]  /*b630*/  LDL R12, [R1+0xbc] ;  /* 0x0000bc00010c7983 */ /* 0x000f280000100800 */
[----:B------:R-:W4:Y:S04]  /*b640*/  LDL R10, [R1+0xc0] ;  /* 0x0000c000010a7983 */ /* 0x000f280000100800 */
[----:B--2---:R1:W-:Y:S04]  /*b650*/  STS [R6], R0 ;  /* 0x0000000006007388 */ /* 0x0043e80000000800 */
[----:B------:R2:W-:Y:S04]  /*b660*/  STS [R6+0x400], R3 ;  /* 0x0004000306007388 */ /* 0x0005e80000000800 */
[----:B---3--:R3:W-:Y:S01]  /*b670*/  STS [R5], R2 ;  /* 0x0000000205007388 */ /* 0x0087e20000000800 */
[----:B-1----:R-:W-:-:S02]  /*b680*/  F2FP.PACK_AB R0, R93, R92 ;  /* 0x0000005c5d00723e */ /* 0x002fc400000000ff */
[----:B--2---:R-:W-:-:S03]  /*b690*/  F2FP.PACK_AB R3, R43, R42 ;  /* 0x0000002a2b03723e */ /* 0x004fc600000000ff */
[----:B------:R1:W-:Y:S01]  /*b6a0*/  STS [R5+0x400], R0 ;  /* 0x0004000005007388 */ /* 0x0003e20000000800 */
[----:B---3--:R-:W-:-:S03]  /*b6b0*/  F2FP.PACK_AB R2, R31, R30 ;  /* 0x0000001e1f02723e */ /* 0x008fc600000000ff */
[----:B------:R-:W-:Y:S04]  /*b6c0*/  STS [R6+0x2000], R3 ;  /* 0x0020000306007388 */ /* 0x000fe80000000800 */
[----:B------:R2:W-:Y:S01]  /*b6d0*/  STS [R6+0x2400], R2 ;  /* 0x0024000206007388 */ /* 0x0005e20000000800 */
[----:B-1----:R-:W-:-:S03]  /*b6e0*/  F2FP.PACK_AB R0, R33, R32 ;  /* 0x000000202100723e */ /* 0x002fc600000000ff */
[----:B--2---:R-:W2:Y:S01]  /*b6f0*/  LDL R6, [R1+0x90] ;  /* 0x0000900001067983 */ /* 0x004ea20000100800 */
[----:B------:R-:W-:Y:S02]  /*b700*/  F2FP.PACK_AB R3, R77, R76 ;  /* 0x0000004c4d03723e */ /* 0x000fe400000000ff */
[----:B------:R-:W-:Y:S01]  /*b710*/  F2FP.PACK_AB R2, R95, R94 ;  /* 0x0000005e5f02723e */ /* 0x000fe200000000ff */
[----:B------:R1:W-:Y:S04]  /*b720*/  STS [R5+0x2000], R0 ;  /* 0x0020000005007388 */ /* 0x0003e80000000800 */
[----:B------:R3:W-:Y:S04]  /*b730*/  STS [R5+0x2400], R4 ;  /* 0x0024000405007388 */ /* 0x0007e80000000800 */
[----:B----4-:R4:W-:Y:S04]  /*b740*/  STS [R9], R3 ;  /* 0x0000000309007388 */ /* 0x0109e80000000800 */
[----:B------:R4:W-:Y:S04]  /*b750*/  STS [R9+0x400], R2 ;  /* 0x0004000209007388 */ /* 0x0009e80000000800 */
[----:B------:R-:W2:Y:S01]  /*b760*/  LDL.LU R11, [R1+0x6c] ;  /* 0x00006c00010b7983 */ /* 0x000ea20000300800 */
[----:B-1----:R-:W-:-:S02]  /*b770*/  F2FP.PACK_AB R0, R79, R78 ;  /* 0x0000004e4f00723e */ /* 0x002fc400000000ff */
[----:B---3--:R-:W-:-:S03]  /*b780*/  F2FP.PACK_AB R4, R35, R34 ;  /* 0x000000222304723e */ /* 0x008fc600000000ff */
[----:B------:R1:W-:Y:S01]  /*b790*/  STS [R8], R0 ;  /* 0x0000000008007388 */ /* 0x0003e20000000800 */
[----:B------:R-:W-:Y:S02]  /*b7a0*/  F2FP.PACK_AB R5, R61, R60 ;  /* 0x0000003c3d05723e */ /* 0x000fe400000000ff */
[----:B----4-:R-:W-:Y:S02]  /*b7b0*/  F2FP.PACK_AB R3, R101, R100 ;  /* 0x000000646503723e */ /* 0x010fe400000000ff */
[----:B------:R-:W-:-:S03]  /*b7c0*/  F2FP.PACK_AB R2, R47, R46 ;  /* 0x0000002e2f02723e */ /* 0x000fc600000000ff */
[----:B------:R-:W-:Y:S04]  /*b7d0*/  STS [R8+0x400], R3 ;  /* 0x0004000308007388 */ /* 0x000fe80000000800 */
[----:B------:R-:W-:Y:S04]  /*b7e0*/  STS [R9+0x2000], R4 ;  /* 0x0020000409007388 */ /* 0x000fe80000000800 */
[----:B------:R3:W-:Y:S01]  /*b7f0*/  STS [R9+0x2400], R2 ;  /* 0x0024000209007388 */ /* 0x0007e20000000800 */
[----:B-1----:R-:W-:-:S03]  /*b800*/  F2FP.PACK_AB R0, R37, R36 ;  /* 0x000000242500723e */ /* 0x002fc600000000ff */
[----:B---3--:R-:W3:Y:S01]  /*b810*/  LDL.LU R9, [R1+0x70] ;  /* 0x0000700001097983 */ /* 0x008ee20000300800 */
[----:B------:R-:W-:Y:S02]  /*b820*/  F2FP.PACK_AB R4, R65, R64 ;  /* 0x000000404104723e */ /* 0x000fe400000000ff */
[----:B------:R-:W-:Y:S01]  /*b830*/  F2FP.PACK_AB R3, R105, R104 ;  /* 0x000000686903723e */ /* 0x000fe200000000ff */
[----:B------:R1:W-:Y:S01]  /*b840*/  STS [R8+0x2000], R0 ;  /* 0x0020000008007388 */ /* 0x0003e20000000800 */
[----:B------:R-:W-:-:S03]  /*b850*/  F2FP.PACK_AB R2, R83, R82 ;  /* 0x000000525302723e */ /* 0x000fc600000000ff */
[----:B------:R4:W-:Y:S04]  /*b860*/  STS [R8+0x2400], R5 ;  /* 0x0024000508007388 */ /* 0x0009e80000000800 */
[----:B------:R4:W-:Y:S04]  /*b870*/  STS [R7], R4 ;  /* 0x0000000407007388 */ /* 0x0009e80000000800 */
[----:B------:R4:W-:Y:S01]  /*b880*/  STS [R7+0x400], R3 ;  /* 0x0004000307007388 */ /* 0x0009e20000000800 */
[----:B-1----:R-:W-:Y:S02]  /*b890*/  F2FP.PACK_AB R0, R103, R102 ;  /* 0x000000666700723e */ /* 0x002fe400000000ff */
[----:B------:R-:W-:-:S02]  /*b8a0*/  ISETP.NE.U32.AND P3, PT, RZ, c[0x0][0x508], PT ;  /* 0x00014200ff007a0c */ /* 0x000fc40003f65070 */
[----:B------:R-:W-:Y:S01]  /*b8b0*/  ISETP.NE.U32.AND P2, PT, RZ, c[0x0][0x500], PT ;  /* 0x00014000ff007a0c */ /* 0x000fe20003f45070 */
[----:B----4-:R-:W4:Y:S01]  /*b8c0*/  LDL.LU R8, [R1+0x78] ;  /* 0x0000780001087983 */ /* 0x010f220000300800 */
[----:B------:R-:W-:Y:S02]  /*b8d0*/  F2FP.PACK_AB R4, R53, R52 ;  /* 0x000000343504723e */ /* 0x000fe400000000ff */
[----:B------:R-:W-:Y:S02]  /*b8e0*/  F2FP.PACK_AB R3, R55, R54 ;  /* 0x000000363703723e */ /* 0x000fe400000000ff */
[----:B------:R-:W-:Y:S02]  /*b8f0*/  ISETP.NE.AND.EX P3, PT, RZ, c[0x0][0x50c], PT, P3 ;  /* 0x00014300ff007a0c */ /* 0x000fe40003f65330 */
[----:B------:R-:W-:Y:S01]  /*b900*/  ISETP.NE.AND.EX P2, PT, RZ, c[0x0][0x504], PT, P2 ;  /* 0x00014100ff007a0c */ /* 0x000fe20003f45320 */
[----:B--2---:R1:W-:Y:S04]  /*b910*/  STS [R6], R2 ;  /* 0x0000000206007388 */ /* 0x0043e80000000800 */
[----:B------:R2:W-:Y:S04]  /*b920*/  STS [R6+0x400], R0 ;  /* 0x0004000006007388 */ /* 0x0005e80000000800 */
[----:B------:R2:W-:Y:S04]  /*b930*/  STS [R7+0x2000], R4 ;  /* 0x0020000407007388 */ /* 0x0005e80000000800 */
[----:B------:R2:W-:Y:S01]  /*b940*/  STS [R7+0x2400], R3 ;  /* 0x0024000307007388 */ /* 0x0005e20000000800 */
[----:B-1----:R-:W-:-:S02]  /*b950*/  F2FP.PACK_AB R2, R49, R48 ;  /* 0x000000303102723e */ /* 0x002fc400000000ff */
[----:B--2---:R-:W-:-:S03]  /*b960*/  F2FP.PACK_AB R0, R51, R50 ;  /* 0x000000323300723e */ /* 0x004fc600000000ff */
[----:B------:R-:W-:Y:S04]  /*b970*/  STS [R6+0x2000], R2 ;  /* 0x0020000206007388 */ /* 0x000fe80000000800 */
[----:B------:R1:W-:Y:S01]  /*b980*/  STS [R6+0x2400], R0 ;  /* 0x0024000006007388 */ /* 0x0003e20000000800 */
[----:B------:R-:W-:Y:S02]  /*b990*/  F2FP.PACK_AB R4, R85, R84 ;  /* 0x000000545504723e */ /* 0x000fe400000000ff */
[----:B------:R-:W-:Y:S02]  /*b9a0*/  F2FP.PACK_AB R3, R63, R62 ;  /* 0x0000003e3f03723e */ /* 0x000fe400000000ff */
[----:B-1----:R-:W-:Y:S02]  /*b9b0*/  F2FP.PACK_AB R0, R81, R80 ;  /* 0x000000505100723e */ /* 0x002fe400000000ff */
[----:B------:R-:W-:-:S03]  /*b9c0*/  F2FP.PACK_AB R2, R67, R66 ;  /* 0x000000424302723e */ /* 0x000fc600000000ff */
[----:B------:R1:W-:Y:S04]  /*b9d0*/  STS [R13], R0 ;  /* 0x000000000d007388 */ /* 0x0003e80000000800 */
[----:B------:R-:W-:Y:S04]  /*b9e0*/  STS [R13+0x400], R4 ;  /* 0x000400040d007388 */ /* 0x000fe80000000800 */
[----:B------:R2:W-:Y:S04]  /*b9f0*/  STS [R12], R3 ;  /* 0x000000030c007388 */ /* 0x0005e80000000800 */
[----:B------:R3:W-:Y:S01]  /*ba00*/  STS [R10+0x400], R2 ;  /* 0x000400020a007388 */ /* 0x0007e20000000800 */
[----:B-1----:R-:W-:-:S05]  /*ba10*/  F2FP.PACK_AB R0, R39, R38 ;  /* 0x000000262700723e */ /* 0x002fca00000000ff */
[----:B------:R1:W-:Y:S01]  /*ba20*/  STS [R13+0x2000], R0 ;  /* 0x002000000d007388 */ /* 0x0003e20000000800 */
[----:B--2---:R-:W-:Y:S02]  /*ba30*/  F2FP.PACK_AB R3, R29, R28 ;  /* 0x0000001c1d03723e */ /* 0x004fe400000000ff */
[----:B---3--:R-:W-:-:S05]  /*ba40*/  F2FP.PACK_AB R2, R41, R40 ;  /* 0x000000282902723e */ /* 0x008fca00000000ff */
[----:B------:R2:W-:Y:S01]  /*ba50*/  STS [R13+0x2400], R2 ;  /* 0x002400020d007388 */ /* 0x0005e20000000800 */
[----:B-1----:R-:W-:-:S05]  /*ba60*/  F2FP.PACK_AB R0, R27, R26 ;  /* 0x0000001a1b00723e */ /* 0x002fca00000000ff */
[----:B------:R-:W-:Y:S04]  /*ba70*/  STS [R12+0x2000], R0 ;  /* 0x002000000c007388 */ /* 0x000fe80000000800 */
[----:B------:R1:W-:Y:S04]  /*ba80*/  STS [R10+0x2400], R3 ;  /* 0x002400030a007388 */ /* 0x0003e80000000800 */
[----:B------:R-:W-:Y:S01]  /*ba90*/  BAR.SYNC.DEFER_BLOCKING 0x1, 0x80 ;  /* 0x0042000000007b1d */ /* 0x000fe20000010000 */
[C---:B------:R-:W-:Y:S02]  /*baa0*/  @P3 IADD3 R6, P0, R11.reuse, c[0x0][0x508], RZ ;  /* 0x000142000b063a10 */ /* 0x040fe40007f1e0ff */
[----:B------:R-:W-:Y:S01]  /*bab0*/  IADD3 R4, P1, R11, c[0x0][0x500], RZ ;  /* 0x000140000b047a10 */ /* 0x000fe20007f3e0ff */
[----:B------:R-:W-:Y:S01]  /*bac0*/  IMAD.MOV.U32 R11, RZ, RZ, c[0x0][0x388] ;  /* 0x0000e200ff0b7624 */ /* 0x000fe200078e00ff */
[C---:B------:R-:W-:Y:S01]  /*bad0*/  @P3 IADD3.X R7, R9.reuse, c[0x0][0x50c], RZ, P0, !PT ;  /* 0x0001430009073a10 */ /* 0x040fe200007fe4ff */
[----:B--2---:R-:W-:Y:S01]  /*bae0*/  IMAD.MOV.U32 R2, RZ, RZ, RZ ;  /* 0x000000ffff027224 */ /* 0x004fe200078e00ff */
[----:B------:R-:W-:-:S03]  /*baf0*/  IADD3.X R5, R9, c[0x0][0x504], RZ, P1, !PT ;  /* 0x0001410009057a10 */ /* 0x000fc60000ffe4ff */
[----:B------:R2:W5:Y:S04]  /*bb00*/  @P3 LDG.E R11, [R6.64] ;  /* 0x00000006060b3981 */ /* 0x000568000c1e1900 */
[----:B------:R2:W5:Y:S01]  /*bb10*/  @P2 LDG.E R2, [R4.64] ;  /* 0x0000000604022981 */ /* 0x000562000c1e1900 */
[----:B----4-:R-:W-:-:S04]  /*bb20*/  ISETP.NE.AND P0, PT, R8, RZ, PT ;  /* 0x000000ff0800720c */ /* 0x010fc80003f05270 */
[----:B-1----:R-:W-:Y:S01]  /*bb30*/  SEL R3, R8, c[0x0][0x3d4], P0 ;  /* 0x0000f50008037a07 */ /* 0x002fe20000000000 */
[----:B------:R-:W-:Y:S05]  /*bb40*/  @P3 BRA `(.L_x_94) ;  /* 0x0000004000003947 */ /* 0x000fea0003800000 */
[----:B------:R-:W-:Y:S05]  /*bb50*/  @!P2 BRA `(.L_x_94) ;  /* 0x000000300000a947 */ /* 0x000fea0003800000 */
[----:B------:R1:W3:Y:S04]  /*bb60*/  LDG.E R0, [R4.64] ;  /* 0x0000000604007981 */ /* 0x0002e8000c1e1900 */
[----:B-12---:R-:W3:Y:S02]  /*bb70*/  LDG.E R4, [R4.64+0x4] ;  /* 0x0000040604047981 */ /* 0x006ee4000c1e1900 */
[----:B---3-5:R-:W-:Y:S02]  /*bb80*/  IADD3 R11, -R0, R4, RZ ;  /* 0x00000004000b7210 */ /* 0x028fe40007ffe1ff */
.L_x_94:
[----:B------:R-:W3:Y:S04]  /*bb90*/  LDL.LU R8, [R1+0x3c] ;  /* 0x00003c0001087983 */ /* 0x000ee80000300800 */
[----:B------:R-:W4:Y:S04]  /*bba0*/  LDL R10, [R1+0xcc] ;  /* 0x0000cc00010a7983 */ /* 0x000f280000100800 */
[----:B--2---:R-:W2:Y:S04]  /*bbb0*/  LDL.LU R7, [R1+0x7c] ;  /* 0x00007c0001077983 */ /* 0x004ea80000300800 */
[----:B------:R-:W4:Y:S04]  /*bbc0*/  LDL.LU R6, [R1+0x48] ;  /* 0x0000480001067983 */ /* 0x000f280000300800 */
[----:B------:R-:W4:Y:S04]  /*bbd0*/  LDL R25, [R1+0x44] ;  /* 0x0000440001197983 */ /* 0x000f280000100800 */
[----:B------:R-:W4:Y:S04]  /*bbe0*/  LDL R18, [R1+0x80] ;  /* 0x0000800001127983 */ /* 0x000f280000100800 */
[----:B------:R-:W4:Y:S01]  /*bbf0*/  LDL R59, [R1+0xc8] ;  /* 0x0000c800013b7983 */ /* 0x000f220000100800 */
[----:B------:R-:W-:Y:S01]  /*bc00*/  IMAD.MOV.U32 R9, RZ, RZ, 0x368 ;  /* 0x00000368ff097424 */ /* 0x000fe200078e00ff */
[----:B------:R-:W-:-:S04]  /*bc10*/  ISETP.GT.AND P3, PT, R3, 0x1, PT ;  /* 0x000000010300780c */ /* 0x000fc80003f64270 */
[----:B------:R-:W-:-:S04]  /*bc20*/  SEL R9, R9, 0x328, P3 ;  /* 0x0000032809097807 */ /* 0x000fc80001800000 */
[----:B------:R-:W1:Y:S08]  /*bc30*/  LDC.64 R4, c[0x0][R9+0x170] ;  /* 0x00005c0009047b82 */ /* 0x000e700000000a00 */
[----:B------:R-:W1:Y:S08]  /*bc40*/  LDC.64 R12, c[0x0][R9+0x168] ;  /* 0x00005a00090c7b82 */ /* 0x000e700000000a00 */
[----:B------:R1:W1:Y:S08]  /*bc50*/  LDC.64 R14, c[0x0][R9+0x178] ;  /* 0x00005e00090e7b82 */ /* 0x0002700000000a00 */
[----:B------:R1:W1:Y:S01]  /*bc60*/  LDC.64 R20, c[0x0][R9+0x160] ;  /* 0x0000580009147b82 */ /* 0x0002620000000a00 */
[----:B------:R-:W-:Y:S01]  /*bc70*/  ISETP.NE.U32.AND P0, PT, RZ, c[0x0][0x500], PT ;  /* 0x00014000ff007a0c */ /* 0x000fe20003f05070 */
[----:B------:R-:W-:-:S03]  /*bc80*/  IMAD.MOV.U32 R0, RZ, RZ, c[0x0][0x4e8] ;  /* 0x00013a00ff007624 */ /* 0x000fc600078e00ff */
[----:B------:R-:W-:Y:S02]  /*bc90*/  ISETP.NE.AND.EX P0, PT, RZ, c[0x0][0x504], PT, P0 ;  /* 0x00014100ff007a0c */ /* 0x000fe40003f05300 */
[----:B------:R-:W-:Y:S01]  /*bca0*/  ISETP.NE.AND P2, PT, R0, 0x1, PT ;  /* 0x000000010000780c */ /* 0x000fe20003f45270 */
[----:B------:R-:W1:Y:S02]  /*bcb0*/  S2R R70, SR_TID.X ;  /* 0x0000000000467919 */ /* 0x000e640000002100 */
[----:B-1----:R-:W-:-:S04]  /*bcc0*/  SHF.R.S32.HI R56, RZ, 0x1f, R70 ;  /* 0x0000001fff387819 */ /* 0x002fc80000011446 */
[----:B------:R-:W-:-:S04]  /*bcd0*/  LEA.HI R56, R56, R70, RZ, 0x5 ;  /* 0x0000004638387211 */ /* 0x000fc800078f28ff */
[----:B------:R-:W-:-:S05]  /*bce0*/  LOP3.LUT R56, R56, 0xffffffe0, RZ, 0xc0, !PT ;  /* 0xffffffe038387812 */ /* 0x000fca00078ec0ff */
[----:B------:R-:W-:Y:S01]  /*bcf0*/  IMAD.IADD R56, R70, 0x1, -R56 ;  /* 0x0000000146387824 */ /* 0x000fe200078e0a38 */
[----:B---3--:R-:W-:-:S05]  /*bd00*/  SEL R8, R8, RZ, !P0 ;  /* 0x000000ff08087207 */ /* 0x008fca0004000000 */
[----:B------:R-:W-:Y:S01]  /*bd10*/  IMAD R0, R5, R8, RZ ;  /* 0x0000000805007224 */ /* 0x000fe200078e02ff */
[----:B--2---:R-:W-:Y:S02]  /*bd20*/  SEL R3, R7, RZ, !P0 ;  /* 0x000000ff07037207 */ /* 0x004fe40004000000 */
[----:B----4-:R-:W-:Y:S01]  /*bd30*/  LOP3.LUT R16, R6, 0xffff, RZ, 0xc0, !PT ;  /* 0x0000ffff06107812 */ /* 0x010fe200078ec0ff */
[----:B------:R-:W-:Y:S02]  /*bd40*/  IMAD R17, R25, 0x80, R10 ;  /* 0x0000008019117824 */ /* 0x000fe400078e020a */
[----:B------:R-:W-:Y:S02]  /*bd50*/  IMAD R10, R4, R3, R0 ;  /* 0x00000003040a7224 */ /* 0x000fe400078e0200 */
[----:B------:R-:W-:-:S04]  /*bd60*/  @P2 IMAD.HI.U32 R3, R17, c[0x0][0x4ec], RZ ;  /* 0x00013b0011032a27 */ /* 0x000fc800078e00ff */
[----:B------:R-:W-:-:S04]  /*bd70*/  IMAD.WIDE.U32 R4, R4, R8, RZ ;  /* 0x0000000804047225 */ /* 0x000fc800078e00ff */
[----:B------:R-:W-:-:S04]  /*bd80*/  IMAD.WIDE.U32 R6, R12, R16, RZ ;  /* 0x000000100c067225 */ /* 0x000fc800078e00ff */
[----:B------:R-:W-:Y:S01]  /*bd90*/  IMAD.MOV.U32 R0, RZ, RZ, R17 ;  /* 0x000000ffff007224 */ /* 0x000fe200078e0011 */
[----:B------:R-:W-:Y:S01]  /*bda0*/  @P2 SHF.R.U32.HI R0, RZ, c[0x0][0x4f0], R3 ;  /* 0x00013c00ff002a19 */ /* 0x000fe20000011603 */
[----:B------:R-:W-:Y:S01]  /*bdb0*/  IMAD R9, R13, R16, RZ ;  /* 0x000000100d097224 */ /* 0x000fe200078e02ff */
[----:B------:R-:W-:Y:S01]  /*bdc0*/  SEL R3, R18, RZ, P3 ;  /* 0x000000ff12037207 */ /* 0x000fe20001800000 */
[----:B------:R-:W-:Y:S01]  /*bdd0*/  IMAD.IADD R10, R5, 0x1, R10 ;  /* 0x00000001050a7824 */ /* 0x000fe200078e020a */
[--C-:B-----5:R-:W-:Y:S01]  /*bde0*/  IADD3 R12, P1, P0, R4, R6, R2.reuse ;  /* 0x00000006040c7210 */ /* 0x120fe2000783e002 */
[----:B------:R-:W-:Y:S01]  /*bdf0*/  IMAD.IADD R6, R7, 0x1, R9 ;  /* 0x0000000107067824 */ /* 0x000fe200078e0209 */
[----:B------:R-:W-:Y:S01]  /*be00*/  SHF.R.S32.HI R18, RZ, 0x1f, R2 ;  /* 0x0000001fff127819 */ /* 0x000fe20000011402 */
[----:B------:R-:W-:Y:S02]  /*be10*/  IMAD.MOV R7, RZ, RZ, -R0 ;  /* 0x000000ffff077224 */ /* 0x000fe400078e0a00 */
[----:B------:R-:W-:-:S02]  /*be20*/  IMAD R9, R15, R3, RZ ;  /* 0x000000030f097224 */ /* 0x000fc400078e02ff */
[----:B------:R-:W-:Y:S01]  /*be30*/  IMAD.WIDE.U32 R4, R14, R3, RZ ;  /* 0x000000030e047225 */ /* 0x000fe200078e00ff */
[----:B------:R-:W-:-:S03]  /*be40*/  IADD3.X R10, R10, R6, R18, P1, P0 ;  /* 0x000000060a0a7210 */ /* 0x000fc60000fe0412 */
[----:B------:R-:W-:Y:S01]  /*be50*/  IMAD R6, R7, c[0x0][0x4e8], R17 ;  /* 0x00013a0007067a24 */ /* 0x000fe200078e0211 */
[----:B------:R-:W-:Y:S01]  /*be60*/  IADD3 R4, P1, P0, R0, R12, R4 ;  /* 0x0000000c00047210 */ /* 0x000fe2000783e004 */
[----:B------:R-:W-:Y:S01]  /*be70*/  IMAD.IADD R9, R5, 0x1, R9 ;  /* 0x0000000105097824 */ /* 0x000fe200078e0209 */
[----:B------:R-:W-:Y:S01]  /*be80*/  SHF.R.S32.HI R3, RZ, 0x1f, R0 ;  /* 0x0000001fff037819 */ /* 0x000fe20000011400 */
[----:B------:R-:W-:Y:S01]  /*be90*/  IMAD R0, R21, R6, RZ ;  /* 0x0000000615007224 */ /* 0x000fe200078e02ff */
[----:B------:R-:W-:Y:S02]  /*bea0*/  SHF.R.S32.HI R7, RZ, 0x1f, R6 ;  /* 0x0000001fff077819 */ /* 0x000fe40000011406 */
[----:B------:R-:W-:Y:S01]  /*beb0*/  IADD3.X R5, R3, R10, R9, P1, P0 ;  /* 0x0000000a03057210 */ /* 0x000fe20000fe0409 */
[----:B------:R-:W-:Y:S02]  /*bec0*/  IMAD.MOV.U32 R3, RZ, RZ, c[0x0][0x4a8] ;  /* 0x00012a00ff037624 */ /* 0x000fe400078e00ff */
[----:B------:R-:W-:-:S02]  /*bed0*/  IMAD R0, R20, R7, R0 ;  /* 0x0000000714007224 */ /* 0x000fc400078e0200 */
[----:B------:R-:W-:Y:S01]  /*bee0*/  IMAD.WIDE.U32 R6, R20, R6, R4 ;  /* 0x0000000614067225 */ /* 0x000fe200078e0004 */
[----:B------:R-:W-:-:S03]  /*bef0*/  SEL R4, R3, c[0x0][0x450], P3 ;  /* 0x0001140003047a07 */ /* 0x000fc60001800000 */
[----:B------:R-:W-:Y:S01]  /*bf00*/  IMAD.MOV.U32 R5, RZ, RZ, c[0x0][0x4ac] ;  /* 0x00012b00ff057624 */ /* 0x000fe200078e00ff */
[----:B------:R-:W-:Y:S01]  /*bf10*/  LEA R4, P0, R6, R4, 0x2 ;  /* 0x0000000406047211 */ /* 0x000fe200078010ff */
[----:B------:R-:W-:-:S03]  /*bf20*/  IMAD.IADD R3, R7, 0x1, R0 ;  /* 0x0000000107037824 */ /* 0x000fc600078e0200 */
[----:B------:R-:W-:-:S04]  /*bf30*/  SEL R5, R5, c[0x0][0x454], P3 ;  /* 0x0001150005057a07 */ /* 0x000fc80001800000 */
[----:B------:R-:W-:Y:S01]  /*bf40*/  LEA.HI.X R3, R6, R5, R3, 0x2, P0 ;  /* 0x0000000506037211 */ /* 0x000fe200000f1403 */
[----:B------:R-:W-:Y:S01]  /*bf50*/  IMAD R0, R11, c[0x0][0x4e8], RZ ;  /* 0x00013a000b007a24 */ /* 0x000fe200078e02ff */
[----:B------:R-:W-:Y:S04]  /*bf60*/  SHFL.IDX PT, R12, R4, RZ, 0x1c1f ;  /* 0x001c1fff040c7589 */ /* 0x000fe800000e0000 */
[----:B------:R-:W1:Y:S04]  /*bf70*/  SHFL.IDX PT, R13, R3, RZ, 0x1c1f ;  /* 0x001c1fff030d7589 */ /* 0x000e6800000e0000 */
[----:B------:R-:W-:Y:S04]  /*bf80*/  SHFL.IDX PT, R10, R4, 0x1, 0x1c1f ;  /* 0x003c1f00040a7f89 */ /* 0x000fe800000e0000 */
[----:B------:R-:W2:Y:S04]  /*bf90*/  SHFL.IDX PT, R11, R3, 0x1, 0x1c1f ;  /* 0x003c1f00030b7f89 */ /* 0x000ea800000e0000 */
[----:B------:R-:W-:Y:S04]  /*bfa0*/  SHFL.IDX PT, R6, R4, 0x2, 0x1c1f ;  /* 0x005c1f0004067f89 */ /* 0x000fe800000e0000 */
[----:B------:R-:W3:Y:S04]  /*bfb0*/  SHFL.IDX PT, R7, R3, 0x2, 0x1c1f ;  /* 0x005c1f0003077f89 */ /* 0x000ee800000e0000 */
[----:B------:R4:W-:Y:S04]  /*bfc0*/  SHFL.IDX PT, R5, R3, 0x3, 0x1c1f ;  /* 0x007c1f0003057f89 */ /* 0x0009e800000e0000 */
[----:B------:R-:W1:Y:S01]  /*bfd0*/  SHFL.IDX PT, R4, R4, 0x3, 0x1c1f ;  /* 0x007c1f0004047f89 */ /* 0x000e6200000e0000 */
[----:B------:R-:W-:Y:S01]  /*bfe0*/  LOP3.LUT P0, RZ, R56, 0x3, RZ, 0xc0, !PT ;  /* 0x0000000338ff7812 */ /* 0x000fe2000780c0ff */
[----:B----4-:R-:W-:-:S05]  /*bff0*/  IMAD R3, R25, 0x80, R59 ;  /* 0x0000008019037824 */ /* 0x010fca00078e023b */
[C---:B------:R-:W-:Y:S02]  /*c000*/  IADD3 R15, R3.reuse, 0x8, RZ ;  /* 0x00000008030f7810 */ /* 0x040fe40007ffe0ff */
[C---:B------:R-:W-:Y:S02]  /*c010*/  IADD3 R14, R3.reuse, 0x40, RZ ;  /* 0x00000040030e7810 */ /* 0x040fe40007ffe0ff */
[C---:B------:R-:W-:Y:S02]  /*c020*/  IADD3 R9, R3.reuse, 0x48, RZ ;  /* 0x0000004803097810 */ /* 0x040fe40007ffe0ff */
[-C--:B------:R-:W-:Y:S02]  /*c030*/  ISETP.GE.OR P5, PT, R3, R0.reuse, P0 ;  /* 0x000000000300720c */ /* 0x080fe400007a6670 */
[-C--:B------:R-:W-:Y:S02]  /*c040*/  ISETP.GE.OR P4, PT, R15, R0.reuse, P0 ;  /* 0x000000000f00720c */ /* 0x080fe40000786670 */
[----:B------:R-:W-:-:S02]  /*c050*/  ISETP.GE.OR P1, PT, R14, R0, P0 ;  /* 0x000000000e00720c */ /* 0x000fc40000726670 */
[----:B------:R-:W-:-:S07]  /*c060*/  ISETP.GE.OR P0, PT, R9, R0, P0 ;  /* 0x000000000900720c */ /* 0x000fce0000706670 */
[----:B-1----:R1:W-:Y:S01]  /*c070*/  @!P5 ST.E [R12.64], R22 ;  /* 0x000000160c00d985 */ /* 0x0023e2000c101906 */
[----:B------:R-:W-:-:S03]  /*c080*/  ISETP.GE.AND P5, PT, R9, R0, PT ;  /* 0x000000000900720c */ /* 0x000fc60003fa6270 */
[----:B--2---:R1:W-:Y:S01]  /*c090*/  @!P4 ST.E [R10.64], R23 ;  /* 0x000000170a00c985 */ /* 0x0043e2000c101906 */
[----:B------:R-:W-:-:S03]  /*c0a0*/  ISETP.GE.AND P4, PT, R14, R0, PT ;  /* 0x000000000e00720c */ /* 0x000fc60003f86270 */
[----:B---3--:R1:W-:Y:S01]  /*c0b0*/  @!P1 ST.E [R6.64], R24 ;  /* 0x0000001806009985 */ /* 0x0083e2000c101906 */
[----:B------:R-:W-:-:S03]  /*c0c0*/  ISETP.GE.AND P1, PT, R3, R0, PT ;  /* 0x000000000300720c */ /* 0x000fc60003f26270 */
[----:B------:R1:W-:Y:S01]  /*c0d0*/  @!P0 ST.E [R4.64], R19 ;  /* 0x0000001304008985 */ /* 0x0003e2000c101906 */
[----:B------:R-:W-:Y:S01]  /*c0e0*/  ISETP.GE.AND P0, PT, R15, R0, PT ;  /* 0x000000000f00720c */ /* 0x000fe20003f06270 */
[----:B------:R-:W-:Y:S05]  /*c0f0*/  @P3 BRA `(.L_x_95) ;  /* 0x000007f000003947 */ /* 0x000fea0003800000 */
[----:B------:R-:W2:Y:S01]  /*c100*/  S2R R59, SR_TID.X ;  /* 0x00000000003b7919 */ /* 0x000ea20000002100 */
[----:B------:R-:W-:Y:S01]  /*c110*/  IMAD R3, R18, c[0x0][0x3a0], RZ ;  /* 0x0000e80012037a24 */ /* 0x000fe200078e02ff */
[----:B-1----:R-:W-:Y:S01]  /*c120*/  SHF.R.S32.HI R7, RZ, 0x1f, R8 ;  /* 0x0000001fff077819 */ /* 0x002fe20000011408 */
[C---:B------:R-:W-:Y:S01]  /*c130*/  IMAD.WIDE.U32 R4, R2.reuse, c[0x0][0x3a0], RZ ;  /* 0x0000e80002047a25 */ /* 0x040fe200078e00ff */
[----:B------:R1:W3:Y:S03]  /*c140*/  LDS.128 R12, [R204+0x80] ;  /* 0x00008000cc0c7984 */ /* 0x0002e60000000c00 */
[----:B------:R-:W-:Y:S01]  /*c150*/  IMAD R2, R2, c[0x0][0x3a4], R3 ;  /* 0x0000e90002027a24 */ /* 0x000fe200078e0203 */
[----:B------:R1:W4:Y:S04]  /*c160*/  LDS.128 R20, [R204+0x1080] ;  /* 0x00108000cc147984 */ /* 0x0003280000000c00 */
[----:B------:R-:W-:Y:S01]  /*c170*/  IADD3 R3, R5, R2, RZ ;  /* 0x0000000205037210 */ /* 0x000fe20007ffe0ff */
[----:B------:R1:W1:Y:S01]  /*c180*/  LDS.128 R28, [R204+0x2080] ;  /* 0x00208000cc1c7984 */ /* 0x0002620000000c00 */
[----:B------:R-:W-:-:S03]  /*c190*/  MOV R2, R4 ;  /* 0x0000000400027202 */ /* 0x000fc60000000f00 */
[----:B------:R1:W1:Y:S02]  /*c1a0*/  LDS.128 R32, [R204+0x2880] ;  /* 0x00288000cc207984 */ /* 0x0002640000000c00 */
[C---:B------:R-:W-:Y:S02]  /*c1b0*/  IMAD.WIDE.U32 R4, R16.reuse, c[0x0][0x3e8], R2 ;  /* 0x0000fa0010047a25 */ /* 0x040fe400078e0002 */
[----:B------:R1:W1:Y:S02]  /*c1c0*/  LDS.128 R36, [R204+0x3080] ;  /* 0x00308000cc247984 */ /* 0x0002640000000c00 */
[----:B------:R-:W-:Y:S01]  /*c1d0*/  IMAD R3, R7, c[0x0][0x3f0], RZ ;  /* 0x0000fc0007037a24 */ /* 0x000fe200078e02ff */
[----:B--2---:R-:W-:Y:S01]  /*c1e0*/  SHF.R.S32.HI R56, RZ, 0x1f, R59 ;  /* 0x0000001fff387819 */ /* 0x004fe2000001143b */
[----:B------:R-:W-:Y:S01]  /*c1f0*/  IMAD R5, R16, c[0x0][0x3ec], R5 ;  /* 0x0000fb0010057a24 */ /* 0x000fe200078e0205 */
[----:B------:R2:W1:Y:S01]  /*c200*/  LDS.128 R40, [R204+0x3880] ;  /* 0x00388000cc287984 */ /* 0x0004620000000c00 */
[----:B------:R-:W-:Y:S01]  /*c210*/  IMAD R9, R8, c[0x0][0x3f4], R3 ;  /* 0x0000fd0008097a24 */ /* 0x000fe200078e0203 */
[----:B------:R-:W-:Y:S01]  /*c220*/  LEA.HI R56, R56, R59, RZ, 0x3 ;  /* 0x0000003b38387211 */ /* 0x000fe200078f18ff */
[----:B------:R-:W-:Y:S01]  /*c230*/  IMAD.WIDE.U32 R4, R8, c[0x0][0x3f0], R4 ;  /* 0x0000fc0008047a25 */ /* 0x000fe200078e0004 */
[----:B------:R2:W1:Y:S02]  /*c240*/  LDS.128 R16, [R204+0x880] ;  /* 0x00088000cc107984 */ /* 0x0004640000000c00 */
[----:B------:R-:W-:-:S02]  /*c250*/  SHF.R.S32.HI R56, RZ, 0x3, R56 ;  /* 0x00000003ff387819 */ /* 0x000fc40000011438 */
[----:B------:R-:W-:Y:S02]  /*c260*/  IADD3 R5, R5, R9, RZ ;  /* 0x0000000905057210 */ /* 0x000fe40007ffe0ff */
[----:B------:R-:W-:-:S04]  /*c270*/  LEA R6, R244, R56, 0x4 ;  /* 0x00000038f4067211 */ /* 0x000fc800078e20ff */
[----:B------:R-:W-:Y:S02]  /*c280*/  LEA R6, R25, R6, 0x7 ;  /* 0x0000000619067211 */ /* 0x000fe400078e38ff */
[----:B------:R2:W1:Y:S02]  /*c290*/  LDS.128 R24, [R204+0x1880] ;  /* 0x00188000cc187984 */ /* 0x0004640000000c00 */
[----:B------:R-:W-:Y:S01]  /*c2a0*/  MOV R2, R6 ;  /* 0x0000000600027202 */ /* 0x000fe20000000f00 */
[----:B------:R-:W-:-:S05]  /*c2b0*/  @P2 IMAD.HI.U32 R7, R6, c[0x0][0x4ec], RZ ;  /* 0x00013b0006072a27 */ /* 0x000fca00078e00ff */
[----:B------:R-:W-:Y:S02]  /*c2c0*/  @P2 SHF.R.U32.HI R2, RZ, c[0x0][0x4f0], R7 ;  /* 0x00013c00ff022a19 */ /* 0x000fe40000011607 */
[----:B------:R-:W-:Y:S02]  /*c2d0*/  ISETP.GE.AND P2, PT, R231, c[0x0][0x3c8], PT ;  /* 0x0000f200e7007a0c */ /* 0x000fe40003f46270 */
[----:B------:R-:W-:Y:S02]  /*c2e0*/  SHF.R.S32.HI R7, RZ, 0x1f, R2 ;  /* 0x0000001fff077819 */ /* 0x000fe40000011402 */
[----:B------:R-:W-:-:S03]  /*c2f0*/  IADD3 R3, -R2, RZ, RZ ;  /* 0x000000ff02037210 */ /* 0x000fc60007ffe1ff */
[----:B------:R-:W-:Y:S02]  /*c300*/  IMAD R7, R7, c[0x0][0x3e0], RZ ;  /* 0x0000f80007077a24 */ /* 0x000fe400078e02ff */
[----:B------:R-:W-:Y:S02]  /*c310*/  IMAD R6, R3, c[0x0][0x4e8], R6 ;  /* 0x00013a0003067a24 */ /* 0x000fe400078e0206 */
[C---:B------:R-:W-:Y:S02]  /*c320*/  IMAD R7, R2.reuse, c[0x0][0x3e4], R7 ;  /* 0x0000f90002077a24 */ /* 0x040fe400078e0207 */
[----:B------:R-:W-:Y:S01]  /*c330*/  IMAD.WIDE.U32 R2, R2, c[0x0][0x3e0], R4 ;  /* 0x0000f80002027a25 */ /* 0x000fe200078e0004 */
[----:B------:R-:W-:-:S04]  /*c340*/  SHF.R.S32.HI R4, RZ, 0x1f, R6 ;  /* 0x0000001fff047819 */ /* 0x000fc80000011406 */
[----:B------:R-:W-:Y:S01]  /*c350*/  IADD3 R3, R3, R7, RZ ;  /* 0x0000000703037210 */ /* 0x000fe20007ffe0ff */
[----:B------:R-:W-:-:S04]  /*c360*/  IMAD R4, R4, c[0x0][0x3d8], RZ ;  /* 0x0000f60004047a24 */ /* 0x000fc800078e02ff */
[----:B------:R-:W-:-:S04]  /*c370*/  IMAD.WIDE.U32 R2, R6, c[0x0][0x3d8], R2 ;  /* 0x0000f60006027a25 */ /* 0x000fc800078e0002 */
[----:B------:R-:W-:Y:S01]  /*c380*/  IMAD R4, R6, c[0x0][0x3dc], R4 ;  /* 0x0000f70006047a24 */ /* 0x000fe200078e0204 */
[----:B------:R-:W-:-:S04]  /*c390*/  LEA R6, P0, R2, c[0x0][0x380], 0x1 ;  /* 0x0000e00002067a11 */ /* 0x000fc800078008ff */
[----:B------:R-:W-:-:S04]  /*c3a0*/  IADD3 R3, R3, R4, RZ ;  /* 0x0000000403037210 */ /* 0x000fc80007ffe0ff */
[----:B------:R-:W-:Y:S01]  /*c3b0*/  LEA.HI.X R5, R2, c[0x0][0x384], R3, 0x1, P0 ;  /* 0x0000e10002057a11 */ /* 0x000fe200000f0c03 */
[----:B------:R-:W-:Y:S05]  /*c3c0*/  BRA.DIV ~URZ, `(.L_x_96) ;  /* 0x00004be27f007947 */ /* 0x000fea000b800000 */
[----:B-1234-:R1:W2:Y:S02]  /*c3d0*/  SHFL.IDX PT, R7, R5, RZ, 0x181f ;  /* 0x00181fff05077589 */ /* 0x01e2a400000e0000 */
.L_x_180:
[----:B------:R-:W-:Y:S05]  /*c3e0*/  BRA.DIV ~URZ, `(.L_x_97) ;  /* 0x00004c327f007947 */ /* 0x000fea000b800000 */
[----:B------:R3:W4:Y:S02]  /*c3f0*/  SHFL.IDX PT, R2, R6, RZ, 0x181f ;  /* 0x00181fff06027589 */ /* 0x00072400000e0000 */
.L_x_181:
[----:B------:R-:W5:Y:S02]  /*c400*/  S2R R3, SR_TID.X ;  /* 0x0000000000037919 */ /* 0x000f640000002100 */
[----:B-----5:R-:W-:-:S04]  /*c410*/  SHF.R.S32.HI R4, RZ, 0x1f, R3 ;  /* 0x0000001fff047819 */ /* 0x020fc80000011403 */
[----:B------:R-:W-:Y:S02]  /*c420*/  LEA.HI R4, R4, R3, RZ, 0x3 ;  /* 0x0000000304047211 */ /* 0x000fe400078f18ff */
[----:B------:R-:W5:Y:S02]  /*c430*/  LDL.LU R3, [R1+0x44] ;  /* 0x0000440001037983 */ /* 0x000f640000300800 */
[----:B------:R-:W-:Y:S02]  /*c440*/  SHF.R.S32.HI R4, RZ, 0x3, R4 ;  /* 0x00000003ff047819 */ /* 0x000fe40000011404 */
[----:B------:R-:W-:-:S03]  /*c450*/  SHF.R.S32.HI R8, RZ, 0x1f, R231 ;  /* 0x0000001fff087819 */ /* 0x000fc600000114e7 */
[----:B-----5:R-:W-:-:S05]  /*c460*/  IMAD R4, R3, 0x80, R4 ;  /* 0x0000008003047824 */ /* 0x020fca00078e0204 */
[----:B------:R-:W-:-:S13]  /*c470*/  ISETP.GE.OR P1, PT, R4, R0, P2 ;  /* 0x000000000400720c */ /* 0x000fda0001726670 */
[----:B----4-:R-:W-:-:S04]  /*c480*/  @!P1 LEA R2, P0, R231, R2, 0x1 ;  /* 0x00000002e7029211 */ /* 0x010fc800078008ff */
[----:B--2---:R-:W-:-:S05]  /*c490*/  @!P1 LEA.HI.X R3, R231, R7, R8, 0x1, P0 ;  /* 0x00000007e7039211 */ /* 0x004fca00000f0c08 */
[----:B------:R2:W-:Y:S01]  /*c4a0*/  @!P1 ST.E.128 [R2.64], R12 ;  /* 0x0000000c02009985 */ /* 0x0005e2000c101d06 */
[----:B------:R-:W-:Y:S05]  /*c4b0*/  BRA.DIV ~URZ, `(.L_x_98) ;  /* 0x00004bd27f007947 */ /* 0x000fea000b800000 */
[----:B------:R4:W1:Y:S04]  /*c4c0*/  SHFL.IDX PT, R7, R5, 0x1, 0x181f ;  /* 0x00381f0005077f89 */ /* 0x00086800000e0000 */
[----:B--2---:R4:W2:Y:S02]  /*c4d0*/  SHFL.IDX PT, R2, R6, 0x1, 0x181f ;  /* 0x00381f0006027f89 */ /* 0x0048a400000e0000 */
.L_x_182:
[----:B------:R-:W-:Y:S02]  /*c4e0*/  IADD3 R3, R4, 0x10, RZ ;  /* 0x0000001004037810 */ /* 0x000fe40007ffe0ff */
[----:B------:R-:W-:Y:S02]  /*c4f0*/  SHF.R.S32.HI R8, RZ, 0x1f, R231 ;  /* 0x0000001fff087819 */ /* 0x000fe400000114e7 */
[----:B------:R-:W-:-:S13]  /*c500*/  ISETP.GE.OR P1, PT, R3, R0, P2 ;  /* 0x000000000300720c */ /* 0x000fda0001726670 */
[----:B--2---:R-:W-:-:S04]  /*c510*/  @!P1 LEA R2, P0, R231, R2, 0x1 ;  /* 0x00000002e7029211 */ /* 0x004fc800078008ff */
[----:B-1----:R-:W-:-:S05]  /*c520*/  @!P1 LEA.HI.X R3, R231, R7, R8, 0x1, P0 ;  /* 0x00000007e7039211 */ /* 0x002fca00000f0c08 */
[----:B------:R1:W-:Y:S01]  /*c530*/  @!P1 ST.E.128 [R2.64], R16 ;  /* 0x0000001002009985 */ /* 0x0003e2000c101d06 */
[----:B------:R-:W-:Y:S05]  /*c540*/  BRA.DIV ~URZ, `(.L_x_99) ;  /* 0x00004c127f007947 */ /* 0x000fea000b800000 */
[----:B------:R2:W1:Y:S02]  /*c550*/  SHFL.IDX PT, R7, R5, 0x2, 0x181f ;  /* 0x00581f0005077f89 */ /* 0x00046400000e0000 */
.L_x_183:
[----:B------:R-:W-:Y:S05]  /*c560*/  BRA.DIV ~URZ, `(.L_x_100) ;  /* 0x00004c627f007947 */ /* 0x000fea000b800000 */
[----:B-1----:R1:W2:Y:S02]  /*c570*/  SHFL.IDX PT, R2, R6, 0x2, 0x181f ;  /* 0x00581f0006027f89 */ /* 0x0022a400000e0000 */
.L_x_184:
[----:B------:R-:W-:Y:S02]  /*c580*/  IADD3 R3, R4, 0x20, RZ ;  /* 0x0000002004037810 */ /* 0x000fe40007ffe0ff */
[----:B------:R-:W-:Y:S02]  /*c590*/  SHF.R.S32.HI R8, RZ, 0x1f, R231 ;  /* 0x0000001fff087819 */ /* 0x000fe400000114e7 */
[----:B------:R-:W-:-:S13]  /*c5a0*/  ISETP.GE.OR P1, PT, R3, R0, P2 ;  /* 0x000000000300720c */ /* 0x000fda0001726670 */
[----:B--2---:R-:W-:-:S04]  /*c5b0*/  @!P1 LEA R2, P0, R231, R2, 0x1 ;  /* 0x00000002e7029211 */ /* 0x004fc800078008ff */
[----:B------:R-:W-:-:S05]  /*c5c0*/  @!P1 LEA.HI.X R3, R231, R7, R8, 0x1, P0 ;  /* 0x00000007e7039211 */ /* 0x000fca00000f0c08 */
[----:B------:R2:W-:Y:S01]  /*c5d0*/  @!P1 ST.E.128 [R2.64], R20 ;  /* 0x0000001402009985 */ /* 0x0005e2000c101d06 */
[----:B------:R-:W-:Y:S05]  /*c5e0*/  BRA.DIV ~URZ, `(.L_x_101) ;  /* 0x00004c527f007947 */ /* 0x000fea000b800000 */
[----:B------:R1:W2:Y:S04]  /*c5f0*/  SHFL.IDX PT, R7, R5, 0x3, 0x181f ;  /* 0x00781f0005077f89 */ /* 0x0002a800000e0000 */
[----:B--2---:R1:W2:Y:S02]  /*c600*/  SHFL.IDX PT, R2, R6, 0x3, 0x181f ;  /* 0x00781f0006027f89 */ /* 0x0042a400000e0000 */
.L_x_185:
[----:B------:R-:W-:Y:S02]  /*c610*/  IADD3 R3, R4, 0x30, RZ ;  /* 0x0000003004037810 */ /* 0x000fe40007ffe0ff */
[----:B------:R-:W-:Y:S02]  /*c620*/  SHF.R.S32.HI R8, RZ, 0x1f, R231 ;  /* 0x0000001fff087819 */ /* 0x000fe400000114e7 */
[----:B------:R-:W-:-:S13]  /*c630*/  ISETP.GE.OR P1, PT, R3, R0, P2 ;  /* 0x000000000300720c */ /* 0x000fda0001726670 */
[----:B--2---:R-:W-:-:S04]  /*c640*/  @!P1 LEA R2, P0, R231, R2, 0x1 ;  /* 0x00000002e7029211 */ /* 0x004fc800078008ff */
[----:B------:R-:W-:-:S05]  /*c650*/  @!P1 LEA.HI.X R3, R231, R7, R8, 0x1, P0 ;  /* 0x00000007e7039211 */ /* 0x000fca00000f0c08 */
[----:B------:R2:W-:Y:S01]  /*c660*/  @!P1 ST.E.128 [R2.64], R24 ;  /* 0x0000001802009985 */ /* 0x0005e2000c101d06 */
[----:B------:R-:W-:Y:S05]  /*c670*/  BRA.DIV ~URZ, `(.L_x_102) ;  /* 0x00004c927f007947 */ /* 0x000fea000b800000 */
[----:B------:R1:W2:Y:S02]  /*c680*/  SHFL.IDX PT, R7, R5, 0x4, 0x181f ;  /* 0x00981f0005077f89 */ /* 0x0002a400000e0000 */
.L_x_186:
[----:B------:R-:W-:Y:S05]  /*c690*/  BRA.DIV ~URZ, `(.L_x_103) ;  /* 0x00004ce27f007947 */ /* 0x000fea000b800000 */
[----:B--2---:R2:W1:Y:S02]  /*c6a0*/  SHFL.IDX PT, R2, R6, 0x4, 0x181f ;  /* 0x00981f0006027f89 */ /* 0x00446400000e0000 */
.L_x_187:
[----:B------:R-:W-:Y:S02]  /*c6b0*/  IADD3 R3, R4, 0x40, RZ ;  /* 0x0000004004037810 */ /* 0x000fe40007ffe0ff */
[----:B------:R-:W-:Y:S02]  /*c6c0*/  SHF.R.S32.HI R8, RZ, 0x1f, R231 ;  /* 0x0000001fff087819 */ /* 0x000fe400000114e7 */
[----:B------:R-:W-:-:S13]  /*c6d0*/  ISETP.GE.OR P1, PT, R3, R0, P2 ;  /* 0x000000000300720c */ /* 0x000fda0001726670 */
[----:B-1----:R-:W-:-:S04]  /*c6e0*/  @!P1 LEA R2, P0, R231, R2, 0x1 ;  /* 0x00000002e7029211 */ /* 0x002fc800078008ff */
[----:B------:R-:W-:-:S05]  /*c6f0*/  @!P1 LEA.HI.X R3, R231, R7, R8, 0x1, P0 ;  /* 0x00000007e7039211 */ /* 0x000fca00000f0c08 */
[----:B------:R1:W-:Y:S01]  /*c700*/  @!P1 ST.E.128 [R2.64], R28 ;  /* 0x0000001c02009985 */ /* 0x0003e2000c101d06 */
[----:B------:R-:W-:Y:S05]  /*c710*/  BRA.DIV ~URZ, `(.L_x_104) ;  /* 0x00004cd27f007947 */ /* 0x000fea000b800000 */
[----:B------:R1:W2:Y:S04]  /*c720*/  SHFL.IDX PT, R7, R5, 0x5, 0x181f ;  /* 0x00b81f0005077f89 */ /* 0x0002a800000e0000 */
[----:B-1----:R1:W3:Y:S02]  /*c730*/  SHFL.IDX PT, R2, R6, 0x5, 0x181f ;  /* 0x00b81f0006027f89 */ /* 0x0022e400000e0000 */
.L_x_188:
[----:B------:R-:W-:Y:S02]  /*c740*/  IADD3 R3, R4, 0x50, RZ ;  /* 0x0000005004037810 */ /* 0x000fe40007ffe0ff */
[----:B------:R-:W-:Y:S02]  /*c750*/  SHF.R.S32.HI R8, RZ, 0x1f, R231 ;  /* 0x0000001fff087819 */ /* 0x000fe400000114e7 */
[----:B------:R-:W-:-:S13]  /*c760*/  ISETP.GE.OR P1, PT, R3, R0, P2 ;  /* 0x000000000300720c */ /* 0x000fda0001726670 */
[----:B---3--:R-:W-:-:S04]  /*c770*/  @!P1 LEA R2, P0, R231, R2, 0x1 ;  /* 0x00000002e7029211 */ /* 0x008fc800078008ff */
[----:B--2---:R-:W-:-:S05]  /*c780*/  @!P1 LEA.HI.X R3, R231, R7, R8, 0x1, P0 ;  /* 0x00000007e7039211 */ /* 0x004fca00000f0c08 */
[----:B------:R2:W-:Y:S01]  /*c790*/  @!P1 ST.E.128 [R2.64], R32 ;  /* 0x0000002002009985 */ /* 0x0005e2000c101d06 */
[----:B------:R-:W-:Y:S05]  /*c7a0*/  BRA.DIV ~URZ, `(.L_x_105) ;  /* 0x00004d127f007947 */ /* 0x000fea000b800000 */
[----:B------:R3:W1:Y:S02]  /*c7b0*/  SHFL.IDX PT, R7, R5, 0x6, 0x181f ;  /* 0x00d81f0005077f89 */ /* 0x00066400000e0000 */
.L_x_189:
[----:B------:R-:W-:Y:S05]  /*c7c0*/  BRA.DIV ~URZ, `(.L_x_106) ;  /* 0x00004d627f007947 */ /* 0x000fea000b800000 */
[----:B--2---:R2:W3:Y:S02]  /*c7d0*/  SHFL.IDX PT, R2, R6, 0x6, 0x181f ;  /* 0x00d81f0006027f89 */ /* 0x0044e400000e0000 */
.L_x_190:
[----:B------:R-:W-:Y:S02]  /*c7e0*/  IADD3 R3, R4, 0x60, RZ ;  /* 0x0000006004037810 */ /* 0x000fe40007ffe0ff */
[----:B------:R-:W-:Y:S02]  /*c7f0*/  SHF.R.S32.HI R8, RZ, 0x1f, R231 ;  /* 0x0000001fff087819 */ /* 0x000fe400000114e7 */
[----:B------:R-:W-:-:S13]  /*c800*/  ISETP.GE.OR P1, PT, R3, R0, P2 ;  /* 0x000000000300720c */ /* 0x000fda0001726670 */
[----:B---3--:R-:W-:-:S04]  /*c810*/  @!P1 LEA R2, P0, R231, R2, 0x1 ;  /* 0x00000002e7029211 */ /* 0x008fc800078008ff */
[----:B-1----:R-:W-:-:S05]  /*c820*/  @!P1 LEA.HI.X R3, R231, R7, R8, 0x1, P0 ;  /* 0x00000007e7039211 */ /* 0x002fca00000f0c08 */
[----:B------:R1:W-:Y:S01]  /*c830*/  @!P1 ST.E.128 [R2.64], R36 ;  /* 0x0000002402009985 */ /* 0x0003e2000c101d06 */
[----:B------:R-:W-:Y:S05]  /*c840*/  BRA.DIV ~URZ, `(.L_x_107) ;  /* 0x00004d527f007947 */ /* 0x000fea000b800000 */
[----:B----4-:R-:W3:Y:S04]  /*c850*/  SHFL.IDX PT, R5, R5, 0x7, 0x181f ;  /* 0x00f81f0005057f89 */ /* 0x010ee800000e0000 */
[----:B-1----:R1:W4:Y:S02]  /*c860*/  SHFL.IDX PT, R3, R6, 0x7, 0x181f ;  /* 0x00f81f0006037f89 */ /* 0x00232400000e0000 */
.L_x_191:
[----:B------:R-:W-:-:S04]  /*c870*/  IADD3 R2, R4, 0x70, RZ ;  /* 0x0000007004027810 */ /* 0x000fc80007ffe0ff */
[----:B------:R-:W-:-:S13]  /*c880*/  ISETP.GE.OR P2, PT, R2, R0, P2 ;  /* 0x000000000200720c */ /* 0x000fda0001746670 */
[----:B------:R-:W-:Y:S05]  /*c890*/  @P2 BRA `(.L_x_108) ;  /* 0x00001cc000002947 */ /* 0x000fea0003800000 */
[----:B-12---:R-:W-:Y:S02]  /*c8a0*/  SHF.R.S32.HI R6, RZ, 0x1f, R231 ;  /* 0x0000001fff067819 */ /* 0x006fe400000114e7 */
[----:B----4-:R-:W-:-:S04]  /*c8b0*/  LEA R2, P0, R231, R3, 0x1 ;  /* 0x00000003e7027211 */ /* 0x010fc800078008ff */
[----:B---3--:R-:W-:-:S05]  /*c8c0*/  LEA.HI.X R3, R231, R5, R6, 0x1, P0 ;  /* 0x00000005e7037211 */ /* 0x008fca00000f0c06 */
[----:B------:R1:W-:Y:S01]  /*c8d0*/  ST.E.128 [R2.64], R40 ;  /* 0x0000002802007985 */ /* 0x0003e2000c101d06 */
[----:B------:R-:W-:Y:S05]  /*c8e0*/  BRA `(.L_x_108) ;  /* 0x00001c7000007947 */ /* 0x000fea0003800000 */
.L_x_95:
[----:B-1----:R-:W2:Y:S01]  /*c8f0*/  LDL.LU R6, [R1+0x80] ;  /* 0x0000800001067983 */ /* 0x002ea20000300800 */
[----:B------:R-:W-:Y:S02]  /*c900*/  IMAD R0, R18, c[0x0][0x408], RZ ;  /* 0x0001020012007a24 */ /* 0x000fe400078e02ff */
[----:B------:R-:W-:-:S04]  /*c910*/  IMAD.WIDE.U32 R4, R2, c[0x0][0x408], RZ ;  /* 0x0001020002047a25 */ /* 0x000fc800078e00ff */
[----:B------:R-:W-:Y:S01]  /*c920*/  IMAD R2, R2, c[0x0][0x40c], R0 ;  /* 0x0001030002027a24 */ /* 0x000fe200078e0200 */
[----:B------:R-:W-:-:S04]  /*c930*/  SHF.R.S32.HI R0, RZ, 0x1f, R8 ;  /* 0x0000001fff007819 */ /* 0x000fc80000011408 */
[----:B------:R-:W-:Y:S01]  /*c940*/  IADD3 R3, R5, R2, RZ ;  /* 0x0000000205037210 */ /* 0x000fe20007ffe0ff */
[----:B------:R-:W-:Y:S01]  /*c950*/  IMAD R0, R0, c[0x0][0x440], RZ ;  /* 0x0001100000007a24 */ /* 0x000fe200078e02ff */
[----:B------:R-:W-:Y:S01]  /*c960*/  MOV R2, R4 ;  /* 0x0000000400027202 */ /* 0x000fe20000000f00 */
[----:B------:R-:W-:-:S04]  /*c970*/  @P2 IMAD.HI.U32 R5, R17, c[0x0][0x4ec], RZ ;  /* 0x00013b0011052a27 */ /* 0x000fc800078e00ff */
[----:B------:R-:W-:-:S04]  /*c980*/  IMAD.WIDE.U32 R2, R16, c[0x0][0x438], R2 ;  /* 0x00010e0010027a25 */ /* 0x000fc800078e0002 */
[----:B------:R-:W-:Y:S02]  /*c990*/  IMAD R3, R16, c[0x0][0x43c], R3 ;  /* 0x00010f0010037a24 */ /* 0x000fe400078e0203 */
[C---:B------:R-:W-:Y:S01]  /*c9a0*/  IMAD R4, R8.reuse, c[0x0][0x444], R0 ;  /* 0x0001110008047a24 */ /* 0x040fe200078e0200 */
[----:B------:R-:W-:Y:S01]  /*c9b0*/  MOV R0, R17 ;  /* 0x0000001100007202 */ /* 0x000fe20000000f00 */
[----:B------:R-:W-:Y:S01]  /*c9c0*/  IMAD.WIDE.U32 R2, R8, c[0x0][0x440], R2 ;  /* 0x0001100008027a25 */ /* 0x000fe200078e0002 */
[----:B------:R-:W-:-:S04]  /*c9d0*/  @P2 SHF.R.U32.HI R0, RZ, c[0x0][0x4f0], R5 ;  /* 0x00013c00ff002a19 */ /* 0x000fc80000011605 */
[----:B------:R-:W-:Y:S02]  /*c9e0*/  IADD3 R3, R3, R4, RZ ;  /* 0x0000000403037210 */ /* 0x000fe40007ffe0ff */
[----:B------:R-:W-:Y:S02]  /*c9f0*/  SHF.R.S32.HI R5, RZ, 0x1f, R0 ;  /* 0x0000001fff057819 */ /* 0x000fe40000011400 */
[----:B------:R-:W-:-:S03]  /*ca00*/  IADD3 R4, -R0, RZ, RZ ;  /* 0x000000ff00047210 */ /* 0x000fc60007ffe1ff */
[----:B------:R-:W-:Y:S02]  /*ca10*/  IMAD R5, R5, c[0x0][0x430], RZ ;  /* 0x00010c0005057a24 */ /* 0x000fe400078e02ff */
[----:B------:R-:W-:Y:S02]  /*ca20*/  IMAD R4, R4, c[0x0][0x4e8], R17 ;  /* 0x00013a0004047a24 */ /* 0x000fe400078e0211 */
[----:B------:R-:W-:Y:S02]  /*ca30*/  IMAD R5, R0, c[0x0][0x434], R5 ;  /* 0x00010d0000057a24 */ /* 0x000fe400078e0205 */
[----:B--2---:R-:W-:-:S04]  /*ca40*/  IMAD.WIDE.U32 R2, R6, c[0x0][0x448], R2 ;  /* 0x0001120006027a25 */ /* 0x004fc800078e0002 */
[----:B------:R-:W-:-:S04]  /*ca50*/  IMAD R3, R6, c[0x0][0x44c], R3 ;  /* 0x0001130006037a24 */ /* 0x000fc800078e0203 */
        /* <DEDUP_REMOVED lines=10> */
[----:B------:R1:W2:Y:S02]  /*cb00*/  SHFL.IDX PT, R4, R5, RZ, 0x1c1f ;  /* 0x001c1fff05047589 */ /* 0x0002a400000e0000 */
.L_x_192:
[----:B------:R-:W-:Y:S05]  /*cb10*/  BRA.DIV ~URZ, `(.L_x_110) ;  /* 0x00004bc27f007947 */ /* 0x000fea000b800000 */
[----:B------:R3:W4:Y:S02]  /*cb20*/  SHFL.IDX PT, R0, R12, RZ, 0x1c1f ;  /* 0x001c1fff0c007589 */ /* 0x00072400000e0000 */
.L_x_193:
[----:B------:R-:W-:Y:S01]  /*cb30*/  BSSY B0, `(.L_x_111) ;  /* 0x0000032000007945 */ /* 0x000fe20003800000 */
[----:B------:R-:W-:Y:S05]  /*cb40*/  @P1 BRA `(.L_x_112) ;  /* 0x0000030000001947 */ /* 0x000fea0003800000 */
[----:B------:R-:W5:Y:S04]  /*cb50*/  LDL R6, [R1+0x74] ;  /* 0x0000740001067983 */ /* 0x000f680000100800 */
[----:B---3--:R-:W3:Y:S04]  /*cb60*/  LDL R8, [R1+0x68] ;  /* 0x0000680001087983 */ /* 0x008ee80000100800 */
[----:B----4-:R-:W4:Y:S04]  /*cb70*/  LDL R21, [R1+0x64] ;  /* 0x0000640001157983 */ /* 0x010f280000100800 */
[----:B--2---:R-:W2:Y:S04]  /*cb80*/  LDL R19, [R1+0x60] ;  /* 0x0000600001137983 */ /* 0x004ea80000100800 */
[----:B------:R-:W2:Y:S04]  /*cb90*/  LDL R9, [R1+0xb0] ;  /* 0x0000b00001097983 */ /* 0x000ea80000100800 */
        /* <DEDUP_REMOVED lines=9> */
[----:B------:R-:W2:Y:S01]  /*cc30*/  LDL R11, [R1+0x98] ;  /* 0x00009800010b7983 */ /* 0x000ea20000100800 */
[----:B-----5:R-:W-:-:S02]  /*cc40*/  ISETP.GE.AND P3, PT, R6, c[0x0][0x3c8], PT ;  /* 0x0000f20006007a0c */ /* 0x020fc40003f66270 */
[----:B---3--:R-:W-:Y:S02]  /*cc50*/  ISETP.GE.AND P1, PT, R8, c[0x0][0x3c8], PT ;  /* 0x0000f20008007a0c */ /* 0x008fe40003f26270 */
[----:B----4-:R-:W-:-:S09]  /*cc60*/  ISETP.GE.AND P6, PT, R21, c[0x0][0x3c8], PT ;  /* 0x0000f20015007a0c */ /* 0x010fd20003fc6270 */
[----:B------:R-:W-:Y:S02]  /*cc70*/  @!P3 IMAD.MOV.U32 R2, RZ, RZ, R0 ;  /* 0x000000ffff02b224 */ /* 0x000fe400078e0000 */
[----:B------:R-:W-:-:S04]  /*cc80*/  @!P3 IMAD.MOV.U32 R3, RZ, RZ, R4 ;  /* 0x000000ffff03b224 */ /* 0x000fc800078e0004 */
[----:B------:R-:W-:Y:S01]  /*cc90*/  @!P3 IMAD.WIDE R6, R6, 0x4, R2 ;  /* 0x000000040606b825 */ /* 0x000fe200078e0202 */
[----:B------:R-:W-:-:S04]  /*cca0*/  @!P1 LEA R2, P2, R8, R0, 0x2 ;  /* 0x0000000008029211 */ /* 0x000fc800078410ff */
[----:B------:R3:W-:Y:S01]  /*ccb0*/  @!P3 ST.E.64 [R6.64], R68 ;  /* 0x000000440600b985 */ /* 0x0007e2000c101b06 */
[----:B--2---:R-:W-:Y:S02]  /*ccc0*/  ISETP.GE.AND P3, PT, R19, c[0x0][0x3c8], PT ;  /* 0x0000f20013007a0c */ /* 0x004fe40003f66270 */
[----:B------:R-:W-:Y:S02]  /*ccd0*/  @!P1 LEA.HI.X R3, R8, R4, R9, 0x2, P2 ;  /* 0x0000000408039211 */ /* 0x000fe400010f1409 */
[----:B------:R-:W-:-:S03]  /*cce0*/  @!P6 LEA R8, P2, R21, R0, 0x2 ;  /* 0x000000001508e211 */ /* 0x000fc600078410ff */
[----:B------:R2:W-:Y:S01]  /*ccf0*/  @!P1 ST.E.64 [R2.64], R74 ;  /* 0x0000004a02009985 */ /* 0x0005e2000c101b06 */
[----:B------:R-:W-:Y:S02]  /*cd00*/  ISETP.GE.AND P1, PT, R17, c[0x0][0x3c8], PT ;  /* 0x0000f20011007a0c */ /* 0x000fe40003f26270 */
[----:B------:R-:W-:-:S05]  /*cd10*/  @!P6 LEA.HI.X R9, R21, R4, R22, 0x2, P2 ;  /* 0x000000041509e211 */ /* 0x000fca00010f1416 */
[----:B------:R4:W-:Y:S01]  /*cd20*/  @!P6 ST.E.64 [R8.64], R76 ;  /* 0x0000004c0800e985 */ /* 0x0009e2000c101b06 */
[----:B------:R-:W-:Y:S02]  /*cd30*/  ISETP.GE.AND P6, PT, R15, c[0x0][0x3c8], PT ;  /* 0x0000f2000f007a0c */ /* 0x000fe40003fc6270 */
[----:B---3--:R-:W-:-:S04]  /*cd40*/  @!P3 LEA R6, P2, R19, R0, 0x2 ;  /* 0x000000001306b211 */ /* 0x008fc800078410ff */
[----:B------:R-:W-:Y:S02]  /*cd50*/  @!P3 LEA.HI.X R7, R19, R4, R20, 0x2, P2 ;  /* 0x000000041307b211 */ /* 0x000fe400010f1414 */
[----:B--2---:R-:W-:-:S03]  /*cd60*/  @!P1 LEA R2, P2, R17, R0, 0x2 ;  /* 0x0000000011029211 */ /* 0x004fc600078410ff */
[----:B------:R2:W-:Y:S01]  /*cd70*/  @!P3 ST.E.64 [R6.64], R78 ;  /* 0x0000004e0600b985 */ /* 0x0005e2000c101b06 */
[----:B------:R-:W-:Y:S02]  /*cd80*/  ISETP.GE.AND P3, PT, R13, c[0x0][0x3c8], PT ;  /* 0x0000f2000d007a0c */ /* 0x000fe40003f66270 */
[----:B------:R-:W-:Y:S02]  /*cd90*/  @!P1 LEA.HI.X R3, R17, R4, R18, 0x2, P2 ;  /* 0x0000000411039211 */ /* 0x000fe400010f1412 */
[----:B------:R-:W-:-:S03]  /*cda0*/  ISETP.GE.AND P2, PT, R10, c[0x0][0x3c8], PT ;  /* 0x0000f2000a007a0c */ /* 0x000fc60003f46270 */
[----:B------:R3:W-:Y:S01]  /*cdb0*/  @!P1 ST.E.64 [R2.64], R64 ;  /* 0x0000004002009985 */ /* 0x0007e2000c101b06 */
[----:B----4-:R-:W-:-:S04]  /*cdc0*/  @!P6 LEA R8, P1, R15, R0, 0x2 ;  /* 0x000000000f08e211 */ /* 0x010fc800078210ff */
[----:B------:R-:W-:Y:S02]  /*cdd0*/  @!P6 LEA.HI.X R9, R15, R4, R16, 0x2, P1 ;  /* 0x000000040f09e211 */ /* 0x000fe400008f1410 */
[----:B--2---:R-:W-:-:S04]  /*cde0*/  @!P3 LEA R6, P1, R13, R0, 0x2 ;  /* 0x000000000d06b211 */ /* 0x004fc800078210ff */
[----:B------:R-:W-:Y:S02]  /*cdf0*/  @!P3 LEA.HI.X R7, R13, R4, R14, 0x2, P1 ;  /* 0x000000040d07b211 */ /* 0x000fe400008f140e */
[C---:B---3--:R-:W-:Y:S01]  /*ce00*/  @!P2 LEA R2, P1, R10.reuse, R0, 0x2 ;  /* 0x000000000a02a211 */ /* 0x048fe200078210ff */
[----:B------:R2:W-:Y:S03]  /*ce10*/  @!P6 ST.E.64 [R8.64], R82 ;  /* 0x000000520800e985 */ /* 0x0005e6000c101b06 */
[----:B------:R-:W-:Y:S01]  /*ce20*/  @!P2 LEA.HI.X R3, R10, R4, R11, 0x2, P1 ;  /* 0x000000040a03a211 */ /* 0x000fe200008f140b */
[----:B------:R2:W-:Y:S04]  /*ce30*/  @!P3 ST.E.64 [R6.64], R80 ;  /* 0x000000500600b985 */ /* 0x0005e8000c101b06 */
[----:B------:R2:W-:Y:S04]  /*ce40*/  @!P2 ST.E.64 [R2.64], R62 ;  /* 0x0000003e0200a985 */ /* 0x0005e8000c101b06 */
.L_x_112:
[----:B------:R-:W-:Y:S05]  /*ce50*/  BSYNC B0 ;  /* 0x0000000000007941 */ /* 0x000fea0003800000 */
.L_x_111:
[----:B------:R-:W-:Y:S05]  /*ce60*/  BRA.DIV ~URZ, `(.L_x_113) ;  /* 0x000048e27f007947 */ /* 0x000fea000b800000 */
[----:B--2---:R2:W1:Y:S04]  /*ce70*/  SHFL.IDX PT, R4, R5, 0x1, 0x1c1f ;  /* 0x003c1f0005047f89 */ /* 0x00446800000e0000 */
[----:B----4-:R2:W4:Y:S02]  /*ce80*/  SHFL.IDX PT, R0, R12, 0x1, 0x1c1f ;  /* 0x003c1f000c007f89 */ /* 0x01052400000e0000 */
.L_x_194:
[----:B------:R-:W-:Y:S01]  /*ce90*/  BSSY B0, `(.L_x_114) ;  /* 0x0000032000007945 */ /* 0x000fe20003800000 */
[----:B------:R-:W-:Y:S05]  /*cea0*/  @P0 BRA `(.L_x_115) ;  /* 0x0000030000000947 */ /* 0x000fea0003800000 */
[----:B------:R-:W5:Y:S04]  /*ceb0*/  LDL R23, [R1+0x74] ;  /* 0x0000740001177983 */ /* 0x000f680000100800 */
[----:B--2---:R-:W2:Y:S04]  /*cec0*/  LDL R21, [R1+0x68] ;  /* 0x0000680001157983 */ /* 0x004ea80000100800 */
[----:B---3--:R-:W3:Y:S04]  /*ced0*/  LDL R19, [R1+0x64] ;  /* 0x0000640001137983 */ /* 0x008ee80000100800 */
[----:B----4-:R-:W4:Y:S04]  /*cee0*/  LDL R10, [R1+0x60] ;  /* 0x00006000010a7983 */ /* 0x010f280000100800 */
[----:B------:R-:W4:Y:S04]  /*cef0*/  LDL R22, [R1+0xb0] ;  /* 0x0000b00001167983 */ /* 0x000f280000100800 */
        /* <DEDUP_REMOVED lines=9> */
[----:B------:R-:W4:Y:S01]  /*cf90*/  LDL R14, [R1+0x98] ;  /* 0x00009800010e7983 */ /* 0x000f220000100800 */
[----:B-----5:R-:W-:-:S02]  /*cfa0*/  ISETP.GE.AND P2, PT, R23, c[0x0][0x3c8], PT ;  /* 0x0000f20017007a0c */ /* 0x020fc40003f46270 */
[----:B--2---:R-:W-:Y:S02]  /*cfb0*/  ISETP.GE.AND P6, PT, R21, c[0x0][0x3c8], PT ;  /* 0x0000f20015007a0c */ /* 0x004fe40003fc6270 */
[----:B---3--:R-:W-:-:S09]  /*cfc0*/  ISETP.GE.AND P1, PT, R19, c[0x0][0x3c8], PT ;  /* 0x0000f20013007a0c */ /* 0x008fd20003f26270 */
[----:B------:R-:W-:Y:S02]  /*cfd0*/  @!P2 IMAD.MOV.U32 R6, RZ, RZ, R0 ;  /* 0x000000ffff06a224 */ /* 0x000fe400078e0000 */
[----:B-1----:R-:W-:Y:S01]  /*cfe0*/  @!P2 IMAD.MOV.U32 R7, RZ, RZ, R4 ;  /* 0x000000ffff07a224 */ /* 0x002fe200078e0004 */
[----:B----4-:R-:W-:Y:S02]  /*cff0*/  ISETP.GE.AND P0, PT, R10, c[0x0][0x3c8], PT ;  /* 0x0000f2000a007a0c */ /* 0x010fe40003f06270 */
[----:B------:R-:W-:Y:S01]  /*d000*/  @!P6 LEA R2, P3, R21, R0, 0x2 ;  /* 0x000000001502e211 */ /* 0x000fe200078610ff */
[----:B------:R-:W-:-:S03]  /*d010*/  @!P2 IMAD.WIDE R6, R23, 0x4, R6 ;  /* 0x000000041706a825 */ /* 0x000fc600078e0206 */
[----:B------:R-:W-:Y:S02]  /*d020*/  @!P6 LEA.HI.X R3, R21, R4, R22, 0x2, P3 ;  /* 0x000000041503e211 */ /* 0x000fe400018f1416 */
[----:B------:R1:W-:Y:S01]  /*d030*/  @!P2 ST.E.64 [R6.64], R86 ;  /* 0x000000560600a985 */ /* 0x0003e2000c101b06 */
[----:B------:R-:W-:-:S03]  /*d040*/  ISETP.GE.AND P3, PT, R8, c[0x0][0x3c8], PT ;  /* 0x0000f20008007a0c */ /* 0x000fc60003f66270 */
[----:B------:R2:W-:Y:S01]  /*d050*/  @!P6 ST.E.64 [R2.64], R92 ;  /* 0x0000005c0200e985 */ /* 0x0005e2000c101b06 */
[----:B-1----:R-:W-:-:S04]  /*d060*/  @!P1 LEA R6, P2, R19, R0, 0x2 ;  /* 0x0000000013069211 */ /* 0x002fc800078410ff */
[----:B------:R-:W-:Y:S02]  /*d070*/  @!P1 LEA.HI.X R7, R19, R4, R20, 0x2, P2 ;  /* 0x0000000413079211 */ /* 0x000fe400010f1414 */
[C---:B--2---:R-:W-:Y:S02]  /*d080*/  @!P0 LEA R2, P6, R10.reuse, R0, 0x2 ;  /* 0x000000000a028211 */ /* 0x044fe400078c10ff */
[----:B------:R-:W-:Y:S01]  /*d090*/  ISETP.GE.AND P2, PT, R17, c[0x0][0x3c8], PT ;  /* 0x0000f20011007a0c */ /* 0x000fe20003f46270 */
[----:B------:R1:W-:Y:S01]  /*d0a0*/  @!P1 ST.E.64 [R6.64], R94 ;  /* 0x0000005e06009985 */ /* 0x0003e2000c101b06 */
[----:B------:R-:W-:Y:S02]  /*d0b0*/  @!P0 LEA.HI.X R3, R10, R4, R11, 0x2, P6 ;  /* 0x000000040a038211 */ /* 0x000fe400030f140b */
[----:B------:R-:W-:Y:S02]  /*d0c0*/  ISETP.GE.AND P1, PT, R15, c[0x0][0x3c8], PT ;  /* 0x0000f2000f007a0c */ /* 0x000fe40003f26270 */
[----:B------:R-:W-:Y:S01]  /*d0d0*/  @!P3 LEA R10, P6, R8, R0, 0x2 ;  /* 0x00000000080ab211 */ /* 0x000fe200078c10ff */
[----:B------:R2:W-:Y:S01]  /*d0e0*/  @!P0 ST.E.64 [R2.64], R100 ;  /* 0x0000006402008985 */ /* 0x0005e2000c101b06 */
[----:B------:R-:W-:-:S02]  /*d0f0*/  ISETP.GE.AND P0, PT, R13, c[0x0][0x3c8], PT ;  /* 0x0000f2000d007a0c */ /* 0x000fc40003f06270 */
[----:B------:R-:W-:-:S03]  /*d100*/  @!P3 LEA.HI.X R11, R8, R4, R9, 0x2, P6 ;  /* 0x00000004080bb211 */ /* 0x000fc600030f1409 */
[----:B------:R-:W-:-:S04]  /*d110*/  @!P2 LEA R8, P6, R17, R0, 0x2 ;  /* 0x000000001108a211 */ /* 0x000fc800078c10ff */
[----:B------:R-:W-:Y:S01]  /*d120*/  @!P2 LEA.HI.X R9, R17, R4, R18, 0x2, P6 ;  /* 0x000000041109a211 */ /* 0x000fe200030f1412 */
[----:B------:R3:W-:Y:S01]  /*d130*/  @!P3 ST.E.64 [R10.64], R104 ;  /* 0x000000680a00b985 */ /* 0x0007e2000c101b06 */
[----:B-1----:R-:W-:-:S04]  /*d140*/  @!P1 LEA R6, P6, R15, R0, 0x2 ;  /* 0x000000000f069211 */ /* 0x002fc800078c10ff */
[----:B------:R-:W-:Y:S02]  /*d150*/  @!P1 LEA.HI.X R7, R15, R4, R16, 0x2, P6 ;  /* 0x000000040f079211 */ /* 0x000fe400030f1410 */
[C---:B--2---:R-:W-:Y:S01]  /*d160*/  @!P0 LEA R2, P6, R13.reuse, R0, 0x2 ;  /* 0x000000000d028211 */ /* 0x044fe200078c10ff */
[----:B------:R3:W-:Y:S03]  /*d170*/  @!P2 ST.E.64 [R8.64], R102 ;  /* 0x000000660800a985 */ /* 0x0007e6000c101b06 */
[----:B------:R-:W-:Y:S01]  /*d180*/  @!P0 LEA.HI.X R3, R13, R4, R14, 0x2, P6 ;  /* 0x000000040d038211 */ /* 0x000fe200030f140e */
[----:B------:R3:W-:Y:S04]  /*d190*/  @!P1 ST.E.64 [R6.64], R84 ;  /* 0x0000005406009985 */ /* 0x0007e8000c101b06 */
[----:B------:R3:W-:Y:S04]  /*d1a0*/  @!P0 ST.E.64 [R2.64], R66 ;  /* 0x0000004202008985 */ /* 0x0007e8000c101b06 */
.L_x_115:
[----:B------:R-:W-:Y:S05]  /*d1b0*/  BSYNC B0 ;  /* 0x0000000000007941 */ /* 0x000fea0003800000 */
.L_x_114:
[----:B------:R-:W-:Y:S05]  /*d1c0*/  BRA.DIV ~URZ, `(.L_x_116) ;  /* 0x000046527f007947 */ /* 0x000fea000b800000 */
[----:B-1----:R1:W2:Y:S02]  /*d1d0*/  SHFL.IDX PT, R4, R5, 0x2, 0x1c1f ;  /* 0x005c1f0005047f89 */ /* 0x0022a400000e0000 */
.L_x_195:
[----:B------:R-:W-:Y:S05]  /*d1e0*/  BRA.DIV ~URZ, `(.L_x_117) ;  /* 0x000046a27f007947 */ /* 0x000fea000b800000 */
[----:B----4-:R4:W1:Y:S02]  /*d1f0*/  SHFL.IDX PT, R0, R12, 0x2, 0x1c1f ;  /* 0x005c1f000c007f89 */ /* 0x01086400000e0000 */
.L_x_196:
[----:B------:R-:W-:Y:S01]  /*d200*/  BSSY B0, `(.L_x_118) ;  /* 0x0000032000007945 */ /* 0x000fe20003800000 */
[----:B------:R-:W-:Y:S05]  /*d210*/  @P4 BRA `(.L_x_119) ;  /* 0x0000030000004947 */ /* 0x000fea0003800000 */
[----:B---3--:R-:W3:Y:S04]  /*d220*/  LDL R8, [R1+0x74] ;  /* 0x0000740001087983 */ /* 0x008ee80000100800 */
[----:B------:R-:W5:Y:S04]  /*d230*/  LDL R23, [R1+0x68] ;  /* 0x0000680001177983 */ /* 0x000f680000100800 */
        /* <DEDUP_REMOVED lines=13> */
[----:B---3--:R-:W-:-:S02]  /*d310*/  ISETP.GE.AND P3, PT, R8, c[0x0][0x3c8], PT ;  /* 0x0000f20008007a0c */ /* 0x008fc40003f66270 */
[----:B-----5:R-:W-:Y:S02]  /*d320*/  ISETP.GE.AND P1, PT, R23, c[0x0][0x3c8], PT ;  /* 0x0000f20017007a0c */ /* 0x020fe40003f26270 */
[----:B----4-:R-:W-:Y:S02]  /*d330*/  ISETP.GE.AND P0, PT, R21, c[0x0][0x3c8], PT ;  /* 0x0000f20015007a0c */ /* 0x010fe40003f06270 */
[----:B--2---:R-:W-:-:S07]  /*d340*/  ISETP.GE.AND P4, PT, R10, c[0x0][0x3c8], PT ;  /* 0x0000f2000a007a0c */ /* 0x004fce0003f86270 */
[----:B-1----:R-:W-:Y:S02]  /*d350*/  @!P3 IMAD.MOV.U32 R6, RZ, RZ, R0 ;  /* 0x000000ffff06b224 */ /* 0x002fe400078e0000 */
[----:B------:R-:W-:Y:S01]  /*d360*/  @!P3 IMAD.MOV.U32 R7, RZ, RZ, R4 ;  /* 0x000000ffff07b224 */ /* 0x000fe200078e0004 */
[----:B------:R-:W-:-:S03]  /*d370*/  @!P1 LEA R2, P6, R23, R0, 0x2 ;  /* 0x0000000017029211 */ /* 0x000fc600078c10ff */
[----:B------:R-:W-:Y:S01]  /*d380*/  @!P3 IMAD.WIDE R8, R8, 0x4, R6 ;  /* 0x000000040808b825 */ /* 0x000fe200078e0206 */
[----:B------:R-:W-:Y:S02]  /*d390*/  @!P0 LEA R6, P2, R21, R0, 0x2 ;  /* 0x0000000015068211 */ /* 0x000fe400078410ff */
[-C--:B------:R-:W-:Y:S02]  /*d3a0*/  @!P1 LEA.HI.X R3, R23, R4.reuse, R24, 0x2, P6 ;  /* 0x0000000417039211 */ /* 0x080fe400030f1418 */
[----:B------:R-:W-:Y:S01]  /*d3b0*/  @!P3 ST.E.64 [R8.64], R42 ;  /* 0x0000002a0800b985 */ /* 0x000fe2000c101b06 */
[----:B------:R-:W-:Y:S02]  /*d3c0*/  ISETP.GE.AND P3, PT, R19, c[0x0][0x3c8], PT ;  /* 0x0000f20013007a0c */ /* 0x000fe40003f66270 */
[----:B------:R-:W-:Y:S02]  /*d3d0*/  @!P0 LEA.HI.X R7, R21, R4, R22, 0x2, P2 ;  /* 0x0000000415078211 */ /* 0x000fe400010f1416 */
[----:B------:R-:W-:Y:S01]  /*d3e0*/  ISETP.GE.AND P2, PT, R17, c[0x0][0x3c8], PT ;  /* 0x0000f20011007a0c */ /* 0x000fe20003f46270 */
[----:B------:R1:W-:Y:S01]  /*d3f0*/  @!P1 ST.E.64 [R2.64], R32 ;  /* 0x0000002002009985 */ /* 0x0003e2000c101b06 */
[----:B------:R-:W-:-:S03]  /*d400*/  ISETP.GE.AND P1, PT, R15, c[0x0][0x3c8], PT ;  /* 0x0000f2000f007a0c */ /* 0x000fc60003f26270 */
[----:B------:R2:W-:Y:S01]  /*d410*/  @!P0 ST.E.64 [R6.64], R34 ;  /* 0x0000002206008985 */ /* 0x0005e2000c101b06 */
[----:B------:R-:W-:Y:S02]  /*d420*/  ISETP.GE.AND P0, PT, R13, c[0x0][0x3c8], PT ;  /* 0x0000f2000d007a0c */ /* 0x000fe40003f06270 */
[----:B-1----:R-:W-:-:S04]  /*d430*/  @!P4 LEA R2, P6, R10, R0, 0x2 ;  /* 0x000000000a02c211 */ /* 0x002fc800078c10ff */
[----:B------:R-:W-:Y:S02]  /*d440*/  @!P4 LEA.HI.X R3, R10, R4, R11, 0x2, P6 ;  /* 0x000000040a03c211 */ /* 0x000fe400030f140b */
[----:B------:R-:W-:-:S03]  /*d450*/  @!P3 LEA R10, P6, R19, R0, 0x2 ;  /* 0x00000000130ab211 */ /* 0x000fc600078c10ff */
[----:B------:R1:W-:Y:S01]  /*d460*/  @!P4 ST.E.64 [R2.64], R36 ;  /* 0x000000240200c985 */ /* 0x0003e2000c101b06 */
[----:B------:R-:W-:Y:S02]  /*d470*/  @!P2 LEA R8, P4, R17, R0, 0x2 ;  /* 0x000000001108a211 */ /* 0x000fe400078810ff */
[----:B------:R-:W-:Y:S02]  /*d480*/  @!P3 LEA.HI.X R11, R19, R4, R20, 0x2, P6 ;  /* 0x00000004130bb211 */ /* 0x000fe400030f1414 */
[----:B--2---:R-:W-:Y:S02]  /*d490*/  @!P1 LEA R6, P6, R15, R0, 0x2 ;  /* 0x000000000f069211 */ /* 0x004fe400078c10ff */
[-C--:B------:R-:W-:Y:S02]  /*d4a0*/  @!P2 LEA.HI.X R9, R17, R4.reuse, R18, 0x2, P4 ;  /* 0x000000041109a211 */ /* 0x080fe400020f1412 */
[----:B------:R-:W-:Y:S01]  /*d4b0*/  @!P1 LEA.HI.X R7, R15, R4, R16, 0x2, P6 ;  /* 0x000000040f079211 */ /* 0x000fe200030f1410 */
[----:B------:R2:W-:Y:S04]  /*d4c0*/  @!P3 ST.E.64 [R10.64], R52 ;  /* 0x000000340a00b985 */ /* 0x0005e8000c101b06 */
[----:B------:R2:W-:Y:S04]  /*d4d0*/  @!P2 ST.E.64 [R8.64], R48 ;  /* 0x000000300800a985 */ /* 0x0005e8000c101b06 */
[----:B------:R2:W-:Y:S01]  /*d4e0*/  @!P1 ST.E.64 [R6.64], R38 ;  /* 0x0000002606009985 */ /* 0x0005e2000c101b06 */
[----:B-1----:R-:W-:-:S04]  /*d4f0*/  @!P0 LEA R2, P4, R13, R0, 0x2 ;  /* 0x000000000d028211 */ /* 0x002fc800078810ff */
[----:B------:R-:W-:-:S05]  /*d500*/  @!P0 LEA.HI.X R3, R13, R4, R14, 0x2, P4 ;  /* 0x000000040d038211 */ /* 0x000fca00020f140e */
[----:B------:R2:W-:Y:S04]  /*d510*/  @!P0 ST.E.64 [R2.64], R26 ;  /* 0x0000001a02008985 */ /* 0x0005e8000c101b06 */
.L_x_119:
[----:B------:R-:W-:Y:S05]  /*d520*/  BSYNC B0 ;  /* 0x0000000000007941 */ /* 0x000fea0003800000 */
.L_x_118:
[----:B------:R-:W-:Y:S05]  /*d530*/  BRA.DIV ~URZ, `(.L_x_120) ;  /* 0x000043c27f007947 */ /* 0x000fea000b800000 */
[----:B--2---:R2:W3:Y:S04]  /*d540*/  SHFL.IDX PT, R4, R5, 0x3, 0x1c1f ;  /* 0x007c1f0005047f89 */ /* 0x0044e800000e0000 */
[----:B-1----:R2:W1:Y:S02]  /*d550*/  SHFL.IDX PT, R0, R12, 0x3, 0x1c1f ;  /* 0x007c1f000c007f89 */ /* 0x00246400000e0000 */
.L_x_197:
[----:B------:R-:W-:Y:S05]  /*d560*/  @P5 BRA `(.L_x_108) ;  /* 0x00000ff000005947 */ /* 0x000fea0003800000 */
[----:B---3--:R-:W3:Y:S04]  /*d570*/  LDL R6, [R1+0x74] ;  /* 0x0000740001067983 */ /* 0x008ee80000100800 */
[----:B------:R-:W5:Y:S04]  /*d580*/  LDL R10, [R1+0x68] ;  /* 0x00006800010a7983 */ /* 0x000f680000100800 */
[----:B--2---:R-:W2:Y:S04]  /*d590*/  LDL R8, [R1+0x64] ;  /* 0x0000640001087983 */ /* 0x004ea80000100800 */
        /* <DEDUP_REMOVED lines=11> */
[----:B---3--:R-:W-:-:S02]  /*d650*/  ISETP.GE.AND P0, PT, R6, c[0x0][0x3c8], PT ;  /* 0x0000f20006007a0c */ /* 0x008fc40003f06270 */
[----:B-----5:R-:W-:Y:S02]  /*d660*/  ISETP.GE.AND P4, PT, R10, c[0x0][0x3c8], PT ;  /* 0x0000f2000a007a0c */ /* 0x020fe40003f86270 */
[----:B--2---:R-:W-:-:S09]  /*d670*/  ISETP.GE.AND P5, PT, R8, c[0x0][0x3c8], PT ;  /* 0x0000f20008007a0c */ /* 0x004fd20003fa6270 */
[----:B-1----:R-:W-:Y:S02]  /*d680*/  @!P0 IMAD.MOV.U32 R2, RZ, RZ, R0 ;  /* 0x000000ffff028224 */ /* 0x002fe400078e0000 */
[----:B------:R-:W-:-:S04]  /*d690*/  @!P0 IMAD.MOV.U32 R3, RZ, RZ, R4 ;  /* 0x000000ffff038224 */ /* 0x000fc800078e0004 */
[----:B------:R-:W-:Y:S01]  /*d6a0*/  @!P0 IMAD.WIDE R2, R6, 0x4, R2 ;  /* 0x0000000406028825 */ /* 0x000fe200078e0202 */
[----:B----4-:R-:W-:-:S04]  /*d6b0*/  ISETP.GE.AND P3, PT, R18, c[0x0][0x3c8], PT ;  /* 0x0000f20012007a0c */ /* 0x010fc80003f66270 */
[----:B------:R1:W-:Y:S01]  /*d6c0*/  @!P0 ST.E.64 [R2.64], R30 ;  /* 0x0000001e02008985 */ /* 0x0003e2000c101b06 */
[----:B------:R-:W-:Y:S02]  /*d6d0*/  @!P4 LEA R6, P0, R10, R0, 0x2 ;  /* 0x000000000a06c211 */ /* 0x000fe400078010ff */
[----:B------:R-:W-:Y:S02]  /*d6e0*/  ISETP.GE.AND P2, PT, R16, c[0x0][0x3c8], PT ;  /* 0x0000f20010007a0c */ /* 0x000fe40003f46270 */
[----:B------:R-:W-:Y:S02]  /*d6f0*/  ISETP.GE.AND P1, PT, R14, c[0x0][0x3c8], PT ;  /* 0x0000f2000e007a0c */ /* 0x000fe40003f26270 */
[----:B------:R-:W-:Y:S02]  /*d700*/  @!P4 LEA.HI.X R7, R10, R4, R11, 0x2, P0 ;  /* 0x000000040a07c211 */ /* 0x000fe400000f140b */
[----:B------:R-:W-:-:S03]  /*d710*/  ISETP.GE.AND P0, PT, R12, c[0x0][0x3c8], PT ;  /* 0x0000f2000c007a0c */ /* 0x000fc60003f06270 */
[----:B------:R2:W-:Y:S01]  /*d720*/  @!P4 ST.E.64 [R6.64], R44 ;  /* 0x0000002c0600c985 */ /* 0x0005e2000c101b06 */
[----:B------:R-:W-:-:S04]  /*d730*/  @!P3 LEA R10, P4, R18, R0, 0x2 ;  /* 0x00000000120ab211 */ /* 0x000fc800078810ff */
[----:B------:R-:W-:Y:S02]  /*d740*/  @!P3 LEA.HI.X R11, R18, R4, R19, 0x2, P4 ;  /* 0x00000004120bb211 */ /* 0x000fe400020f1413 */
[----:B-1----:R-:W-:-:S04]  /*d750*/  @!P5 LEA R2, P6, R8, R0, 0x2 ;  /* 0x000000000802d211 */ /* 0x002fc800078c10ff */
[----:B------:R-:W-:Y:S02]  /*d760*/  @!P5 LEA.HI.X R3, R8, R4, R9, 0x2, P6 ;  /* 0x000000040803d211 */ /* 0x000fe400030f1409 */
[----:B------:R-:W-:-:S03]  /*d770*/  @!P2 LEA R8, P6, R16, R0, 0x2 ;  /* 0x000000001008a211 */ /* 0x000fc600078c10ff */
[----:B------:R1:W-:Y:S01]  /*d780*/  @!P5 ST.E.64 [R2.64], R46 ;  /* 0x0000002e0200d985 */ /* 0x0003e2000c101b06 */
        /* <DEDUP_REMOVED lines=8> */
[----:B------:R2:W-:Y:S01]  /*d810*/  @!P0 ST.E.64 [R2.64], R40 ;  /* 0x0000002802008985 */ /* 0x0005e2000c101b06 */
[----:B------:R-:W-:-:S13]  /*d820*/  ISETP.GE.AND P0, PT, R5, c[0x0][0x3c8], PT ;  /* 0x0000f20005007a0c */ /* 0x000fda0003f06270 */
[----:B------:R-:W-:Y:S05]  /*d830*/  @P0 BRA `(.L_x_108) ;  /* 0x00000d2000000947 */ /* 0x000fea0003800000 */
[----:B------:R-:W3:Y:S01]  /*d840*/  LDL R12, [R1+0x98] ;  /* 0x00009800010c7983 */ /* 0x000ee20000100800 */
[----:B--2---:R-:W-:-:S04]  /*d850*/  LEA R2, P0, R5, R0, 0x2 ;  /* 0x0000000005027211 */ /* 0x004fc800078010ff */
[----:B---3--:R-:W-:-:S05]  /*d860*/  LEA.HI.X R3, R5, R4, R12, 0x2, P0 ;  /* 0x0000000405037211 */ /* 0x008fca00000f140c */
[----:B------:R1:W-:Y:S01]  /*d870*/  ST.E.64 [R2.64], R28 ;  /* 0x0000001c02007985 */ /* 0x0003e2000c101b06 */
[----:B------:R-:W-:Y:S05]  /*d880*/  BRA `(.L_x_108) ;  /* 0x00000cd000007947 */ /* 0x000fea0003800000 */
.L_x_93:
[----:B------:R-:W2:Y:S04]  /*d890*/  LDL.LU R4, [R1+0x6c] ;  /* 0x00006c0001047983 */ /* 0x000ea80000300800 */
[----:B------:R-:W3:Y:S01]  /*d8a0*/  LDL.LU R6, [R1+0x70] ;  /* 0x0000700001067983 */ /* 0x000ee20000300800 */
[----:B------:R-:W-:Y:S02]  /*d8b0*/  ISETP.NE.U32.AND P1, PT, RZ, c[0x0][0x508], PT ;  /* 0x00014200ff007a0c */ /* 0x000fe40003f25070 */
[----:B------:R-:W-:Y:S01]  /*d8c0*/  ISETP.NE.U32.AND P3, PT, RZ, c[0x0][0x500], PT ;  /* 0x00014000ff007a0c */ /* 0x000fe20003f65070 */
[----:B------:R-:W4:Y:S01]  /*d8d0*/  LDL.LU R0, [R1+0x78] ;  /* 0x0000780001007983 */ /* 0x000f220000300800 */
[----:B------:R-:W-:Y:S01]  /*d8e0*/  ISETP.NE.AND.EX P1, PT, RZ, c[0x0][0x50c], PT, P1 ;  /* 0x00014300ff007a0c */ /* 0x000fe20003f25310 */
[----:B------:R-:W-:Y:S01]  /*d8f0*/  IMAD.MOV.U32 R8, RZ, RZ, RZ ;  /* 0x000000ffff087224 */ /* 0x000fe200078e00ff */
[----:B------:R-:W-:Y:S01]  /*d900*/  ISETP.NE.AND.EX P3, PT, RZ, c[0x0][0x504], PT, P3 ;  /* 0x00014100ff007a0c */ /* 0x000fe20003f65330 */
[----:B------:R-:W-:Y:S01]  /*d910*/  IMAD.MOV.U32 R20, RZ, RZ, c[0x0][0x388] ;  /* 0x0000e200ff147624 */ /* 0x000fe200078e00ff */
[----:B--2---:R-:W-:-:S09]  /*d920*/  IADD3 R2, P2, R4, c[0x0][0x500], RZ ;  /* 0x0001400004027a10 */ /* 0x004fd20007f5e0ff */
[----:B------:R-:W-:Y:S02]  /*d930*/  @P1 IADD3 R4, P0, R4, c[0x0][0x508], RZ ;  /* 0x0001420004041a10 */ /* 0x000fe40007f1e0ff */
[C---:B---3--:R-:W-:Y:S02]  /*d940*/  IADD3.X R3, R6.reuse, c[0x0][0x504], RZ, P2, !PT ;  /* 0x0001410006037a10 */ /* 0x048fe400017fe4ff */
[----:B------:R-:W-:-:S03]  /*d950*/  @P1 IADD3.X R5, R6, c[0x0][0x50c], RZ, P0, !PT ;  /* 0x0001430006051a10 */ /* 0x000fc600007fe4ff */
[----:B------:R1:W5:Y:S04]  /*d960*/  @P3 LDG.E R8, [R2.64] ;  /* 0x0000000602083981 */ /* 0x000368000c1e1900 */
[----:B------:R1:W5:Y:S01]  /*d970*/  @P1 LDG.E R20, [R4.64] ;  /* 0x0000000604141981 */ /* 0x000362000c1e1900 */
[----:B----4-:R-:W-:-:S04]  /*d980*/  ISETP.NE.AND P0, PT, R0, RZ, PT ;  /* 0x000000ff0000720c */ /* 0x010fc80003f05270 */
[----:B------:R-:W-:Y:S01]  /*d990*/  SEL R19, R0, c[0x0][0x3d4], P0 ;  /* 0x0000f50000137a07 */ /* 0x000fe20000000000 */
[----:B------:R-:W-:Y:S05]  /*d9a0*/  @P1 BRA `(.L_x_121) ;  /* 0x0000004000001947 */ /* 0x000fea0003800000 */
[----:B------:R-:W-:Y:S05]  /*d9b0*/  @!P3 BRA `(.L_x_121) ;  /* 0x000000300000b947 */ /* 0x000fea0003800000 */
[----:B------:R2:W3:Y:S04]  /*d9c0*/  LDG.E R0, [R2.64] ;  /* 0x0000000602007981 */ /* 0x0004e8000c1e1900 */
[----:B-12---:R-:W3:Y:S02]  /*d9d0*/  LDG.E R2, [R2.64+0x4] ;  /* 0x0000040602027981 */ /* 0x006ee4000c1e1900 */
[----:B---3-5:R-:W-:Y:S02]  /*d9e0*/  IADD3 R20, -R0, R2, RZ ;  /* 0x0000000200147210 */ /* 0x028fe40007ffe1ff */
.L_x_121:
[----:B-1----:R-:W2:Y:S04]  /*d9f0*/  LDL.LU R4, [R1+0x48] ;  /* 0x0000480001047983 */ /* 0x002ea80000300800 */
[----:B------:R-:W3:Y:S04]  /*da00*/  LDL.LU R2, [R1+0x3c] ;  /* 0x00003c0001027983 */ /* 0x000ee80000300800 */
[----:B------:R-:W4:Y:S01]  /*da10*/  LDL.LU R0, [R1+0x7c] ;  /* 0x00007c0001007983 */ /* 0x000f220000300800 */
[----:B------:R-:W-:Y:S01]  /*da20*/  BSSY B0, `(.L_x_122) ;  /* 0x0000039000007945 */ /* 0x000fe20003800000 */
[----:B-----5:R-:W-:-:S02]  /*da30*/  SHF.R.S32.HI R18, RZ, 0x1f, R8 ;  /* 0x0000001fff127819 */ /* 0x020fc40000011408 */
[----:B------:R-:W1:Y:S02]  /*da40*/  S2R R3, SR_TID.X ;  /* 0x0000000000037919 */ /* 0x000e640000002100 */
[----:B-1----:R-:W-:Y:S02]  /*da50*/  ISETP.GT.AND P0, PT, R3, 0x7f, PT ;  /* 0x0000007f0300780c */ /* 0x002fe40003f04270 */
[----:B--2---:R-:W-:Y:S02]  /*da60*/  LOP3.LUT R14, R4, 0xffff, RZ, 0xc0, !PT ;  /* 0x0000ffff040e7812 */ /* 0x004fe400078ec0ff */
[----:B---3--:R-:W-:Y:S02]  /*da70*/  SEL R15, R2, RZ, !P3 ;  /* 0x000000ff020f7207 */ /* 0x008fe40005800000 */
[----:B----4-:R-:W-:-:S07]  /*da80*/  SEL R21, R0, RZ, !P3 ;  /* 0x000000ff00157207 */ /* 0x010fce0005800000 */
[----:B------:R-:W-:Y:S05]  /*da90*/  @P0 BRA `(.L_x_123) ;  /* 0x0000031000000947 */ /* 0x000fea0003800000 */
[----:B------:R-:W2:Y:S01]  /*daa0*/  LDL R2, [R1+0x44] ;  /* 0x0000440001027983 */ /* 0x000ea20000100800 */
[----:B------:R-:W-:Y:S01]  /*dab0*/  IMAD R0, R20, c[0x0][0x4e8], RZ ;  /* 0x00013a0014007a24 */ /* 0x000fe200078e02ff */
[----:B--2---:R-:W-:-:S04]  /*dac0*/  LEA R9, R2, R3, 0x7 ;  /* 0x0000000302097211 */ /* 0x004fc800078e38ff */
[----:B------:R-:W-:-:S13]  /*dad0*/  ISETP.GE.AND P0, PT, R9, R0, PT ;  /* 0x000000000900720c */ /* 0x000fda0003f06270 */
[----:B------:R-:W-:Y:S05]  /*dae0*/  @P0 BRA `(.L_x_123) ;  /* 0x000002c000000947 */ /* 0x000fea0003800000 */
[----:B------:R-:W2:Y:S01]  /*daf0*/  LDL.LU R22, [R1+0x80] ;  /* 0x0000800001167983 */ /* 0x000ea20000300800 */
[----:B------:R-:W-:Y:S01]  /*db00*/  IMAD.MOV.U32 R0, RZ, RZ, 0x368 ;  /* 0x00000368ff007424 */ /* 0x000fe200078e00ff */
[----:B------:R-:W-:-:S04]  /*db10*/  ISETP.GT.AND P2, PT, R19, 0x1, PT ;  /* 0x000000011300780c */ /* 0x000fc80003f44270 */
[----:B------:R-:W-:-:S04]  /*db20*/  SEL R0, R0, 0x328, P2 ;  /* 0x0000032800007807 */ /* 0x000fc80001000000 */
[----:B------:R1:W3:Y:S08]  /*db30*/  LDC.64 R6, c[0x0][R0+0x170] ;  /* 0x00005c0000067b82 */ /* 0x0002f00000000a00 */
[----:B------:R1:W4:Y:S08]  /*db40*/  LDC.64 R4, c[0x0][R0+0x168] ;  /* 0x00005a0000047b82 */ /* 0x0003300000000a00 */
[----:B------:R1:W5:Y:S08]  /*db50*/  LDC.64 R12, c[0x0][R0+0x178] ;  /* 0x00005e00000c7b82 */ /* 0x0003700000000a00 */
[----:B------:R1:W2:Y:S02]  /*db60*/  LDC.64 R10, c[0x0][R0+0x160] ;  /* 0x00005800000a7b82 */ /* 0x0002a40000000a00 */
[----:B-1----:R-:W-:-:S02]  /*db70*/  IMAD.MOV.U32 R0, RZ, RZ, c[0x0][0x4e8] ;  /* 0x00013a00ff007624 */ /* 0x002fc400078e00ff */
[-C--:B---3--:R-:W-:Y:S02]  /*db80*/  IMAD R7, R7, R15.reuse, RZ ;  /* 0x0000000f07077224 */ /* 0x088fe400078e02ff */
[----:B------:R-:W-:Y:S01]  /*db90*/  IMAD.WIDE.U32 R2, R6, R15, RZ ;  /* 0x0000000f06027225 */ /* 0x000fe200078e00ff */
[----:B------:R-:W-:Y:S02]  /*dba0*/  ISETP.NE.AND P0, PT, R0, 0x1, PT ;  /* 0x000000010000780c */ /* 0x000fe40003f05270 */
[----:B------:R-:W-:Y:S01]  /*dbb0*/  MOV R0, R9 ;  /* 0x0000000900007202 */ /* 0x000fe20000000f00 */
[----:B------:R-:W-:Y:S02]  /*dbc0*/  IMAD R7, R6, R21, R7 ;  /* 0x0000001506077224 */ /* 0x000fe400078e0207 */
[-C--:B----4-:R-:W-:Y:S02]  /*dbd0*/  IMAD R16, R5, R14.reuse, RZ ;  /* 0x0000000e05107224 */ /* 0x090fe400078e02ff */
[----:B------:R-:W-:Y:S01]  /*dbe0*/  IMAD.WIDE.U32 R4, R4, R14, RZ ;  /* 0x0000000e04047225 */ /* 0x000fe200078e00ff */
[----:B------:R-:W-:-:S03]  /*dbf0*/  IADD3 R3, R3, R7, RZ ;  /* 0x0000000703037210 */ /* 0x000fc60007ffe0ff */
[----:B------:R-:W-:Y:S02]  /*dc00*/  IMAD.IADD R16, R5, 0x1, R16 ;  /* 0x0000000105107824 */ /* 0x000fe400078e0210 */
[----:B------:R-:W-:-:S05]  /*dc10*/  @P0 IMAD.HI.U32 R17, R9, c[0x0][0x4ec], RZ ;  /* 0x00013b0009110a27 */ /* 0x000fca00078e00ff */
[----:B------:R-:W-:Y:S02]  /*dc20*/  @P0 SHF.R.U32.HI R0, RZ, c[0x0][0x4f0], R17 ;  /* 0x00013c00ff000a19 */ /* 0x000fe40000011611 */
[----:B------:R-:W-:-:S03]  /*dc30*/  IADD3 R17, P1, P0, R2, R4, R8 ;  /* 0x0000000402117210 */ /* 0x000fc6000783e008 */
[----:B------:R-:W-:-:S04]  /*dc40*/  IMAD.MOV R2, RZ, RZ, -R0 ;  /* 0x000000ffff027224 */ /* 0x000fc800078e0a00 */
[----:B------:R-:W-:Y:S01]  /*dc50*/  IMAD R2, R2, c[0x0][0x4e8], R9 ;  /* 0x00013a0002027a24 */ /* 0x000fe200078e0209 */
[----:B------:R-:W-:Y:S02]  /*dc60*/  IADD3.X R9, R3, R16, R18, P1, P0 ;  /* 0x0000001003097210 */ /* 0x000fe40000fe0412 */
[----:B------:R-:W-:Y:S02]  /*dc70*/  SHF.R.S32.HI R3, RZ, 0x1f, R0 ;  /* 0x0000001fff037819 */ /* 0x000fe40000011400 */
[----:B--2---:R-:W-:-:S05]  /*dc80*/  SEL R6, R22, RZ, P2 ;  /* 0x000000ff16067207 */ /* 0x004fca0001000000 */
[-C--:B-----5:R-:W-:Y:S02]  /*dc90*/  IMAD R7, R13, R6.reuse, RZ ;  /* 0x000000060d077224 */ /* 0x0a0fe400078e02ff */
[----:B------:R-:W-:Y:S01]  /*dca0*/  IMAD.WIDE.U32 R4, R12, R6, RZ ;  /* 0x000000060c047225 */ /* 0x000fe200078e00ff */
[----:B------:R-:W-:-:S04]  /*dcb0*/  SHF.R.S32.HI R6, RZ, 0x1f, R2 ;  /* 0x0000001fff067819 */ /* 0x000fc80000011402 */
[----:B------:R-:W-:Y:S01]  /*dcc0*/  IADD3 R5, R5, R7, RZ ;  /* 0x0000000705057210 */ /* 0x000fe20007ffe0ff */
[----:B------:R-:W-:Y:S01]  /*dcd0*/  IMAD.MOV.U32 R7, RZ, RZ, c[0x0][0x4a8] ;  /* 0x00012a00ff077624 */ /* 0x000fe200078e00ff */
[----:B------:R-:W-:Y:S01]  /*dce0*/  IADD3 R4, P1, P0, R0, R17, R4 ;  /* 0x0000001100047210 */ /* 0x000fe2000783e004 */
[----:B------:R-:W-:-:S03]  /*dcf0*/  IMAD R0, R11, R2, RZ ;  /* 0x000000020b007224 */ /* 0x000fc600078e02ff */
[----:B------:R-:W-:Y:S01]  /*dd00*/  IADD3.X R5, R3, R9, R5, P1, P0 ;  /* 0x0000000903057210 */ /* 0x000fe20000fe0405 */
[----:B------:R-:W-:-:S04]  /*dd10*/  IMAD R0, R10, R6, R0 ;  /* 0x000000060a007224 */ /* 0x000fc800078e0200 */
[----:B------:R-:W-:Y:S01]  /*dd20*/  IMAD.WIDE.U32 R2, R10, R2, R4 ;  /* 0x000000020a027225 */ /* 0x000fe200078e0004 */
[----:B------:R-:W-:Y:S02]  /*dd30*/  MOV R5, c[0x0][0x4ac] ;  /* 0x00012b0000057a02 */ /* 0x000fe40000000f00 */
[----:B------:R-:W-:Y:S01]  /*dd40*/  SEL R4, R7, c[0x0][0x450], P2 ;  /* 0x0001140007047a07 */ /* 0x000fe20001000000 */
[----:B------:R-:W-:Y:S01]  /*dd50*/  IMAD.IADD R0, R3, 0x1, R0 ;  /* 0x0000000103007824 */ /* 0x000fe200078e0200 */
[----:B------:R-:W-:Y:S02]  /*dd60*/  SEL R5, R5, c[0x0][0x454], P2 ;  /* 0x0001150005057a07 */ /* 0x000fe40001000000 */
[----:B------:R-:W-:-:S04]  /*dd70*/  LEA R4, P0, R2, R4, 0x2 ;  /* 0x0000000402047211 */ /* 0x000fc800078010ff */
[----:B------:R-:W-:Y:S02]  /*dd80*/  LEA.HI.X R5, R2, R5, R0, 0x2, P0 ;  /* 0x0000000502057211 */ /* 0x000fe400000f1400 */
[----:B------:R-:W-:-:S05]  /*dd90*/  MOV R0, 0xff800000 ;  /* 0xff80000000007802 */ /* 0x000fca0000000f00 */
[----:B------:R1:W-:Y:S02]  /*dda0*/  STG.E [R4.64], R0 ;  /* 0x0000000004007986 */ /* 0x0003e4000c101906 */
.L_x_123:
[----:B------:R-:W-:Y:S05]  /*ddb0*/  BSYNC B0 ;  /* 0x0000000000007941 */ /* 0x000fea0003800000 */
.L_x_122:
[----:B------:R-:W-:-:S13]  /*ddc0*/  ISETP.GT.AND P0, PT, R19, 0x1, PT ;  /* 0x000000011300780c */ /* 0x000fda0003f04270 */
[----:B------:R-:W-:Y:S05]  /*ddd0*/  @P0 BRA `(.L_x_108) ;  /* 0x0000078000000947 */ /* 0x000fea0003800000 */
[----:B-1----:R-:W2:Y:S01]  /*dde0*/  LDL R0, [R1+0x44] ;  /* 0x0000440001007983 */ /* 0x002ea20000100800 */
[----:B------:R-:W-:-:S03]  /*ddf0*/  MOV R2, c[0x0][0x4e8] ;  /* 0x00013a0000027a02 */ /* 0x000fc60000000f00 */
[----:B------:R-:W1:Y:S01]  /*de00*/  S2R R3, SR_TID.X ;  /* 0x0000000000037919 */ /* 0x000e620000002100 */
[----:B------:R-:W-:Y:S02]  /*de10*/  ISETP.NE.AND P0, PT, R2, 0x1, PT ;  /* 0x000000010200780c */ /* 0x000fe40003f05270 */
[----:B-1----:R-:W-:-:S04]  /*de20*/  SHF.R.S32.HI R4, RZ, 0x1f, R3 ;  /* 0x0000001fff047819 */ /* 0x002fc80000011403 */
[----:B------:R-:W-:Y:S01]  /*de30*/  LEA.HI R4, R4, R3, RZ, 0x3 ;  /* 0x0000000304047211 */ /* 0x000fe200078f18ff */
[----:B------:R-:W-:-:S03]  /*de40*/  IMAD.WIDE.U32 R2, R8, c[0x0][0x3a0], RZ ;  /* 0x0000e80008027a25 */ /* 0x000fc600078e00ff */
[----:B------:R-:W-:-:S04]  /*de50*/  SHF.R.S32.HI R4, RZ, 0x3, R4 ;  /* 0x00000003ff047819 */ /* 0x000fc80000011404 */
[----:B------:R-:W-:Y:S02]  /*de60*/  LEA R4, R244, R4, 0x4 ;  /* 0x00000004f4047211 */ /* 0x000fe400078e20ff */
[----:B--2---:R-:W-:Y:S01]  /*de70*/  MOV R5, R0 ;  /* 0x0000000000057202 */ /* 0x004fe20000000f00 */
[----:B------:R-:W-:-:S03]  /*de80*/  IMAD R0, R18, c[0x0][0x3a0], RZ ;  /* 0x0000e80012007a24 */ /* 0x000fc600078e02ff */
[----:B------:R-:W-:Y:S01]  /*de90*/  LEA R4, R5, R4, 0x7 ;  /* 0x0000000405047211 */ /* 0x000fe200078e38ff */
[----:B------:R-:W-:Y:S02]  /*dea0*/  IMAD R0, R8, c[0x0][0x3a4], R0 ;  /* 0x0000e90008007a24 */ /* 0x000fe400078e0200 */
[----:B------:R-:W-:Y:S02]  /*deb0*/  IMAD R5, R21, c[0x0][0x3f0], RZ ;  /* 0x0000fc0015057a24 */ /* 0x000fe400078e02ff */
[----:B------:R-:W-:Y:S01]  /*dec0*/  IMAD.IADD R3, R3, 0x1, R0 ;  /* 0x0000000103037824 */ /* 0x000fe200078e0200 */
[----:B------:R-:W-:Y:S01]  /*ded0*/  MOV R0, R4 ;  /* 0x0000000400007202 */ /* 0x000fe20000000f00 */
[----:B------:R-:W-:-:S04]  /*dee0*/  @P0 IMAD.HI.U32 R6, R4, c[0x0][0x4ec], RZ ;  /* 0x00013b0004060a27 */ /* 0x000fc800078e00ff */
[C---:B------:R-:W-:Y:S01]  /*def0*/  IMAD.WIDE.U32 R2, R14.reuse, c[0x0][0x3e8], R2 ;  /* 0x0000fa000e027a25 */ /* 0x040fe200078e0002 */
[----:B------:R-:W-:Y:S02]  /*df00*/  @P0 SHF.R.U32.HI R0, RZ, c[0x0][0x4f0], R6 ;  /* 0x00013c00ff000a19 */ /* 0x000fe40000011606 */
[----:B------:R-:W-:Y:S01]  /*df10*/  ISETP.GE.AND P0, PT, R231, c[0x0][0x3c8], PT ;  /* 0x0000f200e7007a0c */ /* 0x000fe20003f06270 */
[----:B------:R-:W-:Y:S01]  /*df20*/  IMAD R3, R14, c[0x0][0x3ec], R3 ;  /* 0x0000fb000e037a24 */ /* 0x000fe200078e0203 */
[----:B------:R-:W-:Y:S01]  /*df30*/  SHF.R.S32.HI R6, RZ, 0x1f, R0 ;  /* 0x0000001fff067819 */ /* 0x000fe20000011400 */
[C---:B------:R-:W-:Y:S01]  /*df40*/  IMAD R7, R15.reuse, c[0x0][0x3f4], R5 ;  /* 0x0000fd000f077a24 */ /* 0x040fe200078e0205 */
[----:B------:R-:W-:Y:S01]  /*df50*/  IADD3 R5, -R0, RZ, RZ ;  /* 0x000000ff00057210 */ /* 0x000fe20007ffe1ff */
[----:B------:R-:W-:-:S04]  /*df60*/  IMAD.WIDE.U32 R2, R15, c[0x0][0x3f0], R2 ;  /* 0x0000fc000f027a25 */ /* 0x000fc800078e0002 */
[----:B------:R-:W-:Y:S02]  /*df70*/  IMAD R6, R6, c[0x0][0x3e0], RZ ;  /* 0x0000f80006067a24 */ /* 0x000fe400078e02ff */
[----:B------:R-:W-:Y:S02]  /*df80*/  IMAD.IADD R3, R3, 0x1, R7 ;  /* 0x0000000103037824 */ /* 0x000fe400078e0207 */
        /* <DEDUP_REMOVED lines=13> */
.L_x_198:
[----:B------:R-:W-:Y:S05]  /*e060*/  BRA.DIV ~URZ, `(.L_x_125) ;  /* 0x000039d27f007947 */ /* 0x000fea000b800000 */
[----:B------:R3:W4:Y:S02]  /*e070*/  SHFL.IDX PT, R2, R6, RZ, 0x181f ;  /* 0x00181fff06027589 */ /* 0x00072400000e0000 */
.L_x_199:
[----:B------:R-:W5:Y:S02]  /*e080*/  S2R R0, SR_TID.X ;  /* 0x0000000000007919 */ /* 0x000f640000002100 */
[----:B-----5:R-:W-:-:S04]  /*e090*/  SHF.R.S32.HI R3, RZ, 0x1f, R0 ;  /* 0x0000001fff037819 */ /* 0x020fc80000011400 */
[----:B------:R-:W-:Y:S02]  /*e0a0*/  LEA.HI R3, R3, R0, RZ, 0x3 ;  /* 0x0000000003037211 */ /* 0x000fe400078f18ff */
[----:B------:R-:W5:Y:S02]  /*e0b0*/  LDL.LU R0, [R1+0x44] ;  /* 0x0000440001007983 */ /* 0x000f640000300800 */
[----:B------:R-:W-:Y:S01]  /*e0c0*/  SHF.R.S32.HI R3, RZ, 0x3, R3 ;  /* 0x00000003ff037819 */ /* 0x000fe20000011403 */
[----:B------:R-:W-:Y:S01]  /*e0d0*/  IMAD R4, R20, c[0x0][0x4e8], RZ ;  /* 0x00013a0014047a24 */ /* 0x000fe200078e02ff */
[----:B------:R-:W-:-:S03]  /*e0e0*/  SHF.R.S32.HI R8, RZ, 0x1f, R231 ;  /* 0x0000001fff087819 */ /* 0x000fc600000114e7 */
[----:B-----5:R-:W-:-:S05]  /*e0f0*/  IMAD R0, R0, 0x80, R3 ;  /* 0x0000008000007824 */ /* 0x020fca00078e0203 */
[----:B------:R-:W-:-:S13]  /*e100*/  ISETP.GE.OR P2, PT, R0, R4, P0 ;  /* 0x000000040000720c */ /* 0x000fda0000746670 */
[----:B----4-:R-:W-:-:S04]  /*e110*/  @!P2 LEA R2, P1, R231, R2, 0x1 ;  /* 0x00000002e702a211 */ /* 0x010fc800078208ff */
[----:B--2---:R-:W-:-:S05]  /*e120*/  @!P2 LEA.HI.X R3, R231, R7, R8, 0x1, P1 ;  /* 0x00000007e703a211 */ /* 0x004fca00008f0c08 */
[----:B------:R2:W-:Y:S01]  /*e130*/  @!P2 ST.E.128 [R2.64], RZ ;  /* 0x000000ff0200a985 */ /* 0x0005e2000c101d06 */
[----:B------:R-:W-:Y:S05]  /*e140*/  BRA.DIV ~URZ, `(.L_x_126) ;  /* 0x000039627f007947 */ /* 0x000fea000b800000 */
[----:B------:R4:W1:Y:S04]  /*e150*/  SHFL.IDX PT, R7, R5, 0x1, 0x181f ;  /* 0x00381f0005077f89 */ /* 0x00086800000e0000 */
[----:B--2---:R4:W2:Y:S02]  /*e160*/  SHFL.IDX PT, R2, R6, 0x1, 0x181f ;  /* 0x00381f0006027f89 */ /* 0x0048a400000e0000 */
.L_x_200:
[----:B------:R-:W-:Y:S02]  /*e170*/  IADD3 R3, R0, 0x10, RZ ;  /* 0x0000001000037810 */ /* 0x000fe40007ffe0ff */
[----:B------:R-:W-:Y:S02]  /*e180*/  SHF.R.S32.HI R8, RZ, 0x1f, R231 ;  /* 0x0000001fff087819 */ /* 0x000fe400000114e7 */
[----:B------:R-:W-:-:S13]  /*e190*/  ISETP.GE.OR P2, PT, R3, R4, P0 ;  /* 0x000000040300720c */ /* 0x000fda0000746670 */
[----:B--2---:R-:W-:-:S04]  /*e1a0*/  @!P2 LEA R2, P1, R231, R2, 0x1 ;  /* 0x00000002e702a211 */ /* 0x004fc800078208ff */
[----:B-1----:R-:W-:-:S05]  /*e1b0*/  @!P2 LEA.HI.X R3, R231, R7, R8, 0x1, P1 ;  /* 0x00000007e703a211 */ /* 0x002fca00008f0c08 */
[----:B------:R1:W-:Y:S01]  /*e1c0*/  @!P2 ST.E.128 [R2.64], RZ ;  /* 0x000000ff0200a985 */ /* 0x0003e2000c101d06 */
[----:B------:R-:W-:Y:S05]  /*e1d0*/  BRA.DIV ~URZ, `(.L_x_127) ;  /* 0x000039a27f007947 */ /* 0x000fea000b800000 */
[----:B------:R2:W1:Y:S02]  /*e1e0*/  SHFL.IDX PT, R7, R5, 0x2, 0x181f ;  /* 0x00581f0005077f89 */ /* 0x00046400000e0000 */
.L_x_201:
[----:B------:R-:W-:Y:S05]  /*e1f0*/  BRA.DIV ~URZ, `(.L_x_128) ;  /* 0x000039f27f007947 */ /* 0x000fea000b800000 */
[----:B-1----:R1:W2:Y:S02]  /*e200*/  SHFL.IDX PT, R2, R6, 0x2, 0x181f ;  /* 0x00581f0006027f89 */ /* 0x0022a400000e0000 */
.L_x_202:
[----:B------:R-:W-:Y:S02]  /*e210*/  IADD3 R3, R0, 0x20, RZ ;  /* 0x0000002000037810 */ /* 0x000fe40007ffe0ff */
[----:B------:R-:W-:Y:S02]  /*e220*/  SHF.R.S32.HI R8, RZ, 0x1f, R231 ;  /* 0x0000001fff087819 */ /* 0x000fe400000114e7 */
[----:B------:R-:W-:-:S13]  /*e230*/  ISETP.GE.OR P2, PT, R3, R4, P0 ;  /* 0x000000040300720c */ /* 0x000fda0000746670 */
[----:B--2---:R-:W-:-:S04]  /*e240*/  @!P2 LEA R2, P1, R231, R2, 0x1 ;  /* 0x00000002e702a211 */ /* 0x004fc800078208ff */
[----:B------:R-:W-:-:S05]  /*e250*/  @!P2 LEA.HI.X R3, R231, R7, R8, 0x1, P1 ;  /* 0x00000007e703a211 */ /* 0x000fca00008f0c08 */
[----:B------:R2:W-:Y:S01]  /*e260*/  @!P2 ST.E.128 [R2.64], RZ ;  /* 0x000000ff0200a985 */ /* 0x0005e2000c101d06 */
[----:B------:R-:W-:Y:S05]  /*e270*/  BRA.DIV ~URZ, `(.L_x_129) ;  /* 0x000039e27f007947 */ /* 0x000fea000b800000 */
[----:B------:R1:W2:Y:S04]  /*e280*/  SHFL.IDX PT, R7, R5, 0x3, 0x181f ;  /* 0x00781f0005077f89 */ /* 0x0002a800000e0000 */
[----:B--2---:R1:W2:Y:S02]  /*e290*/  SHFL.IDX PT, R2, R6, 0x3, 0x181f ;  /* 0x00781f0006027f89 */ /* 0x0042a400000e0000 */
.L_x_203:
[----:B------:R-:W-:Y:S02]  /*e2a0*/  IADD3 R3, R0, 0x30, RZ ;  /* 0x0000003000037810 */ /* 0x000fe40007ffe0ff */
[----:B------:R-:W-:Y:S02]  /*e2b0*/  SHF.R.S32.HI R8, RZ, 0x1f, R231 ;  /* 0x0000001fff087819 */ /* 0x000fe400000114e7 */
[----:B------:R-:W-:-:S13]  /*e2c0*/  ISETP.GE.OR P2, PT, R3, R4, P0 ;  /* 0x000000040300720c */ /* 0x000fda0000746670 */
[----:B--2---:R-:W-:-:S04]  /*e2d0*/  @!P2 LEA R2, P1, R231, R2, 0x1 ;  /* 0x00000002e702a211 */ /* 0x004fc800078208ff */
[----:B------:R-:W-:-:S05]  /*e2e0*/  @!P2 LEA.HI.X R3, R231, R7, R8, 0x1, P1 ;  /* 0x00000007e703a211 */ /* 0x000fca00008f0c08 */
[----:B------:R2:W-:Y:S01]  /*e2f0*/  @!P2 ST.E.128 [R2.64], RZ ;  /* 0x000000ff0200a985 */ /* 0x0005e2000c101d06 */
[----:B------:R-:W-:Y:S05]  /*e300*/  BRA.DIV ~URZ, `(.L_x_130) ;  /* 0x00003a227f007947 */ /* 0x000fea000b800000 */
[----:B------:R1:W2:Y:S02]  /*e310*/  SHFL.IDX PT, R7, R5, 0x4, 0x181f ;  /* 0x00981f0005077f89 */ /* 0x0002a400000e0000 */
.L_x_204:
[----:B------:R-:W-:Y:S05]  /*e320*/  BRA.DIV ~URZ, `(.L_x_131) ;  /* 0x00003a727f007947 */ /* 0x000fea000b800000 */
[----:B--2---:R2:W1:Y:S02]  /*e330*/  SHFL.IDX PT, R2, R6, 0x4, 0x181f ;  /* 0x00981f0006027f89 */ /* 0x00446400000e0000 */
.L_x_205:
[----:B------:R-:W-:Y:S02]  /*e340*/  IADD3 R3, R0, 0x40, RZ ;  /* 0x0000004000037810 */ /* 0x000fe40007ffe0ff */
[----:B------:R-:W-:Y:S02]  /*e350*/  SHF.R.S32.HI R8, RZ, 0x1f, R231 ;  /* 0x0000001fff087819 */ /* 0x000fe400000114e7 */
[----:B------:R-:W-:-:S13]  /*e360*/  ISETP.GE.OR P2, PT, R3, R4, P0 ;  /* 0x000000040300720c */ /* 0x000fda0000746670 */
[----:B-1----:R-:W-:-:S04]  /*e370*/  @!P2 LEA R2, P1, R231, R2, 0x1 ;  /* 0x00000002e702a211 */ /* 0x002fc800078208ff */
[----:B------:R-:W-:-:S05]  /*e380*/  @!P2 LEA.HI.X R3, R231, R7, R8, 0x1, P1 ;  /* 0x00000007e703a211 */ /* 0x000fca00008f0c08 */
[----:B------:R1:W-:Y:S01]  /*e390*/  @!P2 ST.E.128 [R2.64], RZ ;  /* 0x000000ff0200a985 */ /* 0x0003e2000c101d06 */
[----:B------:R-:W-:Y:S05]  /*e3a0*/  BRA.DIV ~URZ, `(.L_x_132) ;  /* 0x00003a627f007947 */ /* 0x000fea000b800000 */
[----:B------:R1:W2:Y:S04]  /*e3b0*/  SHFL.IDX PT, R7, R5, 0x5, 0x181f ;  /* 0x00b81f0005077f89 */ /* 0x0002a800000e0000 */
[----:B-1----:R1:W3:Y:S02]  /*e3c0*/  SHFL.IDX PT, R2, R6, 0x5, 0x181f ;  /* 0x00b81f0006027f89 */ /* 0x0022e400000e0000 */
.L_x_206:
[----:B------:R-:W-:Y:S02]  /*e3d0*/  IADD3 R3, R0, 0x50, RZ ;  /* 0x0000005000037810 */ /* 0x000fe40007ffe0ff */
[----:B------:R-:W-:Y:S02]  /*e3e0*/  SHF.R.S32.HI R8, RZ, 0x1f, R231 ;  /* 0x0000001fff087819 */ /* 0x000fe400000114e7 */
[----:B------:R-:W-:-:S13]  /*e3f0*/  ISETP.GE.OR P2, PT, R3, R4, P0 ;  /* 0x000000040300720c */ /* 0x000fda0000746670 */
[----:B---3--:R-:W-:-:S04]  /*e400*/  @!P2 LEA R2, P1, R231, R2, 0x1 ;  /* 0x00000002e702a211 */ /* 0x008fc800078208ff */
[----:B--2---:R-:W-:-:S05]  /*e410*/  @!P2 LEA.HI.X R3, R231, R7, R8, 0x1, P1 ;  /* 0x00000007e703a211 */ /* 0x004fca00008f0c08 */
[----:B------:R2:W-:Y:S01]  /*e420*/  @!P2 ST.E.128 [R2.64], RZ ;  /* 0x000000ff0200a985 */ /* 0x0005e2000c101d06 */
[----:B------:R-:W-:Y:S05]  /*e430*/  BRA.DIV ~URZ, `(.L_x_133) ;  /* 0x00003aa27f007947 */ /* 0x000fea000b800000 */
[----:B------:R3:W1:Y:S02]  /*e440*/  SHFL.IDX PT, R7, R5, 0x6, 0x181f ;  /* 0x00d81f0005077f89 */ /* 0x00066400000e0000 */
.L_x_207:
[----:B------:R-:W-:Y:S05]  /*e450*/  BRA.DIV ~URZ, `(.L_x_134) ;  /* 0x00003af27f007947 */ /* 0x000fea000b800000 */
[----:B--2---:R2:W3:Y:S02]  /*e460*/  SHFL.IDX PT, R2, R6, 0x6, 0x181f ;  /* 0x00d81f0006027f89 */ /* 0x0044e400000e0000 */
.L_x_208:
[----:B------:R-:W-:Y:S02]  /*e470*/  IADD3 R3, R0, 0x60, RZ ;  /* 0x0000006000037810 */ /* 0x000fe40007ffe0ff */
[----:B------:R-:W-:Y:S02]  /*e480*/  SHF.R.S32.HI R8, RZ, 0x1f, R231 ;  /* 0x0000001fff087819 */ /* 0x000fe400000114e7 */
[----:B------:R-:W-:-:S13]  /*e490*/  ISETP.GE.OR P2, PT, R3, R4, P0 ;  /* 0x000000040300720c */ /* 0x000fda0000746670 */
[----:B---3--:R-:W-:-:S04]  /*e4a0*/  @!P2 LEA R2, P1, R231, R2, 0x1 ;  /* 0x00000002e702a211 */ /* 0x008fc800078208ff */
[----:B-1----:R-:W-:-:S05]  /*e4b0*/  @!P2 LEA.HI.X R3, R231, R7, R8, 0x1, P1 ;  /* 0x00000007e703a211 */ /* 0x002fca00008f0c08 */
[----:B------:R1:W-:Y:S01]  /*e4c0*/  @!P2 ST.E.128 [R2.64], RZ ;  /* 0x000000ff0200a985 */ /* 0x0003e2000c101d06 */
[----:B------:R-:W-:Y:S05]  /*e4d0*/  BRA.DIV ~URZ, `(.L_x_135) ;  /* 0x00003ae27f007947 */ /* 0x000fea000b800000 */
[----:B----4-:R-:W3:Y:S04]  /*e4e0*/  SHFL.IDX PT, R5, R5, 0x7, 0x181f ;  /* 0x00f81f0005057f89 */ /* 0x010ee800000e0000 */
[----:B-1----:R1:W4:Y:S02]  /*e4f0*/  SHFL.IDX PT, R2, R6, 0x7, 0x181f ;  /* 0x00f81f0006027f89 */ /* 0x00232400000e0000 */
.L_x_209:
[----:B------:R-:W-:Y:S02]  /*e500*/  IADD3 R0, R0, 0x70, RZ ;  /* 0x0000007000007810 */ /* 0x000fe40007ffe0ff */
[----:B-12---:R-:W-:Y:S02]  /*e510*/  SHF.R.S32.HI R6, RZ, 0x1f, R231 ;  /* 0x0000001fff067819 */ /* 0x006fe400000114e7 */
[----:B------:R-:W-:-:S13]  /*e520*/  ISETP.GE.OR P1, PT, R0, R4, P0 ;  /* 0x000000040000720c */ /* 0x000fda0000726670 */
[----:B----4-:R-:W-:-:S04]  /*e530*/  @!P1 LEA R2, P0, R231, R2, 0x1 ;  /* 0x00000002e7029211 */ /* 0x010fc800078008ff */
[----:B---3--:R-:W-:-:S05]  /*e540*/  @!P1 LEA.HI.X R3, R231, R5, R6, 0x1, P0 ;  /* 0x00000005e7039211 */ /* 0x008fca00000f0c06 */
[----:B------:R1:W-:Y:S04]  /*e550*/  @!P1 ST.E.128 [R2.64], RZ ;  /* 0x000000ff02009985 */ /* 0x0003e8000c101d06 */
.L_x_108:
[----:B------:R-:W-:Y:S05]  /*e560*/  BSYNC B1 ;  /* 0x0000000000017941 */ /* 0x000fea0003800000 */
.L_x_92:
[----:B-1----:R-:W5:Y:S02]  /*e570*/  LDL R0, [R1+0xc4] ;  /* 0x0000c40001007983 */ /* 0x002f640000100800 */
[----:B-----5:R-:W-:-:S13]  /*e580*/  ISETP.NE.AND P0, PT, R0, RZ, PT ;  /* 0x000000ff0000720c */ /* 0x020fda0003f05270 */
[----:B------:R-:W-:Y:S01]  /*e590*/  @P0 WARPSYNC 0xffffffff ;  /* 0xffffffff00000948 */ /* 0x000fe20003800000 */
[----:B------:R-:W-:Y:S06]  /*e5a0*/  @P0 BAR.SYNC.DEFER_BLOCKING 0x5, 0x80 ;  /* 0x0142000000000b1d */ /* 0x000fec0000010000 */
[----:B--23--:R-:W1:Y:S04]  /*e5b0*/  @P0 LDS.128 R4, [0x9100] ;  /* 0x00910000ff040984 */ /* 0x00ce680000000c00 */
[----:B-1----:R1:W-:Y:S04]  /*e5c0*/  @P0 STL.64 [R1+0x40], R4 ;  /* 0x0000400401000387 */ /* 0x0023e80000100a00 */
[----:B------:R1:W-:Y:S04]  /*e5d0*/  @P0 STL.64 [R1+0x48], R6 ;  /* 0x0000480601000387 */ /* 0x0003e80000100a00 */
[----:B------:R-:W-:Y:S06]  /*e5e0*/  @P0 BAR.ARV 0x4, 0x80 ;  /* 0x0102000000000b1d */ /* 0x000fec0000002000 */
[----:B------:R-:W-:Y:S05]  /*e5f0*/  @P0 BRA `(.L_x_136) ;  /* 0x00000b9000000947 */ /* 0x000fea0003800000 */
[----:B------:R-:W2:Y:S01]  /*e600*/  S2R R0, SR_TID.X ;  /* 0x0000000000007919 */ /* 0x000ea20000002100 */
[----:B-1----:R-:W-:Y:S01]  /*e610*/  IMAD.MOV.U32 R7, RZ, RZ, RZ ;  /* 0x000000ffff077224 */ /* 0x002fe200078e00ff */
[----:B--2---:R-:W-:-:S04]  /*e620*/  LOP3.LUT R13, R0, 0x1f, RZ, 0xc0, !PT ;  /* 0x0000001f000d7812 */ /* 0x004fc800078ec0ff */
[----:B------:R-:W-:Y:S01]  /*e630*/  ISETP.NE.AND P5, PT, R13, 0x1f, PT ;  /* 0x0000001f0d00780c */ /* 0x000fe20003fa5270 */
[----:B------:R-:W-:Y:S10]  /*e640*/  BRA.DIV ~URZ, `(.L_x_137) ;  /* 0x00003a427f007947 */ /* 0x000ff4000b800000 */
[----:B------:R1:W2:Y:S02]  /*e650*/  SHFL.IDX PT, R9, R57, RZ, 0x1f ;  /* 0x00001fff39097589 */ /* 0x0002a400000e0000 */
.L_x_210:
[----:B------:R-:W-:Y:S05]  /*e660*/  BRA.DIV ~URZ, `(.L_x_138) ;  /* 0x00003a927f007947 */ /* 0x000fea000b800000 */
[----:B------:R3:W1:Y:S02]  /*e670*/  SHFL.IDX PT, R8, R57, 0x1, 0x1f ;  /* 0x00201f0039087f89 */ /* 0x00066400000e0000 */
.L_x_211:
[----:B------:R-:W5:Y:S01]  /*e680*/  LDL R0, [R1+0x4c] ;  /* 0x00004c0001007983 */ /* 0x000f620000100800 */
[----:B------:R-:W-:Y:S02]  /*e690*/  IMAD.MOV.U32 R6, RZ, RZ, RZ ;  /* 0x000000ffff067224 */ /* 0x000fe400078e00ff */
[----:B-----5:R-:W-:-:S05]  /*e6a0*/  IMAD.IADD R0, R0, 0x1, R13 ;  /* 0x0000000100007824 */ /* 0x020fca00078e020d */
[----:B------:R-:W-:-:S13]  /*e6b0*/  ISETP.GE.OR P0, PT, R0, c[0x0][0x53c], !P5 ;  /* 0x00014f0000007a0c */ /* 0x000fda0006f06670 */
[----:B------:R-:W-:Y:S01]  /*e6c0*/  @!P0 IMAD.MOV.U32 R2, RZ, RZ, 0x4 ;  /* 0x00000004ff028424 */ /* 0x000fe200078e00ff */
[----:B----4-:R-:W-:-:S03]  /*e6d0*/  @!P0 MOV R3, 0x4 ;  /* 0x0000000400038802 */ /* 0x010fc60000000f00 */
[----:B------:R-:W-:-:S04]  /*e6e0*/  @!P0 IMAD.WIDE R4, R0, R2, c[0x0][0x580] ;  /* 0x0001600000048625 */ /* 0x000fc800078e0202 */
[----:B------:R-:W-:Y:S01]  /*e6f0*/  @!P0 IMAD.WIDE R2, R0, R3, c[0x0][0x578] ;  /* 0x00015e0000028625 */ /* 0x000fe200078e0203 */
[----:B------:R-:W4:Y:S04]  /*e700*/  @!P0 LDG.E R6, [R4.64] ;  /* 0x0000000604068981 */ /* 0x000f28000c1e1900 */
[----:B------:R-:W4:Y:S01]  /*e710*/  @!P0 LDG.E R7, [R2.64] ;  /* 0x0000000602078981 */ /* 0x000f22000c1e1900 */
[C---:B------:R-:W-:Y:S02]  /*e720*/  ISETP.GE.U32.AND P4, PT, R13.reuse, 0x10, PT ;  /* 0x000000100d00780c */ /* 0x040fe40003f86070 */
[C---:B------:R-:W-:Y:S02]  /*e730*/  ISETP.GE.U32.AND P3, PT, R13.reuse, 0x8, PT ;  /* 0x000000080d00780c */ /* 0x040fe40003f66070 */
[----:B------:R-:W-:-:S02]  /*e740*/  ISETP.GE.U32.AND P2, PT, R13, 0x4, PT ;  /* 0x000000040d00780c */ /* 0x000fc40003f46070 */
[C---:B------:R-:W-:Y:S02]  /*e750*/  ISETP.GE.U32.AND P1, PT, R13.reuse, 0x2, PT ;  /* 0x000000020d00780c */ /* 0x040fe40003f26070 */
[----:B------:R-:W-:Y:S02]  /*e760*/  ISETP.NE.AND P0, PT, R13, RZ, PT ;  /* 0x000000ff0d00720c */ /* 0x000fe40003f05270 */
[----:B------:R-:W-:Y:S01]  /*e770*/  MOV R12, RZ ;  /* 0x000000ff000c7202 */ /* 0x000fe20000000f00 */
[----:B----4-:R-:W-:Y:S01]  /*e780*/  IMAD R0, R7, R6, RZ ;  /* 0x0000000607007224 */ /* 0x010fe200078e02ff */
[----:B------:R-:W-:Y:S07]  /*e790*/  BRA.DIV ~URZ, `(.L_x_139) ;  /* 0x000039d27f007947 */ /* 0x000fee000b800000 */
[----:B------:R4:W3:Y:S02]  /*e7a0*/  SHFL.UP PT, R4, R0, 0x1, RZ ;  /* 0x0420000000047989 */ /* 0x0008e400000e00ff */
.L_x_212:
[----:B---3--:R-:W-:-:S04]  /*e7b0*/  SEL R4, R4, RZ, P0 ;  /* 0x000000ff04047207 */ /* 0x008fc80000000000 */
[----:B----4-:R-:W-:Y:S01]  /*e7c0*/  IADD3 R0, R0, R4, RZ ;  /* 0x0000000400007210 */ /* 0x010fe20007ffe0ff */
[----:B------:R-:W-:Y:S05]  /*e7d0*/  BRA.DIV ~URZ, `(.L_x_140) ;  /* 0x000039d27f007947 */ /* 0x000fea000b800000 */
[----:B------:R-:W3:Y:S02]  /*e7e0*/  SHFL.UP PT, R2, R0, 0x2, RZ ;  /* 0x0440000000027989 */ /* 0x000ee400000e00ff */
[----:B---3--:R-:W-:-:S05]  /*e7f0*/  SEL R2, R2, RZ, P1 ;  /* 0x000000ff02027207 */ /* 0x008fca0000800000 */
[----:B------:R-:W-:-:S05]  /*e800*/  IMAD.IADD R4, R0, 0x1, R2 ;  /* 0x0000000100047824 */ /* 0x000fca00078e0202 */
        /* <DEDUP_REMOVED lines=9> */
[----:B------:R3:W4:Y:S02]  /*e8a0*/  SHFL.IDX PT, R0, R4, 0x1f, 0x1f ;  /* 0x03e01f0004007f89 */ /* 0x00072400000e0000 */
.L_x_213:
[----:B----4-:R-:W-:Y:S01]  /*e8b0*/  IMAD R0, R0, c[0x0][0x538], RZ ;  /* 0x00014e0000007a24 */ /* 0x010fe200078e02ff */
[----:B------:R-:W-:Y:S04]  /*e8c0*/  BSSY B1, `(.L_x_141) ;  /* 0x0000083000017945 */ /* 0x000fe80003800000 */
[----:B-1----:R-:W-:-:S04]  /*e8d0*/  IADD3 R8, R0, R8, RZ ;  /* 0x0000000800087210 */ /* 0x002fc80007ffe0ff */
[----:B--2---:R-:W-:-:S13]  /*e8e0*/  ISETP.GT.AND P6, PT, R8, R9, PT ;  /* 0x000000090800720c */ /* 0x004fda0003fc4270 */
[----:B------:R-:W-:Y:S05]  /*e8f0*/  @P6 BRA `(.L_x_142) ;  /* 0x0000025000006947 */ /* 0x000fea0003800000 */
.L_x_146:
[----:B------:R-:W2:Y:S02]  /*e900*/  LDL.LU R0, [R1+0x4c] ;  /* 0x00004c0001007983 */ /* 0x000ea40000300800 */
[----:B--2---:R-:W-:-:S04]  /*e910*/  IADD3 R0, R0, 0x1f, RZ ;  /* 0x0000001f00007810 */ /* 0x004fc80007ffe0ff */
[----:B------:R-:W-:-:S13]  /*e920*/  ISETP.GE.AND P6, PT, R0, c[0x0][0x53c], PT ;  /* 0x00014f0000007a0c */ /* 0x000fda0003fc6270 */
[----:B------:R-:W-:Y:S05]  /*e930*/  @P6 BRA `(.L_x_143) ;  /* 0x0000076000006947 */ /* 0x000fea0003800000 */
[----:B------:R1:W-:Y:S01]  /*e940*/  STL [R1+0x4c], R0 ;  /* 0x00004c0001007387 */ /* 0x0003e20000100800 */
[----:B------:R-:W-:Y:S01]  /*e950*/  CS2R R6, SRZ ;  /* 0x0000000000067805 */ /* 0x000fe2000001ff00 */
[----:B-1----:R-:W-:-:S04]  /*e960*/  IADD3 R0, R0, R13, RZ ;  /* 0x0000000d00007210 */ /* 0x002fc80007ffe0ff */
[----:B------:R-:W-:-:S13]  /*e970*/  ISETP.GE.OR P6, PT, R0, c[0x0][0x53c], !P5 ;  /* 0x00014f0000007a0c */ /* 0x000fda0006fc6670 */
[----:B------:R-:W-:Y:S02]  /*e980*/  @!P6 MOV R2, 0x4 ;  /* 0x000000040002e802 */ /* 0x000fe40000000f00 */
[----:B------:R-:W-:-:S03]  /*e990*/  @!P6 MOV R3, 0x4 ;  /* 0x000000040003e802 */ /* 0x000fc60000000f00 */
[----:B---3--:R-:W-:-:S04]  /*e9a0*/  @!P6 IMAD.WIDE R4, R0, R2, c[0x0][0x580] ;  /* 0x000160000004e625 */ /* 0x008fc800078e0202 */
[----:B------:R-:W-:Y:S01]  /*e9b0*/  @!P6 IMAD.WIDE R2, R0, R3, c[0x0][0x578] ;  /* 0x00015e000002e625 */ /* 0x000fe200078e0203 */
[----:B------:R-:W2:Y:S04]  /*e9c0*/  @!P6 LDG.E R6, [R4.64] ;  /* 0x000000060406e981 */ /* 0x000ea8000c1e1900 */
[----:B------:R-:W2:Y:S02]  /*e9d0*/  @!P6 LDG.E R7, [R2.64] ;  /* 0x000000060207e981 */ /* 0x000ea4000c1e1900 */
[----:B--2---:R-:W-:Y:S01]  /*e9e0*/  IMAD R0, R7, R6, RZ ;  /* 0x0000000607007224 */ /* 0x004fe200078e02ff */
[----:B------:R-:W-:Y:S05]  /*e9f0*/  BRA.DIV ~URZ, `(.L_x_144) ;  /* 0x000039627f007947 */ /* 0x000fea000b800000 */
[----:B------:R1:W2:Y:S02]  /*ea00*/  SHFL.UP PT, R2, R0, 0x1, RZ ;  /* 0x0420000000027989 */ /* 0x0002a400000e00ff */
.L_x_214:
        /* <DEDUP_REMOVED lines=16> */
.L_x_215:
[----:B--2---:R-:W-:-:S05]  /*eb10*/  IMAD R0, R0, c[0x0][0x538], RZ ;  /* 0x00014e0000007a24 */ /* 0x004fca00078e02ff */
[----:B------:R-:W-:-:S04]  /*eb20*/  IADD3 R8, R0, R8, RZ ;  /* 0x0000000800087210 */ /* 0x000fc80007ffe0ff */
[----:B------:R-:W-:-:S13]  /*eb30*/  ISETP.GT.AND P6, PT, R8, R9, PT ;  /* 0x000000090800720c */ /* 0x000fda0003fc4270 */
[----:B-1----:R-:W-:Y:S05]  /*eb40*/  @!P6 BRA `(.L_x_146) ;  /* 0xfffffdb00000e947 */ /* 0x002fea000383ffff */
.L_x_142:
[----:B------:R-:W-:-:S05]  /*eb50*/  IADD3 R8, -R0, R8, RZ ;  /* 0x0000000800087210 */ /* 0x000fca0007ffe1ff */
[----:B------:R-:W-:-:S05]  /*eb60*/  IMAD R0, R4, c[0x0][0x538], R8 ;  /* 0x00014e0004007a24 */ /* 0x000fca00078e0208 */
[----:B------:R-:W-:Y:S01]  /*eb70*/  ISETP.GT.AND P0, PT, R0, R9, PT ;  /* 0x000000090000720c */ /* 0x000fe20003f04270 */
[----:B------:R-:W-:-:S12]  /*eb80*/  BRA.DIV ~URZ, `(.L_x_147) ;  /* 0x000039d27f007947 */ /* 0x000fd8000b800000 */
[----:B------:R-:W-:-:S04]  /*eb90*/  VOTE.ANY R0, PT, !P0 ;  /* 0x0000000000007806 */ /* 0x000fc800040e0100 */
.L_x_216:
[----:B------:R1:W2:Y:S01]  /*eba0*/  POPC R11, R0 ;  /* 0x00000000000b7309 */ /* 0x0002a20000000000 */
[----:B------:R-:W-:Y:S05]  /*ebb0*/  BRA.DIV ~URZ, `(.L_x_148) ;  /* 0x000039e27f007947 */ /* 0x000fea000b800000 */
[----:B--2---:R2:W4:Y:S04]  /*ebc0*/  SHFL.IDX PT, R6, R6, R11, 0x1f ;  /* 0x00001f0b06067589 */ /* 0x00452800000e0000 */
[----:B------:R2:W1:Y:S02]  /*ebd0*/  SHFL.IDX PT, R7, R7, R11, 0x1f ;  /* 0x00001f0b07077589 */ /* 0x00046400000e0000 */
.L_x_217:
[----:B------:R-:W-:Y:S01]  /*ebe0*/  ISETP.NE.AND P0, PT, R0, RZ, PT ;  /* 0x000000ff0000720c */ /* 0x000fe20003f05270 */
[----:B------:R-:W-:-:S12]  /*ebf0*/  BSSY B0, `(.L_x_149) ;  /* 0x0000005000007945 */ /* 0x000fd80003800000 */
[----:B------:R-:W-:Y:S05]  /*ec00*/  @!P0 BRA `(.L_x_150) ;  /* 0x0000003000008947 */ /* 0x000fea0003800000 */
[----:B-1----:R-:W-:Y:S01]  /*ec10*/  IADD3 R0, R11, -0x1, RZ ;  /* 0xffffffff0b007810 */ /* 0x002fe20007ffe0ff */
[----:B------:R-:W-:Y:S05]  /*ec20*/  BRA.DIV ~URZ, `(.L_x_151) ;  /* 0x00003a427f007947 */ /* 0x000fea000b800000 */
[----:B------:R1:W2:Y:S02]  /*ec30*/  SHFL.IDX PT, R12, R4, R0, 0x1f ;  /* 0x00001f00040c7589 */ /* 0x0002a400000e0000 */
.L_x_150:
[----:B------:R-:W-:Y:S05]  /*ec40*/  BSYNC B0 ;  /* 0x0000000000007941 */ /* 0x000fea0003800000 */
.L_x_149:
[----:B--2---:R-:W-:Y:S01]  /*ec50*/  IMAD R5, R12, c[0x0][0x538], R8 ;  /* 0x00014e000c057a24 */ /* 0x004fe200078e0208 */
[----:B-1-34-:R-:W-:Y:S02]  /*ec60*/  IABS R4, R6 ;  /* 0x0000000600047213 */ /* 0x01afe40000000000 */
[----:B------:R-:W-:Y:S01]  /*ec70*/  IABS R0, R7 ;  /* 0x0000000700007213 */ /* 0x000fe20000000000 */
[----:B------:R-:W-:Y:S01]  /*ec80*/  IMAD.IADD R10, R9, 0x1, -R5 ;  /* 0x00000001090a7824 */ /* 0x000fe200078e0a05 */
[----:B------:R1:W-:Y:S01]  /*ec90*/  STL [R1+0x40], R5 ;  /* 0x0000400501007387 */ /* 0x0003e20000100800 */
[----:B------:R-:W2:Y:S03]  /*eca0*/  I2F.RP R2, R4 ;  /* 0x0000000400027306 */ /* 0x000ea60000209400 */
[----:B------:R-:W3:Y:S05]  /*ecb0*/  LDL.LU R14, [R1+0x4c] ;  /* 0x00004c00010e7983 */ /* 0x000eea0000300800 */
[----:B--2---:R-:W2:Y:S02]  /*ecc0*/  MUFU.RCP R2, R2 ;  /* 0x0000000200027308 */ /* 0x004ea40000001000 */
[----:B--2---:R-:W-:-:S06]  /*ecd0*/  IADD3 R2, R2, 0xffffffe, RZ ;  /* 0x0ffffffe02027810 */ /* 0x004fcc0007ffe0ff */
[----:B------:R-:W2:Y:S01]  /*ece0*/  F2I.FTZ.U32.TRUNC.NTZ R3, R2 ;  /* 0x0000000200037305 */ /* 0x000ea2000021f000 */
[----:B-1----:R-:W-:Y:S01]  /*ecf0*/  IMAD.MOV.U32 R5, RZ, RZ, R0 ;  /* 0x000000ffff057224 */ /* 0x002fe200078e0000 */
[----:B------:R-:W-:Y:S02]  /*ed00*/  IABS R0, R6 ;  /* 0x0000000600007213 */ /* 0x000fe40000000000 */
[----:B------:R-:W-:-:S04]  /*ed10*/  IABS R9, R10 ;  /* 0x0000000a00097213 */ /* 0x000fc80000000000 */
[----:B------:R-:W1:Y:S01]  /*ed20*/  I2F.RP R12, R5 ;  /* 0x00000005000c7306 */ /* 0x000e620000209400 */
[----:B--2---:R-:W-:-:S04]  /*ed30*/  IMAD.MOV R2, RZ, RZ, -R3 ;  /* 0x000000ffff027224 */ /* 0x004fc800078e0a03 */
[----:B------:R-:W-:Y:S01]  /*ed40*/  IMAD R8, R2, R4, RZ ;  /* 0x0000000402087224 */ /* 0x000fe200078e02ff */
[----:B------:R-:W-:Y:S01]  /*ed50*/  MOV R2, RZ ;  /* 0x000000ff00027202 */ /* 0x000fe20000000f00 */
[----:B------:R-:W-:-:S04]  /*ed60*/  IMAD.MOV R0, RZ, RZ, -R0 ;  /* 0x000000ffff007224 */ /* 0x000fc800078e0a00 */
[----:B------:R-:W-:-:S04]  /*ed70*/  IMAD.HI.U32 R8, R3, R8, R2 ;  /* 0x0000000803087227 */ /* 0x000fc800078e0002 */
[----:B------:R-:W-:Y:S02]  /*ed80*/  IMAD.MOV.U32 R2, RZ, RZ, R9 ;  /* 0x000000ffff027224 */ /* 0x000fe400078e0009 */
[----:B------:R-:W-:Y:S02]  /*ed90*/  IMAD.MOV.U32 R3, RZ, RZ, R0 ;  /* 0x000000ffff037224 */ /* 0x000fe400078e0000 */
[----:B------:R-:W-:-:S04]  /*eda0*/  IMAD.HI.U32 R0, R8, R2, RZ ;  /* 0x0000000208007227 */ /* 0x000fc800078e00ff */
[----:B------:R-:W-:Y:S02]  /*edb0*/  IMAD R2, R0, R3, R2 ;  /* 0x0000000300027224 */ /* 0x000fe400078e0202 */
[----:B-1----:R-:W1:Y:S03]  /*edc0*/  MUFU.RCP R3, R12 ;  /* 0x0000000c00037308 */ /* 0x002e660000001000 */
[----:B------:R-:W-:Y:S02]  /*edd0*/  ISETP.GT.U32.AND P1, PT, R4, R2, PT ;  /* 0x000000020400720c */ /* 0x000fe40003f24070 */
[----:B-1----:R-:W-:-:S11]  /*ede0*/  IADD3 R3, R3, 0xffffffe, RZ ;  /* 0x0ffffffe03037810 */ /* 0x002fd60007ffe0ff */
[-C--:B------:R-:W-:Y:S01]  /*edf0*/  @!P1 IADD3 R2, R2, -R4.reuse, RZ ;  /* 0x8000000402029210 */ /* 0x080fe20007ffe0ff */
[----:B------:R-:W1:Y:S03]  /*ee00*/  F2I.FTZ.U32.TRUNC.NTZ R3, R3 ;  /* 0x0000000300037305 */ /* 0x000e66000021f000 */
[----:B------:R-:W-:Y:S02]  /*ee10*/  ISETP.GE.U32.AND P2, PT, R2, R4, PT ;  /* 0x000000040200720c */ /* 0x000fe40003f46070 */
[----:B------:R-:W-:Y:S02]  /*ee20*/  LOP3.LUT R2, R10, R6, RZ, 0x3c, !PT ;  /* 0x000000060a027212 */ /* 0x000fe400078e3cff */
[----:B------:R-:W-:Y:S02]  /*ee30*/  @!P1 IADD3 R0, R0, 0x1, RZ ;  /* 0x0000000100009810 */ /* 0x000fe40007ffe0ff */
[----:B------:R-:W-:-:S02]  /*ee40*/  ISETP.GE.AND P0, PT, R2, RZ, PT ;  /* 0x000000ff0200720c */ /* 0x000fc40003f06270 */
[----:B------:R-:W-:-:S05]  /*ee50*/  ISETP.NE.AND P1, PT, R6, RZ, PT ;  /* 0x000000ff0600720c */ /* 0x000fca0003f25270 */
[----:B------:R-:W-:Y:S01]  /*ee60*/  @P2 IADD3 R0, R0, 0x1, RZ ;  /* 0x0000000100002810 */ /* 0x000fe20007ffe0ff */
[----:B-1----:R-:W-:-:S04]  /*ee70*/  IMAD.MOV R2, RZ, RZ, -R3 ;  /* 0x000000ffff027224 */ /* 0x002fc800078e0a03 */
[----:B------:R-:W-:Y:S01]  /*ee80*/  IMAD.MOV.U32 R4, RZ, RZ, R2 ;  /* 0x000000ffff047224 */ /* 0x000fe200078e0002 */
[----:B------:R-:W-:Y:S01]  /*ee90*/  IABS R2, R7 ;  /* 0x0000000700027213 */ /* 0x000fe20000000000 */
[----:B------:R-:W-:Y:S01]  /*eea0*/  @!P0 IMAD.MOV R0, RZ, RZ, -R0 ;  /* 0x000000ffff008224 */ /* 0x000fe200078e0a00 */
[----:B------:R-:W-:Y:S01]  /*eeb0*/  @!P1 LOP3.LUT R0, RZ, R6, RZ, 0x33, !PT ;  /* 0x00000006ff009212 */ /* 0x000fe200078e33ff */
[----:B------:R-:W-:Y:S01]  /*eec0*/  IMAD R4, R4, R5, RZ ;  /* 0x0000000504047224 */ /* 0x000fe200078e02ff */
[----:B------:R-:W-:Y:S01]  /*eed0*/  IADD3 R8, RZ, -R2, RZ ;  /* 0x80000002ff087210 */ /* 0x000fe20007ffe0ff */
[----:B------:R-:W-:Y:S01]  /*eee0*/  IMAD.MOV.U32 R2, RZ, RZ, RZ ;  /* 0x000000ffff027224 */ /* 0x000fe200078e00ff */
[----:B------:R-:W-:-:S03]  /*eef0*/  IABS R9, R0 ;  /* 0x0000000000097213 */ /* 0x000fc60000000000 */
[----:B------:R-:W-:Y:S01]  /*ef00*/  IMAD.HI.U32 R2, R3, R4, R2 ;  /* 0x0000000403027227 */ /* 0x000fe200078e0002 */
[----:B------:R-:W-:-:S03]  /*ef10*/  MOV R4, R8 ;  /* 0x0000000800047202 */ /* 0x000fc60000000f00 */
[----:B------:R-:W-:-:S04]  /*ef20*/  IMAD.MOV.U32 R3, RZ, RZ, R9 ;  /* 0x000000ffff037224 */ /* 0x000fc800078e0009 */
[----:B------:R-:W-:-:S04]  /*ef30*/  IMAD.HI.U32 R2, R2, R3, RZ ;  /* 0x0000000302027227 */ /* 0x000fc800078e00ff */
[----:B------:R-:W-:-:S05]  /*ef40*/  IMAD R3, R2, R4, R3 ;  /* 0x0000000402037224 */ /* 0x000fca00078e0203 */
[----:B------:R-:W-:-:S13]  /*ef50*/  ISETP.GT.U32.AND P1, PT, R5, R3, PT ;  /* 0x000000030500720c */ /* 0x000fda0003f24070 */
[----:B------:R-:W-:-:S05]  /*ef60*/  @!P1 IMAD.IADD R3, R3, 0x1, -R5 ;  /* 0x0000000103039824 */ /* 0x000fca00078e0a05 */
[----:B------:R-:W-:Y:S02]  /*ef70*/  ISETP.GE.U32.AND P2, PT, R3, R5, PT ;  /* 0x000000050300720c */ /* 0x000fe40003f46070 */
[----:B------:R-:W-:Y:S02]  /*ef80*/  LOP3.LUT R3, R0, R7, RZ, 0x3c, !PT ;  /* 0x0000000700037212 */ /* 0x000fe400078e3cff */
[----:B------:R-:W-:Y:S02]  /*ef90*/  @!P1 IADD3 R2, R2, 0x1, RZ ;  /* 0x0000000102029810 */ /* 0x000fe40007ffe0ff */
[----:B------:R-:W-:Y:S02]  /*efa0*/  ISETP.GE.AND P0, PT, R3, RZ, PT ;  /* 0x000000ff0300720c */ /* 0x000fe40003f06270 */
[----:B------:R-:W-:-:S05]  /*efb0*/  ISETP.NE.AND P1, PT, R7, RZ, PT ;  /* 0x000000ff0700720c */ /* 0x000fca0003f25270 */
[----:B------:R-:W-:-:S06]  /*efc0*/  @P2 IADD3 R2, R2, 0x1, RZ ;  /* 0x0000000102022810 */ /* 0x000fcc0007ffe0ff */
[----:B------:R-:W-:Y:S02]  /*efd0*/  @!P0 IMAD.MOV R2, RZ, RZ, -R2 ;  /* 0x000000ffff028224 */ /* 0x000fe400078e0a02 */
[----:B------:R-:W-:-:S04]  /*efe0*/  @!P1 LOP3.LUT R2, RZ, R7, RZ, 0x33, !PT ;  /* 0x00000007ff029212 */ /* 0x000fc800078e33ff */
[----:B------:R-:W-:Y:S01]  /*eff0*/  IADD3 R3, -R2, RZ, RZ ;  /* 0x000000ff02037210 */ /* 0x000fe20007ffe1ff */
[----:B------:R-:W-:Y:S02]  /*f000*/  IMAD R6, R0, R6, RZ ;  /* 0x0000000600067224 */ /* 0x000fe400078e02ff */
[C---:B------:R-:W-:Y:S02]  /*f010*/  IMAD R2, R7.reuse, 0x1000000, R2 ;  /* 0x0100000007027824 */ /* 0x040fe400078e0202 */
[----:B------:R-:W-:Y:S01]  /*f020*/  IMAD R0, R7, R3, R0 ;  /* 0x0000000307007224 */ /* 0x000fe200078e0200 */
[----:B------:R-:W-:-:S03]  /*f030*/  IADD3 R3, R10, -R6, RZ ;  /* 0x800000060a037210 */ /* 0x000fc60007ffe0ff */
[----:B------:R-:W-:-:S05]  /*f040*/  IMAD R0, R0, 0x10000, R2 ;  /* 0x0001000000007824 */ /* 0x000fca00078e0202 */
[----:B------:R1:W-:Y:S01]  /*f050*/  STL [R1+0x48], R0 ;  /* 0x0000480001007387 */ /* 0x0003e20000100800 */
[----:B---3--:R-:W-:-:S05]  /*f060*/  IMAD.IADD R14, R11, 0x1, R14 ;  /* 0x000000010b0e7824 */ /* 0x008fca00078e020e */
[----:B------:R1:W-:Y:S04]  /*f070*/  STL [R1+0x4c], R14 ;  /* 0x00004c0e01007387 */ /* 0x0003e80000100800 */
[----:B------:R1:W-:Y:S01]  /*f080*/  STL [R1+0x44], R3 ;  /* 0x0000440301007387 */ /* 0x0003e20000100800 */
[----:B------:R-:W-:Y:S05]  /*f090*/  BRA `(.L_x_152) ;  /* 0x0000005000007947 */ /* 0x000fea0003800000 */
.L_x_143:
[----:B------:R-:W-:Y:S01]  /*f0a0*/  MOV R0, c[0x0][0x53c] ;  /* 0x00014f0000007a02 */ /* 0x000fe20000000f00 */
[----:B------:R1:W-:Y:S04]  /*f0b0*/  STL [R1+0x40], R9 ;  /* 0x0000400901007387 */ /* 0x0003e80000100800 */
[----:B------:R1:W-:Y:S04]  /*f0c0*/  STL [R1+0x44], RZ ;  /* 0x000044ff01007387 */ /* 0x0003e80000100800 */
[----:B------:R1:W-:Y:S04]  /*f0d0*/  STL [R1+0x48], RZ ;  /* 0x000048ff01007387 */ /* 0x0003e80000100800 */
[----:B------:R1:W-:Y:S02]  /*f0e0*/  STL [R1+0x4c], R0 ;  /* 0x00004c0001007387 */ /* 0x0003e40000100800 */
.L_x_152:
[----:B------:R-:W-:Y:S05]  /*f0f0*/  BSYNC B1 ;  /* 0x0000000000017941 */ /* 0x000fea0003800000 */
.L_x_141:
[----:B---3--:R-:W2:Y:S04]  /*f100*/  LDL R4, [R1+0x40] ;  /* 0x0000400001047983 */ /* 0x008ea80000100800 */
[----:B------:R-:W2:Y:S04]  /*f110*/  LDL R5, [R1+0x44] ;  /* 0x0000440001057983 */ /* 0x000ea80000100800 */
[----:B------:R-:W2:Y:S04]  /*f120*/  LDL R6, [R1+0x48] ;  /* 0x0000480001067983 */ /* 0x000ea80000100800 */
[----:B------:R-:W2:Y:S01]  /*f130*/  LDL R7, [R1+0x4c] ;  /* 0x00004c0001077983 */ /* 0x000ea20000100800 */
[----:B------:R-:W-:Y:S03]  /*f140*/  WARPSYNC 0xffffffff ;  /* 0xffffffff00007948 */ /* 0x000fe60003800000 */
[----:B------:R-:W-:Y:S01]  /*f150*/  BAR.SYNC.DEFER_BLOCKING 0x4, 0x80 ;  /* 0x0102000000007b1d */ /* 0x000fe20000010000 */
[----:B------:R-:W-:-:S13]  /*f160*/  ISETP.NE.AND P0, PT, R13, RZ, PT ;  /* 0x000000ff0d00720c */ /* 0x000fda0003f05270 */
[----:B--2---:R2:W-:Y:S04]  /*f170*/  @!P0 STS.128 [0x9100], R4 ;  /* 0x00910004ff008388 */ /* 0x0045e80000000c00 */
[----:B------:R-:W-:Y:S06]  /*f180*/  BAR.ARV 0x5, 0x80 ;  /* 0x0142000000007b1d */ /* 0x000fec0000002000 */
.L_x_136:
[----:B-1----:R-:W3:Y:S02]  /*f190*/  LDL R0, [R1+0x4c] ;  /* 0x00004c0001007983 */ /* 0x002ee40000100800 */
[----:B---3--:R-:W-:-:S13]  /*f1a0*/  ISETP.GE.AND P0, PT, R0, c[0x0][0x53c], PT ;  /* 0x00014f0000007a0c */ /* 0x008fda0003f06270 */
[----:B--2-4-:R-:W-:Y:S01]  /*f1b0*/  @P0 CALL.REL.NOINC `(.L_x_153) ;  /* 0x0000001000000944 */ /* 0x014fe20003c00000 */
[----:B------:R-:W-:Y:S05]  /*f1c0*/  BRA `(.L_x_154) ;  /* 0xffff23f000007947 */ /* 0x000fea000383ffff */
.L_x_153:
[----:B------:R-:W-:Y:S05]  /*f1d0*/  EXIT ;  /* 0x000000000000794d */ /* 0x000fea0003800000 */
.L_x_34:
[----:B------:R-:W-:Y:S01]  /*f1e0*/  IMAD.MOV.U32 R0, RZ, RZ, R5 ;  /* 0x000000ffff007224 */ /* 0x000fe200078e0005 */
[----:B------:R-:W-:Y:S02]  /*f1f0*/  MOV R2, 0x1 ;  /* 0x0000000100027802 */ /* 0x000fe40000000f00 */
[----:B------:R-:W-:Y:S02]  /*f200*/  MOV R3, 0xf220 ;  /* 0x0000f22000037802 */ /* 0x000fe40000000f00 */
[----:B------:R-:W-:Y:S05]  /*f210*/  CALL.REL.NOINC `($__internal_2_$__cuda_sm70_shflsync_up_p) ;  /* 0x0000357000007944 */ /* 0x000fea0003c00000 */
[----:B------:R-:W-:Y:S01]  /*f220*/  MOV R0, R4 ;  /* 0x0000000400007202 */ /* 0x000fe20000000f00 */
[----:B------:R-:W-:Y:S05]  /*f230*/  BRA `(.L_x_155) ;  /* 0xffff123000007947 */ /* 0x000fea000383ffff */
.L_x_35:
[----:B------:R-:W-:Y:S01]  /*f240*/  IMAD.MOV.U32 R0, RZ, RZ, R5 ;  /* 0x000000ffff007224 */ /* 0x000fe200078e0005 */
[----:B------:R-:W-:Y:S02]  /*f250*/  MOV R2, 0x2 ;  /* 0x0000000200027802 */ /* 0x000fe40000000f00 */
[----:B------:R-:W-:Y:S02]  /*f260*/  MOV R3, 0xf280 ;  /* 0x0000f28000037802 */ /* 0x000fe40000000f00 */
[----:B------:R-:W-:Y:S05]  /*f270*/  CALL.REL.NOINC `($__internal_2_$__cuda_sm70_shflsync_up_p) ;  /* 0x0000351000007944 */ /* 0x000fea0003c00000 */
[----:B------:R-:W-:Y:S01]  /*f280*/  SEL R0, R4, RZ, P4 ;  /* 0x000000ff04007207 */ /* 0x000fe20002000000 */
[----:B------:R-:W-:Y:S01]  /*f290*/  IMAD.MOV.U32 R2, RZ, RZ, 0x4 ;  /* 0x00000004ff027424 */ /* 0x000fe200078e00ff */
[----:B------:R-:W-:-:S03]  /*f2a0*/  MOV R3, 0xf2d0 ;  /* 0x0000f2d000037802 */ /* 0x000fc60000000f00 */
[----:B------:R-:W-:Y:S02]  /*f2b0*/  IMAD.IADD R0, R5, 0x1, R0 ;  /* 0x0000000105007824 */ /* 0x000fe400078e0200 */
        /* <DEDUP_REMOVED lines=13> */
[----:B------:R-:W-:Y:S02]  /*f390*/  MOV R3, 0x1f ;  /* 0x0000001f00037802 */ /* 0x000fe40000000f00 */
[----:B------:R-:W-:Y:S01]  /*f3a0*/  MOV R2, 0xf3e0 ;  /* 0x0000f3e000027802 */ /* 0x000fe20000000f00 */
[----:B------:R-:W-:-:S04]  /*f3b0*/  IMAD.IADD R4, R0, 0x1, R4 ;  /* 0x0000000100047824 */ /* 0x000fc800078e0204 */
[----:B------:R-:W-:Y:S02]  /*f3c0*/  IMAD.MOV.U32 R56, RZ, RZ, R4 ;  /* 0x000000ffff387224 */ /* 0x000fe400078e0004 */
[----:B------:R-:W-:Y:S05]  /*f3d0*/  CALL.REL.NOINC `($__internal_1_$__cuda_sm70_shflsync_idx_p) ;  /* 0x0000336000007944 */ /* 0x000fea0003c00000 */
[----:B------:R-:W-:Y:S01]  /*f3e0*/  MOV R0, R58 ;  /* 0x0000003a00007202 */ /* 0x000fe20000000f00 */
[----:B------:R-:W-:Y:S05]  /*f3f0*/  BRA `(.L_x_156) ;  /* 0xffff117000007947 */ /* 0x000fea000383ffff */
.L_x_37:
[----:B------:R-:W-:Y:S02]  /*f400*/  SEL R0, RZ, 0x1, P0 ;  /* 0x00000001ff007807 */ /* 0x000fe40000000000 */
[----:B------:R-:W-:Y:S02]  /*f410*/  MOV R2, 0xf430 ;  /* 0x0000f43000027802 */ /* 0x000fe40000000f00 */
[----:B------:R-:W-:Y:S05]  /*f420*/  CALL.REL.NOINC `($__internal_3_$__cuda_sm70_votesync_ballot) ;  /* 0x000033d000007944 */ /* 0x000fea0003c00000 */
[----:B------:R-:W-:Y:S05]  /*f430*/  BRA `(.L_x_157) ;  /* 0xffff11c000007947 */ /* 0x000fea000383ffff */
.L_x_38:
[----:B------:R-:W-:Y:S01]  /*f440*/  IMAD.MOV.U32 R56, RZ, RZ, R8 ;  /* 0x000000ffff387224 */ /* 0x000fe200078e0008 */
[----:B--2---:R-:W-:Y:S01]  /*f450*/  MOV R10, R14 ;  /* 0x0000000e000a7202 */ /* 0x004fe20000000f00 */
[----:B------:R-:W-:Y:S01]  /*f460*/  IMAD.MOV.U32 R3, RZ, RZ, 0x1f ;  /* 0x0000001fff037424 */ /* 0x000fe200078e00ff */
[----:B------:R-:W-:Y:S02]  /*f470*/  MOV R2, 0xf490 ;  /* 0x0000f49000027802 */ /* 0x000fe40000000f00 */
[----:B-1----:R-:W-:Y:S05]  /*f480*/  CALL.REL.NOINC `($__internal_1_$__cuda_sm70_shflsync_idx_p) ;  /* 0x000032b000007944 */ /* 0x002fea0003c00000 */
[----:B------:R-:W-:Y:S01]  /*f490*/  IMAD.MOV.U32 R12, RZ, RZ, R58 ;  /* 0x000000ffff0c7224 */ /* 0x000fe200078e003a */
[----:B------:R-:W-:Y:S01]  /*f4a0*/  MOV R56, R7 ;  /* 0x0000000700387202 */ /* 0x000fe20000000f00 */
[----:B------:R-:W-:Y:S01]  /*f4b0*/  IMAD.MOV.U32 R6, RZ, RZ, RZ ;  /* 0x000000ffff067224 */ /* 0x000fe200078e00ff */
[----:B------:R-:W-:Y:S01]  /*f4c0*/  MOV R10, R14 ;  /* 0x0000000e000a7202 */ /* 0x000fe20000000f00 */
[----:B------:R-:W-:Y:S01]  /*f4d0*/  IMAD.MOV.U32 R3, RZ, RZ, 0x1f ;  /* 0x0000001fff037424 */ /* 0x000fe200078e00ff */
[----:B------:R-:W-:-:S02]  /*f4e0*/  MOV R2, 0xf500 ;  /* 0x0000f50000027802 */ /* 0x000fc40000000f00 */
[----:B------:R-:W-:Y:S05]  /*f4f0*/  CALL.REL.NOINC `($__internal_1_$__cuda_sm70_shflsync_idx_p) ;  /* 0x0000324000007944 */ /* 0x000fea0003c00000 */
[----:B------:R-:W-:Y:S01]  /*f500*/  MOV R11, R58 ;  /* 0x0000003a000b7202 */ /* 0x000fe20000000f00 */
[----:B------:R-:W-:Y:S05]  /*f510*/  BRA `(.L_x_158) ;  /* 0xffff113000007947 */ /* 0x000fea000383ffff */
.L_x_41:
[----:B------:R-:W-:Y:S01]  /*f520*/  IMAD.MOV.U32 R56, RZ, RZ, R4 ;  /* 0x000000ffff387224 */ /* 0x000fe200078e0004 */
[----:B------:R-:W-:-:S02]  /*f530*/  MOV R3, 0x1f ;  /* 0x0000001f00037802 */ /* 0x000fc40000000f00 */
[----:B------:R-:W-:Y:S02]  /*f540*/  MOV R2, 0xf560 ;  /* 0x0000f56000027802 */ /* 0x000fe40000000f00 */
[----:B-1234-:R-:W-:Y:S05]  /*f550*/  CALL.REL.NOINC `($__internal_1_$__cuda_sm70_shflsync_idx_p) ;  /* 0x000031e000007944 */ /* 0x01efea0003c00000 */
[----:B------:R-:W-:Y:S01]  /*f560*/  MOV R6, R58 ;  /* 0x0000003a00067202 */ /* 0x000fe20000000f00 */
[----:B------:R-:W-:Y:S05]  /*f570*/  BRA `(.L_x_40) ;  /* 0xffff113000007947 */ /* 0x000fea000383ffff */
.L_x_49:
[----:B------:R-:W-:Y:S01]  /*f580*/  IMAD.MOV.U32 R56, RZ, RZ, R5 ;  /* 0x000000ffff387224 */ /* 0x000fe200078e0005 */
[----:B------:R-:W-:Y:S01]  /*f590*/  MOV R10, RZ ;  /* 0x000000ff000a7202 */ /* 0x000fe20000000f00 */
[----:B------:R-:W-:Y:S01]  /*f5a0*/  IMAD.MOV.U32 R3, RZ, RZ, 0x181f ;  /* 0x0000181fff037424 */ /* 0x000fe200078e00ff */
[----:B------:R-:W-:Y:S02]  /*f5b0*/  MOV R2, 0xf5d0 ;  /* 0x0000f5d000027802 */ /* 0x000fe40000000f00 */
[----:B-----5:R-:W-:Y:S05]  /*f5c0*/  CALL.REL.NOINC `($__internal_1_$__cuda_sm70_shflsync_idx_p) ;  /* 0x0000317000007944 */ /* 0x020fea0003c00000 */
[----:B------:R-:W-:Y:S01]  /*f5d0*/  MOV R7, R58 ;  /* 0x0000003a00077202 */ /* 0x000fe20000000f00 */
[----:B------:R-:W-:Y:S05]  /*f5e0*/  BRA `(.L_x_159) ;  /* 0xffff2bd000007947 */ /* 0x000fea000383ffff */
.L_x_50:
[----:B------:R-:W-:Y:S01]  /*f5f0*/  IMAD.MOV.U32 R56, RZ, RZ, R6 ;  /* 0x000000ffff387224 */ /* 0x000fe200078e0006 */
[----:B------:R-:W-:Y:S01]  /*f600*/  MOV R10, RZ ;  /* 0x000000ff000a7202 */ /* 0x000fe20000000f00 */
[----:B------:R-:W-:Y:S01]  /*f610*/  IMAD.MOV.U32 R3, RZ, RZ, 0x181f ;  /* 0x0000181fff037424 */ /* 0x000fe200078e00ff */
[----:B------:R-:W-:Y:S02]  /*f620*/  MOV R2, 0xf640 ;  /* 0x0000f64000027802 */ /* 0x000fe40000000f00 */
[----:B-12--5:R-:W-:Y:S05]  /*f630*/  CALL.REL.NOINC `($__internal_1_$__cuda_sm70_shflsync_idx_p) ;  /* 0x0000310000007944 */ /* 0x026fea0003c00000 */
[----:B------:R-:W-:Y:S01]  /*f640*/  MOV R2, R58 ;  /* 0x0000003a00027202 */ /* 0x000fe20000000f00 */
[----:B------:R-:W-:Y:S05]  /*f650*/  BRA `(.L_x_160) ;  /* 0xffff2b8000007947 */ /* 0x000fea000383ffff */
.L_x_53:
[----:B------:R-:W-:Y:S01]  /*f660*/  IMAD.MOV.U32 R56, RZ, RZ, R5 ;  /* 0x000000ffff387224 */ /* 0x000fe200078e0005 */
[----:B------:R-:W-:Y:S01]  /*f670*/  MOV R10, 0x1 ;  /* 0x00000001000a7802 */ /* 0x000fe20000000f00 */
[----:B-1----:R-:W-:Y:S01]  /*f680*/  IMAD.MOV.U32 R3, RZ, RZ, 0x181f ;  /* 0x0000181fff037424 */ /* 0x002fe200078e00ff */
[----:B----4-:R-:W-:-:S02]  /*f690*/  MOV R2, 0xf6b0 ;  /* 0x0000f6b000027802 */ /* 0x010fc40000000f00 */
[----:B--2--5:R-:W-:Y:S05]  /*f6a0*/  CALL.REL.NOINC `($__internal_1_$__cuda_sm70_shflsync_idx_p) ;  /* 0x0000309000007944 */ /* 0x024fea0003c00000 */
[----:B------:R-:W-:Y:S01]  /*f6b0*/  IMAD.MOV.U32 R7, RZ, RZ, R58 ;  /* 0x000000ffff077224 */ /* 0x000fe200078e003a */
[----:B------:R-:W-:Y:S01]  /*f6c0*/  MOV R10, 0x1 ;  /* 0x00000001000a7802 */ /* 0x000fe20000000f00 */
[----:B------:R-:W-:Y:S01]  /*f6d0*/  IMAD.MOV.U32 R56, RZ, RZ, R6 ;  /* 0x000000ffff387224 */ /* 0x000fe200078e0006 */
[----:B------:R-:W-:-:S02]  /*f6e0*/  MOV R3, 0x181f ;  /* 0x0000181f00037802 */ /* 0x000fc40000000f00 */
[----:B------:R-:W-:Y:S02]  /*f6f0*/  MOV R2, 0xf710 ;  /* 0x0000f71000027802 */ /* 0x000fe40000000f00 */
[----:B------:R-:W-:Y:S05]  /*f700*/  CALL.REL.NOINC `($__internal_1_$__cuda_sm70_shflsync_idx_p) ;  /* 0x0000303000007944 */ /* 0x000fea0003c00000 */
[----:B------:R-:W-:Y:S01]  /*f710*/  MOV R2, R58 ;  /* 0x0000003a00027202 */ /* 0x000fe20000000f00 */
[----:B------:R-:W-:Y:S05]  /*f720*/  BRA `(.L_x_161) ;  /* 0xffff2c0000007947 */ /* 0x000fea000383ffff */
.L_x_56:
[----:B------:R-:W-:Y:S01]  /*f730*/  IMAD.MOV.U32 R56, RZ, RZ, R5 ;  /* 0x000000ffff387224 */ /* 0x000fe200078e0005 */
[----:B------:R-:W-:Y:S01]  /*f740*/  MOV R10, 0x2 ;  /* 0x00000002000a7802 */ /* 0x000fe20000000f00 */
[----:B-1----:R-:W-:Y:S01]  /*f750*/  IMAD.MOV.U32 R3, RZ, RZ, 0x181f ;  /* 0x0000181fff037424 */ /* 0x002fe200078e00ff */
[----:B------:R-:W-:Y:S02]  /*f760*/  MOV R2, 0xf780 ;  /* 0x0000f78000027802 */ /* 0x000fe40000000f00 */
[----:B--23-5:R-:W-:Y:S05]  /*f770*/  CALL.REL.NOINC `($__internal_1_$__cuda_sm70_shflsync_idx_p) ;  /* 0x00002fc000007944 */ /* 0x02cfea0003c00000 */
[----:B------:R-:W-:Y:S01]  /*f780*/  MOV R7, R58 ;  /* 0x0000003a00077202 */ /* 0x000fe20000000f00 */
[----:B------:R-:W-:Y:S05]  /*f790*/  BRA `(.L_x_162) ;  /* 0xffff2c7000007947 */ /* 0x000fea000383ffff */
.L_x_57:
[----:B------:R-:W-:Y:S01]  /*f7a0*/  IMAD.MOV.U32 R56, RZ, RZ, R6 ;  /* 0x000000ffff387224 */ /* 0x000fe200078e0006 */
[----:B------:R-:W-:Y:S01]  /*f7b0*/  MOV R10, 0x2 ;  /* 0x00000002000a7802 */ /* 0x000fe20000000f00 */
[----:B-1----:R-:W-:Y:S01]  /*f7c0*/  IMAD.MOV.U32 R3, RZ, RZ, 0x181f ;  /* 0x0000181fff037424 */ /* 0x002fe200078e00ff */
[----:B------:R-:W-:Y:S02]  /*f7d0*/  MOV R2, 0xf7f0 ;  /* 0x0000f7f000027802 */ /* 0x000fe40000000f00 */
[----:B--2345:R-:W-:Y:S05]  /*f7e0*/  CALL.REL.NOINC `($__internal_1_$__cuda_sm70_shflsync_idx_p) ;  /* 0x00002f5000007944 */ /* 0x03cfea0003c00000 */
[----:B------:R-:W-:Y:S01]  /*f7f0*/  MOV R2, R58 ;  /* 0x0000003a00027202 */ /* 0x000fe20000000f00 */
[----:B------:R-:W-:Y:S05]  /*f800*/  BRA `(.L_x_163) ;  /* 0xffff2c2000007947 */ /* 0x000fea000383ffff */
.L_x_60:
[----:B------:R-:W-:Y:S01]  /*f810*/  IMAD.MOV.U32 R56, RZ, RZ, R5 ;  /* 0x000000ffff387224 */ /* 0x000fe200078e0005 */
[----:B------:R-:W-:Y:S01]  /*f820*/  MOV R10, 0x3 ;  /* 0x00000003000a7802 */ /* 0x000fe20000000f00 */
[----:B--2---:R-:W-:Y:S01]  /*f830*/  IMAD.MOV.U32 R3, RZ, RZ, 0x181f ;  /* 0x0000181fff037424 */ /* 0x004fe200078e00ff */
[----:B------:R-:W-:-:S02]  /*f840*/  MOV R2, 0xf860 ;  /* 0x0000f86000027802 */ /* 0x000fc40000000f00 */
[----:B-1-345:R-:W-:Y:S05]  /*f850*/  CALL.REL.NOINC `($__internal_1_$__cuda_sm70_shflsync_idx_p) ;  /* 0x00002ee000007944 */ /* 0x03afea0003c00000 */
        /* <DEDUP_REMOVED lines=8> */
.L_x_63:
[----:B------:R-:W-:Y:S01]  /*f8e0*/  IMAD.MOV.U32 R56, RZ, RZ, R5 ;  /* 0x000000ffff387224 */ /* 0x000fe200078e0005 */
[----:B------:R-:W-:Y:S01]  /*f8f0*/  MOV R10, 0x4 ;  /* 0x00000004000a7802 */ /* 0x000fe20000000f00 */
[----:B-1----:R-:W-:Y:S01]  /*f900*/  IMAD.MOV.U32 R3, RZ, RZ, 0x181f ;  /* 0x0000181fff037424 */ /* 0x002fe200078e00ff */
[----:B--2---:R-:W-:Y:S02]  /*f910*/  MOV R2, 0xf930 ;  /* 0x0000f93000027802 */ /* 0x004fe40000000f00 */
[----:B---345:R-:W-:Y:S05]  /*f920*/  CALL.REL.NOINC `($__internal_1_$__cuda_sm70_shflsync_idx_p) ;  /* 0x00002e1000007944 */ /* 0x038fea0003c00000 */
[----:B------:R-:W-:Y:S01]  /*f930*/  MOV R7, R58 ;  /* 0x0000003a00077202 */ /* 0x000fe20000000f00 */
[----:B------:R-:W-:Y:S05]  /*f940*/  BRA `(.L_x_165) ;  /* 0xffff2cb000007947 */ /* 0x000fea000383ffff */
.L_x_64:
[----:B------:R-:W-:Y:S01]  /*f950*/  IMAD.MOV.U32 R56, RZ, RZ, R6 ;  /* 0x000000ffff387224 */ /* 0x000fe200078e0006 */
[----:B------:R-:W-:Y:S01]  /*f960*/  MOV R10, 0x4 ;  /* 0x00000004000a7802 */ /* 0x000fe20000000f00 */
[----:B------:R-:W-:Y:S01]  /*f970*/  IMAD.MOV.U32 R3, RZ, RZ, 0x181f ;  /* 0x0000181fff037424 */ /* 0x000fe200078e00ff */
[----:B--2---:R-:W-:Y:S02]  /*f980*/  MOV R2, 0xf9a0 ;  /* 0x0000f9a000027802 */ /* 0x004fe40000000f00 */
[----:B-1-345:R-:W-:Y:S05]  /*f990*/  CALL.REL.NOINC `($__internal_1_$__cuda_sm70_shflsync_idx_p) ;  /* 0x00002da000007944 */ /* 0x03afea0003c00000 */
[----:B------:R-:W-:Y:S01]  /*f9a0*/  MOV R2, R58 ;  /* 0x0000003a00027202 */ /* 0x000fe20000000f00 */
[----:B------:R-:W-:Y:S05]  /*f9b0*/  BRA `(.L_x_166) ;  /* 0xffff2c6000007947 */ /* 0x000fea000383ffff */
.L_x_67:
[----:B------:R-:W-:Y:S01]  /*f9c0*/  IMAD.MOV.U32 R56, RZ, RZ, R5 ;  /* 0x000000ffff387224 */ /* 0x000fe200078e0005 */
[----:B------:R-:W-:Y:S01]  /*f9d0*/  MOV R10, 0x5 ;  /* 0x00000005000a7802 */ /* 0x000fe20000000f00 */
[----:B-1----:R-:W-:Y:S01]  /*f9e0*/  IMAD.MOV.U32 R3, RZ, RZ, 0x181f ;  /* 0x0000181fff037424 */ /* 0x002fe200078e00ff */
[----:B------:R-:W-:-:S02]  /*f9f0*/  MOV R2, 0xfa10 ;  /* 0x0000fa1000027802 */ /* 0x000fc40000000f00 */
[----:B--2345:R-:W-:Y:S05]  /*fa00*/  CALL.REL.NOINC `($__internal_1_$__cuda_sm70_shflsync_idx_p) ;  /* 0x00002d3000007944 */ /* 0x03cfea0003c00000 */
        /* <DEDUP_REMOVED lines=8> */
.L_x_70:
[----:B------:R-:W-:Y:S01]  /*fa90*/  IMAD.MOV.U32 R56, RZ, RZ, R5 ;  /* 0x000000ffff387224 */ /* 0x000fe200078e0005 */
[----:B------:R-:W-:Y:S01]  /*faa0*/  MOV R10, 0x6 ;  /* 0x00000006000a7802 */ /* 0x000fe20000000f00 */
[----:B-1----:R-:W-:Y:S01]  /*fab0*/  IMAD.MOV.U32 R3, RZ, RZ, 0x181f ;  /* 0x0000181fff037424 */ /* 0x002fe200078e00ff */
[----:B------:R-:W-:Y:S02]  /*fac0*/  MOV R2, 0xfae0 ;  /* 0x0000fae000027802 */ /* 0x000fe40000000f00 */
[----:B--2345:R-:W-:Y:S05]  /*fad0*/  CALL.REL.NOINC `($__internal_1_$__cuda_sm70_shflsync_idx_p) ;  /* 0x00002c6000007944 */ /* 0x03cfea0003c00000 */
[----:B------:R-:W-:Y:S01]  /*fae0*/  MOV R7, R58 ;  /* 0x0000003a00077202 */ /* 0x000fe20000000f00 */
[----:B------:R-:W-:Y:S05]  /*faf0*/  BRA `(.L_x_168) ;  /* 0xffff2cf000007947 */ /* 0x000fea000383ffff */
.L_x_71:
[----:B------:R-:W-:Y:S01]  /*fb00*/  IMAD.MOV.U32 R56, RZ, RZ, R6 ;  /* 0x000000ffff387224 */ /* 0x000fe200078e0006 */
[----:B------:R-:W-:Y:S01]  /*fb10*/  MOV R10, 0x6 ;  /* 0x00000006000a7802 */ /* 0x000fe20000000f00 */
[----:B-1----:R-:W-:Y:S01]  /*fb20*/  IMAD.MOV.U32 R3, RZ, RZ, 0x181f ;  /* 0x0000181fff037424 */ /* 0x002fe200078e00ff */
[----:B------:R-:W-:Y:S02]  /*fb30*/  MOV R2, 0xfb50 ;  /* 0x0000fb5000027802 */ /* 0x000fe40000000f00 */
[----:B--2345:R-:W-:Y:S05]  /*fb40*/  CALL.REL.NOINC `($__internal_1_$__cuda_sm70_shflsync_idx_p) ;  /* 0x00002bf000007944 */ /* 0x03cfea0003c00000 */
[----:B------:R-:W-:Y:S01]  /*fb50*/  MOV R2, R58 ;  /* 0x0000003a00027202 */ /* 0x000fe20000000f00 */
[----:B------:R-:W-:Y:S05]  /*fb60*/  BRA `(.L_x_169) ;  /* 0xffff2ca000007947 */ /* 0x000fea000383ffff */
.L_x_74:
        /* <DEDUP_REMOVED lines=13> */
.L_x_77:
[----:B------:R-:W-:Y:S01]  /*fc40*/  IMAD.MOV.U32 R56, RZ, RZ, R4 ;  /* 0x000000ffff387224 */ /* 0x000fe200078e0004 */
[----:B------:R-:W-:Y:S01]  /*fc50*/  MOV R10, RZ ;  /* 0x000000ff000a7202 */ /* 0x000fe20000000f00 */
[----:B------:R-:W-:Y:S01]  /*fc60*/  IMAD.MOV.U32 R3, RZ, RZ, 0x181f ;  /* 0x0000181fff037424 */ /* 0x000fe200078e00ff */
[----:B------:R-:W-:Y:S02]  /*fc70*/  MOV R2, 0xfc90 ;  /* 0x0000fc9000027802 */ /* 0x000fe40000000f00 */
[----:B------:R-:W-:Y:S05]  /*fc80*/  CALL.REL.NOINC `($__internal_1_$__cuda_sm70_shflsync_idx_p) ;  /* 0x00002ab000007944 */ /* 0x000fea0003c00000 */
[----:B------:R-:W-:Y:S01]  /*fc90*/  MOV R7, R58 ;  /* 0x0000003a00077202 */ /* 0x000fe20000000f00 */
[----:B------:R-:W-:Y:S05]  /*fca0*/  BRA `(.L_x_171) ;  /* 0xffff495000007947 */ /* 0x000fea000383ffff */
.L_x_78:
[----:B------:R-:W-:Y:S01]  /*fcb0*/  IMAD.MOV.U32 R56, RZ, RZ, R0 ;  /* 0x000000ffff387224 */ /* 0x000fe200078e0000 */
[----:B------:R-:W-:Y:S01]  /*fcc0*/  MOV R10, RZ ;  /* 0x000000ff000a7202 */ /* 0x000fe20000000f00 */
[----:B------:R-:W-:Y:S01]  /*fcd0*/  IMAD.MOV.U32 R3, RZ, RZ, 0x181f ;  /* 0x0000181fff037424 */ /* 0x000fe200078e00ff */
[----:B------:R-:W-:Y:S02]  /*fce0*/  MOV R2, 0xfd00 ;  /* 0x0000fd0000027802 */ /* 0x000fe40000000f00 */
[----:B-12---:R-:W-:Y:S05]  /*fcf0*/  CALL.REL.NOINC `($__internal_1_$__cuda_sm70_shflsync_idx_p) ;  /* 0x00002a4000007944 */ /* 0x006fea0003c00000 */
[----:B------:R-:W-:Y:S01]  /*fd00*/  ISETP.GE.AND P1, PT, R231, c[0x0][0x1d4], PT ;  /* 0x00007500e7007a0c */ /* 0x000fe20003f26270 */
[----:B------:R-:W-:Y:S01]  /*fd10*/  IMAD.MOV.U32 R56, RZ, RZ, R4 ;  /* 0x000000ffff387224 */ /* 0x000fe200078e0004 */
[----:B------:R-:W-:Y:S01]  /*fd20*/  IADD3 R2, P2, R58, R155, RZ ;  /* 0x0000009b3a027210 */ /* 0x000fe20007f5e0ff */
[----:B------:R-:W-:Y:S01]  /*fd30*/  IMAD.MOV.U32 R10, RZ, RZ, 0x1 ;  /* 0x00000001ff0a7424 */ /* 0x000fe200078e00ff */
[----:B------:R-:W-:-:S03]  /*fd40*/  SEL R5, RZ, 0x10, P1 ;  /* 0x00000010ff057807 */ /* 0x000fc60000800000 */
[----:B------:R-:W-:-:S06]  /*fd50*/  IMAD.X R3, R7, 0x1, R36, P2 ;  /* 0x0000000107037824 */ /* 0x000fcc00010e0624 */
[----:B------:R-:W-:Y:S01]  /*fd60*/  @!PT LDS RZ, [RZ] ;  /* 0x00000000fffff984 */ /* 0x000fe20000000800 */
[----:B------:R-:W-:Y:S01]  /*fd70*/  @!PT LDS RZ, [RZ] ;  /* 0x00000000fffff984 */ /* 0x000fe20000000800 */
[----:B------:R-:W-:Y:S01]  /*fd80*/  @!PT LDS RZ, [RZ] ;  /* 0x00000000fffff984 */ /* 0x000fe20000000800 */
[----:B------:R1:W-:Y:S02]  /*fd90*/  LDGSTS.E.BYPASS.LTC128B.128 [R204+0x2900], [R2.64], !P1 ;  /* 0x0290000002cc7fae */ /* 0x0003e4000c901d46 */
[----:B-1----:R-:W-:Y:S01]  /*fda0*/  IMAD.MOV.U32 R3, RZ, RZ, 0x181f ;  /* 0x0000181fff037424 */ /* 0x002fe200078e00ff */
[----:B------:R-:W-:Y:S02]  /*fdb0*/  MOV R2, 0xfdd0 ;  /* 0x0000fdd000027802 */ /* 0x000fe40000000f00 */
[----:B------:R-:W-:Y:S05]  /*fdc0*/  CALL.REL.NOINC `($__internal_1_$__cuda_sm70_shflsync_idx_p) ;  /* 0x0000297000007944 */ /* 0x000fea0003c00000 */
[----:B------:R-:W-:Y:S01]  /*fdd0*/  IMAD.MOV.U32 R7, RZ, RZ, R58 ;  /* 0x000000ffff077224 */ /* 0x000fe200078e003a */
[----:B------:R-:W-:Y:S01]  /*fde0*/  MOV R10, 0x1 ;  /* 0x00000001000a7802 */ /* 0x000fe20000000f00 */
[----:B------:R-:W-:Y:S01]  /*fdf0*/  IMAD.MOV.U32 R56, RZ, RZ, R0 ;  /* 0x000000ffff387224 */ /* 0x000fe200078e0000 */
[----:B------:R-:W-:Y:S02]  /*fe00*/  MOV R3, 0x181f ;  /* 0x0000181f00037802 */ /* 0x000fe40000000f00 */
[----:B------:R-:W-:Y:S02]  /*fe10*/  MOV R2, 0xfe30 ;  /* 0x0000fe3000027802 */ /* 0x000fe40000000f00 */
[----:B------:R-:W-:Y:S05]  /*fe20*/  CALL.REL.NOINC `($__internal_1_$__cuda_sm70_shflsync_idx_p) ;  /* 0x0000291000007944 */ /* 0x000fea0003c00000 */
[C---:B------:R-:W-:Y:S01]  /*fe30*/  IADD3 R2, -R5.reuse, 0x10, RZ ;  /* 0x0000001005027810 */ /* 0x040fe20007ffe1ff */
[----:B------:R-:W-:Y:S01]  /*fe40*/  IMAD.MOV.U32 R56, RZ, RZ, R4 ;  /* 0x000000ffff387224 */ /* 0x000fe200078e0004 */
[----:B------:R-:W-:Y:S01]  /*fe50*/  ISETP.NE.U32.AND P3, PT, R5, RZ, PT ;  /* 0x000000ff0500720c */ /* 0x000fe20003f65070 */
[----:B------:R-:W-:Y:S01]  /*fe60*/  IMAD.MOV.U32 R10, RZ, RZ, 0x2 ;  /* 0x00000002ff0a7424 */ /* 0x000fe200078e00ff */
[----:B------:R-:W-:-:S04]  /*fe70*/  LOP3.LUT R2, R2, 0xf, RZ, 0xc0, !PT ;  /* 0x0000000f02027812 */ /* 0x000fc800078ec0ff */
[----:B------:R-:W-:-:S04]  /*fe80*/  IADD3 R2, P2, P1, R2, R58, R155 ;  /* 0x0000003a02027210 */ /* 0x000fc8000795e09b */
[----:B------:R-:W-:-:S05]  /*fe90*/  IADD3.X R3, RZ, R7, R36, P2, P1 ;  /* 0x00000007ff037210 */ /* 0x000fca00017e2424 */
[----:B------:R-:W-:Y:S01]  /*fea0*/  @!PT LDS RZ, [RZ] ;  /* 0x00000000fffff984 */ /* 0x000fe20000000800 */
[----:B------:R-:W-:Y:S01]  /*feb0*/  @!PT LDS RZ, [RZ] ;  /* 0x00000000fffff984 */ /* 0x000fe20000000800 */
[----:B------:R-:W-:Y:S01]  /*fec0*/  @!PT LDS RZ, [RZ] ;  /* 0x00000000fffff984 */ /* 0x000fe20000000800 */
[----:B------:R1:W-:Y:S02]  /*fed0*/  LDGSTS.E.BYPASS.LTC128B.128.ZFILL [R204+0x3100], [R2.64], P3 ;  /* 0x0310000002cc7fae */ /* 0x0003e40009941d46 */
        /* <DEDUP_REMOVED lines=49> */
[----:B------:R-:W-:Y:S01]  /*101f0*/  MOV R0, R58 ;  /* 0x0000003a00007202 */ /* 0x000fe20000000f00 */
[----:B------:R-:W-:Y:S05]  /*10200*/  BRA `(.L_x_172) ;  /* 0xffff457000007947 */ /* 0x000fea000383ffff */
.L_x_79:
[----:B------:R-:W-:Y:S02]  /*10210*/  MOV R3, 0x2 ;  /* 0x0000000200037802 */ /* 0x000fe40000000f00 */
[----:B------:R-:W-:-:S02]  /*10220*/  MOV R2, 0x10240 ;  /* 0x0001024000027802 */ /* 0x000fc40000000f00 */
[----:B------:R-:W-:Y:S05]  /*10230*/  CALL.REL.NOINC `($__internal_0_$__cuda_sm70_shflsync_bfly_p) ;  /* 0x000024a000007944 */ /* 0x000fea0003c00000 */
[----:B------:R-:W-:Y:S01]  /*10240*/  MOV R0, R8 ;  /* 0x0000000800007202 */ /* 0x000fe20000000f00 */
[----:B------:R-:W-:Y:S05]  /*10250*/  BRA `(.L_x_173) ;  /* 0xffff511000007947 */ /* 0x000fea000383ffff */
.L_x_80:
[----:B------:R-:W-:Y:S02]  /*10260*/  MOV R3, 0x1 ;  /* 0x0000000100037802 */ /* 0x000fe40000000f00 */
[----:B------:R-:W-:-:S02]  /*10270*/  MOV R2, 0x10290 ;  /* 0x0001029000027802 */ /* 0x000fc40000000f00 */
[----:B------:R-:W-:Y:S05]  /*10280*/  CALL.REL.NOINC `($__internal_0_$__cuda_sm70_shflsync_bfly_p) ;  /* 0x0000245000007944 */ /* 0x000fea0003c00000 */
[----:B------:R-:W-:Y:S01]  /*10290*/  FMNMX.FTZ R72, R4, R8, !PT ;  /* 0x0000000804487209 */ /* 0x000fe20007810000 */
[----:B------:R-:W-:Y:S01]  /*102a0*/  IMAD.MOV.U32 R4, RZ, RZ, R5 ;  /* 0x000000ffff047224 */ /* 0x000fe200078e0005 */
[----:B------:R-:W-:Y:S01]  /*102b0*/  MOV R2, 0x102e0 ;  /* 0x000102e000027802 */ /* 0x000fe20000000f00 */
[----:B------:R-:W-:-:S02]  /*102c0*/  IMAD.MOV.U32 R3, RZ, RZ, 0x2 ;  /* 0x00000002ff037424 */ /* 0x000fc400078e00ff */
[----:B------:R-:W-:Y:S05]  /*102d0*/  CALL.REL.NOINC `($__internal_0_$__cuda_sm70_shflsync_bfly_p) ;  /* 0x0000240000007944 */ /* 0x000fea0003c00000 */
[----:B------:R-:W-:Y:S01]  /*102e0*/  FMNMX.FTZ R5, R5, R8, !PT ;  /* 0x0000000805057209 */ /* 0x000fe20007810000 */
[----:B------:R-:W-:Y:S01]  /*102f0*/  IMAD.MOV.U32 R3, RZ, RZ, 0x1 ;  /* 0x00000001ff037424 */ /* 0x000fe200078e00ff */
[----:B------:R-:W-:-:S03]  /*10300*/  MOV R2, 0x10330 ;  /* 0x0001033000027802 */ /* 0x000fc60000000f00 */
[----:B------:R-:W-:Y:S02]  /*10310*/  IMAD.MOV.U32 R4, RZ, RZ, R5 ;  /* 0x000000ffff047224 */ /* 0x000fe400078e0005 */
[----:B------:R-:W-:Y:S05]  /*10320*/  CALL.REL.NOINC `($__internal_0_$__cuda_sm70_shflsync_bfly_p) ;  /* 0x000023b000007944 */ /* 0x000fea0003c00000 */
[----:B------:R-:W-:Y:S01]  /*10330*/  FMNMX.FTZ R71, R5, R8, !PT ;  /* 0x0000000805477209 */ /* 0x000fe20007810000 */
[----:B------:R-:W-:Y:S01]  /*10340*/  IMAD.MOV.U32 R4, RZ, RZ, R6 ;  /* 0x000000ffff047224 */ /* 0x000fe200078e0006 */
[----:B------:R-:W-:Y:S01]  /*10350*/  MOV R2, 0x10380 ;  /* 0x0001038000027802 */ /* 0x000fe20000000f00 */
[----:B------:R-:W-:Y:S02]  /*10360*/  IMAD.MOV.U32 R3, RZ, RZ, 0x2 ;  /* 0x00000002ff037424 */ /* 0x000fe400078e00ff */
        /* <DEDUP_REMOVED lines=16> */
[----:B------:R-:W-:Y:S01]  /*10470*/  MOV R14, R8 ;  /* 0x00000008000e7202 */ /* 0x000fe20000000f00 */
[----:B------:R-:W-:Y:S05]  /*10480*/  BRA `(.L_x_174) ;  /* 0xffff4fd000007947 */ /* 0x000fea000383ffff */
.L_x_82:
[----:B-1--4-:R-:W-:Y:S01]  /*10490*/  MOV R3, 0x181f ;  /* 0x0000181f00037802 */ /* 0x012fe20000000f00 */
[----:B------:R-:W-:Y:S01]  /*104a0*/  IMAD.MOV.U32 R10, RZ, RZ, RZ ;  /* 0x000000ffff0a7224 */ /* 0x000fe200078e00ff */
[----:B------:R-:W-:Y:S02]  /*104b0*/  MOV R2, 0x104d0 ;  /* 0x000104d000027802 */ /* 0x000fe40000000f00 */
[----:B------:R-:W-:Y:S05]  /*104c0*/  CALL.REL.NOINC `($__internal_1_$__cuda_sm70_shflsync_idx_p) ;  /* 0x0000227000007944 */ /* 0x000fea0003c00000 */
[----:B------:R-:W-:-:S05]  /*104d0*/  BRA `(.L_x_175) ;  /* 0xffff6b9000007947 */ /* 0x000fca000383ffff */
.L_x_85:
[----:B------:R-:W-:Y:S01]  /*104e0*/  MOV R10, RZ ;  /* 0x000000ff000a7202 */ /* 0x000fe20000000f00 */
[----:B------:R-:W-:Y:S01]  /*104f0*/  IMAD.MOV.U32 R56, RZ, RZ, R5 ;  /* 0x000000ffff387224 */ /* 0x000fe200078e0005 */
[----:B------:R-:W-:Y:S01]  /*10500*/  MOV R2, 0x10530 ;  /* 0x0001053000027802 */ /* 0x000fe20000000f00 */
[----:B------:R-:W-:Y:S02]  /*10510*/  IMAD.MOV.U32 R3, RZ, RZ, 0x181f ;  /* 0x0000181fff037424 */ /* 0x000fe400078e00ff */
[----:B------:R-:W-:Y:S05]  /*10520*/  CALL.REL.NOINC `($__internal_1_$__cuda_sm70_shflsync_idx_p) ;  /* 0x0000221000007944 */ /* 0x000fea0003c00000 */
[----:B------:R-:W-:Y:S01]  /*10530*/  MOV R9, R58 ;  /* 0x0000003a00097202 */ /* 0x000fe20000000f00 */
[----:B------:R-:W-:-:S05]  /*10540*/  BRA `(.L_x_176) ;  /* 0xffff7ff000007947 */ /* 0x000fca000383ffff */
.L_x_86:
[----:B------:R-:W-:Y:S01]  /*10550*/  MOV R10, RZ ;  /* 0x000000ff000a7202 */ /* 0x000fe20000000f00 */
[----:B------:R-:W-:Y:S01]  /*10560*/  IMAD.MOV.U32 R56, RZ, RZ, R4 ;  /* 0x000000ffff387224 */ /* 0x000fe200078e0004 */
[----:B------:R-:W-:Y:S01]  /*10570*/  MOV R2, 0x105a0 ;  /* 0x000105a000027802 */ /* 0x000fe20000000f00 */
[----:B------:R-:W-:Y:S02]  /*10580*/  IMAD.MOV.U32 R3, RZ, RZ, 0x181f ;  /* 0x0000181fff037424 */ /* 0x000fe400078e00ff */
[----:B-12---:R-:W-:Y:S05]  /*10590*/  CALL.REL.NOINC `($__internal_1_$__cuda_sm70_shflsync_idx_p) ;  /* 0x000021a000007944 */ /* 0x006fea0003c00000 */
[C---:B------:R-:W-:Y:S01]  /*105a0*/  IADD3 R2, -R198.reuse, 0x10, RZ ;  /* 0x00000010c6027810 */ /* 0x040fe20007ffe1ff */
[----:B------:R-:W-:Y:S01]  /*105b0*/  IMAD.MOV.U32 R56, RZ, RZ, R5 ;  /* 0x000000ffff387224 */ /* 0x000fe200078e0005 */
[----:B------:R-:W-:Y:S01]  /*105c0*/  ISETP.NE.U32.AND P1, PT, R198, RZ, PT ;  /* 0x000000ffc600720c */ /* 0x000fe20003f25070 */
[----:B------:R-:W-:Y:S01]  /*105d0*/  IMAD.MOV.U32 R10, RZ, RZ, 0x1 ;  /* 0x00000001ff0a7424 */ /* 0x000fe200078e00ff */
[----:B------:R-:W-:Y:S04]  /*105e0*/  LOP3.LUT R2, R2, 0xf, RZ, 0xc0, !PT ;  /* 0x0000000f02027812 */ /* 0x000fe800078ec0ff */
[----:B------:R-:W-:Y:S04]  /*105f0*/  IADD3 R2, P3, P2, R2, R58, R17 ;  /* 0x0000003a02027210 */ /* 0x000fe80007a7e011 */
[----:B------:R-:W-:Y:S05]  /*10600*/  IADD3.X R3, RZ, R9, R6, P3, P2 ;  /* 0x00000009ff037210 */ /* 0x000fea0001fe4406 */
[----:B------:R-:W-:Y:S01]  /*10610*/  @!PT LDS RZ, [RZ] ;  /* 0x00000000fffff984 */ /* 0x000fe20000000800 */
[----:B------:R-:W-:Y:S01]  /*10620*/  @!PT LDS RZ, [RZ] ;  /* 0x00000000fffff984 */ /* 0x000fe20000000800 */
[----:B------:R-:W-:Y:S01]  /*10630*/  @!PT LDS RZ, [RZ] ;  /* 0x00000000fffff984 */ /* 0x000fe20000000800 */
[----:B------:R1:W-:Y:S02]  /*10640*/  LDGSTS.E.BYPASS.LTC128B.128.ZFILL [R204+0x2900], [R2.64], P1 ;  /* 0x0290000002cc7fae */ /* 0x0003e40008941d46 */
[----:B-1----:R-:W-:Y:S01]  /*10650*/  MOV R2, 0x10680 ;  /* 0x0001068000027802 */ /* 0x002fe20000000f00 */
[----:B------:R-:W-:Y:S04]  /*10660*/  IMAD.MOV.U32 R3, RZ, RZ, 0x181f ;  /* 0x0000181fff037424 */ /* 0x000fe800078e00ff */
[----:B------:R-:W-:Y:S05]  /*10670*/  CALL.REL.NOINC `($__internal_1_$__cuda_sm70_shflsync_idx_p) ;  /* 0x000020c000007944 */ /* 0x000fea0003c00000 */
[----:B------:R-:W-:Y:S01]  /*10680*/  MOV R10, 0x1 ;  /* 0x00000001000a7802 */ /* 0x000fe20000000f00 */
[----:B------:R-:W-:Y:S01]  /*10690*/  IMAD.MOV.U32 R7, RZ, RZ, R58 ;  /* 0x000000ffff077224 */ /* 0x000fe200078e003a */
[----:B------:R-:W-:Y:S01]  /*106a0*/  MOV R3, 0x181f ;  /* 0x0000181f00037802 */ /* 0x000fe20000000f00 */
[----:B------:R-:W-:Y:S01]  /*106b0*/  IMAD.MOV.U32 R56, RZ, RZ, R4 ;  /* 0x000000ffff387224 */ /* 0x000fe200078e0004 */
[----:B------:R-:W-:Y:S02]  /*106c0*/  MOV R2, 0x106e0 ;  /* 0x000106e000027802 */ /* 0x000fe40000000f00 */
[----:B------:R-:W-:Y:S05]  /*106d0*/  CALL.REL.NOINC `($__internal_1_$__cuda_sm70_shflsync_idx_p) ;  /* 0x0000206000007944 */ /* 0x000fea0003c00000 */
        /* <DEDUP_REMOVED lines=60> */
[----:B------:R-:W-:Y:S01]  /*10aa0*/  MOV R4, R58 ;  /* 0x0000003a00047202 */ /* 0x000fe20000000f00 */
[----:B------:R-:W-:-:S05]  /*10ab0*/  BRA `(.L_x_177) ;  /* 0xffff7c1000007947 */ /* 0x000fca000383ffff */
.L_x_87:
[----:B------:R-:W-:Y:S02]  /*10ac0*/  MOV R3, 0x2 ;  /* 0x0000000200037802 */ /* 0x000fe40000000f00 */
[----:B------:R-:W-:Y:S02]  /*10ad0*/  MOV R2, 0x10af0 ;  /* 0x00010af000027802 */ /* 0x000fe40000000f00 */
[----:B------:R-:W-:Y:S05]  /*10ae0*/  CALL.REL.NOINC `($__internal_0_$__cuda_sm70_shflsync_bfly_p) ;  /* 0x00001bf000007944 */ /* 0x000fea0003c00000 */
[----:B------:R-:W-:Y:S01]  /*10af0*/  FMNMX.FTZ R4, R4, R8, !PT ;  /* 0x0000000804047209 */ /* 0x000fe20007810000 */
[----:B------:R-:W-:Y:S01]  /*10b00*/  IMAD.MOV.U32 R3, RZ, RZ, 0x1 ;  /* 0x00000001ff037424 */ /* 0x000fe200078e00ff */
[----:B------:R-:W-:Y:S02]  /*10b10*/  MOV R2, 0x10b30 ;  /* 0x00010b3000027802 */ /* 0x000fe40000000f00 */
[----:B------:R-:W-:Y:S05]  /*10b20*/  CALL.REL.NOINC `($__internal_0_$__cuda_sm70_shflsync_bfly_p) ;  /* 0x00001bb000007944 */ /* 0x000fea0003c00000 */
[----:B------:R-:W-:Y:S01]  /*10b30*/  IMAD.MOV.U32 R3, RZ, RZ, 0x2 ;  /* 0x00000002ff037424 */ /* 0x000fe200078e00ff */
[----:B------:R-:W-:Y:S01]  /*10b40*/  FMNMX.FTZ R72, R4, R8, !PT ;  /* 0x0000000804487209 */ /* 0x000fe20007810000 */
[----:B------:R-:W-:Y:S01]  /*10b50*/  IMAD.MOV.U32 R4, RZ, RZ, R5 ;  /* 0x000000ffff047224 */ /* 0x000fe200078e0005 */
        /* <DEDUP_REMOVED lines=24> */
[----:B------:R-:W-:Y:S01]  /*10ce0*/  MOV R2, R8 ;  /* 0x0000000800027202 */ /* 0x000fe20000000f00 */
[----:B------:R-:W-:-:S05]  /*10cf0*/  BRA `(.L_x_178) ;  /* 0xffff808000007947 */ /* 0x000fca000383ffff */
.L_x_89:
[----:B-1----:R1:W5:Y:S01]  /*10d00*/  LDL R4, [R1] ;  /* 0x0000000001047983 */ /* 0x0023620000100800 */
[----:B------:R-:W-:-:S02]  /*10d10*/  MOV R3, 0x2 ;  /* 0x0000000200037802 */ /* 0x000fc40000000f00 */
[----:B------:R-:W-:Y:S02]  /*10d20*/  MOV R2, 0x10d40 ;  /* 0x00010d4000027802 */ /* 0x000fe40000000f00 */
[----:B-1---5:R-:W-:Y:S05]  /*10d30*/  CALL.REL.NOINC `($__internal_0_$__cuda_sm70_shflsync_bfly_p) ;  /* 0x000019a000007944 */ /* 0x022fea0003c00000 */
[----:B------:R-:W2:Y:S01]  /*10d40*/  LDL.LU R0, [R1] ;  /* 0x0000000001007983 */ /* 0x000ea20000300800 */
[----:B------:R-:W-:Y:S02]  /*10d50*/  MOV R3, 0x1 ;  /* 0x0000000100037802 */ /* 0x000fe40000000f00 */
[----:B------:R-:W-:Y:S01]  /*10d60*/  MOV R2, 0x10da0 ;  /* 0x00010da000027802 */ /* 0x000fe20000000f00 */
[----:B--2---:R-:W-:-:S05]  /*10d70*/  FADD.FTZ R5, R0, R8 ;  /* 0x0000000800057221 */ /* 0x004fca0000010000 */
[----:B------:R-:W-:Y:S02]  /*10d80*/  MOV R4, R5 ;  /* 0x0000000500047202 */ /* 0x000fe40000000f00 */
[----:B------:R-:W-:Y:S05]  /*10d90*/  CALL.REL.NOINC `($__internal_0_$__cuda_sm70_shflsync_bfly_p) ;  /* 0x0000194000007944 */ /* 0x000fea0003c00000 */
[----:B------:R1:W5:Y:S01]  /*10da0*/  LDL R4, [R1+0x4] ;  /* 0x0000040001047983 */ /* 0x0003620000100800 */
[----:B------:R-:W-:Y:S01]  /*10db0*/  FADD.FTZ R5, R5, R8 ;  /* 0x0000000805057221 */ /* 0x000fe20000010000 */
[----:B------:R-:W-:Y:S02]  /*10dc0*/  MOV R3, 0x2 ;  /* 0x0000000200037802 */ /* 0x000fe40000000f00 */
[----:B------:R-:W-:Y:S02]  /*10dd0*/  MOV R2, 0x10df0 ;  /* 0x00010df000027802 */ /* 0x000fe40000000f00 */
[----:B-1---5:R-:W-:Y:S05]  /*10de0*/  CALL.REL.NOINC `($__internal_0_$__cuda_sm70_shflsync_bfly_p) ;  /* 0x000018f000007944 */ /* 0x022fea0003c00000 */
[----:B------:R-:W2:Y:S01]  /*10df0*/  LDL.LU R0, [R1+0x4] ;  /* 0x0000040001007983 */ /* 0x000ea20000300800 */
        /* <DEDUP_REMOVED lines=24> */
[----:B--2---:R-:W-:Y:S02]  /*10f80*/  FADD.FTZ R4, R0, R8 ;  /* 0x0000000800047221 */ /* 0x004fe40000010000 */
[----:B------:R-:W-:Y:S05]  /*10f90*/  CALL.REL.NOINC `($__internal_0_$__cuda_sm70_shflsync_bfly_p) ;  /* 0x0000174000007944 */ /* 0x000fea0003c00000 */
[----:B------:R-:W-:Y:S05]  /*10fa0*/  BRA `(.L_x_179) ;  /* 0xffff9dd000007947 */ /* 0x000fea000383ffff */
.L_x_96:
[----:B-1234-:R-:W-:Y:S01]  /*10fb0*/  IMAD.MOV.U32 R56, RZ, RZ, R5 ;  /* 0x000000ffff387224 */ /* 0x01efe200078e0005 */
[----:B------:R-:W-:Y:S01]  /*10fc0*/  MOV R10, RZ ;  /* 0x000000ff000a7202 */ /* 0x000fe20000000f00 */
[----:B------:R-:W-:Y:S01]  /*10fd0*/  IMAD.MOV.U32 R3, RZ, RZ, 0x181f ;  /* 0x0000181fff037424 */ /* 0x000fe200078e00ff */
[----:B------:R-:W-:-:S02]  /*10fe0*/  MOV R2, 0x11000 ;  /* 0x0001100000027802 */ /* 0x000fc40000000f00 */
[----:B------:R-:W-:Y:S05]  /*10ff0*/  CALL.REL.NOINC `($__internal_1_$__cuda_sm70_shflsync_idx_p) ;  /* 0x0000174000007944 */ /* 0x000fea0003c00000 */
[----:B------:R-:W-:Y:S01]  /*11000*/  MOV R7, R58 ;  /* 0x0000003a00077202 */ /* 0x000fe20000000f00 */
[----:B------:R-:W-:Y:S05]  /*11010*/  BRA `(.L_x_180) ;  /* 0xffffb3c000007947 */ /* 0x000fea000383ffff */
.L_x_97:
[----:B------:R-:W-:Y:S01]  /*11020*/  IMAD.MOV.U32 R56, RZ, RZ, R6 ;  /* 0x000000ffff387224 */ /* 0x000fe200078e0006 */
[----:B------:R-:W-:Y:S01]  /*11030*/  MOV R10, RZ ;  /* 0x000000ff000a7202 */ /* 0x000fe20000000f00 */
[----:B------:R-:W-:Y:S01]  /*11040*/  IMAD.MOV.U32 R3, RZ, RZ, 0x181f ;  /* 0x0000181fff037424 */ /* 0x000fe200078e00ff */
[----:B------:R-:W-:-:S02]  /*11050*/  MOV R2, 0x11070 ;  /* 0x0001107000027802 */ /* 0x000fc40000000f00 */
[----:B-12---:R-:W-:Y:S05]  /*11060*/  CALL.REL.NOINC `($__internal_1_$__cuda_sm70_shflsync_idx_p) ;  /* 0x000016d000007944 */ /* 0x006fea0003c00000 */
[----:B------:R-:W-:Y:S01]  /*11070*/  MOV R2, R58 ;  /* 0x0000003a00027202 */ /* 0x000fe20000000f00 */
[----:B------:R-:W-:Y:S05]  /*11080*/  BRA `(.L_x_181) ;  /* 0xffffb37000007947 */ /* 0x000fea000383ffff */
.L_x_98:
[----:B------:R-:W-:Y:S01]  /*11090*/  IMAD.MOV.U32 R56, RZ, RZ, R5 ;  /* 0x000000ffff387224 */ /* 0x000fe200078e0005 */
[----:B------:R-:W-:Y:S01]  /*110a0*/  MOV R10, 0x1 ;  /* 0x00000001000a7802 */ /* 0x000fe20000000f00 */
[----:B--2---:R-:W-:Y:S01]  /*110b0*/  IMAD.MOV.U32 R3, RZ, RZ, 0x181f ;  /* 0x0000181fff037424 */ /* 0x004fe200078e00ff */
[----:B------:R-:W-:-:S02]  /*110c0*/  MOV R2, 0x110e0 ;  /* 0x000110e000027802 */ /* 0x000fc40000000f00 */
[----:B-1-3--:R-:W-:Y:S05]  /*110d0*/  CALL.REL.NOINC `($__internal_1_$__cuda_sm70_shflsync_idx_p) ;  /* 0x0000166000007944 */ /* 0x00afea0003c00000 */
        /* <DEDUP_REMOVED lines=8> */
.L_x_99:
[----:B------:R-:W-:Y:S01]  /*11160*/  IMAD.MOV.U32 R56, RZ, RZ, R5 ;  /* 0x000000ffff387224 */ /* 0x000fe200078e0005 */
[----:B------:R-:W-:Y:S01]  /*11170*/  MOV R10, 0x2 ;  /* 0x00000002000a7802 */ /* 0x000fe20000000f00 */
[----:B-1----:R-:W-:Y:S01]  /*11180*/  IMAD.MOV.U32 R3, RZ, RZ, 0x181f ;  /* 0x0000181fff037424 */ /* 0x002fe200078e00ff */
[----:B------:R-:W-:Y:S02]  /*11190*/  MOV R2, 0x111b0 ;  /* 0x000111b000027802 */ /* 0x000fe40000000f00 */
[----:B---34-:R-:W-:Y:S05]  /*111a0*/  CALL.REL.NOINC `($__internal_1_$__cuda_sm70_shflsync_idx_p) ;  /* 0x0000159000007944 */ /* 0x018fea0003c00000 */
[----:B------:R-:W-:Y:S01]  /*111b0*/  MOV R7, R58 ;  /* 0x0000003a00077202 */ /* 0x000fe20000000f00 */
[----:B------:R-:W-:Y:S05]  /*111c0*/  BRA `(.L_x_183) ;  /* 0xffffb39000007947 */ /* 0x000fea000383ffff */
.L_x_100:
[----:B------:R-:W-:Y:S01]  /*111d0*/  IMAD.MOV.U32 R56, RZ, RZ, R6 ;  /* 0x000000ffff387224 */ /* 0x000fe200078e0006 */
[----:B------:R-:W-:Y:S01]  /*111e0*/  MOV R10, 0x2 ;  /* 0x00000002000a7802 */ /* 0x000fe20000000f00 */
[----:B-1----:R-:W-:Y:S01]  /*111f0*/  IMAD.MOV.U32 R3, RZ, RZ, 0x181f ;  /* 0x0000181fff037424 */ /* 0x002fe200078e00ff */
[----:B------:R-:W-:Y:S02]  /*11200*/  MOV R2, 0x11220 ;  /* 0x0001122000027802 */ /* 0x000fe40000000f00 */
[----:B--234-:R-:W-:Y:S05]  /*11210*/  CALL.REL.NOINC `($__internal_1_$__cuda_sm70_shflsync_idx_p) ;  /* 0x0000152000007944 */ /* 0x01cfea0003c00000 */
[----:B------:R-:W-:Y:S01]  /*11220*/  MOV R2, R58 ;  /* 0x0000003a00027202 */ /* 0x000fe20000000f00 */
[----:B------:R-:W-:Y:S05]  /*11230*/  BRA `(.L_x_184) ;  /* 0xffffb34000007947 */ /* 0x000fea000383ffff */
.L_x_101:
[----:B------:R-:W-:Y:S01]  /*11240*/  IMAD.MOV.U32 R56, RZ, RZ, R5 ;  /* 0x000000ffff387224 */ /* 0x000fe200078e0005 */
[----:B------:R-:W-:Y:S01]  /*11250*/  MOV R10, 0x3 ;  /* 0x00000003000a7802 */ /* 0x000fe20000000f00 */
[----:B--2---:R-:W-:Y:S01]  /*11260*/  IMAD.MOV.U32 R3, RZ, RZ, 0x181f ;  /* 0x0000181fff037424 */ /* 0x004fe200078e00ff */
[----:B------:R-:W-:-:S02]  /*11270*/  MOV R2, 0x11290 ;  /* 0x0001129000027802 */ /* 0x000fc40000000f00 */
[----:B-1-34-:R-:W-:Y:S05]  /*11280*/  CALL.REL.NOINC `($__internal_1_$__cuda_sm70_shflsync_idx_p) ;  /* 0x000014b000007944 */ /* 0x01afea0003c00000 */
        /* <DEDUP_REMOVED lines=8> */
.L_x_102:
[----:B------:R-:W-:Y:S01]  /*11310*/  IMAD.MOV.U32 R56, RZ, RZ, R5 ;  /* 0x000000ffff387224 */ /* 0x000fe200078e0005 */
[----:B------:R-:W-:Y:S01]  /*11320*/  MOV R10, 0x4 ;  /* 0x00000004000a7802 */ /* 0x000fe20000000f00 */
[----:B--2---:R-:W-:Y:S01]  /*11330*/  IMAD.MOV.U32 R3, RZ, RZ, 0x181f ;  /* 0x0000181fff037424 */ /* 0x004fe200078e00ff */
[----:B------:R-:W-:Y:S02]  /*11340*/  MOV R2, 0x11360 ;  /* 0x0001136000027802 */ /* 0x000fe40000000f00 */
[----:B-1-34-:R-:W-:Y:S05]  /*11350*/  CALL.REL.NOINC `($__internal_1_$__cuda_sm70_shflsync_idx_p) ;  /* 0x000013e000007944 */ /* 0x01afea0003c00000 */
[----:B------:R-:W-:Y:S01]  /*11360*/  MOV R7, R58 ;  /* 0x0000003a00077202 */ /* 0x000fe20000000f00 */
[----:B------:R-:W-:Y:S05]  /*11370*/  BRA `(.L_x_186) ;  /* 0xffffb31000007947 */ /* 0x000fea000383ffff */
.L_x_103:
[----:B------:R-:W-:Y:S01]  /*11380*/  IMAD.MOV.U32 R56, RZ, RZ, R6 ;  /* 0x000000ffff387224 */ /* 0x000fe200078e0006 */
[----:B------:R-:W-:Y:S01]  /*11390*/  MOV R10, 0x4 ;  /* 0x00000004000a7802 */ /* 0x000fe20000000f00 */
[----:B--2---:R-:W-:Y:S01]  /*113a0*/  IMAD.MOV.U32 R3, RZ, RZ, 0x181f ;  /* 0x0000181fff037424 */ /* 0x004fe200078e00ff */
[----:B------:R-:W-:Y:S02]  /*113b0*/  MOV R2, 0x113d0 ;  /* 0x000113d000027802 */ /* 0x000fe40000000f00 */
[----:B-1-34-:R-:W-:Y:S05]  /*113c0*/  CALL.REL.NOINC `($__internal_1_$__cuda_sm70_shflsync_idx_p) ;  /* 0x0000137000007944 */ /* 0x01afea0003c00000 */
[----:B------:R-:W-:Y:S01]  /*113d0*/  MOV R2, R58 ;  /* 0x0000003a00027202 */ /* 0x000fe20000000f00 */
[----:B------:R-:W-:Y:S05]  /*113e0*/  BRA `(.L_x_187) ;  /* 0xffffb2c000007947 */ /* 0x000fea000383ffff */
.L_x_104:
[----:B------:R-:W-:Y:S01]  /*113f0*/  IMAD.MOV.U32 R56, RZ, RZ, R5 ;  /* 0x000000ffff387224 */ /* 0x000fe200078e0005 */
[----:B------:R-:W-:Y:S01]  /*11400*/  MOV R10, 0x5 ;  /* 0x00000005000a7802 */ /* 0x000fe20000000f00 */
[----:B-1----:R-:W-:Y:S01]  /*11410*/  IMAD.MOV.U32 R3, RZ, RZ, 0x181f ;  /* 0x0000181fff037424 */ /* 0x002fe200078e00ff */
[----:B------:R-:W-:-:S02]  /*11420*/  MOV R2, 0x11440 ;  /* 0x0001144000027802 */ /* 0x000fc40000000f00 */
[----:B--234-:R-:W-:Y:S05]  /*11430*/  CALL.REL.NOINC `($__internal_1_$__cuda_sm70_shflsync_idx_p) ;  /* 0x0000130000007944 */ /* 0x01cfea0003c00000 */
        /* <DEDUP_REMOVED lines=8> */
.L_x_105:
[----:B------:R-:W-:Y:S01]  /*114c0*/  IMAD.MOV.U32 R56, RZ, RZ, R5 ;  /* 0x000000ffff387224 */ /* 0x000fe200078e0005 */
[----:B------:R-:W-:Y:S01]  /*114d0*/  MOV R10, 0x6 ;  /* 0x00000006000a7802 */ /* 0x000fe20000000f00 */
[----:B--2---:R-:W-:Y:S01]  /*114e0*/  IMAD.MOV.U32 R3, RZ, RZ, 0x181f ;  /* 0x0000181fff037424 */ /* 0x004fe200078e00ff */
[----:B------:R-:W-:Y:S02]  /*114f0*/  MOV R2, 0x11510 ;  /* 0x0001151000027802 */ /* 0x000fe40000000f00 */
[----:B-1--4-:R-:W-:Y:S05]  /*11500*/  CALL.REL.NOINC `($__internal_1_$__cuda_sm70_shflsync_idx_p) ;  /* 0x0000123000007944 */ /* 0x012fea0003c00000 */
[----:B------:R-:W-:Y:S01]  /*11510*/  MOV R7, R58 ;  /* 0x0000003a00077202 */ /* 0x000fe20000000f00 */
[----:B------:R-:W-:Y:S05]  /*11520*/  BRA `(.L_x_189) ;  /* 0xffffb29000007947 */ /* 0x000fea000383ffff */
.L_x_106:
[----:B------:R-:W-:Y:S01]  /*11530*/  IMAD.MOV.U32 R56, RZ, RZ, R6 ;  /* 0x000000ffff387224 */ /* 0x000fe200078e0006 */
[----:B------:R-:W-:Y:S01]  /*11540*/  MOV R10, 0x6 ;  /* 0x00000006000a7802 */ /* 0x000fe20000000f00 */
[----:B--2---:R-:W-:Y:S01]  /*11550*/  IMAD.MOV.U32 R3, RZ, RZ, 0x181f ;  /* 0x0000181fff037424 */ /* 0x004fe200078e00ff */
[----:B------:R-:W-:Y:S02]  /*11560*/  MOV R2, 0x11580 ;  /* 0x0001158000027802 */ /* 0x000fe40000000f00 */
[----:B-1-34-:R-:W-:Y:S05]  /*11570*/  CALL.REL.NOINC `($__internal_1_$__cuda_sm70_shflsync_idx_p) ;  /* 0x000011c000007944 */ /* 0x01afea0003c00000 */
[----:B------:R-:W-:Y:S01]  /*11580*/  MOV R2, R58 ;  /* 0x0000003a00027202 */ /* 0x000fe20000000f00 */
[----:B------:R-:W-:Y:S05]  /*11590*/  BRA `(.L_x_190) ;  /* 0xffffb24000007947 */ /* 0x000fea000383ffff */
.L_x_107:
[----:B------:R-:W-:Y:S01]  /*115a0*/  IMAD.MOV.U32 R56, RZ, RZ, R5 ;  /* 0x000000ffff387224 */ /* 0x000fe200078e0005 */
[----:B------:R-:W-:Y:S01]  /*115b0*/  MOV R10, 0x7 ;  /* 0x00000007000a7802 */ /* 0x000fe20000000f00 */
[----:B-1----:R-:W-:Y:S01]  /*115c0*/  IMAD.MOV.U32 R3, RZ, RZ, 0x181f ;  /* 0x0000181fff037424 */ /* 0x002fe200078e00ff */
[----:B------:R-:W-:-:S02]  /*115d0*/  MOV R2, 0x115f0 ;  /* 0x000115f000027802 */ /* 0x000fc40000000f00 */
[----:B--2-4-:R-:W-:Y:S05]  /*115e0*/  CALL.REL.NOINC `($__internal_1_$__cuda_sm70_shflsync_idx_p) ;  /* 0x0000115000007944 */ /* 0x014fea0003c00000 */
        /* <DEDUP_REMOVED lines=8> */
.L_x_109:
[----:B------:R-:W-:Y:S01]  /*11670*/  IMAD.MOV.U32 R56, RZ, RZ, R5 ;  /* 0x000000ffff387224 */ /* 0x000fe200078e0005 */
[----:B------:R-:W-:Y:S01]  /*11680*/  MOV R10, RZ ;  /* 0x000000ff000a7202 */ /* 0x000fe20000000f00 */
[----:B------:R-:W-:Y:S01]  /*11690*/  IMAD.MOV.U32 R3, RZ, RZ, 0x1c1f ;  /* 0x00001c1fff037424 */ /* 0x000fe200078e00ff */
[----:B------:R-:W-:Y:S02]  /*116a0*/  MOV R2, 0x116c0 ;  /* 0x000116c000027802 */ /* 0x000fe40000000f00 */
[----:B------:R-:W-:Y:S05]  /*116b0*/  CALL.REL.NOINC `($__internal_1_$__cuda_sm70_shflsync_idx_p) ;  /* 0x0000108000007944 */ /* 0x000fea0003c00000 */
[----:B------:R-:W-:Y:S01]  /*116c0*/  MOV R4, R58 ;  /* 0x0000003a00047202 */ /* 0x000fe20000000f00 */
[----:B------:R-:W-:Y:S05]  /*116d0*/  BRA `(.L_x_192) ;  /* 0xffffb43000007947 */ /* 0x000fea000383ffff */
.L_x_110:
[----:B------:R-:W-:Y:S01]  /*116e0*/  IMAD.MOV.U32 R56, RZ, RZ, R12 ;  /* 0x000000ffff387224 */ /* 0x000fe200078e000c */
[----:B------:R-:W-:Y:S01]  /*116f0*/  MOV R10, RZ ;  /* 0x000000ff000a7202 */ /* 0x000fe20000000f00 */
[----:B------:R-:W-:Y:S01]  /*11700*/  IMAD.MOV.U32 R3, RZ, RZ, 0x1c1f ;  /* 0x00001c1fff037424 */ /* 0x000fe200078e00ff */
[----:B------:R-:W-:Y:S02]  /*11710*/  MOV R2, 0x11730 ;  /* 0x0001173000027802 */ /* 0x000fe40000000f00 */
[----:B-12---:R-:W-:Y:S05]  /*11720*/  CALL.REL.NOINC `($__internal_1_$__cuda_sm70_shflsync_idx_p) ;  /* 0x0000101000007944 */ /* 0x006fea0003c00000 */
[----:B------:R-:W-:Y:S01]  /*11730*/  MOV R0, R58 ;  /* 0x0000003a00007202 */ /* 0x000fe20000000f00 */
[----:B------:R-:W-:Y:S05]  /*11740*/  BRA `(.L_x_193) ;  /* 0xffffb3e000007947 */ /* 0x000fea000383ffff */
.L_x_113:
        /* <DEDUP_REMOVED lines=13> */
.L_x_116:
[----:B------:R-:W-:Y:S01]  /*11820*/  IMAD.MOV.U32 R56, RZ, RZ, R5 ;  /* 0x000000ffff387224 */ /* 0x000fe200078e0005 */
[----:B---3--:R-:W-:Y:S01]  /*11830*/  MOV R10, 0x2 ;  /* 0x00000002000a7802 */ /* 0x008fe20000000f00 */
[----:B------:R-:W-:Y:S01]  /*11840*/  IMAD.MOV.U32 R3, RZ, RZ, 0x1c1f ;  /* 0x00001c1fff037424 */ /* 0x000fe200078e00ff */
[----:B------:R-:W-:Y:S02]  /*11850*/  MOV R2, 0x11870 ;  /* 0x0001187000027802 */ /* 0x000fe40000000f00 */
[----:B-12-4-:R-:W-:Y:S05]  /*11860*/  CALL.REL.NOINC `($__internal_1_$__cuda_sm70_shflsync_idx_p) ;  /* 0x00000ed000007944 */ /* 0x016fea0003c00000 */
[----:B------:R-:W-:Y:S01]  /*11870*/  MOV R4, R58 ;  /* 0x0000003a00047202 */ /* 0x000fe20000000f00 */
[----:B------:R-:W-:Y:S05]  /*11880*/  BRA `(.L_x_195) ;  /* 0xffffb95000007947 */ /* 0x000fea000383ffff */
.L_x_117:
[----:B------:R-:W-:Y:S01]  /*11890*/  IMAD.MOV.U32 R56, RZ, RZ, R12 ;  /* 0x000000ffff387224 */ /* 0x000fe200078e000c */
[----:B---3--:R-:W-:Y:S01]  /*118a0*/  MOV R10, 0x2 ;  /* 0x00000002000a7802 */ /* 0x008fe20000000f00 */
[----:B------:R-:W-:Y:S01]  /*118b0*/  IMAD.MOV.U32 R3, RZ, RZ, 0x1c1f ;  /* 0x00001c1fff037424 */ /* 0x000fe200078e00ff */
[----:B------:R-:W-:Y:S02]  /*118c0*/  MOV R2, 0x118e0 ;  /* 0x000118e000027802 */ /* 0x000fe40000000f00 */
[----:B-12-4-:R-:W-:Y:S05]  /*118d0*/  CALL.REL.NOINC `($__internal_1_$__cuda_sm70_shflsync_idx_p) ;  /* 0x00000e6000007944 */ /* 0x016fea0003c00000 */
[----:B------:R-:W-:Y:S01]  /*118e0*/  MOV R0, R58 ;  /* 0x0000003a00007202 */ /* 0x000fe20000000f00 */
[----:B------:R-:W-:Y:S05]  /*118f0*/  BRA `(.L_x_196) ;  /* 0xffffb90000007947 */ /* 0x000fea000383ffff */
.L_x_120:
[----:B------:R-:W-:Y:S01]  /*11900*/  IMAD.MOV.U32 R56, RZ, RZ, R5 ;  /* 0x000000ffff387224 */ /* 0x000fe200078e0005 */
[----:B--23--:R-:W-:Y:S01]  /*11910*/  MOV R10, 0x3 ;  /* 0x00000003000a7802 */ /* 0x00cfe20000000f00 */
[----:B------:R-:W-:Y:S01]  /*11920*/  IMAD.MOV.U32 R3, RZ, RZ, 0x1c1f ;  /* 0x00001c1fff037424 */ /* 0x000fe200078e00ff */
[----:B------:R-:W-:-:S02]  /*11930*/  MOV R2, 0x11950 ;  /* 0x0001195000027802 */ /* 0x000fc40000000f00 */
[----:B-1--4-:R-:W-:Y:S05]  /*11940*/  CALL.REL.NOINC `($__internal_1_$__cuda_sm70_shflsync_idx_p) ;  /* 0x00000df000007944 */ /* 0x012fea0003c00000 */
        /* <DEDUP_REMOVED lines=8> */
.L_x_124:
[----:B------:R-:W-:Y:S01]  /*119d0*/  IMAD.MOV.U32 R56, RZ, RZ, R5 ;  /* 0x000000ffff387224 */ /* 0x000fe200078e0005 */
[----:B------:R-:W-:Y:S01]  /*119e0*/  MOV R10, RZ ;  /* 0x000000ff000a7202 */ /* 0x000fe20000000f00 */
[----:B------:R-:W-:Y:S01]  /*119f0*/  IMAD.MOV.U32 R3, RZ, RZ, 0x181f ;  /* 0x0000181fff037424 */ /* 0x000fe200078e00ff */
[----:B------:R-:W-:Y:S02]  /*11a00*/  MOV R2, 0x11a20 ;  /* 0x00011a2000027802 */ /* 0x000fe40000000f00 */
[----:B------:R-:W-:Y:S05]  /*11a10*/  CALL.REL.NOINC `($__internal_1_$__cuda_sm70_shflsync_idx_p) ;  /* 0x00000d2000007944 */ /* 0x000fea0003c00000 */
[----:B------:R-:W-:Y:S01]  /*11a20*/  MOV R7, R58 ;  /* 0x0000003a00077202 */ /* 0x000fe20000000f00 */
[----:B------:R-:W-:Y:S05]  /*11a30*/  BRA `(.L_x_198) ;  /* 0xffffc62000007947 */ /* 0x000fea000383ffff */
.L_x_125:
[----:B------:R-:W-:Y:S01]  /*11a40*/  IMAD.MOV.U32 R56, RZ, RZ, R6 ;  /* 0x000000ffff387224 */ /* 0x000fe200078e0006 */
[----:B------:R-:W-:Y:S01]  /*11a50*/  MOV R10, RZ ;  /* 0x000000ff000a7202 */ /* 0x000fe20000000f00 */
[----:B------:R-:W-:Y:S01]  /*11a60*/  IMAD.MOV.U32 R3, RZ, RZ, 0x181f ;  /* 0x0000181fff037424 */ /* 0x000fe200078e00ff */
[----:B------:R-:W-:Y:S02]  /*11a70*/  MOV R2, 0x11a90 ;  /* 0x00011a9000027802 */ /* 0x000fe40000000f00 */
[----:B-12---:R-:W-:Y:S05]  /*11a80*/  CALL.REL.NOINC `($__internal_1_$__cuda_sm70_shflsync_idx_p) ;  /* 0x00000cb000007944 */ /* 0x006fea0003c00000 */
[----:B------:R-:W-:Y:S01]  /*11a90*/  MOV R2, R58 ;  /* 0x0000003a00027202 */ /* 0x000fe20000000f00 */
[----:B------:R-:W-:Y:S05]  /*11aa0*/  BRA `(.L_x_199) ;  /* 0xffffc5d000007947 */ /* 0x000fea000383ffff */
.L_x_126:
        /* <DEDUP_REMOVED lines=13> */
.L_x_127:
[----:B------:R-:W-:Y:S01]  /*11b80*/  IMAD.MOV.U32 R56, RZ, RZ, R5 ;  /* 0x000000ffff387224 */ /* 0x000fe200078e0005 */
[----:B------:R-:W-:Y:S01]  /*11b90*/  MOV R10, 0x2 ;  /* 0x00000002000a7802 */ /* 0x000fe20000000f00 */
[----:B-1----:R-:W-:Y:S01]  /*11ba0*/  IMAD.MOV.U32 R3, RZ, RZ, 0x181f ;  /* 0x0000181fff037424 */ /* 0x002fe200078e00ff */
[----:B------:R-:W-:Y:S02]  /*11bb0*/  MOV R2, 0x11bd0 ;  /* 0x00011bd000027802 */ /* 0x000fe40000000f00 */
[----:B---34-:R-:W-:Y:S05]  /*11bc0*/  CALL.REL.NOINC `($__internal_1_$__cuda_sm70_shflsync_idx_p) ;  /* 0x00000b7000007944 */ /* 0x018fea0003c00000 */
[----:B------:R-:W-:Y:S01]  /*11bd0*/  MOV R7, R58 ;  /* 0x0000003a00077202 */ /* 0x000fe20000000f00 */
[----:B------:R-:W-:Y:S05]  /*11be0*/  BRA `(.L_x_201) ;  /* 0xffffc60000007947 */ /* 0x000fea000383ffff */
.L_x_128:
[----:B------:R-:W-:Y:S01]  /*11bf0*/  IMAD.MOV.U32 R56, RZ, RZ, R6 ;  /* 0x000000ffff387224 */ /* 0x000fe200078e0006 */
[----:B------:R-:W-:Y:S01]  /*11c00*/  MOV R10, 0x2 ;  /* 0x00000002000a7802 */ /* 0x000fe20000000f00 */
[----:B-1----:R-:W-:Y:S01]  /*11c10*/  IMAD.MOV.U32 R3, RZ, RZ, 0x181f ;  /* 0x0000181fff037424 */ /* 0x002fe200078e00ff */
[----:B------:R-:W-:Y:S02]  /*11c20*/  MOV R2, 0x11c40 ;  /* 0x00011c4000027802 */ /* 0x000fe40000000f00 */
[----:B--234-:R-:W-:Y:S05]  /*11c30*/  CALL.REL.NOINC `($__internal_1_$__cuda_sm70_shflsync_idx_p) ;  /* 0x00000b0000007944 */ /* 0x01cfea0003c00000 */
[----:B------:R-:W-:Y:S01]  /*11c40*/  MOV R2, R58 ;  /* 0x0000003a00027202 */ /* 0x000fe20000000f00 */
[----:B------:R-:W-:Y:S05]  /*11c50*/  BRA `(.L_x_202) ;  /* 0xffffc5b000007947 */ /* 0x000fea000383ffff */
.L_x_129:
        /* <DEDUP_REMOVED lines=13> */
.L_x_130:
[----:B------:R-:W-:Y:S01]  /*11d30*/  IMAD.MOV.U32 R56, RZ, RZ, R5 ;  /* 0x000000ffff387224 */ /* 0x000fe200078e0005 */
[----:B------:R-:W-:Y:S01]  /*11d40*/  MOV R10, 0x4 ;  /* 0x00000004000a7802 */ /* 0x000fe20000000f00 */
[----:B--2---:R-:W-:Y:S01]  /*11d50*/  IMAD.MOV.U32 R3, RZ, RZ, 0x181f ;  /* 0x0000181fff037424 */ /* 0x004fe200078e00ff */
[----:B------:R-:W-:Y:S02]  /*11d60*/  MOV R2, 0x11d80 ;  /* 0x00011d8000027802 */ /* 0x000fe40000000f00 */
[----:B-1-34-:R-:W-:Y:S05]  /*11d70*/  CALL.REL.NOINC `($__internal_1_$__cuda_sm70_shflsync_idx_p) ;  /* 0x000009c000007944 */ /* 0x01afea0003c00000 */
[----:B------:R-:W-:Y:S01]  /*11d80*/  MOV R7, R58 ;  /* 0x0000003a00077202 */ /* 0x000fe20000000f00 */
[----:B------:R-:W-:Y:S05]  /*11d90*/  BRA `(.L_x_204) ;  /* 0xffffc58000007947 */ /* 0x000fea000383ffff */
.L_x_131:
[----:B------:R-:W-:Y:S01]  /*11da0*/  IMAD.MOV.U32 R56, RZ, RZ, R6 ;  /* 0x000000ffff387224 */ /* 0x000fe200078e0006 */
[----:B------:R-:W-:Y:S01]  /*11db0*/  MOV R10, 0x4 ;  /* 0x00000004000a7802 */ /* 0x000fe20000000f00 */
[----:B--2---:R-:W-:Y:S01]  /*11dc0*/  IMAD.MOV.U32 R3, RZ, RZ, 0x181f ;  /* 0x0000181fff037424 */ /* 0x004fe200078e00ff */
[----:B------:R-:W-:Y:S02]  /*11dd0*/  MOV R2, 0x11df0 ;  /* 0x00011df000027802 */ /* 0x000fe40000000f00 */
[----:B-1-34-:R-:W-:Y:S05]  /*11de0*/  CALL.REL.NOINC `($__internal_1_$__cuda_sm70_shflsync_idx_p) ;  /* 0x0000095000007944 */ /* 0x01afea0003c00000 */
[----:B------:R-:W-:Y:S01]  /*11df0*/  MOV R2, R58 ;  /* 0x0000003a00027202 */ /* 0x000fe20000000f00 */
[----:B------:R-:W-:Y:S05]  /*11e00*/  BRA `(.L_x_205) ;  /* 0xffffc53000007947 */ /* 0x000fea000383ffff */
.L_x_132:
        /* <DEDUP_REMOVED lines=13> */
.L_x_133:
[----:B------:R-:W-:Y:S01]  /*11ee0*/  IMAD.MOV.U32 R56, RZ, RZ, R5 ;  /* 0x000000ffff387224 */ /* 0x000fe200078e0005 */
[----:B------:R-:W-:Y:S01]  /*11ef0*/  MOV R10, 0x6 ;  /* 0x00000006000a7802 */ /* 0x000fe20000000f00 */
[----:B--2---:R-:W-:Y:S01]  /*11f00*/  IMAD.MOV.U32 R3, RZ, RZ, 0x181f ;  /* 0x0000181fff037424 */ /* 0x004fe200078e00ff */
[----:B------:R-:W-:Y:S02]  /*11f10*/  MOV R2, 0x11f30 ;  /* 0x00011f3000027802 */ /* 0x000fe40000000f00 */
[----:B-1--4-:R-:W-:Y:S05]  /*11f20*/  CALL.REL.NOINC `($__internal_1_$__cuda_sm70_shflsync_idx_p) ;  /* 0x0000081000007944 */ /* 0x012fea0003c00000 */
[----:B------:R-:W-:Y:S01]  /*11f30*/  MOV R7, R58 ;  /* 0x0000003a00077202 */ /* 0x000fe20000000f00 */
[----:B------:R-:W-:Y:S05]  /*11f40*/  BRA `(.L_x_207) ;  /* 0xffffc50000007947 */ /* 0x000fea000383ffff */
.L_x_134:
[----:B------:R-:W-:Y:S01]  /*11f50*/  IMAD.MOV.U32 R56, RZ, RZ, R6 ;  /* 0x000000ffff387224 */ /* 0x000fe200078e0006 */
[----:B------:R-:W-:Y:S01]  /*11f60*/  MOV R10, 0x6 ;  /* 0x00000006000a7802 */ /* 0x000fe20000000f00 */
[----:B--2---:R-:W-:Y:S01]  /*11f70*/  IMAD.MOV.U32 R3, RZ, RZ, 0x181f ;  /* 0x0000181fff037424 */ /* 0x004fe200078e00ff */
[----:B------:R-:W-:Y:S02]  /*11f80*/  MOV R2, 0x11fa0 ;  /* 0x00011fa000027802 */ /* 0x000fe40000000f00 */
[----:B-1-34-:R-:W-:Y:S05]  /*11f90*/  CALL.REL.NOINC `($__internal_1_$__cuda_sm70_shflsync_idx_p) ;  /* 0x000007a000007944 */ /* 0x01afea0003c00000 */
[----:B------:R-:W-:Y:S01]  /*11fa0*/  MOV R2, R58 ;  /* 0x0000003a00027202 */ /* 0x000fe20000000f00 */
[----:B------:R-:W-:Y:S05]  /*11fb0*/  BRA `(.L_x_208) ;  /* 0xffffc4b000007947 */ /* 0x000fea000383ffff */
.L_x_135:
        /* <DEDUP_REMOVED lines=13> */
.L_x_137:
[----:B------:R-:W-:Y:S01]  /*12090*/  IMAD.MOV.U32 R56, RZ, RZ, R57 ;  /* 0x000000ffff387224 */ /* 0x000fe200078e0039 */
[----:B------:R-:W-:Y:S01]  /*120a0*/  MOV R10, RZ ;  /* 0x000000ff000a7202 */ /* 0x000fe20000000f00 */
[----:B----4-:R-:W-:Y:S01]  /*120b0*/  IMAD.MOV.U32 R3, RZ, RZ, 0x1f ;  /* 0x0000001fff037424 */ /* 0x010fe200078e00ff */
[----:B------:R-:W-:Y:S02]  /*120c0*/  MOV R2, 0x120e0 ;  /* 0x000120e000027802 */ /* 0x000fe40000000f00 */
[----:B------:R-:W-:Y:S05]  /*120d0*/  CALL.REL.NOINC `($__internal_1_$__cuda_sm70_shflsync_idx_p) ;  /* 0x0000066000007944 */ /* 0x000fea0003c00000 */
[----:B------:R-:W-:Y:S01]  /*120e0*/  MOV R9, R58 ;  /* 0x0000003a00097202 */ /* 0x000fe20000000f00 */
[----:B------:R-:W-:Y:S05]  /*120f0*/  BRA `(.L_x_210) ;  /* 0xffffc56000007947 */ /* 0x000fea000383ffff */
.L_x_138:
[----:B------:R-:W-:Y:S01]  /*12100*/  IMAD.MOV.U32 R56, RZ, RZ, R57 ;  /* 0x000000ffff387224 */ /* 0x000fe200078e0039 */
[----:B------:R-:W-:Y:S01]  /*12110*/  MOV R10, 0x1 ;  /* 0x00000001000a7802 */ /* 0x000fe20000000f00 */
[----:B----4-:R-:W-:Y:S01]  /*12120*/  IMAD.MOV.U32 R3, RZ, RZ, 0x1f ;  /* 0x0000001fff037424 */ /* 0x010fe200078e00ff */
[----:B------:R-:W-:Y:S02]  /*12130*/  MOV R2, 0x12150 ;  /* 0x0001215000027802 */ /* 0x000fe40000000f00 */
[----:B-12---:R-:W-:Y:S05]  /*12140*/  CALL.REL.NOINC `($__internal_1_$__cuda_sm70_shflsync_idx_p) ;  /* 0x000005f000007944 */ /* 0x006fea0003c00000 */
[----:B------:R-:W-:Y:S01]  /*12150*/  MOV R8, R58 ;  /* 0x0000003a00087202 */ /* 0x000fe20000000f00 */
[----:B------:R-:W-:Y:S05]  /*12160*/  BRA `(.L_x_211) ;  /* 0xffffc51000007947 */ /* 0x000fea000383ffff */
.L_x_139:
[----:B------:R-:W-:Y:S02]  /*12170*/  MOV R2, 0x1 ;  /* 0x0000000100027802 */ /* 0x000fe40000000f00 */
[----:B------:R-:W-:-:S02]  /*12180*/  MOV R3, 0x121a0 ;  /* 0x000121a000037802 */ /* 0x000fc40000000f00 */
[----:B-123--:R-:W-:Y:S05]  /*12190*/  CALL.REL.NOINC `($__internal_2_$__cuda_sm70_shflsync_up_p) ;  /* 0x000005f000007944 */ /* 0x00efea0003c00000 */
[----:B------:R-:W-:Y:S05]  /*121a0*/  BRA `(.L_x_212) ;  /* 0xffffc60000007947 */ /* 0x000fea000383ffff */
.L_x_140:
[----:B------:R-:W-:Y:S02]  /*121b0*/  MOV R2, 0x2 ;  /* 0x0000000200027802 */ /* 0x000fe40000000f00 */
[----:B------:R-:W-:-:S02]  /*121c0*/  MOV R3, 0x121e0 ;  /* 0x000121e000037802 */ /* 0x000fc40000000f00 */
[----:B-12---:R-:W-:Y:S05]  /*121d0*/  CALL.REL.NOINC `($__internal_2_$__cuda_sm70_shflsync_up_p) ;  /* 0x000005b000007944 */ /* 0x006fea0003c00000 */
        /* <DEDUP_REMOVED lines=24> */
.L_x_144:
[----:B------:R-:W-:Y:S02]  /*12360*/  MOV R2, 0x1 ;  /* 0x0000000100027802 */ /* 0x000fe40000000f00 */
[----:B------:R-:W-:Y:S02]  /*12370*/  MOV R3, 0x12390 ;  /* 0x0001239000037802 */ /* 0x000fe40000000f00 */
[----:B------:R-:W-:Y:S05]  /*12380*/  CALL.REL.NOINC `($__internal_2_$__cuda_sm70_shflsync_up_p) ;  /* 0x0000040000007944 */ /* 0x000fea0003c00000 */
[----:B------:R-:W-:Y:S01]  /*12390*/  MOV R2, R4 ;  /* 0x0000000400027202 */ /* 0x000fe20000000f00 */
[----:B------:R-:W-:Y:S05]  /*123a0*/  BRA `(.L_x_214) ;  /* 0xffffc66000007947 */ /* 0x000fea000383ffff */
.L_x_145:
        /* <DEDUP_REMOVED lines=27> */
.L_x_147:
[----:B------:R-:W-:Y:S02]  /*12560*/  SEL R0, RZ, 0x1, P0 ;  /* 0x00000001ff007807 */ /* 0x000fe40000000000 */
[----:B------:R-:W-:Y:S02]  /*12570*/  MOV R2, 0x12590 ;  /* 0x0001259000027802 */ /* 0x000fe40000000f00 */
[----:B---3--:R-:W-:Y:S05]  /*12580*/  CALL.REL.NOINC `($__internal_3_$__cuda_sm70_votesync_ballot) ;  /* 0x0000027000007944 */ /* 0x008fea0003c00000 */
[----:B------:R-:W-:Y:S05]  /*12590*/  BRA `(.L_x_216) ;  /* 0xffffc60000007947 */ /* 0x000fea000383ffff */
.L_x_148:
[----:B------:R-:W-:Y:S01]  /*125a0*/  IMAD.MOV.U32 R56, RZ, RZ, R6 ;  /* 0x000000ffff387224 */ /* 0x000fe200078e0006 */
[----:B--2---:R-:W-:Y:S01]  /*125b0*/  MOV R10, R11 ;  /* 0x0000000b000a7202 */ /* 0x004fe20000000f00 */
[----:B------:R-:W-:Y:S01]  /*125c0*/  IMAD.MOV.U32 R3, RZ, RZ, 0x1f ;  /* 0x0000001fff037424 */ /* 0x000fe200078e00ff */
[----:B------:R-:W-:Y:S02]  /*125d0*/  MOV R2, 0x125f0 ;  /* 0x000125f000027802 */ /* 0x000fe40000000f00 */
[----:B-1-3--:R-:W-:Y:S05]  /*125e0*/  CALL.REL.NOINC `($__internal_1_$__cuda_sm70_shflsync_idx_p) ;  /* 0x0000015000007944 */ /* 0x00afea0003c00000 */
[----:B------:R-:W-:Y:S01]  /*125f0*/  IMAD.MOV.U32 R6, RZ, RZ, R58 ;  /* 0x000000ffff067224 */ /* 0x000fe200078e003a */
[----:B------:R-:W-:Y:S01]  /*12600*/  MOV R10, R11 ;  /* 0x0000000b000a7202 */ /* 0x000fe20000000f00 */
[----:B------:R-:W-:Y:S01]  /*12610*/  IMAD.MOV.U32 R56, RZ, RZ, R7 ;  /* 0x000000ffff387224 */ /* 0x000fe200078e0007 */
[----:B------:R-:W-:Y:S02]  /*12620*/  MOV R3, 0x1f ;  /* 0x0000001f00037802 */ /* 0x000fe40000000f00 */
[----:B------:R-:W-:-:S02]  /*12630*/  MOV R2, 0x12650 ;  /* 0x0001265000027802 */ /* 0x000fc40000000f00 */
[----:B------:R-:W-:Y:S05]  /*12640*/  CALL.REL.NOINC `($__internal_1_$__cuda_sm70_shflsync_idx_p) ;  /* 0x000000f000007944 */ /* 0x000fea0003c00000 */
[----:B------:R-:W-:Y:S01]  /*12650*/  MOV R7, R58 ;  /* 0x0000003a00077202 */ /* 0x000fe20000000f00 */
[----:B------:R-:W-:Y:S05]  /*12660*/  BRA `(.L_x_217) ;  /* 0xffffc57000007947 */ /* 0x000fea000383ffff */
.L_x_151:
[----:B------:R-:W-:Y:S01]  /*12670*/  IMAD.MOV.U32 R56, RZ, RZ, R4 ;  /* 0x000000ffff387224 */ /* 0x000fe200078e0004 */
[----:B------:R-:W-:Y:S01]  /*12680*/  MOV R10, R0 ;  /* 0x00000000000a7202 */ /* 0x000fe20000000f00 */
[----:B------:R-:W-:Y:S01]  /*12690*/  IMAD.MOV.U32 R3, RZ, RZ, 0x1f ;  /* 0x0000001fff037424 */ /* 0x000fe200078e00ff */
[----:B------:R-:W-:-:S02]  /*126a0*/  MOV R2, 0x126c0 ;  /* 0x000126c000027802 */ /* 0x000fc40000000f00 */
[----:B--234-:R-:W-:Y:S05]  /*126b0*/  CALL.REL.NOINC `($__internal_1_$__cuda_sm70_shflsync_idx_p) ;  /* 0x0000008000007944 */ /* 0x01cfea0003c00000 */
[----:B------:R-:W-:Y:S01]  /*126c0*/  MOV R12, R58 ;  /* 0x0000003a000c7202 */ /* 0x000fe20000000f00 */
[----:B------:R-:W-:Y:S05]  /*126d0*/  BRA `(.L_x_150) ;  /* 0xffffc56000007947 */ /* 0x000fea000383ffff */
        .weak           $__internal_0_$__cuda_sm70_shflsync_bfly_p
        .type           $__internal_0_$__cuda_sm70_shflsync_bfly_p,@function
        .size           $__internal_0_$__cuda_sm70_shflsync_bfly_p,($__internal_1_$__cuda_sm70_shflsync_idx_p - $__internal_0_$__cuda_sm70_shflsync_bfly_p)
$__internal_0_$__cuda_sm70_shflsync_bfly_p:
[----:B------:R-:W-:Y:S02]  /*126e0*/  MOV R8, 0x1f ;  /* 0x0000001f00087802 */ /* 0x000fe40000000f00 */
[----:B------:R-:W-:-:S04]  /*126f0*/  MOV R14, 0xffffffff ;  /* 0xffffffff000e7802 */ /* 0x000fc80000000f00 */
[----:B------:R-:W-:Y:S04]  /*12700*/  WARPSYNC R14 ;  /* 0x0000000e00007348 */ /* 0x000fe80003800000 */
[----:B------:R1:W2:Y:S02]  /*12710*/  SHFL.BFLY PT, R8, R4, R3, R8 ;  /* 0x0c00000304087389 */ /* 0x0002a400000e0008 */
[----:B-1----:R-:W-:-:S04]  /*12720*/  MOV R3, 0x0 ;  /* 0x0000000000037802 */ /* 0x002fc80000000f00 */
[----:B--2---:R-:W-:Y:S05]  /*12730*/  RET.REL.NODEC R2 `(_ZN7cutlass13device_kernelIN5flash19enable_sm80_to_sm89INS1_16FlashAttnFwdSm80INS1_25CollectiveMainloopFwdSm80ILi4ELi1ELb0EN4cute5tupleIJNS5_1CILi128EEENS7_ILi80EEENS7_ILi64EEEEEELi64ENS_6half_tEfNS_4arch4Sm80ELb0ELb0ELb1ELb1ELb1ELb0ELb1ELb1EEENS1_21CollectiveEpilogueFwdINS6_IJS8_SA_S9_EEENS6_IJNS7_ILi1EEESI_SI_EEESC_SE_Li128ELb1ELb1ELb1ELb0EEENS1_36VarlenDynamicPersistentTileSchedulerILi128ELi80ELi128ELi128ELb1ELb1ELb0ELb0ELb1ELb1EEEEEEEEEvNT_6ParamsE) ;  /* 0xfffed8c002007950 */ /* 0x004fea0003c3ffff */
        .weak           $__internal_1_$__cuda_sm70_shflsync_idx_p
        .type           $__internal_1_$__cuda_sm70_shflsync_idx_p,@function
        .size           $__internal_1_$__cuda_sm70_shflsync_idx_p,($__internal_2_$__cuda_sm70_shflsync_up_p - $__internal_1_$__cuda_sm70_shflsync_idx_p)
$__internal_1_$__cuda_sm70_shflsync_idx_p:
[----:B------:R-:W-:-:S04]  /*12740*/  MOV R58, 0xffffffff ;  /* 0xffffffff003a7802 */ /* 0x000fc80000000f00 */
[----:B------:R-:W-:Y:S04]  /*12750*/  WARPSYNC R58 ;  /* 0x0000003a00007348 */ /* 0x000fe80003800000 */
[----:B------:R1:W2:Y:S02]  /*12760*/  SHFL.IDX PT, R58, R56, R10, R3 ;  /* 0x0000000a383a7389 */ /* 0x0002a400000e0003 */
[----:B-1----:R-:W-:-:S04]  /*12770*/  MOV R3, 0x0 ;  /* 0x0000000000037802 */ /* 0x002fc80000000f00 */
[----:B--2---:R-:W-:Y:S05]  /*12780*/  RET.REL.NODEC R2 `(_ZN7cutlass13device_kernelIN5flash19enable_sm80_to_sm89INS1_16FlashAttnFwdSm80INS1_25CollectiveMainloopFwdSm80ILi4ELi1ELb0EN4cute5tupleIJNS5_1CILi128EEENS7_ILi80EEENS7_ILi64EEEEEELi64ENS_6half_tEfNS_4arch4Sm80ELb0ELb0ELb1ELb1ELb1ELb0ELb1ELb1EEENS1_21CollectiveEpilogueFwdINS6_IJS8_SA_S9_EEENS6_IJNS7_ILi1EEESI_SI_EEESC_SE_Li128ELb1ELb1ELb1ELb0EEENS1_36VarlenDynamicPersistentTileSchedulerILi128ELi80ELi128ELi128ELb1ELb1ELb0ELb0ELb1ELb1EEEEEEEEEvNT_6ParamsE) ;  /* 0xfffed87002007950 */ /* 0x004fea0003c3ffff */
        .weak           $__internal_2_$__cuda_sm70_shflsync_up_p
        .type           $__internal_2_$__cuda_sm70_shflsync_up_p,@function
        .size           $__internal_2_$__cuda_sm70_shflsync_up_p,($__internal_3_$__cuda_sm70_votesync_ballot - $__internal_2_$__cuda_sm70_shflsync_up_p)
$__internal_2_$__cuda_sm70_shflsync_up_p:
[----:B------:R-:W-:Y:S02]  /*12790*/  IMAD.MOV.U32 R4, RZ, RZ, RZ ;  /* 0x000000ffff047224 */ /* 0x000fe400078e00ff */
[----:B------:R-:W-:-:S04]  /*127a0*/  IMAD.MOV.U32 R10, RZ, RZ, -0x1 ;  /* 0xffffffffff0a7424 */ /* 0x000fc800078e00ff */
[----:B------:R-:W-:Y:S04]  /*127b0*/  WARPSYNC R10 ;  /* 0x0000000a00007348 */ /* 0x000fe80003800000 */
[----:B------:R1:W2:Y:S02]  /*127c0*/  SHFL.UP PT, R4, R0, R2, R4 ;  /* 0x0400000200047389 */ /* 0x0002a400000e0004 */
[----:B-1----:R-:W-:Y:S02]  /*127d0*/  MOV R2, R3 ;  /* 0x0000000300027202 */ /* 0x002fe40000000f00 */
[----:B------:R-:W-:-:S04]  /*127e0*/  MOV R3, 0x0 ;  /* 0x0000000000037802 */ /* 0x000fc80000000f00 */
[----:B--2---:R-:W-:Y:S05]  /*127f0*/  RET.REL.NODEC R2 `(_ZN7cutlass13device_kernelIN5flash19enable_sm80_to_sm89INS1_16FlashAttnFwdSm80INS1_25CollectiveMainloopFwdSm80ILi4ELi1ELb0EN4cute5tupleIJNS5_1CILi128EEENS7_ILi80EEENS7_ILi64EEEEEELi64ENS_6half_tEfNS_4arch4Sm80ELb0ELb0ELb1ELb1ELb1ELb0ELb1ELb1EEENS1_21CollectiveEpilogueFwdINS6_IJS8_SA_S9_EEENS6_IJNS7_ILi1EEESI_SI_EEESC_SE_Li128ELb1ELb1ELb1ELb0EEENS1_36VarlenDynamicPersistentTileSchedulerILi128ELi80ELi128ELi128ELb1ELb1ELb0ELb0ELb1ELb1EEEEEEEEEvNT_6ParamsE) ;  /* 0xfffed80002007950 */ /* 0x004fea0003c3ffff */
        .weak           $__internal_3_$__cuda_sm70_votesync_ballot
        .type           $__internal_3_$__cuda_sm70_votesync_ballot,@function
        .size           $__internal_3_$__cuda_sm70_votesync_ballot,(.L_x_1910 - $__internal_3_$__cuda_sm70_votesync_ballot)
$__internal_3_$__cuda_sm70_votesync_ballot:
[----:B------:R-:W-:Y:S01]  /*12800*/  ISETP.NE.U32.AND P0, PT, R0, 0x1, PT ;  /* 0x000000010000780c */ /* 0x000fe20003f05070 */
[----:B------:R-:W-:-:S04]  /*12810*/  IMAD.MOV.U32 R3, RZ, RZ, -0x1 ;  /* 0xffffffffff037424 */ /* 0x000fc800078e00ff */
[----:B------:R-:W-:Y:S08]  /*12820*/  WARPSYNC R3 ;  /* 0x0000000300007348 */ /* 0x000ff00003800000 */
[----:B------:R-:W-:-:S04]  /*12830*/  VOTE.ANY R0, PT, !P0 ;  /* 0x0000000000007806 */ /* 0x000fc800040e0100 */
[----:B------:R-:W-:Y:S01]  /*12840*/  LOP3.LUT R0, R0, R3, RZ, 0xc0, !PT ;  /* 0x0000000300007212 */ /* 0x000fe200078ec0ff */
[----:B------:R-:W-:-:S04]  /*12850*/  IMAD.MOV.U32 R3, RZ, RZ, 0x0 ;  /* 0x00000000ff037424 */ /* 0x000fc800078e00ff */
[----:B------:R-:W-:Y:S05]  /*12860*/  RET.REL.NODEC R2 `(_ZN7cutlass13device_kernelIN5flash19enable_sm80_to_sm89INS1_16FlashAttnFwdSm80INS1_25CollectiveMainloopFwdSm80ILi4ELi1ELb0EN4cute5tupleIJNS5_1CILi128EEENS7_ILi80EEENS7_ILi64EEEEEELi64ENS_6half_tEfNS_4arch4Sm80ELb0ELb0ELb1ELb1ELb1ELb0ELb1ELb1EEENS1_21CollectiveEpilogueFwdINS6_IJS8_SA_S9_EEENS6_IJNS7_ILi1EEESI_SI_EEESC_SE_Li128ELb1ELb1ELb1ELb0EEENS1_36VarlenDynamicPersistentTileSchedulerILi128ELi80ELi128ELi128ELb1ELb1ELb0ELb0ELb1ELb1EEEEEEEEEvNT_6ParamsE) ;  /* 0xfffed79002007950 */ /* 0x000fea0003c3ffff */
.L_x_218:
        /* <DEDUP_REMOVED lines=9> */
.L_x_1910:


//--------------------- .text._ZN7cutlass13device_kernelIN5flash19enable_sm80_to_sm89INS1_16FlashAttnFwdSm80INS1_25CollectiveMainloopFwdSm80ILi4ELi1ELb0EN4cute5tupleIJNS5_1CILi128EEENS7_ILi80EEENS7_ILi64EEEEEELi64ENS_6half_tEfNS_4arch4Sm80ELb0ELb0ELb1ELb1ELb1ELb1ELb1ELb1EEENS1_21CollectiveEpilogueFwdINS6_IJS8_SA_S9_EEENS6_IJNS7_ILi1EEESI_SI_EEESC_SE_Li128ELb1ELb1ELb1ELb0EEENS1_36VarlenDynamicPersistentTileSchedulerILi128ELi80ELi128ELi128ELb1ELb1ELb0ELb0ELb1ELb1EEEEEEEEEvNT_6ParamsE --------------------------
	.section	.text._ZN7cutlass13device_kernelIN5flash19enable_sm80_to_sm89INS1_16FlashAttnFwdSm80INS1_25CollectiveMainloopFwdSm80ILi4ELi1ELb0EN4cute5tupleIJNS5_1CILi128EEENS7_ILi80EEENS7_ILi64EEEEEELi64ENS_6half_tEfNS_4arch4Sm80ELb0ELb0ELb1ELb1ELb1ELb1ELb1ELb1EEENS1_21CollectiveEpilogueFwdINS6_IJS8_SA_S9_EEENS6_IJNS7_ILi1EEESI_SI_EEESC_SE_Li128ELb1ELb1ELb1ELb0EEENS1_36VarlenDynamicPersistentTileSchedulerILi128ELi80ELi128ELi128ELb1ELb1ELb0ELb0ELb1ELb1EEEEEEEEEvNT_6ParamsE,"ax",@progbits
	.sectioninfo	@"SHI_REGISTERS=255"
	.align	128
.text._ZN7cutlass13device_kernelIN5flash19enable_sm80_to_sm89INS1_16FlashAttnFwdSm80INS1_25CollectiveMainloopFwdSm80ILi4ELi1ELb0EN4cute5tupleIJNS5_1CILi128EEENS7_ILi80EEENS7_ILi64EEEEEELi64ENS_6half_tEfNS_4arch4Sm80ELb0ELb0ELb1ELb1ELb1ELb1ELb1ELb1EEENS1_21CollectiveEpilogueFwdINS6_IJS8_SA_S9_EEENS6_IJNS7_ILi1EEESI_SI_EEESC_SE_Li128ELb1ELb1ELb1ELb0EEENS1_36VarlenDynamicPersistentTileSchedulerILi128ELi80ELi128ELi128ELb1ELb1ELb0ELb0ELb1ELb1EEEEEEEEEvNT_6ParamsE:
        .type           _ZN7cutlass13device_kernelIN5flash19enable_sm80_to_sm89INS1_16FlashAttnFwdSm80INS1_25CollectiveMainloopFwdSm80ILi4ELi1ELb0EN4cute5tupleIJNS5_1CILi128EEENS7_ILi80EEENS7_ILi64EEEEEELi64ENS_6half_tEfNS_4arch4Sm80ELb0ELb0ELb1ELb1ELb1ELb1ELb1ELb1EEENS1_21CollectiveEpilogueFwdINS6_IJS8_SA_S9_EEENS6_IJNS7_ILi1EEESI_SI_EEESC_SE_Li128ELb1ELb1ELb1ELb0EEENS1_36VarlenDynamicPersistentTileSchedulerILi128ELi80ELi128ELi128ELb1ELb1ELb0ELb0ELb1ELb1EEEEEEEEEvNT_6ParamsE,@function
        .size           _ZN7cutlass13device_kernelIN5flash19enable_sm80_to_sm89INS1_16FlashAttnFwdSm80INS1_25CollectiveMainloopFwdSm80ILi4ELi1ELb0EN4cute5tupleIJNS5_1CILi128EEENS7_ILi80EEENS7_ILi64EEEEEELi64ENS_6half_tEfNS_4arch4Sm80ELb0ELb0ELb1ELb1ELb1ELb1ELb1ELb1EEENS1_21CollectiveEpilogueFwdINS6_IJS8_SA_S9_EEENS6_IJNS7_ILi1EEESI_SI_EEESC_SE_Li128ELb1ELb1ELb1ELb0EEENS1_36VarlenDynamicPersistentTileSchedulerILi128ELi80ELi128ELi128ELb1ELb1ELb0ELb0ELb1ELb1EEEEEEEEEvNT_6ParamsE,(.L_x_1915 - _ZN7cutlass13device_kernelIN5flash19enable_sm80_to_sm89INS1_16FlashAttnFwdSm80INS1_25CollectiveMainloopFwdSm80ILi4ELi1ELb0EN4cute5tupleIJNS5_1CILi128EEENS7_ILi80EEENS7_ILi64EEEEEELi64ENS_6half_tEfNS_4arch4Sm80ELb0ELb0ELb1ELb1ELb1ELb1ELb1ELb1EEENS1_21CollectiveEpilogueFwdINS6_IJS8_SA_S9_EEENS6_IJNS7_ILi1EEESI_SI_EEESC_SE_Li128ELb1ELb1ELb1ELb0EEENS1_36VarlenDynamicPersistentTileSchedulerILi128ELi80ELi128ELi128ELb1ELb1ELb0ELb0ELb1ELb1EEEEEEEEEvNT_6ParamsE)
        .other          _ZN7cutlass13device_kernelIN5flash19enable_sm80_to_sm89INS1_16FlashAttnFwdSm80INS1_25CollectiveMainloopFwdSm80ILi4ELi1ELb0EN4cute5tupleIJNS5_1CILi128EEENS7_ILi80EEENS7_ILi64EEEEEELi64ENS_6half_tEfNS_4arch4Sm80ELb0ELb0ELb1ELb1ELb1ELb1ELb1ELb1EEENS1_21CollectiveEpilogueFwdINS6_IJS8_SA_S9_EEENS6_IJNS7_ILi1EEESI_SI_EEESC_SE_Li128ELb1ELb1ELb1ELb0EEENS1_36VarlenDynamicPersistentTileSchedulerILi128ELi80ELi128ELi128ELb1ELb1ELb0ELb0ELb1ELb1EEEEEEEEEvNT_6ParamsE,@"STO_CUDA_ENTRY STV_DEFAULT"
_ZN7cutlass13device_kernelIN5flash19enable_sm80_to_sm89INS1_16FlashAttnFwdSm80INS1_25CollectiveMainloopFwdSm80ILi4ELi1ELb0EN4cute5tupleIJNS5_1CILi128EEENS7_ILi80EEENS7_ILi64EEEEEELi64ENS_6half_tEfNS_4arch4Sm80ELb0ELb0ELb1ELb1ELb1ELb1ELb1ELb1EEENS1_21CollectiveEpilogueFwdINS6_IJS8_SA_S9_EEENS6_IJNS7_ILi1EEESI_SI_EEESC_SE_Li128ELb1ELb1ELb1ELb0EEENS1_36VarlenDynamicPersistentTileSchedulerILi128ELi80ELi128ELi128ELb1ELb1ELb0ELb0ELb1ELb1EEEEEEEEEvNT_6ParamsE:
        /* <DEDUP_REMOVED lines=54> */
.L_x_224:
        /* <DEDUP_REMOVED lines=17> */
.L_x_411:
        /* <DEDUP_REMOVED lines=16> */
.L_x_412:
[----:B--2---:R-:W-:-:S05]  /*0570*/  IMAD R0, R0, c[0x0][0x538], RZ ;  /* 0x00014e0000007a24 */ /* 0x004fca00078e02ff */
[----:B------:R-:W-:-:S04]  /*0580*/  IADD3 R6, R0, R6, RZ ;  /* 0x0000000600067210 */ /* 0x000fc80007ffe0ff */
[----:B------:R-:W-:-:S13]  /*0590*/  ISETP.GT.AND P0, PT, R6, UR4, PT ;  /* 0x0000000406007c0c */ /* 0x000fda000bf04270 */
[----:B-1----:R-:W-:Y:S05]  /*05a0*/  @!P0 BRA `(.L_x_224) ;  /* 0xfffffdb000008947 */ /* 0x002fea000383ffff */
.L_x_220:
[----:B------:R-:W-:-:S05]  /*05b0*/  IADD3 R12, -R0, R6, RZ ;  /* 0x00000006000c7210 */ /* 0x000fca0007ffe1ff */
[----:B------:R-:W-:-:S05]  /*05c0*/  IMAD R0, R4, c[0x0][0x538], R12 ;  /* 0x00014e0004007a24 */ /* 0x000fca00078e020c */
[----:B------:R-:W-:Y:S01]  /*05d0*/  ISETP.GT.AND P0, PT, R0, UR4, PT ;  /* 0x0000000400007c0c */ /* 0x000fe2000bf04270 */
[----:B------:R-:W-:-:S12]  /*05e0*/  BRA.DIV ~URZ, `(.L_x_225) ;  /* 0x000181f27f007947 */ /* 0x000fd8000b800000 */
[----:B------:R-:W-:-:S04]  /*05f0*/  VOTE.ANY R0, PT, !P0 ;  /* 0x0000000000007806 */ /* 0x000fc800040e0100 */
.L_x_413:
[----:B------:R1:W2:Y:S01]  /*0600*/  POPC R13, R0 ;  /* 0x00000000000d7309 */ /* 0x0002a20000000000 */
[----:B------:R-:W-:Y:S05]  /*0610*/  BRA.DIV ~URZ, `(.L_x_226) ;  /* 0x000182027f007947 */ /* 0x000fea000b800000 */
[----:B--2---:R2:W3:Y:S01]  /*0620*/  SHFL.IDX PT, R11, R8, R13, 0x1f ;  /* 0x00001f0d080b7589 */ /* 0x0044e200000e0000 */
[----:B------:R-:W-:-:S03]  /*0630*/  MOV R6, RZ ;  /* 0x000000ff00067202 */ /* 0x000fc60000000f00 */
[----:B------:R2:W4:Y:S04]  /*0640*/  SHFL.IDX PT, R10, R7, R13, 0x1f ;  /* 0x00001f0d070a7589 */ /* 0x00052800000e0000 */
.L_x_414:
[----:B------:R-:W-:Y:S01]  /*0650*/  ISETP.NE.AND P0, PT, R0, RZ, PT ;  /* 0x000000ff0000720c */ /* 0x000fe20003f05270 */
[----:B------:R-:W-:-:S12]  /*0660*/  BSSY B0, `(.L_x_227) ;  /* 0x0000005000007945 */ /* 0x000fd80003800000 */
[----:B------:R-:W-:Y:S05]  /*0670*/  @!P0 BRA `(.L_x_228) ;  /* 0x0000003000008947 */ /* 0x000fea0003800000 */
[----:B------:R-:W-:Y:S01]  /*0680*/  IADD3 R47, R13, -0x1, RZ ;  /* 0xffffffff0d2f7810 */ /* 0x000fe20007ffe0ff */
[----:B------:R-:W-:Y:S05]  /*0690*/  BRA.DIV ~URZ, `(.L_x_229) ;  /* 0x000182627f007947 */ /* 0x000fea000b800000 */
[----:B------:R1:W2:Y:S02]  /*06a0*/  SHFL.IDX PT, R6, R4, R47, 0x1f ;  /* 0x00001f2f04067589 */ /* 0x0002a400000e0000 */
.L_x_228:
[----:B------:R-:W-:Y:S05]  /*06b0*/  BSYNC B0 ;  /* 0x0000000000007941 */ /* 0x000fea0003800000 */
.L_x_227:
        /* <DEDUP_REMOVED lines=69> */
.L_x_221:
[----:B------:R-:W-:Y:S01]  /*0b10*/  MOV R0, UR4 ;  /* 0x0000000400007c02 */ /* 0x000fe20008000f00 */
[----:B------:R-:W-:Y:S04]  /*0b20*/  STL [R1+0x2c], RZ ;  /* 0x00002cff01007387 */ /* 0x000fe80000100800 */
[----:B------:R-:W-:Y:S04]  /*0b30*/  STL [R1+0x30], RZ ;  /* 0x000030ff01007387 */ /* 0x000fe80000100800 */
[----:B------:R1:W-:Y:S02]  /*0b40*/  STL [R1+0x28], R0 ;  /* 0x0000280001007387 */ /* 0x0003e40000100800 */
[----:B-1----:R-:W-:-:S05]  /*0b50*/  MOV R0, c[0x0][0x53c] ;  /* 0x00014f0000007a02 */ /* 0x002fca0000000f00 */
[----:B------:R1:W-:Y:S02]  /*0b60*/  STL [R1+0x34], R0 ;  /* 0x0000340001007387 */ /* 0x0003e40000100800 */
.L_x_230:
        /* <DEDUP_REMOVED lines=8> */
.L_x_219:
[----:B------:R-:W2:Y:S02]  /*0bf0*/  LDL R0, [R1+0x34] ;  /* 0x0000340001007983 */ /* 0x000ea40000100800 */
[----:B--2---:R-:W-:-:S13]  /*0c00*/  ISETP.GE.AND P0, PT, R0, c[0x0][0x53c], PT ;  /* 0x00014f0000007a0c */ /* 0x004fda0003f06270 */
[----:B------:R-:W-:Y:S05]  /*0c10*/  @P0 EXIT ;  /* 0x000000000000094d */ /* 0x000fea0003800000 */
[----:B------:R-:W2:Y:S01]  /*0c20*/  S2R R15, SR_TID.X ;  /* 0x00000000000f7919 */ /* 0x000ea20000002100 */
[----:B------:R-:W-:Y:S01]  /*0c30*/  IMAD.MOV.U32 R18, RZ, RZ, -0x10 ;  /* 0xfffffff0ff127424 */ /* 0x000fe200078e00ff */
[----:B------:R-:W-:Y:S01]  /*0c40*/  ULDC UR4, c[0x0][0x2ac] ;  /* 0x0000ab0000047ab9 */ /* 0x000fe20000000800 */
[----:B------:R-:W-:Y:S01]  /*0c50*/  IMAD.MOV.U32 R17, RZ, RZ, 0x20 ;  /* 0x00000020ff117424 */ /* 0x000fe200078e00ff */
[----:B------:R-:W-:Y:S01]  /*0c60*/  ULDC UR6, c[0x0][0x1d0] ;  /* 0x0000740000067ab9 */ /* 0x000fe20000000800 */
[----:B------:R-:W-:Y:S01]  /*0c70*/  IMAD.MOV.U32 R16, RZ, RZ, 0x40 ;  /* 0x00000040ff107424 */ /* 0x000fe200078e00ff */
[----:B------:R-:W-:Y:S01]  /*0c80*/  UIMAD UR6, UR4, UR6, URZ ;  /* 0x00000006040672a4 */ /* 0x000fe2000f8e023f */
[----:B--2---:R-:W-:-:S04]  /*0c90*/  SHF.R.S32.HI R14, RZ, 0x1f, R15 ;  /* 0x0000001fff0e7819 */ /* 0x004fc8000001140f */
[CC--:B------:R-:W-:Y:S02]  /*0ca0*/  LEA.HI R10, R14.reuse, R15.reuse, RZ, 0x3 ;  /* 0x0000000f0e0a7211 */ /* 0x0c0fe400078f18ff */
[----:B------:R-:W-:Y:S02]  /*0cb0*/  LEA.HI R2, R14, R15, RZ, 0x4 ;  /* 0x0000000f0e027211 */ /* 0x000fe400078f20ff */
[----:B------:R-:W-:Y:S02]  /*0cc0*/  SHF.R.S32.HI R26, RZ, 0x3, R10 ;  /* 0x00000003ff1a7819 */ /* 0x000fe4000001140a */
[----:B-1----:R-:W-:Y:S02]  /*0cd0*/  LOP3.LUT R4, R10, 0xfffffff8, RZ, 0xc0, !PT ;  /* 0xfffffff80a047812 */ /* 0x002fe400078ec0ff */
[----:B------:R-:W-:Y:S01]  /*0ce0*/  SHF.R.S32.HI R3, RZ, 0x4, R2 ;  /* 0x00000004ff037819 */ /* 0x000fe20000011402 */
[----:B------:R-:W-:Y:S01]  /*0cf0*/  IMAD.SHL.U32 R6, R26, 0x40, RZ ;  /* 0x000000401a067824 */ /* 0x000fe200078e00ff */
[C---:B------:R-:W-:Y:S01]  /*0d00*/  LOP3.LUT R0, R2.reuse, 0xfffffff0, RZ, 0xc0, !PT ;  /* 0xfffffff002007812 */ /* 0x040fe200078ec0ff */
[----:B------:R-:W-:Y:S01]  /*0d10*/  IMAD.IADD R9, R15, 0x1, -R4 ;  /* 0x000000010f097824 */ /* 0x000fe200078e0a04 */
[----:B------:R-:W-:-:S03]  /*0d20*/  LEA.HI R5, R2, R3, RZ, 0x1 ;  /* 0x0000000302057211 */ /* 0x000fc600078f08ff */
[----:B------:R-:W-:Y:S01]  /*0d30*/  IMAD.IADD R2, R15, 0x1, -R0 ;  /* 0x000000010f027824 */ /* 0x000fe200078e0a00 */
[----:B------:R-:W-:Y:S01]  /*0d40*/  LOP3.LUT R0, R6, 0x1c0, RZ, 0xc0, !PT ;  /* 0x000001c006007812 */ /* 0x000fe200078ec0ff */
[----:B------:R-:W-:Y:S01]  /*0d50*/  IMAD.SHL.U32 R244, R9, 0x8, RZ ;  /* 0x0000000809f47824 */ /* 0x000fe200078e00ff */
[----:B------:R-:W-:Y:S01]  /*0d60*/  LOP3.LUT R5, R5, 0xfffffffe, RZ, 0xc0, !PT ;  /* 0xfffffffe05057812 */ /* 0x000fe200078ec0ff */
[C---:B------:R-:W-:Y:S01]  /*0d70*/  IMAD.SHL.U32 R7, R9.reuse, 0x40, RZ ;  /* 0x0000004009077824 */ /* 0x040fe200078e00ff */
[----:B------:R-:W-:Y:S01]  /*0d80*/  SHF.R.S32.HI R8, RZ, 0x1f, R2 ;  /* 0x0000001fff087819 */ /* 0x000fe20000011402 */
[----:B------:R-:W-:Y:S01]  /*0d90*/  IMAD R251, R9, 0x10, R26 ;  /* 0x0000001009fb7824 */ /* 0x000fe200078e021a */
[----:B------:R-:W-:Y:S01]  /*0da0*/  LOP3.LUT R6, R0, 0x38, R244, 0xf8, !PT ;  /* 0x0000003800067812 */ /* 0x000fe200078ef8f4 */
[----:B------:R-:W-:Y:S01]  /*0db0*/  IMAD.IADD R12, R3, 0x1, -R5 ;  /* 0x00000001030c7824 */ /* 0x000fe200078e0a05 */
[----:B------:R-:W-:Y:S02]  /*0dc0*/  SHF.R.U32.HI R4, RZ, 0x3, R0 ;  /* 0x00000003ff047819 */ /* 0x000fe40000011600 */
[----:B------:R-:W-:-:S02]  /*0dd0*/  LEA.HI R11, R8, R2, RZ, 0x3 ;  /* 0x00000002080b7211 */ /* 0x000fc400078f18ff */
[----:B------:R-:W-:Y:S02]  /*0de0*/  LOP3.LUT R0, R7, 0x1c0, RZ, 0xc0, !PT ;  /* 0x000001c007007812 */ /* 0x000fe400078ec0ff */
[----:B------:R-:W-:Y:S02]  /*0df0*/  LOP3.LUT R5, R6, R4, RZ, 0x3c, !PT ;  /* 0x0000000406057212 */ /* 0x000fe400078e3cff */
[-C--:B------:R-:W-:Y:S02]  /*0e00*/  LEA.HI R7, R14, R15.reuse, RZ, 0x6 ;  /* 0x0000000f0e077211 */ /* 0x080fe400078f30ff */
[----:B------:R-:W-:Y:S02]  /*0e10*/  LOP3.LUT R4, R11, 0xfffffff8, RZ, 0xc0, !PT ;  /* 0xfffffff80b047812 */ /* 0x000fe400078ec0ff */
[----:B------:R-:W-:Y:S02]  /*0e20*/  LOP3.LUT R6, R0, 0x8, R10, 0xf8, !PT ;  /* 0x0000000800067812 */ /* 0x000fe400078ef80a */
[----:B------:R-:W-:Y:S01]  /*0e30*/  SHF.R.U32.HI R3, RZ, 0x3, R0 ;  /* 0x00000003ff037819 */ /* 0x000fe20000011600 */
[----:B------:R-:W-:Y:S01]  /*0e40*/  IMAD.SHL.U32 R0, R7, 0x8, RZ ;  /* 0x0000000807007824 */ /* 0x000fe200078e00ff */
[-C--:B------:R-:W-:Y:S01]  /*0e50*/  LEA.HI R10, R14, R15.reuse, RZ, 0x2 ;  /* 0x0000000f0e0a7211 */ /* 0x080fe200078f10ff */
[----:B------:R-:W-:Y:S01]  /*0e60*/  IMAD.IADD R8, R2, 0x1, -R4 ;  /* 0x0000000102087824 */ /* 0x000fe200078e0a04 */
[----:B------:R-:W-:-:S02]  /*0e70*/  LEA.HI R2, R14, R15, RZ, 0x5 ;  /* 0x0000000f0e027211 */ /* 0x000fc400078f28ff */
[----:B------:R-:W-:Y:S02]  /*0e80*/  LOP3.LUT R13, R6, R3, RZ, 0x3c, !PT ;  /* 0x00000003060d7212 */ /* 0x000fe400078e3cff */
[--C-:B------:R-:W-:Y:S02]  /*0e90*/  SHF.R.S32.HI R93, RZ, 0x2, R10.reuse ;  /* 0x00000002ff5d7819 */ /* 0x100fe4000001140a */
[----:B------:R-:W-:Y:S02]  /*0ea0*/  SHF.R.S32.HI R3, RZ, 0x1f, R10 ;  /* 0x0000001fff037819 */ /* 0x000fe4000001140a */
[----:B------:R-:W-:Y:S02]  /*0eb0*/  LOP3.LUT R209, R5, 0x7ffffe00, R0, 0xf8, !PT ;  /* 0x7ffffe0005d17812 */ /* 0x000fe400078ef800 */
[----:B------:R-:W-:Y:S02]  /*0ec0*/  LOP3.LUT R0, R2, 0xffffffe0, RZ, 0xc0, !PT ;  /* 0xffffffe002007812 */ /* 0x000fe400078ec0ff */
[--C-:B------:R-:W-:Y:S01]  /*0ed0*/  SHF.R.S32.HI R7, RZ, 0x5, R2.reuse ;  /* 0x00000005ff077819 */ /* 0x100fe20000011402 */
[----:B------:R-:W-:Y:S01]  /*0ee0*/  IMAD.SHL.U32 R209, R209, 0x2, RZ ;  /* 0x00000002d1d17824 */ /* 0x000fe200078e00ff */
[----:B------:R-:W-:Y:S01]  /*0ef0*/  SHF.R.S32.HI R2, RZ, 0x1f, R2 ;  /* 0x0000001fff027819 */ /* 0x000fe20000011402 */
[----:B------:R-:W-:Y:S01]  /*0f00*/  IMAD.IADD R20, R15, 0x1, -R0 ;  /* 0x000000010f147824 */ /* 0x000fe200078e0a00 */
[----:B------:R-:W-:Y:S01]  /*0f10*/  LEA.HI R4, R3, R93, RZ, 0x3 ;  /* 0x0000005d03047211 */ /* 0x000fe200078f18ff */
[----:B------:R-:W-:Y:S01]  /*0f20*/  IMAD.SHL.U32 R19, R7, 0x200, RZ ;  /* 0x0000020007137824 */ /* 0x000fe200078e00ff */
[----:B------:R-:W-:-:S02]  /*0f30*/  LOP3.LUT R3, R10, 0xfffffffc, RZ, 0xc0, !PT ;  /* 0xfffffffc0a037812 */ /* 0x000fc400078ec0ff */
[----:B------:R-:W-:Y:S02]  /*0f40*/  LEA.HI R0, R2, R7, RZ, 0x2 ;  /* 0x0000000702007211 */ /* 0x000fe400078f10ff */
[----:B------:R-:W-:Y:S01]  /*0f50*/  LOP3.LUT R2, R4, 0xfffffff8, RZ, 0xc0, !PT ;  /* 0xfffffff804027812 */ /* 0x000fe200078ec0ff */
[----:B------:R-:W-:Y:S01]  /*0f60*/  IMAD.IADD R94, R15, 0x1, -R3 ;  /* 0x000000010f5e7824 */ /* 0x000fe200078e0a03 */
[----:B------:R-:W-:Y:S02]  /*0f70*/  SHF.R.S32.HI R4, RZ, 0x1f, R20 ;  /* 0x0000001fff047819 */ /* 0x000fe40000011414 */
[----:B------:R-:W-:Y:S01]  /*0f80*/  LOP3.LUT R3, R0, 0xffffffc, RZ, 0xc0, !PT ;  /* 0x0ffffffc00037812 */ /* 0x000fe200078ec0ff */
[----:B------:R-:W-:Y:S01]  /*0f90*/  IMAD.IADD R0, R93, 0x1, -R2 ;  /* 0x000000015d007824 */ /* 0x000fe200078e0a02 */
[C---:B------:R-:W-:Y:S01]  /*0fa0*/  LEA.HI R2, R94.reuse, R94, RZ, 0x1 ;  /* 0x0000005e5e027211 */ /* 0x040fe200078f08ff */
[----:B------:R-:W-:Y:S01]  /*0fb0*/  IMAD.SHL.U32 R86, R94, 0x4, RZ ;  /* 0x000000045e567824 */ /* 0x000fe200078e00ff */
[----:B------:R-:W-:Y:S01]  /*0fc0*/  LEA.HI R10, R4, R20, RZ, 0x2 ;  /* 0x00000014040a7211 */ /* 0x000fe200078f10ff */
[----:B------:R-:W-:Y:S01]  /*0fd0*/  IMAD.IADD R5, R7, 0x1, -R3 ;  /* 0x0000000107057824 */ /* 0x000fe200078e0a03 */
[C---:B------:R-:W-:Y:S01]  /*0fe0*/  LOP3.LUT R3, R2.reuse, 0x1ffffffe, RZ, 0xc0, !PT ;  /* 0x1ffffffe02037812 */ /* 0x040fe200078ec0ff */
[----:B------:R-:W-:Y:S01]  /*0ff0*/  IMAD.SHL.U32 R2, R2, 0x20, RZ ;  /* 0x0000002002027824 */ /* 0x000fe200078e00ff */
[----:B------:R-:W-:Y:S01]  /*1000*/  SHF.R.S32.HI R4, RZ, 0x2, R10 ;  /* 0x00000002ff047819 */ /* 0x000fe2000001140a */
[----:B------:R-:W-:Y:S01]  /*1010*/  IMAD.SHL.U32 R84, R94, 0x8, RZ ;  /* 0x000000085e547824 */ /* 0x000fe200078e00ff */
[----:B------:R-:W-:Y:S01]  /*1020*/  LOP3.LUT R6, R0, 0x1, RZ, 0xc0, !PT ;  /* 0x0000000100067812 */ /* 0x000fe200078ec0ff */
[----:B------:R-:W-:Y:S01]  /*1030*/  IMAD.IADD R3, R94, 0x1, -R3 ;  /* 0x000000015e037824 */ /* 0x000fe200078e0a03 */
[----:B------:R-:W-:Y:S01]  /*1040*/  LOP3.LUT R2, R2, 0xffffffc0, RZ, 0xc0, !PT ;  /* 0xffffffc002027812 */ /* 0x000fe200078ec0ff */
[----:B------:R-:W-:Y:S01]  /*1050*/  IMAD R27, R5, 0x10, R4 ;  /* 0x00000010051b7824 */ /* 0x000fe200078e0204 */
[C---:B------:R-:W-:Y:S01]  /*1060*/  LOP3.LUT P2, RZ, R0.reuse, 0x4, RZ, 0xc0, !PT ;  /* 0x0000000400ff7812 */ /* 0x040fe2000784c0ff */
[C---:B------:R-:W-:Y:S01]  /*1070*/  IMAD.SHL.U32 R4, R0.reuse, 0x40, RZ ;  /* 0x0000004000047824 */ /* 0x040fe200078e00ff */
[----:B------:R-:W-:Y:S01]  /*1080*/  LOP3.LUT P0, RZ, R0, 0x2, RZ, 0xc0, !PT ;  /* 0x0000000200ff7812 */ /* 0x000fe2000780c0ff */
[----:B------:R-:W-:Y:S01]  /*1090*/  IMAD.SHL.U32 R0, R8, 0x40, RZ ;  /* 0x0000004008007824 */ /* 0x000fe200078e00ff */
[----:B------:R-:W-:Y:S01]  /*10a0*/  ISETP.NE.U32.AND P1, PT, R6, 0x1, PT ;  /* 0x000000010600780c */ /* 0x000fe20003f25070 */
[----:B------:R-:W-:Y:S01]  /*10b0*/  IMAD R14, R3, 0x8, R2 ;  /* 0x00000008030e7824 */ /* 0x000fe200078e0202 */
[----:B------:R-:W-:Y:S01]  /*10c0*/  LOP3.LUT R22, R4, 0x1c0, RZ, 0xc0, !PT ;  /* 0x000001c004167812 */ /* 0x000fe200078ec0ff */
[----:B------:R-:W-:Y:S01]  /*10d0*/  IMAD.SHL.U32 R2, R12, 0x8, RZ ;  /* 0x000000080c027824 */ /* 0x000fe200078e00ff */
[----:B------:R-:W-:Y:S01]  /*10e0*/  LOP3.LUT R0, R0, 0x1c0, RZ, 0xc0, !PT ;  /* 0x000001c000007812 */ /* 0x000fe200078ec0ff */
[----:B------:R-:W-:Y:S01]  /*10f0*/  IMAD.SHL.U32 R5, R7, 0x400, RZ ;  /* 0x0000040007057824 */ /* 0x000fe200078e00ff */
[----:B------:R-:W-:Y:S01]  /*1100*/  SHF.R.U32.HI R21, RZ, 0x3, R22 ;  /* 0x00000003ff157819 */ /* 0x000fe20000011616 */
[----:B------:R-:W-:Y:S01]  /*1110*/  IMAD.SHL.U32 R3, R11, 0x40, RZ ;  /* 0x000000400b037824 */ /* 0x000fe200078e00ff */
[----:B------:R-:W-:Y:S01]  /*1120*/  LOP3.LUT R2, R0, 0x8, R2, 0xf8, !PT ;  /* 0x0000000800027812 */ /* 0x000fe200078ef802 */
[----:B------:R-:W-:Y:S01]  /*1130*/  IMAD R6, R94, 0x2, R5 ;  /* 0x000000025e067824 */ /* 0x000fe200078e0205 */
[----:B------:R-:W-:Y:S01]  /*1140*/  SHF.R.U32.HI R0, RZ, 0x3, R0 ;  /* 0x00000003ff007819 */ /* 0x000fe20000011600 */
[----:B------:R-:W-:Y:S01]  /*1150*/  STL [R1+0xe4], R27 ;  /* 0x0000e41b01007387 */ /* 0x000fe20000100800 */
[----:B------:R-:W-:-:S02]  /*1160*/  LOP3.LUT R4, R21, R22, RZ, 0xfc, !PT ;  /* 0x0000001615047212 */ /* 0x000fc400078efcff */
[----:B------:R-:W-:Y:S01]  /*1170*/  LOP3.LUT R0, R2, R0, RZ, 0x3c, !PT ;  /* 0x0000000002007212 */ /* 0x000fe200078e3cff */
[----:B------:R-:W-:Y:S01]  /*1180*/  IMAD R2, R12, 0x200, R13 ;  /* 0x000002000c027824 */ /* 0x000fe200078e020d */
[----:B------:R-:W-:Y:S01]  /*1190*/  LOP3.LUT R3, R3, 0xfffffe00, RZ, 0xc0, !PT ;  /* 0xfffffe0003037812 */ /* 0x000fe200078ec0ff */
[----:B------:R-:W-:Y:S01]  /*11a0*/  IMAD.IADD R15, R6, 0x1, R4 ;  /* 0x00000001060f7824 */ /* 0x000fe200078e0204 */
[C---:B------:R-:W-:Y:S01]  /*11b0*/  IADD3 R25, R93.reuse, 0x20, RZ ;  /* 0x000000205d197810 */ /* 0x040fe20007ffe0ff */
[----:B------:R-:W-:Y:S01]  /*11c0*/  STL [R1+0x38], R22 ;  /* 0x0000381601007387 */ /* 0x000fe20000100800 */
[C---:B------:R-:W-:Y:S02]  /*11d0*/  IADD3 R24, R93.reuse, 0x60, RZ ;  /* 0x000000605d187810 */ /* 0x040fe40007ffe0ff */
[----:B------:R-:W-:Y:S01]  /*11e0*/  IADD3 R23, R93, 0x40, RZ ;  /* 0x000000405d177810 */ /* 0x000fe20007ffe0ff */
[----:B------:R-:W-:Y:S01]  /*11f0*/  IMAD.SHL.U32 R6, R25, 0x40, RZ ;  /* 0x0000004019067824 */ /* 0x000fe200078e00ff */
[CC--:B------:R-:W-:Y:S01]  /*1200*/  IADD3 R4, R0.reuse, R3.reuse, R5 ;  /* 0x0000000300047210 */ /* 0x0c0fe20007ffe005 */
[----:B------:R-:W-:Y:S01]  /*1210*/  STL [R1+0x3c], R21 ;  /* 0x00003c1501007387 */ /* 0x000fe20000100800 */
[----:B------:R-:W-:Y:S01]  /*1220*/  LOP3.LUT R5, R0, R3, RZ, 0xfc, !PT ;  /* 0x0000000300057212 */ /* 0x000fe200078efcff */
[----:B------:R-:W-:Y:S01]  /*1230*/  IMAD.SHL.U32 R0, R24, 0x40, RZ ;  /* 0x0000004018007824 */ /* 0x000fe200078e00ff */
[C---:B------:R-:W-:Y:S01]  /*1240*/  LOP3.LUT P6, RZ, R8.reuse, 0x2, RZ, 0xc0, !PT ;  /* 0x0000000208ff7812 */ /* 0x040fe200078cc0ff */
[----:B------:R-:W-:Y:S01]  /*1250*/  IMAD.SHL.U32 R3, R23, 0x40, RZ ;  /* 0x0000004017037824 */ /* 0x000fe200078e00ff */
[----:B------:R-:W-:-:S02]  /*1260*/  LOP3.LUT P5, RZ, R8, 0x4, RZ, 0xc0, !PT ;  /* 0x0000000408ff7812 */ /* 0x000fc400078ac0ff */
[----:B------:R-:W-:Y:S02]  /*1270*/  SHF.R.S32.HI R7, RZ, 0x1f, R25 ;  /* 0x0000001fff077819 */ /* 0x000fe40000011419 */
[----:B------:R-:W-:Y:S02]  /*1280*/  SHF.R.S32.HI R8, RZ, 0x1f, R23 ;  /* 0x0000001fff087819 */ /* 0x000fe40000011417 */
[C---:B------:R-:W-:Y:S02]  /*1290*/  LOP3.LUT P4, RZ, R9.reuse, 0x2, RZ, 0xc0, !PT ;  /* 0x0000000209ff7812 */ /* 0x040fe4000788c0ff */
[----:B------:R-:W-:Y:S02]  /*12a0*/  LOP3.LUT P3, RZ, R9, 0x4, RZ, 0xc0, !PT ;  /* 0x0000000409ff7812 */ /* 0x000fe4000786c0ff */
[----:B------:R-:W-:Y:S02]  /*12b0*/  SHF.R.S32.HI R9, RZ, 0x1f, R24 ;  /* 0x0000001fff097819 */ /* 0x000fe40000011418 */
[----:B------:R-:W-:-:S02]  /*12c0*/  LOP3.LUT R11, R6, 0x1c0, RZ, 0xc0, !PT ;  /* 0x000001c0060b7812 */ /* 0x000fc400078ec0ff */
[----:B------:R-:W-:Y:S02]  /*12d0*/  LEA.HI R7, R7, R25, RZ, 0x3 ;  /* 0x0000001907077211 */ /* 0x000fe400078f18ff */
[----:B------:R-:W-:Y:S02]  /*12e0*/  LEA.HI R6, R8, R23, RZ, 0x3 ;  /* 0x0000001708067211 */ /* 0x000fe400078f18ff */
[----:B------:R-:W-:Y:S01]  /*12f0*/  LOP3.LUT R13, R0, 0x1c0, RZ, 0xc0, !PT ;  /* 0x000001c0000d7812 */ /* 0x000fe200078ec0ff */
[----:B------:R-:W-:Y:S01]  /*1300*/  IMAD.SHL.U32 R8, R7, 0x40, RZ ;  /* 0x0000004007087824 */ /* 0x000fe200078e00ff */
[----:B------:R-:W-:Y:S01]  /*1310*/  IADD3 R88, R86, 0x10, RZ ;  /* 0x0000001056587810 */ /* 0x000fe20007ffe0ff */
[----:B------:R-:W-:Y:S01]  /*1320*/  IMAD.SHL.U32 R7, R6, 0x40, RZ ;  /* 0x0000004006077824 */ /* 0x000fe200078e00ff */
[----:B------:R-:W-:Y:S02]  /*1330*/  LOP3.LUT R23, R3, 0x1c0, RZ, 0xc0, !PT ;  /* 0x000001c003177812 */ /* 0x000fe400078ec0ff */
[----:B------:R-:W-:-:S02]  /*1340*/  LEA.HI R3, R9, R24, RZ, 0x3 ;  /* 0x0000001809037211 */ /* 0x000fc400078f18ff */
[----:B------:R-:W-:Y:S02]  /*1350*/  LOP3.LUT R9, R10, 0x7ffffffc, RZ, 0xc0, !PT ;  /* 0x7ffffffc0a097812 */ /* 0x000fe400078ec0ff */
[----:B------:R-:W-:Y:S01]  /*1360*/  LOP3.LUT R10, R13, 0x38, R84, 0xf8, !PT ;  /* 0x000000380d0a7812 */ /* 0x000fe200078ef854 */
[----:B------:R-:W-:Y:S01]  /*1370*/  IMAD.SHL.U32 R6, R3, 0x40, RZ ;  /* 0x0000004003067824 */ /* 0x000fe200078e00ff */
[----:B------:R-:W-:Y:S01]  /*1380*/  SHF.R.U32.HI R24, RZ, 0x3, R13 ;  /* 0x00000003ff187819 */ /* 0x000fe2000001160d */
[----:B------:R-:W-:Y:S01]  /*1390*/  IMAD.SHL.U32 R13, R88, 0x2, RZ ;  /* 0x00000002580d7824 */ /* 0x000fe200078e00ff */
[----:B------:R-:W-:Y:S01]  /*13a0*/  SHF.R.S32.HI R3, RZ, 0x1f, R88 ;  /* 0x0000001fff037819 */ /* 0x000fe20000011458 */
[----:B------:R-:W-:Y:S01]  /*13b0*/  IMAD.IADD R9, R20, 0x1, -R9 ;  /* 0x0000000114097824 */ /* 0x000fe200078e0a09 */
[----:B------:R-:W-:Y:S02]  /*13c0*/  LOP3.LUT R12, R11, 0x38, R84, 0xf8, !PT ;  /* 0x000000380b0c7812 */ /* 0x000fe400078ef854 */
[----:B------:R1:W-:Y:S01]  /*13d0*/  STL [R1+0xd8], R13 ;  /* 0x0000d80d01007387 */ /* 0x0003e20000100800 */
[----:B------:R-:W-:Y:S01]  /*13e0*/  SHF.L.U64.HI R3, R88, 0x1, R3 ;  /* 0x0000000158037819 */ /* 0x000fe20000010203 */
[----:B------:R-:W-:Y:S01]  /*13f0*/  IMAD.SHL.U32 R20, R9, 0x2, RZ ;  /* 0x0000000209147824 */ /* 0x000fe200078e00ff */
[----:B------:R-:W-:-:S02]  /*1400*/  SHF.R.U32.HI R26, RZ, 0x3, R11 ;  /* 0x00000003ff1a7819 */ /* 0x000fc4000001160b */
[--C-:B------:R-:W-:Y:S02]  /*1410*/  LOP3.LUT R11, R23, 0x38, R84.reuse, 0xf8, !PT ;  /* 0x00000038170b7812 */ /* 0x100fe400078ef854 */
[----:B------:R-:W-:Y:S02]  /*1420*/  SHF.R.U32.HI R25, RZ, 0x3, R23 ;  /* 0x00000003ff197819 */ /* 0x000fe40000011617 */
[----:B------:R-:W-:Y:S02]  /*1430*/  LOP3.LUT R7, R7, 0xfffffe00, RZ, 0xc0, !PT ;  /* 0xfffffe0007077812 */ /* 0x000fe400078ec0ff */
[----:B------:R-:W-:Y:S02]  /*1440*/  LOP3.LUT R23, R6, 0xfffffe00, RZ, 0xc0, !PT ;  /* 0xfffffe0006177812 */ /* 0x000fe400078ec0ff */
[----:B------:R-:W-:Y:S02]  /*1450*/  LOP3.LUT R9, R22, 0x38, R84, 0xf8, !PT ;  /* 0x0000003816097812 */ /* 0x000fe400078ef854 */
[----:B------:R-:W-:-:S02]  /*1460*/  LEA R95, R2, 0x2900, 0x1 ;  /* 0x00002900025f7811 */ /* 0x000fc400078e08ff */
[----:B------:R-:W-:Y:S02]  /*1470*/  LOP3.LUT R9, R19, R9, R21, 0xf6, !PT ;  /* 0x0000000913097212 */ /* 0x000fe400078ef615 */
[C---:B------:R-:W-:Y:S02]  /*1480*/  SEL R6, R17.reuse, 0xffffffe0, !P0 ;  /* 0xffffffe011067807 */ /* 0x040fe40004000000 */
[----:B------:R-:W-:Y:S02]  /*1490*/  SEL R2, R17, 0xffffffe0, !P6 ;  /* 0xffffffe011027807 */ /* 0x000fe40007000000 */
[----:B------:R-:W-:Y:S02]  /*14a0*/  SEL R0, R16, 0xffffffc0, !P3 ;  /* 0xffffffc010007807 */ /* 0x000fe40005800000 */
[----:B-1----:R-:W-:Y:S02]  /*14b0*/  LOP3.LUT R13, R8, 0xfffffe00, RZ, 0xc0, !PT ;  /* 0xfffffe00080d7812 */ /* 0x002fe400078ec0ff */
[----:B------:R-:W-:Y:S01]  /*14c0*/  SEL R8, R16, 0xffffffc0, !P2 ;  /* 0xffffffc010087807 */ /* 0x000fe20005000000 */
[----:B------:R-:W-:Y:S01]  /*14d0*/  IMAD.IADD R197, R95, 0x1, R0 ;  /* 0x000000015fc57824 */ /* 0x000fe200078e0200 */
[----:B------:R-:W-:Y:S01]  /*14e0*/  IADD3 R17, R20, 0x18, RZ ;  /* 0x0000001814117810 */ /* 0x000fe20007ffe0ff */
[----:B------:R1:W-:Y:S01]  /*14f0*/  STL [R1+0x44], R13 ;  /* 0x0000440d01007387 */ /* 0x0003e20000100800 */
[----:B------:R-:W-:-:S02]  /*1500*/  LEA R9, R9, 0x5100, 0x1 ;  /* 0x0000510009097811 */ /* 0x000fc400078e08ff */
[C---:B------:R-:W-:Y:S01]  /*1510*/  IADD3 R202, R95.reuse, 0x20, RZ ;  /* 0x000000205fca7810 */ /* 0x040fe20007ffe0ff */
[----:B------:R2:W-:Y:S01]  /*1520*/  STL [R1+0xd4], R3 ;  /* 0x0000d40301007387 */ /* 0x0005e20000100800 */
[----:B------:R-:W-:Y:S02]  /*1530*/  @P4 IADD3 R202, R95, -0x20, RZ ;  /* 0xffffffe05fca4810 */ /* 0x000fe40007ffe0ff */
[----:B------:R-:W-:Y:S01]  /*1540*/  LEA R198, R4, 0x5100, 0x1 ;  /* 0x0000510004c67811 */ /* 0x000fe200078e08ff */
[----:B------:R3:W-:Y:S01]  /*1550*/  STL [R1+0x40], R7 ;  /* 0x0000400701007387 */ /* 0x0007e20000100800 */
[----:B------:R-:W-:Y:S01]  /*1560*/  LEA R192, R5, 0x100, 0x1 ;  /* 0x0000010005c07811 */ /* 0x000fe200078e08ff */
[----:B------:R-:W-:Y:S01]  /*1570*/  IMAD.IADD R194, R0, 0x1, R202 ;  /* 0x0000000100c27824 */ /* 0x000fe200078e02ca */
[----:B------:R-:W-:Y:S01]  /*1580*/  IADD3 R208, R84, 0x20, RZ ;  /* 0x0000002054d07810 */ /* 0x000fe20007ffe0ff */
[----:B------:R-:W-:Y:S01]  /*1590*/  STL [R1+0xe0], R23 ;  /* 0x0000e01701007387 */ /* 0x000fe20000100800 */
[----:B------:R-:W-:Y:S01]  /*15a0*/  SHF.R.S32.HI R245, RZ, 0x1f, R244 ;  /* 0x0000001ffff57819 */ /* 0x000fe200000114f4 */
[----:B------:R-:W-:Y:S01]  /*15b0*/  IMAD.IADD R201, R198, 0x1, R2 ;  /* 0x00000001c6c97824 */ /* 0x000fe200078e0202 */
[----:B------:R-:W-:Y:S01]  /*15c0*/  SHF.R.S32.HI R85, RZ, 0x1f, R84 ;  /* 0x0000001fff557819 */ /* 0x000fe20000011454 */
[----:B------:R-:W-:Y:S01]  /*15d0*/  IMAD.IADD R196, R2, 0x1, R192 ;  /* 0x0000000102c47824 */ /* 0x000fe200078e02c0 */
[----:B------:R-:W-:-:S02]  /*15e0*/  SHF.R.S32.HI R250, RZ, 0x1f, R208 ;  /* 0x0000001ffffa7819 */ /* 0x000fc400000114d0 */
[C---:B------:R-:W-:Y:S02]  /*15f0*/  IADD3 R206, R202.reuse, 0x800, RZ ;  /* 0x00000800cace7810 */ /* 0x040fe40007ffe0ff */
[C---:B------:R-:W-:Y:S02]  /*1600*/  IADD3 R205, R202.reuse, 0x1000, RZ ;  /* 0x00001000cacd7810 */ /* 0x040fe40007ffe0ff */
[----:B------:R-:W-:Y:S02]  /*1610*/  IADD3 R204, R202, 0x1800, RZ ;  /* 0x00001800cacc7810 */ /* 0x000fe40007ffe0ff */
[----:B-1----:R-:W-:Y:S02]  /*1620*/  LOP3.LUT R13, R13, R12, R26, 0xf6, !PT ;  /* 0x0000000c0d0d7212 */ /* 0x002fe400078ef61a */
[----:B------:R-:W-:Y:S01]  /*1630*/  LOP3.LUT R12, R7, R11, R25, 0xf6, !PT ;  /* 0x0000000b070c7212 */ /* 0x000fe200078ef619 */
[----:B--2---:R-:W-:Y:S01]  /*1640*/  IMAD.IADD R3, R27, 0x1, R14 ;  /* 0x000000011b037824 */ /* 0x004fe200078e020e */
[----:B------:R-:W-:-:S02]  /*1650*/  LOP3.LUT R11, R23, R10, R24, 0xf6, !PT ;  /* 0x0000000a170b7212 */ /* 0x000fc400078ef618 */
[----:B------:R-:W-:Y:S02]  /*1660*/  LEA R13, R13, 0x5100, 0x1 ;  /* 0x000051000d0d7811 */ /* 0x000fe400078e08ff */
[----:B------:R1:W-:Y:S01]  /*1670*/  STL [R1+0xe8], R3 ;  /* 0x0000e80301007387 */ /* 0x0003e20000100800 */
[----:B------:R-:W-:Y:S02]  /*1680*/  LEA R12, R12, 0x5100, 0x1 ;  /* 0x000051000c0c7811 */ /* 0x000fe400078e08ff */
[----:B------:R-:W-:Y:S01]  /*1690*/  LEA R11, R11, 0x5100, 0x1 ;  /* 0x000051000b0b7811 */ /* 0x000fe200078e08ff */
[----:B------:R-:W-:Y:S01]  /*16a0*/  STL [R1+0x74], R20 ;  /* 0x0000741401007387 */ /* 0x000fe20000100800 */
[----:B---3--:R-:W-:Y:S02]  /*16b0*/  SEL R7, R18, 0x10, !P1 ;  /* 0x0000001012077807 */ /* 0x008fe40004800000 */
[C---:B------:R-:W-:Y:S01]  /*16c0*/  IADD3 R18, R20.reuse, 0x10, RZ ;  /* 0x0000001014127810 */ /* 0x040fe20007ffe0ff */
[----:B------:R2:W-:Y:S01]  /*16d0*/  STL [R1+0xd0], R13 ;  /* 0x0000d00d01007387 */ /* 0x0005e20000100800 */
[----:B------:R-:W-:-:S02]  /*16e0*/  IADD3 R14, R20, 0x28, RZ ;  /* 0x00000028140e7810 */ /* 0x000fc40007ffe0ff */
[----:B------:R-:W-:Y:S01]  /*16f0*/  IADD3 R203, R202, 0x2000, RZ ;  /* 0x00002000cacb7810 */ /* 0x000fe20007ffe0ff */
[----:B------:R3:W-:Y:S04]  /*1700*/  STL [R1+0xcc], R12 ;  /* 0x0000cc0c01007387 */ /* 0x0007e80000100800 */
[----:B------:R4:W-:Y:S01]  /*1710*/  STL [R1+0xc8], R11 ;  /* 0x0000c80b01007387 */ /* 0x0009e20000100800 */
[----:B-1----:R-:W-:-:S04]  /*1720*/  LOP3.LUT R3, R22, 0x18, R84, 0xf8, !PT ;  /* 0x0000001816037812 */ /* 0x002fc800078ef854 */
[----:B------:R-:W-:Y:S02]  /*1730*/  LOP3.LUT R10, R19, R3, R21, 0xf6, !PT ;  /* 0x00000003130a7212 */ /* 0x000fe400078ef615 */
[----:B------:R-:W-:Y:S02]  /*1740*/  IADD3 R19, R20, 0x8, RZ ;  /* 0x0000000814137810 */ /* 0x000fe40007ffe0ff */
[----:B------:R-:W-:Y:S02]  /*1750*/  SEL R3, R16, 0xffffffc0, !P5 ;  /* 0xffffffc010037807 */ /* 0x000fe40006800000 */
[C---:B------:R-:W-:Y:S01]  /*1760*/  IADD3 R16, R20.reuse, 0x20, RZ ;  /* 0x0000002014107810 */ /* 0x040fe20007ffe0ff */
[----:B------:R-:W-:Y:S01]  /*1770*/  STL [R1+0x6c], R19 ;  /* 0x00006c1301007387 */ /* 0x000fe20000100800 */
[----:B--2---:R-:W-:Y:S01]  /*1780*/  IADD3 R13, R20, 0x30, RZ ;  /* 0x00000030140d7810 */ /* 0x004fe20007ffe0ff */
[----:B------:R-:W-:Y:S01]  /*1790*/  IMAD.IADD R199, R198, 0x1, R3 ;  /* 0x00000001c6c77824 */ /* 0x000fe200078e0203 */
[----:B---3--:R-:W-:Y:S01]  /*17a0*/  IADD3 R12, R20, 0x38, RZ ;  /* 0x00000038140c7810 */ /* 0x008fe20007ffe0ff */
[----:B------:R-:W-:Y:S01]  /*17b0*/  STL [R1+0x68], R18 ;  /* 0x0000681201007387 */ /* 0x000fe20000100800 */
[----:B----4-:R-:W-:Y:S01]  /*17c0*/  SHF.R.S32.HI R11, RZ, 0x1f, R19 ;  /* 0x0000001fff0b7819 */ /* 0x010fe20000011413 */
[----:B------:R-:W-:Y:S01]  /*17d0*/  IMAD.IADD R193, R3, 0x1, R192 ;  /* 0x0000000103c17824 */ /* 0x000fe200078e02c0 */
[----:B------:R-:W-:Y:S01]  /*17e0*/  LEA R248, R10, 0x100, 0x1 ;  /* 0x000001000af87811 */ /* 0x000fe200078e08ff */
[----:B------:R-:W-:Y:S01]  /*17f0*/  STL [R1+0x64], R17 ;  /* 0x0000641101007387 */ /* 0x000fe20000100800 */
[----:B------:R-:W-:Y:S01]  /*1800*/  SHF.R.S32.HI R10, RZ, 0x1f, R18 ;  /* 0x0000001fff0a7819 */ /* 0x000fe20000011412 */
[----:B------:R-:W-:-:S02]  /*1810*/  IMAD.IADD R200, R2, 0x1, R199 ;  /* 0x0000000102c87824 */ /* 0x000fc400078e02c7 */
[----:B------:R-:W-:Y:S01]  /*1820*/  STL [R1+0x60], R16 ;  /* 0x0000601001007387 */ /* 0x000fe20000100800 */
[----:B------:R-:W-:Y:S02]  /*1830*/  IMAD.IADD R249, R8, 0x1, R248 ;  /* 0x0000000108f97824 */ /* 0x000fe400078e02f8 */
[----:B------:R-:W-:Y:S01]  /*1840*/  IMAD.IADD R195, R2, 0x1, R193 ;  /* 0x0000000102c37824 */ /* 0x000fe200078e02c1 */
[----:B------:R-:W-:Y:S04]  /*1850*/  STL [R1+0x5c], R14 ;  /* 0x00005c0e01007387 */ /* 0x000fe80000100800 */
[----:B------:R-:W-:Y:S04]  /*1860*/  STL [R1+0x58], R13 ;  /* 0x0000580d01007387 */ /* 0x000fe80000100800 */
[----:B------:R1:W-:Y:S04]  /*1870*/  STL [R1+0xc4], R9 ;  /* 0x0000c40901007387 */ /* 0x0003e80000100800 */
[----:B------:R-:W-:Y:S04]  /*1880*/  STL [R1+0x54], R12 ;  /* 0x0000540c01007387 */ /* 0x000fe80000100800 */
[----:B------:R2:W-:Y:S04]  /*1890*/  STL [R1+0xb8], R11 ;  /* 0x0000b80b01007387 */ /* 0x0005e80000100800 */
[----:B------:R3:W-:Y:S01]  /*18a0*/  STL [R1+0xb4], R10 ;  /* 0x0000b40a01007387 */ /* 0x0007e20000100800 */
[----:B-1----:R-:W-:-:S05]  /*18b0*/  SHF.R.S32.HI R9, RZ, 0x1f, R17 ;  /* 0x0000001fff097819 */ /* 0x002fca0000011411 */
[----:B------:R1:W-:Y:S01]  /*18c0*/  STL [R1+0xb0], R9 ;  /* 0x0000b00901007387 */ /* 0x0003e20000100800 */
[----:B--2---:R-:W-:Y:S02]  /*18d0*/  SHF.R.S32.HI R11, RZ, 0x1f, R16 ;  /* 0x0000001fff0b7819 */ /* 0x004fe40000011410 */
[----:B---3--:R-:W-:-:S03]  /*18e0*/  SHF.R.S32.HI R10, RZ, 0x1f, R14 ;  /* 0x0000001fff0a7819 */ /* 0x008fc6000001140e */
[----:B------:R2:W-:Y:S04]  /*18f0*/  STL [R1+0xac], R11 ;  /* 0x0000ac0b01007387 */ /* 0x0005e80000100800 */
[----:B------:R3:W-:Y:S01]  /*1900*/  STL [R1+0xa8], R10 ;  /* 0x0000a80a01007387 */ /* 0x0007e20000100800 */
[----:B-1----:R-:W-:-:S05]  /*1910*/  SHF.R.S32.HI R9, RZ, 0x1f, R13 ;  /* 0x0000001fff097819 */ /* 0x002fca000001140d */
[----:B------:R1:W-:Y:S01]  /*1920*/  STL [R1+0xa4], R9 ;  /* 0x0000a40901007387 */ /* 0x0003e20000100800 */
[----:B--2---:R-:W-:-:S05]  /*1930*/  LEA R11, R15, 0x80, 0x1 ;  /* 0x000000800f0b7811 */ /* 0x004fca00078e08ff */
[C---:B---3--:R-:W-:Y:S02]  /*1940*/  IMAD.IADD R10, R11.reuse, 0x1, R8 ;  /* 0x000000010b0a7824 */ /* 0x048fe400078e0208 */
[----:B------:R-:W-:Y:S02]  /*1950*/  IMAD.IADD R0, R11, 0x1, R6 ;  /* 0x000000010b007824 */ /* 0x000fe400078e0206 */
[----:B------:R-:W-:-:S04]  /*1960*/  IMAD.IADD R4, R6, 0x1, R10 ;  /* 0x0000000106047824 */ /* 0x000fc800078e020a */
[----:B------:R-:W-:Y:S01]  /*1970*/  IMAD.IADD R3, R7, 0x1, R4 ;  /* 0x0000000107037824 */ /* 0x000fe200078e0204 */
[----:B-1----:R-:W-:-:S05]  /*1980*/  SHF.R.S32.HI R9, RZ, 0x1f, R12 ;  /* 0x0000001fff097819 */ /* 0x002fca000001140c */
[----:B------:R1:W-:Y:S04]  /*1990*/  STL [R1+0xa0], R9 ;  /* 0x0000a00901007387 */ /* 0x0003e80000100800 */
[----:B------:R-:W-:Y:S04]  /*19a0*/  STL [R1+0x84], R11 ;  /* 0x0000840b01007387 */ /* 0x000fe80000100800 */
[----:B------:R-:W-:Y:S04]  /*19b0*/  STL [R1+0x88], R10 ;  /* 0x0000880a01007387 */ /* 0x000fe80000100800 */
[----:B------:R2:W-:Y:S01]  /*19c0*/  STL [R1+0x9c], R0 ;  /* 0x00009c0001007387 */ /* 0x0005e20000100800 */
[----:B-1----:R-:W-:-:S04]  /*19d0*/  IMAD.IADD R9, R11, 0x1, R7 ;  /* 0x000000010b097824 */ /* 0x002fc800078e0207 */
[----:B------:R-:W-:Y:S01]  /*19e0*/  IMAD.IADD R5, R9, 0x1, R6 ;  /* 0x0000000109057824 */ /* 0x000fe200078e0206 */
[----:B------:R-:W-:Y:S01]  /*19f0*/  STL [R1+0x94], R9 ;  /* 0x0000940901007387 */ /* 0x000fe20000100800 */
[----:B--2---:R-:W-:-:S05]  /*1a00*/  IMAD.IADD R0, R7, 0x1, R10 ;  /* 0x0000000107007824 */ /* 0x004fca00078e020a */
[----:B------:R1:W-:Y:S04]  /*1a10*/  STL [R1+0x90], R0 ;  /* 0x0000900001007387 */ /* 0x0003e80000100800 */
[----:B------:R2:W-:Y:S04]  /*1a20*/  STL [R1+0x98], R5 ;  /* 0x0000980501007387 */ /* 0x0005e80000100800 */
[----:B------:R2:W-:Y:S04]  /*1a30*/  STL [R1+0x8c], R4 ;  /* 0x00008c0401007387 */ /* 0x0005e80000100800 */
[----:B------:R2:W-:Y:S01]  /*1a40*/  STL [R1+0xc0], R3 ;  /* 0x0000c00301007387 */ /* 0x0005e20000100800 */
[----:B-1----:R-:W-:-:S05]  /*1a50*/  IMAD.IADD R0, R6, 0x1, R0 ;  /* 0x0000000106007824 */ /* 0x002fca00078e0200 */
[----:B------:R2:W-:Y:S02]  /*1a60*/  STL [R1+0xbc], R0 ;  /* 0x0000bc0001007387 */ /* 0x0005e40000100800 */
.L_x_410:
[----:B--2---:R-:W2:Y:S01]  /*1a70*/  LDL R0, [R1+0x34] ;  /* 0x0000340001007983 */ /* 0x004ea20000100800 */
[----:B------:R-:W-:Y:S01]  /*1a80*/  IMAD.MOV.U32 R2, RZ, RZ, 0x4 ;  /* 0x00000004ff027424 */ /* 0x000fe200078e00ff */
[----:B------:R-:W-:-:S04]  /*1a90*/  ISETP.NE.U32.AND P0, PT, RZ, c[0x0][0x370], PT ;  /* 0x0000dc00ff007a0c */ /* 0x000fc80003f05070 */
[----:B------:R-:W-:Y:S01]  /*1aa0*/  ISETP.NE.AND.EX P1, PT, RZ, c[0x0][0x374], PT, P0 ;  /* 0x0000dd00ff007a0c */ /* 0x000fe20003f25300 */
[----:B--2---:R-:W-:-:S05]  /*1ab0*/  IMAD.WIDE R2, R0, R2, c[0x0][0x588] ;  /* 0x0001620000027625 */ /* 0x004fca00078e0202 */
[----:B------:R-:W2:Y:S01]  /*1ac0*/  LDG.E R27, [R2.64] ;  /* 0x00000008021b7981 */ /* 0x000ea2000c1e1900 */
[----:B------:R-:W-:Y:S01]  /*1ad0*/  ISETP.NE.U32.AND P4, PT, RZ, c[0x0][0x360], PT ;  /* 0x0000d800ff007a0c */ /* 0x000fe20003f85070 */
[----:B------:R-:W-:Y:S01]  /*1ae0*/  IMAD.MOV.U32 R9, RZ, RZ, RZ ;  /* 0x000000ffff097224 */ /* 0x000fe200078e00ff */
[----:B------:R-:W-:Y:S02]  /*1af0*/  ISETP.NE.U32.AND P3, PT, RZ, c[0x0][0x348], PT ;  /* 0x0000d200ff007a0c */ /* 0x000fe40003f65070 */
[----:B------:R-:W-:Y:S02]  /*1b00*/  ISETP.NE.AND.EX P4, PT, RZ, c[0x0][0x364], PT, P4 ;  /* 0x0000d900ff007a0c */ /* 0x000fe40003f85340 */
[----:B------:R-:W-:Y:S02]  /*1b10*/  ISETP.NE.U32.AND P5, PT, RZ, c[0x0][0x350], PT ;  /* 0x0000d400ff007a0c */ /* 0x000fe40003fa5070 */
[----:B------:R-:W-:Y:S02]  /*1b20*/  ISETP.NE.U32.AND P6, PT, RZ, c[0x0][0x358], PT ;  /* 0x0000d600ff007a0c */ /* 0x000fe40003fc5070 */
[----:B------:R-:W-:-:S02]  /*1b30*/  ISETP.NE.AND.EX P3, PT, RZ, c[0x0][0x34c], PT, P3 ;  /* 0x0000d300ff007a0c */ /* 0x000fc40003f65330 */
[----:B------:R-:W-:Y:S02]  /*1b40*/  ISETP.NE.AND.EX P5, PT, RZ, c[0x0][0x354], PT, P5 ;  /* 0x0000d500ff007a0c */ /* 0x000fe40003fa5350 */
[----:B------:R-:W-:Y:S01]  /*1b50*/  ISETP.NE.AND.EX P6, PT, RZ, c[0x0][0x35c], PT, P6 ;  /* 0x0000d700ff007a0c */ /* 0x000fe20003fc5360 */
[----:B------:R-:W-:Y:S01]  /*1b60*/  IMAD.MOV.U32 R144, RZ, RZ, RZ ;  /* 0x000000ffff907224 */ /* 0x000fe200078e00ff */
[----:B------:R-:W-:Y:S01]  /*1b70*/  CS2R R12, SRZ ;  /* 0x00000000000c7805 */ /* 0x000fe2000001ff00 */
[----:B--2---:R-:W-:Y:S01]  /*1b80*/  SHF.R.S32.HI R28, RZ, 0x1f, R27 ;  /* 0x0000001fff1c7819 */ /* 0x004fe2000001141b */
[C---:B------:R-:W-:Y:S01]  /*1b90*/  IMAD.SHL.U32 R16, R27.reuse, 0x4, RZ ;  /* 0x000000041b107824 */ /* 0x040fe200078e00ff */
[C---:B------:R-:W-:Y:S01]  /*1ba0*/  @P1 LEA R4, P0, R27.reuse, c[0x0][0x370], 0x2 ;  /* 0x0000dc001b041a11 */ /* 0x040fe200078010ff */
[----:B------:R1:W-:Y:S01]  /*1bb0*/  STL [R1+0x50], R27 ;  /* 0x0000501b01007387 */ /* 0x0003e20000100800 */
[C-C-:B------:R-:W-:Y:S02]  /*1bc0*/  SHF.L.U64.HI R15, R27.reuse, 0x2, R28.reuse ;  /* 0x000000021b0f7819 */ /* 0x140fe4000001021c */
[----:B------:R-:W-:Y:S01]  /*1bd0*/  @P1 LEA.HI.X R5, R27, c[0x0][0x374], R28, 0x2, P0 ;  /* 0x0000dd001b051a11 */ /* 0x000fe200000f141c */
[----:B------:R1:W-:Y:S01]  /*1be0*/  STL [R1+0x78], R28 ;  /* 0x0000781c01007387 */ /* 0x0003e20000100800 */
[----:B------:R-:W-:-:S03]  /*1bf0*/  @P4 IADD3 R2, P0, R16, c[0x0][0x360], RZ ;  /* 0x0000d80010024a10 */ /* 0x000fc60007f1e0ff */
[----:B------:R2:W3:Y:S01]  /*1c00*/  @P1 LDG.E R9, [R4.64] ;  /* 0x0000000804091981 */ /* 0x0004e2000c1e1900 */
[C---:B------:R-:W-:Y:S02]  /*1c10*/  @P4 IADD3.X R3, R15.reuse, c[0x0][0x364], RZ, P0, !PT ;  /* 0x0000d9000f034a10 */ /* 0x040fe400007fe4ff */
[----:B------:R-:W-:Y:S01]  /*1c20*/  IADD3 R6, P2, R16, c[0x0][0x348], RZ ;  /* 0x0000d20010067a10 */ /* 0x000fe20007f5e0ff */
[----:B------:R1:W-:Y:S04]  /*1c30*/  STL [R1+0x48], R16 ;  /* 0x0000481001007387 */ /* 0x0003e80000100800 */
[----:B------:R4:W5:Y:S01]  /*1c40*/  @P4 LDG.E R147, [R2.64] ;  /* 0x0000000802934981 */ /* 0x000962000c1e1900 */
[----:B------:R-:W-:-:S03]  /*1c50*/  IADD3.X R7, R15, c[0x0][0x34c], RZ, P2, !PT ;  /* 0x0000d3000f077a10 */ /* 0x000fc600017fe4ff */
[----:B------:R1:W-:Y:S04]  /*1c60*/  STL [R1+0x4c], R15 ;  /* 0x00004c0f01007387 */ /* 0x0003e80000100800 */
[----:B------:R1:W5:Y:S01]  /*1c70*/  @P3 LDG.E R144, [R6.64] ;  /* 0x0000000806903981 */ /* 0x000362000c1e1900 */
[----:B--2---:R-:W-:-:S04]  /*1c80*/  IADD3 R4, P1, R16, c[0x0][0x350], RZ ;  /* 0x0000d40010047a10 */ /* 0x004fc80007f3e0ff */
[----:B------:R-:W-:Y:S02]  /*1c90*/  IADD3.X R5, R15, c[0x0][0x354], RZ, P1, !PT ;  /* 0x0000d5000f057a10 */ /* 0x000fe40000ffe4ff */
[----:B----4-:R-:W-:-:S03]  /*1ca0*/  IADD3 R2, P0, R16, c[0x0][0x358], RZ ;  /* 0x0000d60010027a10 */ /* 0x010fc60007f1e0ff */
[----:B------:R1:W5:Y:S01]  /*1cb0*/  @P5 LDG.E R13, [R4.64] ;  /* 0x00000008040d5981 */ /* 0x000362000c1e1900 */
[----:B------:R-:W-:-:S05]  /*1cc0*/  IADD3.X R3, R15, c[0x0][0x35c], RZ, P0, !PT ;  /* 0x0000d7000f037a10 */ /* 0x000fca00007fe4ff */
[----:B------:R1:W5:Y:S01]  /*1cd0*/  @P6 LDG.E R12, [R2.64] ;  /* 0x00000008020c6981 */ /* 0x000362000c1e1900 */
[----:B------:R-:W-:Y:S03]  /*1ce0*/  YIELD ;  /* 0x0000000000007946 */ /* 0x000fe60003800000 */
[----:B---3--:R1:W-:Y:S01]  /*1cf0*/  STL [R1+0x24], R9 ;  /* 0x0000240901007387 */ /* 0x0083e20000100800 */
[----:B------:R-:W-:Y:S05]  /*1d00*/  @P4 BRA `(.L_x_231) ;  /* 0x0000005000004947 */ /* 0x000fea0003800000 */
[----:B-----5:R-:W-:Y:S01]  /*1d10*/  MOV R147, c[0x0][0x168] ;  /* 0x00005a0000937a02 */ /* 0x020fe20000000f00 */
[----:B------:R-:W-:Y:S05]  /*1d20*/  @!P3 BRA `(.L_x_231) ;  /* 0x000000300000b947 */ /* 0x000fea0003800000 */
[----:B------:R-:W2:Y:S04]  /*1d30*/  LDG.E R8, [R6.64] ;  /* 0x0000000806087981 */ /* 0x000ea8000c1e1900 */
[----:B------:R-:W2:Y:S02]  /*1d40*/  LDG.E R0, [R6.64+0x4] ;  /* 0x0000040806007981 */ /* 0x000ea4000c1e1900 */
[----:B--2---:R-:W-:-:S02]  /*1d50*/  IADD3 R147, -R8, R0, RZ ;  /* 0x0000000008937210 */ /* 0x004fc40007ffe1ff */
.L_x_231:
[----:B------:R-:W-:-:S04]  /*1d60*/  ISETP.NE.U32.AND P0, PT, RZ, c[0x0][0x368], PT ;  /* 0x0000da00ff007a0c */ /* 0x000fc80003f05070 */
[----:B------:R-:W-:-:S13]  /*1d70*/  ISETP.NE.AND.EX P0, PT, RZ, c[0x0][0x36c], PT, P0 ;  /* 0x0000db00ff007a0c */ /* 0x000fda0003f05300 */
[----:B------:R-:W-:Y:S05]  /*1d80*/  @!P0 BRA `(.L_x_232) ;  /* 0x0000004000008947 */ /* 0x000fea0003800000 */
[----:B-1----:R-:W-:-:S04]  /*1d90*/  IADD3 R6, P0, R16, c[0x0][0x368], RZ ;  /* 0x0000da0010067a10 */ /* 0x002fc80007f1e0ff */
[----:B------:R-:W-:-:S05]  /*1da0*/  IADD3.X R7, R15, c[0x0][0x36c], RZ, P0, !PT ;  /* 0x0000db000f077a10 */ /* 0x000fca00007fe4ff */
[----:B------:R1:W5:Y:S01]  /*1db0*/  LDG.E R6, [R6.64] ;  /* 0x0000000806067981 */ /* 0x000362000c1e1900 */
[----:B------:R-:W-:Y:S05]  /*1dc0*/  BRA `(.L_x_233) ;  /* 0x0000005000007947 */ /* 0x000fea0003800000 */
.L_x_232:
[----:B-1----:R-:W-:Y:S01]  /*1dd0*/  MOV R6, UR6 ;  /* 0x0000000600067c02 */ /* 0x002fe20008000f00 */
[----:B------:R-:W-:Y:S05]  /*1de0*/  @!P5 BRA `(.L_x_233) ;  /* 0x000000300000d947 */ /* 0x000fea0003800000 */
[----:B------:R-:W2:Y:S04]  /*1df0*/  LDG.E R6, [R4.64] ;  /* 0x0000000804067981 */ /* 0x000ea8000c1e1900 */
[----:B------:R-:W2:Y:S02]  /*1e00*/  LDG.E R0, [R4.64+0x4] ;  /* 0x0000040804007981 */ /* 0x000ea4000c1e1900 */
[----:B--2---:R-:W-:Y:S02]  /*1e10*/  IADD3 R6, -R6, R0, RZ ;  /* 0x0000000006067210 */ /* 0x004fe40007ffe1ff */
.L_x_233:
[----:B------:R-:W2:Y:S04]  /*1e20*/  LDL R14, [R1+0x30] ;  /* 0x00003000010e7983 */ /* 0x000ea80000100800 */
[----:B------:R3:W4:Y:S04]  /*1e30*/  @P6 LDG.E R4, [R2.64] ;  /* 0x0000000802046981 */ /* 0x000728000c1e1900 */
[----:B------:R3:W4:Y:S01]  /*1e40*/  @P6 LDG.E R0, [R2.64+0x4] ;  /* 0x0000040802006981 */ /* 0x000722000c1e1900 */
[----:B------:R-:W-:Y:S01]  /*1e50*/  ISETP.NE.U32.AND P0, PT, RZ, c[0x0][0x378], PT ;  /* 0x0000de00ff007a0c */ /* 0x000fe20003f05070 */
[----:B-----5:R-:W-:-:S03]  /*1e60*/  IMAD.MOV.U32 R142, RZ, RZ, R6 ;  /* 0x000000ffff8e7224 */ /* 0x020fc600078e0006 */
[----:B------:R-:W-:-:S13]  /*1e70*/  ISETP.NE.AND.EX P1, PT, RZ, c[0x0][0x37c], PT, P0 ;  /* 0x0000df00ff007a0c */ /* 0x000fda0003f25300 */
[----:B---3--:R-:W-:-:S04]  /*1e80*/  @P1 IADD3 R2, P0, R16, c[0x0][0x378], RZ ;  /* 0x0000de0010021a10 */ /* 0x008fc80007f1e0ff */
[----:B------:R-:W-:-:S05]  /*1e90*/  @P1 IADD3.X R3, R15, c[0x0][0x37c], RZ, P0, !PT ;  /* 0x0000df000f031a10 */ /* 0x000fca00007fe4ff */
[----:B------:R3:W5:Y:S01]  /*1ea0*/  @P1 LDG.E R142, [R2.64] ;  /* 0x00000008028e1981 */ /* 0x000762000c1e1900 */
[----:B-1----:R-:W-:Y:S01]  /*1eb0*/  IMAD.IADD R7, R6, 0x1, -R9 ;  /* 0x0000000106077824 */ /* 0x002fe200078e0a09 */
[----:B------:R-:W-:Y:S01]  /*1ec0*/  BSSY B0, `(.L_x_234) ;  /* 0x0000031000007945 */ /* 0x000fe20003800000 */
[----:B---3--:R-:W-:Y:S01]  /*1ed0*/  IMAD.MOV.U32 R2, RZ, RZ, c[0x0][0x228] ;  /* 0x00008a00ff027624 */ /* 0x008fe200078e00ff */
[----:B--2---:R-:W-:-:S04]  /*1ee0*/  LOP3.LUT R3, R14, 0xff000000, RZ, 0xc0, !PT ;  /* 0xff0000000e037812 */ /* 0x004fc800078ec0ff */
[----:B------:R-:W-:Y:S01]  /*1ef0*/  SHF.R.U32.HI R3, RZ, 0x8, R3 ;  /* 0x00000008ff037819 */ /* 0x000fe20000011603 */
[----:B----4-:R-:W-:Y:S01]  /*1f00*/  @P6 IMAD.IADD R2, R0, 0x1, -R4 ;  /* 0x0000000100026824 */ /* 0x010fe200078e0a04 */
[----:B------:R-:W-:-:S03]  /*1f10*/  LOP3.LUT R4, R14, 0xff0000, RZ, 0xc0, !PT ;  /* 0x00ff00000e047812 */ /* 0x000fc600078ec0ff */
[----:B------:R-:W-:Y:S01]  /*1f20*/  IMAD.IADD R143, R7, 0x1, R2 ;  /* 0x00000001078f7824 */ /* 0x000fe200078e0202 */
[----:B------:R-:W-:-:S04]  /*1f30*/  LEA.HI R3, R4, R3, RZ, 0x10 ;  /* 0x0000000304037211 */ /* 0x000fc800078f80ff */
[----:B------:R-:W-:Y:S02]  /*1f40*/  SHF.R.U32.HI R5, RZ, 0x10, R3 ;  /* 0x00000010ff057819 */ /* 0x000fe40000011603 */
[----:B------:R-:W-:Y:S02]  /*1f50*/  LOP3.LUT R17, R3, 0xff, RZ, 0xc0, !PT ;  /* 0x000000ff03117812 */ /* 0x000fe400078ec0ff */
[C---:B------:R-:W-:Y:S01]  /*1f60*/  IADD3 R0, R143.reuse, 0x4f, RZ ;  /* 0x0000004f8f007810 */ /* 0x040fe20007ffe0ff */
[----:B------:R1:W-:Y:S01]  /*1f70*/  STL [R1+0x7c], R5 ;  /* 0x00007c0501007387 */ /* 0x0003e20000100800 */
[----:B------:R-:W-:Y:S02]  /*1f80*/  ISETP.GE.AND P0, PT, R143, 0x1, PT ;  /* 0x000000018f00780c */ /* 0x000fe40003f06270 */
[----:B------:R-:W-:Y:S01]  /*1f90*/  ISETP.NE.AND P1, PT, R5, RZ, PT ;  /* 0x000000ff0500720c */ /* 0x000fe20003f25270 */
[----:B------:R1:W-:Y:S01]  /*1fa0*/  STL [R1+0x80], R17 ;  /* 0x0000801101007387 */ /* 0x0003e20000100800 */
[----:B------:R-:W-:-:S02]  /*1fb0*/  IMAD.HI R0, R0, 0x66666667, RZ ;  /* 0x6666666700007827 */ /* 0x000fc400078e02ff */
[----:B------:R-:W-:-:S03]  /*1fc0*/  SEL R129, R5, c[0x0][0x338], P1 ;  /* 0x0000ce0005817a07 */ /* 0x000fc60000800000 */
[----:B------:R-:W-:-:S04]  /*1fd0*/  SHF.R.U32.HI R4, RZ, 0x1f, R0 ;  /* 0x0000001fff047819 */ /* 0x000fc80000011600 */
[----:B------:R-:W-:Y:S01]  /*1fe0*/  LEA.HI.SX32 R131, R0, R4, 0x1b ;  /* 0x0000000400837211 */ /* 0x000fe200078fdaff */
[----:B------:R-:W-:Y:S01]  /*1ff0*/  IMAD.MOV.U32 R0, RZ, RZ, RZ ;  /* 0x000000ffff007224 */ /* 0x000fe200078e00ff */
[----:B------:R-:W-:Y:S05]  /*2000*/  @!P0 BRA `(.L_x_235) ;  /* 0x000001c000008947 */ /* 0x000fea0003800000 */
        /* <DEDUP_REMOVED lines=11> */
[----:B------:R-:W-:Y:S02]  /*20c0*/  IMAD.MOV.U32 R4, RZ, RZ, RZ ;  /* 0x000000ffff047224 */ /* 0x000fe400078e00ff */
        /* <DEDUP_REMOVED lines=16> */
.L_x_235:
[----:B------:R-:W-:Y:S05]  /*21d0*/  BSYNC B0 ;  /* 0x0000000000007941 */ /* 0x000fea0003800000 */
.L_x_234:
[----:B------:R-:W-:-:S04]  /*21e0*/  IMAD R3, R17, R0, RZ ;  /* 0x0000000011037224 */ /* 0x000fc800078e02ff */
[C---:B------:R-:W-:Y:S02]  /*21f0*/  IMAD.IADD R0, R3.reuse, 0x1, R0 ;  /* 0x0000000103007824 */ /* 0x040fe400078e0200 */
[----:B------:R-:W-:-:S03]  /*2200*/  IMAD R3, R3, 0x50, -R7 ;  /* 0x0000005003037824 */ /* 0x000fc600078e0a07 */
[----:B------:R-:W-:Y:S02]  /*2210*/  IMNMX R0, R131, R0, PT ;  /* 0x0000000083007217 */ /* 0x000fe40003800200 */
[----:B------:R-:W-:-:S03]  /*2220*/  IMNMX R3, RZ, R3, !PT ;  /* 0x00000003ff037217 */ /* 0x000fc60007800200 */
[----:B------:R-:W-:Y:S02]  /*2230*/  IMAD R0, R0, 0x50, -R7 ;  /* 0x0000005000007824 */ /* 0x000fe400078e0a07 */
[----:B-1----:R-:W-:-:S03]  /*2240*/  IMAD.WIDE.U32 R4, R3, -0x33333333, RZ ;  /* 0xcccccccd03047825 */ /* 0x002fc600078e00ff */
[----:B------:R-:W-:Y:S02]  /*2250*/  IMNMX R0, R0, R2, PT ;  /* 0x0000000200007217 */ /* 0x000fe40003800200 */
[----:B------:R-:W-:Y:S02]  /*2260*/  SHF.R.U32.HI R119, RZ, 0x6, R5 ;  /* 0x00000006ff777819 */ /* 0x000fe40000011605 */
[----:B------:R-:W-:-:S13]  /*2270*/  ISETP.GT.AND P0, PT, R0, R3, PT ;  /* 0x000000030000720c */ /* 0x000fda0003f04270 */
[----:B------:R-:W-:Y:S01]  /*2280*/  @P0 IADD3 R3, R0, 0x4f, RZ ;  /* 0x0000004f00030810 */ /* 0x000fe20007ffe0ff */
[----:B------:R-:W-:-:S04]  /*2290*/  IMAD.MOV.U32 R0, RZ, RZ, R119 ;  /* 0x000000ffff007224 */ /* 0x000fc800078e0077 */
[----:B------:R-:W-:-:S05]  /*22a0*/  @P0 IMAD.HI R3, R3, 0x66666667, RZ ;  /* 0x6666666703030827 */ /* 0x000fca00078e02ff */
[----:B------:R-:W-:-:S04]  /*22b0*/  @P0 SHF.R.U32.HI R4, RZ, 0x1f, R3 ;  /* 0x0000001fff040819 */ /* 0x000fc80000011603 */
[----:B------:R-:W-:-:S04]  /*22c0*/  @P0 LEA.HI.SX32 R0, R3, R4, 0x1b ;  /* 0x0000000403000211 */ /* 0x000fc800078fdaff */
[----:B------:R-:W-:-:S13]  /*22d0*/  ISETP.GT.AND P0, PT, R0, R119, PT ;  /* 0x000000770000720c */ /* 0x000fda0003f04270 */
[----:B------:R-:W-:Y:S05]  /*22e0*/  @!P0 BRA `(.L_x_236) ;  /* 0x0000594000008947 */ /* 0x000fea0003800000 */
[----:B------:R-:W-:Y:S01]  /*22f0*/  ISETP.NE.U32.AND P0, PT, RZ, c[0x0][0x340], PT ;  /* 0x0000d000ff007a0c */ /* 0x000fe20003f05070 */
[----:B------:R-:W1:Y:S03]  /*2300*/  S2R R9, SR_TID.X ;  /* 0x0000000000097919 */ /* 0x000e660000002100 */
[----:B------:R-:W-:-:S13]  /*2310*/  ISETP.NE.AND.EX P5, PT, RZ, c[0x0][0x344], PT, P0 ;  /* 0x0000d100ff007a0c */ /* 0x000fda0003fa5300 */
[----:B------:R-:W-:-:S04]  /*2320*/  @P5 IADD3 R4, P0, R16, c[0x0][0x340], RZ ;  /* 0x0000d00010045a10 */ /* 0x000fc80007f1e0ff */
[----:B------:R-:W-:Y:S02]  /*2330*/  @P5 IADD3.X R5, R15, c[0x0][0x344], RZ, P0, !PT ;  /* 0x0000d1000f055a10 */ /* 0x000fe400007fe4ff */
[----:B-1----:R-:W-:-:S03]  /*2340*/  SHF.R.S32.HI R8, RZ, 0x1f, R9 ;  /* 0x0000001fff087819 */ /* 0x002fc60000011409 */
[----:B------:R1:W2:Y:S01]  /*2350*/  @P5 LDG.E R23, [R4.64] ;  /* 0x0000000804175981 */ /* 0x0002a2000c1e1900 */
[----:B------:R-:W-:-:S04]  /*2360*/  LEA.HI R8, R8, R9, RZ, 0x3 ;  /* 0x0000000908087211 */ /* 0x000fc800078f18ff */
[----:B------:R-:W-:Y:S02]  /*2370*/  SHF.R.S32.HI R8, RZ, 0x3, R8 ;  /* 0x00000003ff087819 */ /* 0x000fe40000011408 */
[----:B------:R-:W-:Y:S02]  /*2380*/  SHF.R.S32.HI R3, RZ, 0x1f, R12 ;  /* 0x0000001fff037819 */ /* 0x000fe4000001140c */
[----:B------:R-:W-:-:S04]  /*2390*/  IADD3 R106, P0, R8, R12, RZ ;  /* 0x0000000c086a7210 */ /* 0x000fc80007f1e0ff */
[----:B------:R-:W-:-:S05]  /*23a0*/  LEA.HI.X.SX32 R107, R8, R3, 0x1, P0 ;  /* 0x00000003086b7211 */ /* 0x000fca00000f0eff */
[----:B------:R-:W-:Y:S01]  /*23b0*/  IMAD R3, R107, c[0x0][0x238], RZ ;  /* 0x00008e006b037a24 */ /* 0x000fe200078e02ff */
[----:B------:R-:W-:-:S03]  /*23c0*/  LOP3.LUT R26, R14, 0xffff, RZ, 0xc0, !PT ;  /* 0x0000ffff0e1a7812 */ /* 0x000fc600078ec0ff */
[C---:B------:R-:W-:Y:S02]  /*23d0*/  IMAD R3, R106.reuse, c[0x0][0x23c], R3 ;  /* 0x00008f006a037a24 */ /* 0x040fe400078e0203 */
[----:B-1----:R-:W-:Y:S01]  /*23e0*/  IMAD.WIDE.U32 R4, R106, c[0x0][0x238], R244 ;  /* 0x00008e006a047a25 */ /* 0x002fe200078e00f4 */
[----:B------:R-:W-:-:S03]  /*23f0*/  SEL R24, R28, RZ, !P6 ;  /* 0x000000ff1c187207 */ /* 0x000fc60007000000 */
[----:B------:R-:W-:Y:S01]  /*2400*/  IMAD.IADD R5, R5, 0x1, R3 ;  /* 0x0000000105057824 */ /* 0x000fe200078e0203 */
[----:B------:R-:W-:Y:S01]  /*2410*/  IADD3 R31, R0, -0x1, RZ ;  /* 0xffffffff001f7810 */ /* 0x000fe20007ffe0ff */
[----:B------:R-:W-:Y:S01]  /*2420*/  IMAD.MOV.U32 R134, RZ, RZ, 0x50 ;  /* 0x00000050ff867424 */ /* 0x000fe200078e00ff */
[----:B------:R-:W-:Y:S01]  /*2430*/  IADD3 R118, -R8, R2, RZ ;  /* 0x0000000208767210 */ /* 0x000fe20007ffe1ff */
[----:B------:R-:W-:Y:S01]  /*2440*/  IMAD.WIDE.U32 R4, R26, c[0x0][0x240], R4 ;  /* 0x000090001a047a25 */ /* 0x000fe200078e0004 */
[----:B------:R-:W-:-:S03]  /*2450*/  SEL R25, R27, RZ, !P6 ;  /* 0x000000ff1b197207 */ /* 0x000fc60007000000 */
[----:B------:R-:W-:Y:S02]  /*2460*/  IMAD R5, R26, c[0x0][0x244], R5 ;  /* 0x000091001a057a24 */ /* 0x000fe400078e0205 */
[----:B------:R-:W-:Y:S02]  /*2470*/  IMAD R3, R24, c[0x0][0x248], RZ ;  /* 0x0000920018037a24 */ /* 0x000fe400078e02ff */
[C---:B------:R-:W-:Y:S02]  /*2480*/  IMAD R150, R134.reuse, c[0x0][0x23c], RZ ;  /* 0x00008f0086967a24 */ /* 0x040fe400078e02ff */
[----:B------:R-:W-:-:S04]  /*2490*/  IMAD.WIDE.U32 R132, R134, c[0x0][0x238], RZ ;  /* 0x00008e0086847a25 */ /* 0x000fc800078e00ff */
[----:B------:R-:W-:Y:S02]  /*24a0*/  IMAD R0, R31, -0x50, R118 ;  /* 0xffffffb01f007824 */ /* 0x000fe400078e0276 */
[C---:B------:R-:W-:Y:S02]  /*24b0*/  IMAD R7, R25.reuse, c[0x0][0x24c], R3 ;  /* 0x0000930019077a24 */ /* 0x040fe400078e0203 */
[----:B------:R-:W-:Y:S01]  /*24c0*/  IMAD.WIDE.U32 R110, R25, c[0x0][0x248], R4 ;  /* 0x00009200196e7a25 */ /* 0x000fe200078e0004 */
[----:B------:R-:W-:-:S03]  /*24d0*/  ISETP.GE.AND P1, PT, R0, 0x1, PT ;  /* 0x000000010000780c */ /* 0x000fc60003f26270 */
[----:B------:R-:W-:Y:S01]  /*24e0*/  IMAD.IADD R150, R133, 0x1, R150 ;  /* 0x0000000185967824 */ /* 0x000fe200078e0296 */
[----:B------:R-:W-:Y:S01]  /*24f0*/  SHF.R.S32.HI R4, RZ, 0x1f, R31 ;  /* 0x0000001fff047819 */ /* 0x000fe2000001141f */
[----:B------:R-:W-:Y:S01]  /*2500*/  IMAD.MOV.U32 R108, RZ, RZ, R110 ;  /* 0x000000ffff6c7224 */ /* 0x000fe200078e006e */
[----:B------:R-:W-:Y:S01]  /*2510*/  IADD3 R109, R111, R7, RZ ;  /* 0x000000076f6d7210 */ /* 0x000fe20007ffe0ff */
[----:B------:R-:W-:Y:S01]  /*2520*/  IMAD R3, R150, R31, RZ ;  /* 0x0000001f96037224 */ /* 0x000fe200078e02ff */
[----:B------:R-:W-:-:S03]  /*2530*/  ISETP.GE.AND P3, PT, R0, 0x11, PT ;  /* 0x000000110000780c */ /* 0x000fc60003f66270 */
[-C--:B------:R-:W-:Y:S01]  /*2540*/  IMAD R3, R4, R132.reuse, R3 ;  /* 0x0000008404037224 */ /* 0x080fe200078e0203 */
[----:B------:R-:W-:Y:S01]  /*2550*/  ISETP.GE.AND P6, PT, R244, c[0x0][0x1d4], PT ;  /* 0x00007500f4007a0c */ /* 0x000fe20003fc6270 */
[----:B------:R-:W-:Y:S01]  /*2560*/  IMAD.WIDE.U32 R4, R31, R132, R108 ;  /* 0x000000841f047225 */ /* 0x000fe200078e006c */
[----:B------:R-:W-:Y:S02]  /*2570*/  SHF.R.S32.HI R10, RZ, 0x1f, R93 ;  /* 0x0000001fff0a7819 */ /* 0x000fe4000001145d */
[----:B------:R-:W-:Y:S01]  /*2580*/  ISETP.GE.AND P2, PT, R0, 0x21, PT ;  /* 0x000000210000780c */ /* 0x000fe20003f46270 */
[----:B------:R-:W-:Y:S01]  /*2590*/  IMAD.IADD R127, R6, 0x1, R13 ;  /* 0x00000001067f7824 */ /* 0x000fe200078e020d */
[----:B------:R-:W-:Y:S01]  /*25a0*/  @P1 LEA R6, P0, R4, c[0x0][0x220], 0x1 ;  /* 0x0000880004061a11 */ /* 0x000fe200078008ff */
[----:B------:R-:W-:Y:S01]  /*25b0*/  IMAD.IADD R5, R5, 0x1, R3 ;  /* 0x0000000105057824 */ /* 0x000fe200078e0203 */
[----:B------:R-:W-:Y:S01]  /*25c0*/  SHF.R.S32.HI R87, RZ, 0x1f, R86 ;  /* 0x0000001fff577819 */ /* 0x000fe20000011456 */
[----:B------:R-:W-:Y:S01]  /*25d0*/  IMAD R3, R10, c[0x0][0x280], RZ ;  /* 0x0000a0000a037a24 */ /* 0x000fe200078e02ff */
[----:B------:R-:W-:-:S02]  /*25e0*/  MOV R138, c[0x0][0x238] ;  /* 0x00008e00008a7a02 */ /* 0x000fc40000000f00 */
[----:B------:R-:W-:Y:S01]  /*25f0*/  @P1 LEA.HI.X R7, R4, c[0x0][0x224], R5, 0x1, P0 ;  /* 0x0000890004071a11 */ /* 0x000fe200000f0c05 */
[C---:B------:R-:W-:Y:S01]  /*2600*/  IMAD R22, R93.reuse, c[0x0][0x284], R3 ;  /* 0x0000a1005d167a24 */ /* 0x040fe200078e0203 */
[----:B------:R-:W-:Y:S01]  /*2610*/  ISETP.GE.AND P0, PT, R0, 0x31, PT ;  /* 0x000000310000780c */ /* 0x000fe20003f06270 */
[----:B------:R-:W-:Y:S01]  /*2620*/  IMAD.WIDE.U32 R8, R93, c[0x0][0x280], R86 ;  /* 0x0000a0005d087a25 */ /* 0x000fe200078e0056 */
[----:B------:R-:W-:Y:S01]  /*2630*/  MOV R130, c[0x0][0x23c] ;  /* 0x00008f0000827a02 */ /* 0x000fe20000000f00 */
[----:B------:R-:W-:Y:S01]  /*2640*/  @!PT LDS RZ, [RZ] ;  /* 0x00000000fffff984 */ /* 0x000fe20000000800 */
[----:B------:R-:W-:Y:S01]  /*2650*/  @!PT LDS RZ, [RZ] ;  /* 0x00000000fffff984 */ /* 0x000fe20000000800 */
[----:B------:R-:W-:Y:S01]  /*2660*/  @!PT LDS RZ, [RZ] ;  /* 0x00000000fffff984 */ /* 0x000fe20000000800 */
[----:B------:R1:W-:Y:S01]  /*2670*/  @P1 LDGSTS.E.BYPASS.LTC128B.128 [R209+0x2900], [R6.64], !P6 ;  /* 0x0290000006d11fae */ /* 0x0003e2000f101d48 */
[C---:B------:R-:W-:Y:S01]  /*2680*/  @P3 LEA R3, P4, R138.reuse, R4, 0x4 ;  /* 0x000000048a033211 */ /* 0x040fe200078820ff */
[----:B------:R-:W-:Y:S01]  /*2690*/  IMAD.WIDE.U32 R14, R138, 0x20, RZ ;  /* 0x000000208a0e7825 */ /* 0x000fe200078e00ff */
[----:B------:R-:W-:Y:S02]  /*26a0*/  IADD3 R13, R9, R22, RZ ;  /* 0x00000016090d7210 */ /* 0x000fe40007ffe0ff */
[----:B------:R-:W-:-:S02]  /*26b0*/  @P3 LEA R20, P1, R3, c[0x0][0x220], 0x1 ;  /* 0x0000880003143a11 */ /* 0x000fc400078208ff */
[----:B-1----:R-:W-:Y:S01]  /*26c0*/  @P3 LEA.HI.X R6, R138, R5, R130, 0x4, P4 ;  /* 0x000000058a063211 */ /* 0x002fe200020f2482 */
[----:B------:R-:W-:Y:S01]  /*26d0*/  IMAD.SHL.U32 R7, R130, 0x20, RZ ;  /* 0x0000002082077824 */ /* 0x000fe200078e00ff */
[----:B------:R-:W-:Y:S02]  /*26e0*/  @P2 IADD3 R9, P4, R4, R14, RZ ;  /* 0x0000000e04092210 */ /* 0x000fe40007f9e0ff */
[----:B------:R-:W-:Y:S02]  /*26f0*/  @P3 LEA.HI.X R21, R3, c[0x0][0x224], R6, 0x1, P1 ;  /* 0x0000890003153a11 */ /* 0x000fe400008f0c06 */
[----:B------:R-:W-:Y:S02]  /*2700*/  ISETP.GE.AND P1, PT, R0, 0x41, PT ;  /* 0x000000410000780c */ /* 0x000fe40003f26270 */
[----:B------:R-:W-:Y:S01]  /*2710*/  @P2 IADD3.X R0, R5, R15, R7, P4, !PT ;  /* 0x0000000f05002210 */ /* 0x000fe200027fe407 */
[----:B------:R-:W-:Y:S01]  /*2720*/  @P0 IMAD R3, R130, 0x30, RZ ;  /* 0x0000003082030824 */ /* 0x000fe200078e02ff */
[C---:B------:R-:W-:Y:S01]  /*2730*/  @P2 LEA R18, P4, R9.reuse, c[0x0][0x220], 0x1 ;  /* 0x0000880009122a11 */ /* 0x040fe200078808ff */
[----:B------:R-:W-:Y:S01]  /*2740*/  @P0 IMAD.WIDE.U32 R6, R138, 0x30, R4 ;  /* 0x000000308a060825 */ /* 0x000fe200078e0004 */
[----:B------:R1:W-:Y:S02]  /*2750*/  @P3 LDGSTS.E.BYPASS.LTC128B.128 [R209+0x3100], [R20.64], !P6 ;  /* 0x0310000014d13fae */ /* 0x0003e4000f101d48 */
[----:B------:R-:W-:Y:S01]  /*2760*/  @P2 LEA.HI.X R19, R9, c[0x0][0x224], R0, 0x1, P4 ;  /* 0x0000890009132a11 */ /* 0x000fe200020f0c00 */
[----:B------:R-:W-:Y:S01]  /*2770*/  IMAD R0, R10, c[0x0][0x290], RZ ;  /* 0x0000a4000a007a24 */ /* 0x000fe200078e02ff */
[----:B------:R-:W-:Y:S01]  /*2780*/  @P0 LEA R16, P4, R6, c[0x0][0x220], 0x1 ;  /* 0x0000880006100a11 */ /* 0x000fe200078808ff */
[----:B------:R-:W-:-:S02]  /*2790*/  @P0 IMAD.IADD R3, R7, 0x1, R3 ;  /* 0x0000000107030824 */ /* 0x000fc400078e0203 */
[C---:B------:R-:W-:Y:S01]  /*27a0*/  IMAD.WIDE.U32 R10, R93.reuse, c[0x0][0x290], R86 ;  /* 0x0000a4005d0a7a25 */ /* 0x040fe200078e0056 */
[----:B------:R1:W-:Y:S02]  /*27b0*/  @P2 LDGSTS.E.BYPASS.LTC128B.128 [R209+0x3900], [R18.64], !P6 ;  /* 0x0390000012d12fae */ /* 0x0003e4000f101d48 */
[----:B------:R-:W-:Y:S01]  /*27c0*/  @P0 LEA.HI.X R17, R6, c[0x0][0x224], R3, 0x1, P4 ;  /* 0x0000890006110a11 */ /* 0x000fe200020f0c03 */
[C---:B------:R-:W-:Y:S02]  /*27d0*/  IMAD R0, R93.reuse, c[0x0][0x294], R0 ;  /* 0x0000a5005d007a24 */ /* 0x040fe400078e0200 */
[----:B------:R-:W-:Y:S01]  /*27e0*/  IMAD.WIDE.U32 R14, R93, c[0x0][0x290], R84 ;  /* 0x0000a4005d0e7a25 */ /* 0x000fe200078e0054 */
[----:B------:R-:W-:Y:S01]  /*27f0*/  @P1 LEA R3, P4, R138, R4, 0x6 ;  /* 0x000000048a031211 */ /* 0x000fe200078830ff */
[----:B------:R1:W-:Y:S01]  /*2800*/  @P0 LDGSTS.E.BYPASS.LTC128B.128 [R209+0x4100], [R16.64], !P6 ;  /* 0x0410000010d10fae */ /* 0x0003e2000f101d48 */
[----:B------:R-:W-:Y:S02]  /*2810*/  IADD3 R11, R11, R0, RZ ;  /* 0x000000000b0b7210 */ /* 0x000fe40007ffe0ff */
[----:B------:R-:W-:-:S02]  /*2820*/  IADD3 R7, R0, R15, RZ ;  /* 0x0000000f00077210 */ /* 0x000fc40007ffe0ff */
[----:B------:R-:W-:Y:S02]  /*2830*/  @P1 LEA.HI.X R0, R138, R5, R130, 0x6, P4 ;  /* 0x000000058a001211 */ /* 0x000fe400020f3482 */
[----:B------:R-:W-:-:S04]  /*2840*/  @P1 LEA R4, P4, R3, c[0x0][0x220], 0x1 ;  /* 0x0000880003041a11 */ /* 0x000fc800078808ff */
[----:B------:R-:W-:Y:S02]  /*2850*/  @P1 LEA.HI.X R5, R3, c[0x0][0x224], R0, 0x1, P4 ;  /* 0x0000890003051a11 */ /* 0x000fe400020f0c00 */
[----:B-----5:R-:W-:Y:S02]  /*2860*/  SHF.R.S32.HI R0, RZ, 0x1f, R142 ;  /* 0x0000001fff007819 */ /* 0x020fe4000001148e */
[----:B------:R-:W-:Y:S01]  /*2870*/  MOV R12, R8 ;  /* 0x00000008000c7202 */ /* 0x000fe20000000f00 */
[----:B------:R2:W-:Y:S01]  /*2880*/  @P1 LDGSTS.E.BYPASS.LTC128B.128 [R209+0x4900], [R4.64], !P6 ;  /* 0x0490000004d11fae */ /* 0x0005e2000f101d48 */
[----:B------:R-:W-:-:S04]  /*2890*/  IMAD.WIDE.U32 R8, R93, c[0x0][0x280], R84 ;  /* 0x0000a0005d087a25 */ /* 0x000fc800078e0054 */
[----:B------:R-:W-:Y:S02]  /*28a0*/  IMAD R3, R0, c[0x0][0x280], RZ ;  /* 0x0000a00000037a24 */ /* 0x000fe400078e02ff */
[----:B------:R-:W-:Y:S01]  /*28b0*/  IMAD.MOV.U32 R6, RZ, RZ, R14 ;  /* 0x000000ffff067224 */ /* 0x000fe200078e000e */
[----:B------:R-:W-:Y:S01]  /*28c0*/  MOV R146, 0x5 ;  /* 0x0000000500927802 */ /* 0x000fe20000000f00 */
[----:B------:R-:W-:Y:S02]  /*28d0*/  IMAD.IADD R9, R22, 0x1, R9 ;  /* 0x0000000116097824 */ /* 0x000fe400078e0209 */
[----:B------:R-:W-:Y:S02]  /*28e0*/  IMAD.MOV.U32 R139, RZ, RZ, c[0x0][0x280] ;  /* 0x0000a000ff8b7624 */ /* 0x000fe400078e00ff */
[C---:B------:R-:W-:Y:S02]  /*28f0*/  IMAD R148, R134.reuse, c[0x0][0x284], RZ ;  /* 0x0000a10086947a24 */ /* 0x040fe400078e02ff */
[----:B------:R-:W-:-:S02]  /*2900*/  IMAD R149, R134, c[0x0][0x294], RZ ;  /* 0x0000a50086957a24 */ /* 0x000fc400078e02ff */
[----:B------:R-:W-:Y:S01]  /*2910*/  IMAD.WIDE.U32 R136, R134, c[0x0][0x280], RZ ;  /* 0x0000a00086887a25 */ /* 0x000fe200078e00ff */
[----:B------:R-:W-:Y:S01]  /*2920*/  ISETP.GE.AND P1, PT, R208, c[0x0][0x1d4], PT ;  /* 0x00007500d0007a0c */ /* 0x000fe20003f26270 */
[----:B------:R-:W0:Y:S02]  /*2930*/  LDGDEPBAR ;  /* 0x00000000000079af */ /* 0x000e240000000000 */
[----:B------:R-:W-:Y:S01]  /*2940*/  IMAD R0, R0, c[0x0][0x290], RZ ;  /* 0x0000a40000007a24 */ /* 0x000fe200078e02ff */
[----:B------:R-:W-:Y:S01]  /*2950*/  ISETP.GE.AND P0, PT, R84, c[0x0][0x1d4], PT ;  /* 0x0000750054007a0c */ /* 0x000fe20003f06270 */
[----:B------:R-:W-:Y:S01]  /*2960*/  IMAD.MOV.U32 R152, RZ, RZ, c[0x0][0x290] ;  /* 0x0000a400ff987624 */ /* 0x000fe200078e00ff */
[----:B------:R-:W-:Y:S01]  /*2970*/  MOV R141, c[0x0][0x27c] ;  /* 0x00009f00008d7a02 */ /* 0x000fe20000000f00 */
[----:B------:R-:W-:Y:S01]  /*2980*/  IMAD.WIDE.U32 R134, R134, c[0x0][0x290], RZ ;  /* 0x0000a40086867a25 */ /* 0x000fe200078e00ff */
[----:B------:R-:W-:Y:S03]  /*2990*/  WARPSYNC 0xffffffff ;  /* 0xffffffff00007948 */ /* 0x000fe60003800000 */
[----:B------:R-:W-:-:S02]  /*29a0*/  IMAD R3, R142, c[0x0][0x284], R3 ;  /* 0x0000a1008e037a24 */ /* 0x000fc400078e0203 */
[C---:B------:R-:W-:Y:S02]  /*29b0*/  IMAD R0, R142.reuse, c[0x0][0x294], R0 ;  /* 0x0000a5008e007a24 */ /* 0x040fe400078e0200 */
[----:B------:R-:W-:-:S04]  /*29c0*/  IMAD.WIDE.U32 R90, R142, c[0x0][0x280], R8 ;  /* 0x0000a0008e5a7a25 */ /* 0x000fc800078e0008 */
[----:B------:R-:W-:Y:S01]  /*29d0*/  IMAD.WIDE.U32 R82, R142, c[0x0][0x290], R6 ;  /* 0x0000a4008e527a25 */ /* 0x000fe200078e0006 */
[----:B------:R-:W-:-:S03]  /*29e0*/  SHF.L.U64.HI R145, R139, R146, c[0x0][0x284] ;  /* 0x0000a1008b917619 */ /* 0x000fc60000010292 */
[----:B------:R-:W-:-:S04]  /*29f0*/  IMAD.WIDE.U32 R116, R26, c[0x0][0x1e8], RZ ;  /* 0x00007a001a747a25 */ /* 0x000fc800078e00ff */
[----:B------:R-:W-:-:S04]  /*2a00*/  IMAD.WIDE.U32 R114, R26, c[0x0][0x210], RZ ;  /* 0x000084001a727a25 */ /* 0x000fc800078e00ff */
[----:B------:R-:W-:-:S04]  /*2a10*/  IMAD.WIDE.U32 R98, R142, c[0x0][0x280], R12 ;  /* 0x0000a0008e627a25 */ /* 0x000fc800078e000c */
[----:B------:R-:W-:Y:S01]  /*2a20*/  IMAD.WIDE.U32 R96, R142, c[0x0][0x290], R10 ;  /* 0x0000a4008e607a25 */ /* 0x000fe200078e000a */
[----:B------:R-:W-:Y:S02]  /*2a30*/  P2R R105, PR, RZ, 0x2 ;  /* 0x00000002ff697803 */ /* 0x000fe40000000000 */
[----:B------:R-:W-:Y:S01]  /*2a40*/  P2R R80, PR, RZ, 0x1 ;  /* 0x00000001ff507803 */ /* 0x000fe20000000000 */
[----:B------:R-:W-:Y:S01]  /*2a50*/  IMAD.SHL.U32 R153, R139, 0x20, RZ ;  /* 0x000000208b997824 */ /* 0x000fe200078e00ff */
[----:B------:R-:W-:Y:S01]  /*2a60*/  SHF.L.U32 R141, R141, 0x1, RZ ;  /* 0x000000018d8d7819 */ /* 0x000fe200000006ff */
[----:B------:R-:W-:Y:S01]  /*2a70*/  IMAD.IADD R148, R137, 0x1, R148 ;  /* 0x0000000189947824 */ /* 0x000fe200078e0294 */
[----:B------:R-:W-:Y:S01]  /*2a80*/  SHF.L.U64.HI R146, R152, R146, c[0x0][0x294] ;  /* 0x0000a50098927619 */ /* 0x000fe20000010292 */
[----:B------:R-:W-:Y:S01]  /*2a90*/  IMAD R126, R26, c[0x0][0x1ec], R117 ;  /* 0x00007b001a7e7a24 */ /* 0x000fe200078e0275 */
[----:B------:R-:W-:Y:S01]  /*2aa0*/  SHF.L.U32 R154, R152, 0x5, RZ ;  /* 0x00000005989a7819 */ /* 0x000fe200000006ff */
[----:B------:R-:W-:Y:S01]  /*2ab0*/  IMAD R125, R26, c[0x0][0x214], R115 ;  /* 0x000085001a7d7a24 */ /* 0x000fe200078e0273 */
[----:B------:R-:W-:Y:S01]  /*2ac0*/  IADD3 R149, R135, R149, RZ ;  /* 0x0000009587957210 */ /* 0x000fe20007ffe0ff */
[----:B------:R-:W-:Y:S01]  /*2ad0*/  IMAD.IADD R104, R99, 0x1, R3 ;  /* 0x0000000163687824 */ /* 0x000fe200078e0203 */
[----:B------:R-:W-:Y:S01]  /*2ae0*/  IADD3 R102, R3, R91, RZ ;  /* 0x0000005b03667210 */ /* 0x000fe20007ffe0ff */
[----:B------:R-:W-:Y:S01]  /*2af0*/  IMAD.IADD R103, R97, 0x1, R0 ;  /* 0x0000000161677824 */ /* 0x000fe200078e0200 */
[----:B------:R-:W-:-:S02]  /*2b00*/  IADD3 R101, R0, R83, RZ ;  /* 0x0000005300657210 */ /* 0x000fc40007ffe0ff */
[----:B--2---:R-:W-:Y:S01]  /*2b10*/  @P5 SHF.R.S32.HI R4, RZ, 0x1f, R23 ;  /* 0x0000001fff045819 */ /* 0x004fe20000011417 */
[----:B------:R-:W-:Y:S01]  /*2b20*/  @!P5 IMAD.MOV.U32 R4, RZ, RZ, R28 ;  /* 0x000000ffff04d224 */ /* 0x000fe200078e001c */
[----:B------:R-:W-:-:S03]  /*2b30*/  @!P5 MOV R23, R27 ;  /* 0x0000001b0017d202 */ /* 0x000fc60000000f00 */
[----:B------:R-:W-:Y:S02]  /*2b40*/  IMAD R4, R4, c[0x0][0x2b0], RZ ;  /* 0x0000ac0004047a24 */ /* 0x000fe400078e02ff */
[----:B------:R-:W-:-:S04]  /*2b50*/  IMAD.WIDE.U32 R112, R23, c[0x0][0x2b0], RZ ;  /* 0x0000ac0017707a25 */ /* 0x000fc800078e00ff */
[----:B------:R-:W-:-:S04]  /*2b60*/  IMAD R4, R23, c[0x0][0x2b4], R4 ;  /* 0x0000ad0017047a24 */ /* 0x000fc800078e0204 */
[----:B------:R-:W-:Y:S02]  /*2b70*/  IMAD.IADD R123, R113, 0x1, R4 ;  /* 0x00000001717b7824 */ /* 0x000fe400078e0204 */
[----:B-1----:R-:W2:Y:S04]  /*2b80*/  LDL R17, [R1+0x38] ;  /* 0x0000380001117983 */ /* 0x002ea80000100800 */
[----:B------:R-:W3:Y:S04]  /*2b90*/  LDL R14, [R1+0x3c] ;  /* 0x00003c00010e7983 */ /* 0x000ee80000100800 */
[----:B------:R-:W4:Y:S04]  /*2ba0*/  LDL R13, [R1+0x44] ;  /* 0x00004400010d7983 */ /* 0x000f280000100800 */
[----:B------:R-:W5:Y:S01]  /*2bb0*/  LDL R12, [R1+0x40] ;  /* 0x00004000010c7983 */ /* 0x000f620000100800 */
[----:B------:R-:W-:Y:S01]  /*2bc0*/  ISETP.GE.AND P0, PT, R84, c[0x0][0x27c], PT ;  /* 0x00009f0054007a0c */ /* 0x000fe20003f06270 */
[C---:B------:R-:W-:Y:S01]  /*2bd0*/  IMAD.WIDE.U32 R4, R26.reuse, c[0x0][0x260], R244 ;  /* 0x000098001a047a25 */ /* 0x040fe200078e00f4 */
[C---:B------:R-:W-:Y:S01]  /*2be0*/  IADD3 R15, R93.reuse, 0x20, RZ ;  /* 0x000000205d0f7810 */ /* 0x040fe20007ffe0ff */
[----:B------:R-:W-:Y:S01]  /*2bf0*/  ULDC.U8 UR5, c[0x0][0x298] ;  /* 0x0000a60000057ab9 */ /* 0x000fe20000000000 */
[----:B------:R-:W-:Y:S01]  /*2c00*/  SEL R3, RZ, c[0x0][0x27c], !P0 ;  /* 0x00009f00ff037a07 */ /* 0x000fe20004000000 */
[----:B------:R-:W-:Y:S01]  /*2c10*/  IMAD R5, R26, c[0x0][0x264], R5 ;  /* 0x000099001a057a24 */ /* 0x000fe200078e0205 */
[----:B------:R-:W-:Y:S01]  /*2c20*/  IADD3 R16, R93, 0x40, RZ ;  /* 0x000000405d107810 */ /* 0x000fe20007ffe0ff */
[----:B------:R-:W-:Y:S01]  /*2c30*/  IMAD.SHL.U32 R15, R15, 0x40, RZ ;  /* 0x000000400f0f7824 */ /* 0x000fe200078e00ff */
[----:B------:R-:W-:Y:S01]  /*2c40*/  P2R R124, PR, RZ, 0x1 ;  /* 0x00000001ff7c7803 */ /* 0x000fe20000000000 */
[----:B------:R-:W-:Y:S01]  /*2c50*/  IMAD.IADD R3, R84, 0x1, R3 ;  /* 0x0000000154037824 */ /* 0x000fe200078e0203 */
[----:B------:R-:W-:Y:S01]  /*2c60*/  SHF.L.U64.HI R130, R138, 0x5, R130 ;  /* 0x000000058a827819 */ /* 0x000fe20000010282 */
[----:B------:R-:W-:Y:S01]  /*2c70*/  IMAD.WIDE.U32 R76, R25, c[0x0][0x268], R4 ;  /* 0x00009a00194c7a25 */ /* 0x000fe200078e0004 */
[----:B------:R-:W-:-:S02]  /*2c80*/  LOP3.LUT R15, R15, 0x1c0, RZ, 0xc0, !PT ;  /* 0x000001c00f0f7812 */ /* 0x000fc400078ec0ff */
[----:B------:R-:W-:Y:S01]  /*2c90*/  SHF.R.S32.HI R6, RZ, 0x1f, R3 ;  /* 0x0000001fff067819 */ /* 0x000fe20000011403 */
[----:B------:R-:W-:Y:S02]  /*2ca0*/  IMAD.SHL.U32 R16, R16, 0x40, RZ ;  /* 0x0000004010107824 */ /* 0x000fe400078e00ff */
[----:B------:R-:W-:Y:S01]  /*2cb0*/  IMAD R0, R24, c[0x0][0x268], RZ ;  /* 0x00009a0018007a24 */ /* 0x000fe200078e02ff */
[----:B------:R-:W-:Y:S01]  /*2cc0*/  LEA.HI R3, R6, R3, RZ, 0x3 ;  /* 0x0000000306037211 */ /* 0x000fe200078f18ff */
[----:B------:R-:W-:Y:S01]  /*2cd0*/  IMAD.MOV.U32 R140, RZ, RZ, 0x6 ;  /* 0x00000006ff8c7424 */ /* 0x000fe200078e00ff */
[----:B------:R-:W-:Y:S01]  /*2ce0*/  LOP3.LUT R16, R16, 0x1c0, RZ, 0xc0, !PT ;  /* 0x000001c010107812 */ /* 0x000fe200078ec0ff */
[----:B------:R-:W-:Y:S01]  /*2cf0*/  IMAD.MOV.U32 R156, RZ, RZ, c[0x0][0x2b8] ;  /* 0x0000ae00ff9c7624 */ /* 0x000fe200078e00ff */
[--C-:B------:R-:W-:Y:S01]  /*2d00*/  LOP3.LUT R5, R15, 0x38, R3.reuse, 0xf8, !PT ;  /* 0x000000380f057812 */ /* 0x100fe200078ef803 */
[----:B------:R-:W-:Y:S01]  /*2d10*/  IMAD.MOV.U32 R155, RZ, RZ, c[0x0][0x27c] ;  /* 0x00009f00ff9b7624 */ /* 0x000fe200078e00ff */
[----:B------:R-:W1:Y:S01]  /*2d20*/  S2R R15, SR_TID.X ;  /* 0x00000000000f7919 */ /* 0x000e620000002100 */
[--C-:B------:R-:W-:Y:S01]  /*2d30*/  LOP3.LUT R4, R16, 0x38, R3.reuse, 0xf8, !PT ;  /* 0x0000003810047812 */ /* 0x100fe200078ef803 */
[----:B------:R-:W-:Y:S01]  /*2d40*/  IMAD R7, R25, c[0x0][0x26c], R0 ;  /* 0x00009b0019077a24 */ /* 0x000fe200078e0200 */
[----:B------:R-:W-:Y:S01]  /*2d50*/  IADD3 R16, R93, 0x20, RZ ;  /* 0x000000205d107810 */ /* 0x000fe20007ffe0ff */
[----:B------:R-:W-:Y:S01]  /*2d60*/  IMAD.SHL.U32 R151, R139, 0x40, RZ ;  /* 0x000000408b977824 */ /* 0x000fe200078e00ff */
[----:B------:R-:W-:Y:S01]  /*2d70*/  SHF.R.S32.HI R100, RZ, 0x3, R3 ;  /* 0x00000003ff647819 */ /* 0x000fe20000011403 */
[----:B------:R-:W-:Y:S01]  /*2d80*/  IMAD.SHL.U32 R138, R138, 0x20, RZ ;  /* 0x000000208a8a7824 */ /* 0x000fe200078e00ff */
[----:B------:R-:W-:Y:S01]  /*2d90*/  LOP3.LUT R78, R3, 0xfffffff8, RZ, 0xc0, !PT ;  /* 0xfffffff8034e7812 */ /* 0x000fe200078ec0ff */
[----:B------:R-:W-:Y:S01]  /*2da0*/  IMAD.SHL.U32 R16, R16, 0x40, RZ ;  /* 0x0000004010107824 */ /* 0x000fe200078e00ff */
[-C--:B------:R-:W-:Y:S01]  /*2db0*/  SHF.L.U64.HI R139, R139, R140.reuse, c[0x0][0x284] ;  /* 0x0000a1008b8b7619 */ /* 0x080fe2000001028c */
[----:B------:R-:W-:Y:S01]  /*2dc0*/  IMAD R0, R94, 0x20, R93 ;  /* 0x000000205e007824 */ /* 0x000fe200078e025d */
[C---:B------:R-:W-:Y:S01]  /*2dd0*/  SHF.L.U64.HI R140, R152.reuse, R140, c[0x0][0x294] ;  /* 0x0000a500988c7619 */ /* 0x040fe2000001028c */
[----:B------:R-:W-:Y:S01]  /*2de0*/  IMAD.SHL.U32 R152, R152, 0x40, RZ ;  /* 0x0000004098987824 */ /* 0x000fe200078e00ff */
[----:B------:R-:W-:Y:S01]  /*2df0*/  LOP3.LUT R16, R16, 0x1c0, RZ, 0xc0, !PT ;  /* 0x000001c010107812 */ /* 0x000fe200078ec0ff */
[----:B------:R-:W-:Y:S01]  /*2e00*/  IMAD.IADD R79, R77, 0x1, R7 ;  /* 0x000000014d4f7824 */ /* 0x000fe200078e0207 */
[----:B------:R-:W-:-:S02]  /*2e10*/  SHF.R.S32.HI R92, RZ, 0x1f, R78 ;  /* 0x0000001fff5c7819 */ /* 0x000fc4000001144e */
[----:B------:R-:W-:Y:S01]  /*2e20*/  SHF.R.U32.HI R16, RZ, 0x3, R16 ;  /* 0x00000003ff107819 */ /* 0x000fe20000011610 */
[----:B------:R-:W-:Y:S01]  /*2e30*/  BAR.SYNC.DEFER_BLOCKING 0x0 ;  /* 0x0000000000007b1d */ /* 0x000fe20000010000 */
[----:B------:R-:W-:Y:S02]  /*2e40*/  ISETP.NE.AND P1, PT, R156, 0x1, PT ;  /* 0x000000019c00780c */ /* 0x000fe40003f25270 */
[----:B------:R-:W-:Y:S02]  /*2e50*/  LOP3.LUT R5, R5, R16, RZ, 0x3c, !PT ;  /* 0x0000001005057212 */ /* 0x000fe400078e3cff */
[----:B------:R-:W-:Y:S02]  /*2e60*/  ISETP.GE.AND P0, PT, R155, 0x1, PT ;  /* 0x000000019b00780c */ /* 0x000fe40003f06270 */
[----:B--2---:R-:W-:-:S04]  /*2e70*/  LOP3.LUT R6, R17, 0x38, R3, 0xf8, !PT ;  /* 0x0000003811067812 */ /* 0x004fc800078ef803 */
[----:B---3--:R-:W-:Y:S02]  /*2e80*/  LOP3.LUT R6, R6, R14, RZ, 0x3c, !PT ;  /* 0x0000000e06067212 */ /* 0x008fe400078e3cff */
[----:B-1----:R-:W-:Y:S01]  /*2e90*/  SHF.R.S32.HI R14, RZ, 0x1f, R15 ;  /* 0x0000001fff0e7819 */ /* 0x002fe2000001140f */
[----:B----4-:R-:W-:-:S03]  /*2ea0*/  IMAD.IADD R5, R13, 0x1, R5 ;  /* 0x000000010d057824 */ /* 0x010fc600078e0205 */
[----:B------:R-:W-:Y:S02]  /*2eb0*/  LEA.HI R14, R14, R15, RZ, 0x5 ;  /* 0x0000000f0e0e7211 */ /* 0x000fe400078f28ff */
[----:B------:R-:W-:Y:S01]  /*2ec0*/  IADD3 R15, R93, 0x40, RZ ;  /* 0x000000405d0f7810 */ /* 0x000fe20007ffe0ff */
[----:B------:R-:W-:Y:S01]  /*2ed0*/  IMAD.SHL.U32 R121, R5, 0x2, RZ ;  /* 0x0000000205797824 */ /* 0x000fe200078e00ff */
[----:B------:R-:W-:-:S03]  /*2ee0*/  SHF.R.S32.HI R14, RZ, 0x5, R14 ;  /* 0x00000005ff0e7819 */ /* 0x000fc6000001140e */
[----:B------:R-:W-:Y:S02]  /*2ef0*/  IMAD.SHL.U32 R15, R15, 0x40, RZ ;  /* 0x000000400f0f7824 */ /* 0x000fe400078e00ff */
[----:B------:R-:W-:-:S03]  /*2f00*/  IMAD.SHL.U32 R14, R14, 0x200, RZ ;  /* 0x000002000e0e7824 */ /* 0x000fc600078e00ff */
[----:B------:R-:W-:Y:S01]  /*2f10*/  LOP3.LUT R15, R15, 0x1c0, RZ, 0xc0, !PT ;  /* 0x000001c00f0f7812 */ /* 0x000fe200078ec0ff */
[----:B------:R-:W-:-:S03]  /*2f20*/  IMAD.IADD R6, R14, 0x1, R6 ;  /* 0x000000010e067824 */ /* 0x000fc600078e0206 */
[----:B------:R-:W-:Y:S01]  /*2f30*/  SHF.R.U32.HI R15, RZ, 0x3, R15 ;  /* 0x00000003ff0f7819 */ /* 0x000fe2000001160f */
[----:B------:R-:W-:-:S03]  /*2f40*/  IMAD.SHL.U32 R122, R6, 0x2, RZ ;  /* 0x00000002067a7824 */ /* 0x000fc600078e00ff */
[----:B------:R-:W-:-:S05]  /*2f50*/  LOP3.LUT R4, R4, R15, RZ, 0x3c, !PT ;  /* 0x0000000f04047212 */ /* 0x000fca00078e3cff */
[----:B-----5:R-:W-:-:S04]  /*2f60*/  IMAD.IADD R3, R12, 0x1, R4 ;  /* 0x000000010c037824 */ /* 0x020fc800078e0204 */
[----:B------:R-:W-:Y:S02]  /*2f70*/  IMAD.SHL.U32 R120, R3, 0x2, RZ ;  /* 0x0000000203787824 */ /* 0x000fe400078e00ff */
.L_x_271:
[----:B------:R-:W-:Y:S01]  /*2f80*/  IMAD R3, R31, 0x50, R0 ;  /* 0x000000501f037824 */ /* 0x000fe200078e0200 */
[----:B------:R-:W-:Y:S01]  /*2f90*/  ISETP.NE.AND P1, PT, R156, 0x1, PT ;  /* 0x000000019c00780c */ /* 0x000fe20003f25270 */
[----:B------:R-:W-:Y:S01]  /*2fa0*/  IMAD.MOV.U32 R74, RZ, RZ, RZ ;  /* 0x000000ffff4a7224 */ /* 0x000fe200078e00ff */
[----:B------:R-:W-:Y:S04]  /*2fb0*/  DEPBAR.LE SB0, 0x0 ;  /* 0x000080000000791a */ /* 0x000fe80000000000 */
[----:B-1----:R-:W-:Y:S01]  /*2fc0*/  IMAD.IADD R4, R127, 0x1, R3 ;  /* 0x000000017f047824 */ /* 0x002fe200078e0203 */
[----:B------:R-:W-:Y:S01]  /*2fd0*/  ISETP.GE.AND P0, PT, R3, R2, PT ;  /* 0x000000020300720c */ /* 0x000fe20003f06270 */
[----:B------:R-:W-:Y:S01]  /*2fe0*/  WARPSYNC 0xffffffff ;  /* 0xffffffff00007948 */ /* 0x000fe20003800000 */
[----:B------:R-:W-:Y:S01]  /*2ff0*/  ISETP.GE.AND P2, PT, R155, 0x1, PT ;  /* 0x000000019b00780c */ /* 0x000fe20003f46270 */
[--C-:B------:R-:W-:Y:S01]  /*3000*/  IMAD.MOV.U32 R3, RZ, RZ, R4.reuse ;  /* 0x000000ffff037224 */ /* 0x100fe200078e0004 */
[----:B------:R-:W-:Y:S01]  /*3010*/  ISETP.GT.OR P0, PT, R0, 0x4f, P0 ;  /* 0x0000004f0000780c */ /* 0x000fe20000704670 */
[----:B------:R-:W-:Y:S01]  /*3020*/  BSSY B2, `(.L_x_237) ;  /* 0x0000417000027945 */ /* 0x000fe20003800000 */
[----:B------:R-:W-:Y:S05]  /*3030*/  @P1 IMAD.HI.U32 R5, R4, c[0x0][0x2bc], RZ ;  /* 0x0000af0004051a27 */ /* 0x000fea00078e00ff */
[----:B------:R-:W-:Y:S06]  /*3040*/  @P1 SHF.R.U32.HI R3, RZ, c[0x0][0x2c0], R5 ;  /* 0x0000b000ff031a19 */ /* 0x000fec0000011605 */
[C---:B------:R-:W-:Y:S04]  /*3050*/  @!P0 IADD3 R5, P1, R3.reuse, R112, RZ ;  /* 0x0000007003058210 */ /* 0x040fe80007f3e0ff */
[----:B------:R-:W-:Y:S01]  /*3060*/  @!P0 LEA.HI.X.SX32 R7, R3, R123, 0x1, P1 ;  /* 0x0000007b03078211 */ /* 0x000fe200008f0eff */
[----:B------:R-:W-:Y:S01]  /*3070*/  IMAD.MOV R3, RZ, RZ, -R3 ;  /* 0x000000ffff037224 */ /* 0x000fe200078e0a03 */
[----:B------:R-:W-:Y:S03]  /*3080*/  @!P0 LEA R6, P1, R5, c[0x0][0x2a0], 0x2 ;  /* 0x0000a80005068a11 */ /* 0x000fe600078210ff */
[----:B------:R-:W-:Y:S01]  /*3090*/  IMAD R75, R3, c[0x0][0x2b8], R4 ;  /* 0x0000ae00034b7a24 */ /* 0x000fe200078e0204 */
[----:B------:R-:W-:Y:S03]  /*30a0*/  @!P0 LEA.HI.X R7, R5, c[0x0][0x2a4], R7, 0x2, P1 ;  /* 0x0000a90005078a11 */ /* 0x000fe600008f1407 */
[----:B------:R-:W-:Y:S01]  /*30b0*/  IMAD.WIDE.U32 R4, R75, c[0x0][0x1e0], RZ ;  /* 0x000078004b047a25 */ /* 0x000fe200078e00ff */
[----:B------:R-:W-:Y:S01]  /*30c0*/  SHF.R.S32.HI R81, RZ, 0x1f, R75 ;  /* 0x0000001fff517819 */ /* 0x000fe2000001144b */
[----:B------:R-:W2:Y:S04]  /*30d0*/  @!P0 LDG.E R74, [R6.64] ;  /* 0x00000008064a8981 */ /* 0x000ea8000c1e1900 */
[----:B------:R-:W-:Y:S01]  /*30e0*/  IMAD R3, R81, c[0x0][0x1e0], RZ ;  /* 0x0000780051037a24 */ /* 0x000fe200078e02ff */
[----:B------:R-:W-:Y:S03]  /*30f0*/  BAR.SYNC.DEFER_BLOCKING 0x0 ;  /* 0x0000000000007b1d */ /* 0x000fe60000010000 */
[----:B------:R-:W-:Y:S04]  /*3100*/  IMAD R3, R75, c[0x0][0x1e4], R3 ;  /* 0x000079004b037a24 */ /* 0x000fe800078e0203 */
[----:B------:R-:W-:Y:S01]  /*3110*/  IMAD.IADD R5, R5, 0x1, R3 ;  /* 0x0000000105057824 */ /* 0x000fe200078e0203 */
[----:B--2---:R-:W-:Y:S03]  /*3120*/  SHF.R.S32.HI R89, RZ, 0x1f, R74 ;  /* 0x0000001fff597819 */ /* 0x004fe6000001144a */
[----:B------:R-:W-:Y:S04]  /*3130*/  IMAD.WIDE.U32 R4, R74, c[0x0][0x1f0], R4 ;  /* 0x00007c004a047a25 */ /* 0x000fe800078e0004 */
[----:B------:R-:W-:Y:S01]  /*3140*/  IMAD R6, R89, c[0x0][0x1f0], RZ ;  /* 0x00007c0059067a24 */ /* 0x000fe200078e02ff */
[----:B------:R-:W-:Y:S03]  /*3150*/  IADD3 R3, P0, R116, R4, RZ ;  /* 0x0000000474037210 */ /* 0x000fe60007f1e0ff */
[----:B------:R-:W-:Y:S05]  /*3160*/  IMAD R6, R74, c[0x0][0x1f4], R6 ;  /* 0x00007d004a067a24 */ /* 0x000fea00078e0206 */
[----:B------:R-:W-:Y:S02]  /*3170*/  IADD3.X R4, R126, R5, R6, P0, !PT ;  /* 0x000000057e047210 */ /* 0x000fe400007fe406 */
[C---:B------:R-:W-:Y:S04]  /*3180*/  LEA R71, P0, R3.reuse, c[0x0][0x1c8], 0x1 ;  /* 0x0000720003477a11 */ /* 0x040fe800078008ff */
[----:B------:R-:W-:Y:S01]  /*3190*/  LEA.HI.X R70, R3, c[0x0][0x1cc], R4, 0x1, P0 ;  /* 0x0000730003467a11 */ /* 0x000fe200000f0c04 */
[----:B------:R-:W-:-:S05]  /*31a0*/  @!P2 BRA `(.L_x_238) ;  /* 0x00003c600000a947 */ /* 0x000fca0003800000 */
[-C--:B------:R-:W-:Y:S01]  /*31b0*/  IMAD R5, R148, R31.reuse, RZ ;  /* 0x0000001f94057224 */ /* 0x080fe200078e02ff */
[----:B------:R-:W-:Y:S01]  /*31c0*/  ISETP.NE.AND P0, PT, RZ, UR5, PT ;  /* 0x00000005ff007c0c */ /* 0x000fe2000bf05270 */
[-C--:B------:R-:W-:Y:S01]  /*31d0*/  IMAD R4, R149, R31.reuse, RZ ;  /* 0x0000001f95047224 */ /* 0x080fe200078e02ff */
[----:B------:R-:W-:Y:S01]  /*31e0*/  SHF.R.S32.HI R3, RZ, 0x1f, R31 ;  /* 0x0000001fff037819 */ /* 0x000fe2000001141f */
[----:B------:R-:W-:Y:S04]  /*31f0*/  IMAD.WIDE.U32 R14, R136, R31, RZ ;  /* 0x0000001f880e7225 */ /* 0x000fe800078e00ff */
[C---:B------:R-:W-:Y:S02]  /*3200*/  IMAD R5, R3.reuse, R136, R5 ;  /* 0x0000008803057224 */ /* 0x040fe400078e0205 */
[----:B------:R-:W-:Y:S02]  /*3210*/  IMAD R4, R3, R134, R4 ;  /* 0x0000008603047224 */ /* 0x000fe400078e0204 */
[----:B------:R-:W-:Y:S01]  /*3220*/  IMAD R3, R31, -0x50, R2 ;  /* 0xffffffb01f037824 */ /* 0x000fe200078e0202 */
[----:B------:R-:W-:Y:S01]  /*3230*/  IADD3 R28, R15, R5, RZ ;  /* 0x000000050f1c7210 */ /* 0x000fe20007ffe0ff */
[----:B------:R-:W-:Y:S03]  /*3240*/  IMAD.WIDE.U32 R12, R134, R31, RZ ;  /* 0x0000001f860c7225 */ /* 0x000fe600078e00ff */
[----:B------:R-:W-:Y:S02]  /*3250*/  IMNMX R63, R3, 0x50, PT ;  /* 0x00000050033f7817 */ /* 0x000fe40003800200 */
[----:B------:R-:W-:Y:S01]  /*3260*/  IADD3 R29, R13, R4, RZ ;  /* 0x000000040d1d7210 */ /* 0x000fe20007ffe0ff */
[----:B------:R-:W-:-:S05]  /*3270*/  @!P0 BRA `(.L_x_239) ;  /* 0x00001e5000008947 */ /* 0x000fca0003800000 */
[----:B------:R-:W-:Y:S01]  /*3280*/  ISETP.GE.AND P3, PT, R93, R63, PT ;  /* 0x0000003f5d00720c */ /* 0x000fe20003f66270 */
[----:B------:R-:W-:Y:S01]  /*3290*/  BSSY B0, `(.L_x_240) ;  /* 0x000001b000007945 */ /* 0x000fe20003800000 */
[----:B------:R-:W-:Y:S01]  /*32a0*/  CS2R R40, SRZ ;  /* 0x0000000000287805 */ /* 0x000fe2000001ff00 */
[----:B------:R-:W-:Y:S01]  /*32b0*/  CS2R R36, SRZ ;  /* 0x0000000000247805 */ /* 0x000fe2000001ff00 */
[----:B------:R-:W-:Y:S01]  /*32c0*/  CS2R R32, SRZ ;  /* 0x0000000000207805 */ /* 0x000fe2000001ff00 */
[----:B------:R-:W-:Y:S01]  /*32d0*/  CS2R R8, SRZ ;  /* 0x0000000000087805 */ /* 0x000fe2000001ff00 */
[----:B------:R-:W-:Y:S07]  /*32e0*/  CS2R R4, SRZ ;  /* 0x0000000000047805 */ /* 0x000fee000001ff00 */
[----:B------:R-:W-:-:S05]  /*32f0*/  @P3 BRA `(.L_x_241) ;  /* 0x0000014000003947 */ /* 0x000fca0003800000 */
[----:B------:R-:W-:Y:S01]  /*3300*/  IADD3 R3, P0, R98, R14, RZ ;  /* 0x0000000e62037210 */ /* 0x000fe20007f1e0ff */
[----:B------:R-:W-:Y:S01]  /*3310*/  CS2R R32, SRZ ;  /* 0x0000000000207805 */ /* 0x000fe2000001ff00 */
[----:B------:R-:W-:Y:S01]  /*3320*/  CS2R R36, SRZ ;  /* 0x0000000000247805 */ /* 0x000fe2000001ff00 */
[----:B------:R-:W-:Y:S02]  /*3330*/  CS2R R8, SRZ ;  /* 0x0000000000087805 */ /* 0x000fe4000001ff00 */
[----:B------:R-:W-:Y:S01]  /*3340*/  IMAD.X R5, R28, 0x1, R104, P0 ;  /* 0x000000011c057824 */ /* 0x000fe200000e0668 */
[----:B------:R-:W-:Y:S05]  /*3350*/  IADD3 R4, P0, R96, R12, RZ ;  /* 0x0000000c60047210 */ /* 0x000fea0007f1e0ff */
[----:B------:R-:W-:Y:S01]  /*3360*/  IMAD.X R7, R29, 0x1, R103, P0 ;  /* 0x000000011d077824 */ /* 0x000fe200000e0667 */
[C---:B------:R-:W-:Y:S04]  /*3370*/  LEA R10, P0, R3.reuse, c[0x0][0x270], 0x1 ;  /* 0x00009c00030a7a11 */ /* 0x040fe800078008ff */
[----:B------:R-:W-:Y:S02]  /*3380*/  LEA.HI.X R11, R3, c[0x0][0x274], R5, 0x1, P0 ;  /* 0x00009d00030b7a11 */ /* 0x000fe400000f0c05 */
[C---:B------:R-:W-:Y:S04]  /*3390*/  LEA R6, P0, R4.reuse, c[0x0][0x288], 0x1 ;  /* 0x0000a20004067a11 */ /* 0x040fe800078008ff */
[----:B------:R-:W-:Y:S02]  /*33a0*/  LEA.HI.X R7, R4, c[0x0][0x28c], R7, 0x1, P0 ;  /* 0x0000a30004077a11 */ /* 0x000fe400000f0c07 */
[----:B------:R-:W-:Y:S01]  /*33b0*/  ISETP.GE.AND P0, PT, R86, c[0x0][0x27c], PT ;  /* 0x00009f0056007a0c */ /* 0x000fe20003f06270 */
[----:B------:R-:W-:Y:S11]  /*33c0*/  CS2R R4, SRZ ;  /* 0x0000000000047805 */ /* 0x000ff6000001ff00 */
[----:B------:R-:W-:Y:S01]  /*33d0*/  @!UPT UIADD3 URZ, URZ, URZ, URZ ;  /* 0x0000003f3f3ff290 */ /* 0x000fe2000fffe03f */
[----:B------:R1:W5:Y:S04]  /*33e0*/  @!P0 LDG.E.64 R32, [R10.64] ;  /* 0x000000080a208981 */ /* 0x000368000c1e1b00 */
[----:B------:R1:W5:Y:S01]  /*33f0*/  @!P0 LDG.E.64 R4, [R6.64] ;  /* 0x0000000806048981 */ /* 0x000362000c1e1b00 */
[----:B------:R-:W-:Y:S11]  /*3400*/  ISETP.GE.AND P0, PT, R88, c[0x0][0x27c], PT ;  /* 0x00009f0058007a0c */ /* 0x000ff60003f06270 */
[----:B------:R-:W-:Y:S02]  /*3410*/  @!UPT UIADD3 URZ, URZ, URZ, URZ ;  /* 0x0000003f3f3ff290 */ /* 0x000fe4000fffe03f */
[----:B------:R1:W5:Y:S04]  /*3420*/  @!P0 LDG.E.64 R36, [R10.64+0x20] ;  /* 0x000020080a248981 */ /* 0x000368000c1e1b00 */
[----:B------:R1:W5:Y:S02]  /*3430*/  @!P0 LDG.E.64 R8, [R6.64+0x20] ;  /* 0x0000200806088981 */ /* 0x000364000c1e1b00 */
.L_x_241:
[----:B------:R-:W-:Y:S05]  /*3440*/  BSYNC B0 ;  /* 0x0000000000007941 */ /* 0x000fea0003800000 */
.L_x_240:
[----:B------:R-:W-:Y:S01]  /*3450*/  IADD3 R20, R93, 0x20, RZ ;  /* 0x000000205d147810 */ /* 0x000fe20007ffe0ff */
[----:B-1---5:R-:W-:Y:S01]  /*3460*/  IMAD.MOV.U32 R7, RZ, RZ, R37 ;  /* 0x000000ffff077224 */ /* 0x022fe200078e0025 */
[----:B------:R-:W-:Y:S01]  /*3470*/  BSSY B0, `(.L_x_242) ;  /* 0x0000026000007945 */ /* 0x000fe20003800000 */
[----:B------:R-:W-:Y:S01]  /*3480*/  IMAD.MOV.U32 R6, RZ, RZ, R32 ;  /* 0x000000ffff067224 */ /* 0x000fe200078e0020 */
[----:B------:R-:W-:Y:S01]  /*3490*/  ISETP.GE.AND P4, PT, R20, R63, PT ;  /* 0x0000003f1400720c */ /* 0x000fe20003f86270 */
[----:B------:R-:W-:Y:S01]  /*34a0*/  IMAD.MOV.U32 R10, RZ, RZ, R36 ;  /* 0x000000ffff0a7224 */ /* 0x000fe200078e0024 */
[----:B------:R-:W-:Y:S01]  /*34b0*/  PRMT R47, R7, 0x7610, R47 ;  /* 0x00007610072f7816 */ /* 0x000fe2000000002f */
[----:B------:R-:W-:Y:S01]  /*34c0*/  IMAD.MOV.U32 R3, RZ, RZ, R33 ;  /* 0x000000ffff037224 */ /* 0x000fe200078e0021 */
[----:B------:R-:W-:Y:S01]  /*34d0*/  PRMT R30, R6, 0x7610, R30 ;  /* 0x00007610061e7816 */ /* 0x000fe2000000001e */
[----:B------:R-:W-:Y:S01]  /*34e0*/  IMAD.MOV.U32 R7, RZ, RZ, R9 ;  /* 0x000000ffff077224 */ /* 0x000fe200078e0009 */
[----:B------:R-:W-:Y:S01]  /*34f0*/  CS2R R38, SRZ ;  /* 0x0000000000267805 */ /* 0x000fe2000001ff00 */
[----:B------:R-:W-:Y:S01]  /*3500*/  IMAD.MOV.U32 R6, RZ, RZ, R4 ;  /* 0x000000ffff067224 */ /* 0x000fe200078e0004 */
[----:B------:R-:W-:Y:S01]  /*3510*/  PRMT R46, R3, 0x5410, R10 ;  /* 0x00005410032e7816 */ /* 0x000fe2000000000a */
[----:B------:R-:W-:Y:S01]  /*3520*/  CS2R R18, SRZ ;  /* 0x0000000000127805 */ /* 0x000fe2000001ff00 */
[----:B------:R-:W-:Y:S01]  /*3530*/  MOV R10, R8 ;  /* 0x00000008000a7202 */ /* 0x000fe20000000f00 */
[----:B------:R-:W-:Y:S01]  /*3540*/  CS2R R16, SRZ ;  /* 0x0000000000107805 */ /* 0x000fe2000001ff00 */
[----:B------:R-:W-:Y:S02]  /*3550*/  MOV R3, R5 ;  /* 0x0000000500037202 */ /* 0x000fe40000000f00 */
[----:B------:R-:W-:Y:S02]  /*3560*/  PRMT R24, R10, 0x5410, R7 ;  /* 0x000054100a187816 */ /* 0x000fe40000000007 */
[----:B------:R-:W-:Y:S01]  /*3570*/  PRMT R11, R6, 0x5410, R3 ;  /* 0x00005410060b7816 */ /* 0x000fe20000000003 */
[----:B------:R-:W-:-:S05]  /*3580*/  @P4 BRA `(.L_x_243) ;  /* 0x0000014000004947 */ /* 0x000fca0003800000 */
[----:B------:R-:W-:Y:S01]  /*3590*/  IADD3 R3, P1, P0, R98, R14, R153 ;  /* 0x0000000e62037210 */ /* 0x000fe2000783e099 */
[----:B------:R-:W-:Y:S01]  /*35a0*/  CS2R R38, SRZ ;  /* 0x0000000000267805 */ /* 0x000fe2000001ff00 */
[----:B------:R-:W-:Y:S01]  /*35b0*/  CS2R R16, SRZ ;  /* 0x0000000000107805 */ /* 0x000fe2000001ff00 */
[----:B------:R-:W-:Y:S01]  /*35c0*/  CS2R R40, SRZ ;  /* 0x0000000000287805 */ /* 0x000fe2000001ff00 */
[----:B------:R-:W-:Y:S01]  /*35d0*/  IADD3.X R6, R104, R28, R145, P1, P0 ;  /* 0x0000001c68067210 */ /* 0x000fe20000fe0491 */
[----:B------:R-:W-:Y:S01]  /*35e0*/  CS2R R18, SRZ ;  /* 0x0000000000127805 */ /* 0x000fe2000001ff00 */
[----:B------:R-:W-:Y:S04]  /*35f0*/  IADD3 R7, P1, P0, R96, R12, R154 ;  /* 0x0000000c60077210 */ /* 0x000fe8000783e09a */
[----:B------:R-:W-:Y:S02]  /*3600*/  IADD3.X R10, R103, R29, R146, P1, P0 ;  /* 0x0000001d670a7210 */ /* 0x000fe40000fe0492 */
[C---:B------:R-:W-:Y:S04]  /*3610*/  LEA R20, P0, R3.reuse, c[0x0][0x270], 0x1 ;  /* 0x00009c0003147a11 */ /* 0x040fe800078008ff */
[----:B------:R-:W-:Y:S02]  /*3620*/  LEA.HI.X R21, R3, c[0x0][0x274], R6, 0x1, P0 ;  /* 0x00009d0003157a11 */ /* 0x000fe400000f0c06 */
[C---:B------:R-:W-:Y:S04]  /*3630*/  LEA R6, P0, R7.reuse, c[0x0][0x288], 0x1 ;  /* 0x0000a20007067a11 */ /* 0x040fe800078008ff */
[----:B------:R-:W-:Y:S02]  /*3640*/  LEA.HI.X R7, R7, c[0x0][0x28c], R10, 0x1, P0 ;  /* 0x0000a30007077a11 */ /* 0x000fe400000f0c0a */
[----:B------:R-:W-:Y:S11]  /*3650*/  ISETP.GE.AND P0, PT, R86, c[0x0][0x27c], PT ;  /* 0x00009f0056007a0c */ /* 0x000ff60003f06270 */
[----:B------:R-:W-:Y:S02]  /*3660*/  @!UPT UIADD3 URZ, URZ, URZ, URZ ;  /* 0x0000003f3f3ff290 */ /* 0x000fe4000fffe03f */
[----:B------:R1:W5:Y:S04]  /*3670*/  @!P0 LDG.E.64 R38, [R20.64] ;  /* 0x0000000814268981 */ /* 0x000368000c1e1b00 */
[----:B------:R1:W5:Y:S01]  /*3680*/  @!P0 LDG.E.64 R16, [R6.64] ;  /* 0x0000000806108981 */ /* 0x000362000c1e1b00 */
[----:B------:R-:W-:Y:S11]  /*3690*/  ISETP.GE.AND P0, PT, R88, c[0x0][0x27c], PT ;  /* 0x00009f0058007a0c */ /* 0x000ff60003f06270 */
[----:B------:R-:W-:Y:S02]  /*36a0*/  @!UPT UIADD3 URZ, URZ, URZ, URZ ;  /* 0x0000003f3f3ff290 */ /* 0x000fe4000fffe03f */
[----:B------:R1:W5:Y:S04]  /*36b0*/  @!P0 LDG.E.64 R40, [R20.64+0x20] ;  /* 0x0000200814288981 */ /* 0x000368000c1e1b00 */
[----:B------:R1:W5:Y:S02]  /*36c0*/  @!P0 LDG.E.64 R18, [R6.64+0x20] ;  /* 0x0000200806128981 */ /* 0x000364000c1e1b00 */
.L_x_243:
[----:B------:R-:W-:Y:S05]  /*36d0*/  BSYNC B0 ;  /* 0x0000000000007941 */ /* 0x000fea0003800000 */
.L_x_242:
        /* <DEDUP_REMOVED lines=16> */
[----:B------:R-:W-:Y:S01]  /*37e0*/  MOV R3, R17 ;  /* 0x0000001100037202 */ /* 0x000fe20000000f00 */
[----:B------:R-:W-:Y:S01]  /*37f0*/  CS2R R20, SRZ ;  /* 0x0000000000147805 */ /* 0x000fe2000001ff00 */
[----:B------:R-:W-:Y:S02]  /*3800*/  PRMT R26, R10, 0x5410, R7 ;  /* 0x000054100a1a7816 */ /* 0x000fe40000000007 */
[----:B------:R-:W-:Y:S01]  /*3810*/  PRMT R25, R6, 0x5410, R3 ;  /* 0x0000541006197816 */ /* 0x000fe20000000003 */
[----:B------:R-:W-:-:S05]  /*3820*/  @P2 BRA `(.L_x_245) ;  /* 0x0000012000002947 */ /* 0x000fca0003800000 */
[----:B------:R-:W-:Y:S01]  /*3830*/  IADD3 R6, P1, P0, R98, R151, R14 ;  /* 0x0000009762067210 */ /* 0x000fe2000783e00e */
[----:B------:R-:W-:Y:S01]  /*3840*/  CS2R R44, SRZ ;  /* 0x00000000002c7805 */ /* 0x000fe2000001ff00 */
[----:B------:R-:W-:Y:S02]  /*3850*/  CS2R R22, SRZ ;  /* 0x0000000000167805 */ /* 0x000fe4000001ff00 */
[----:B------:R-:W-:Y:S02]  /*3860*/  IADD3.X R10, R104, R139, R28, P1, P0 ;  /* 0x0000008b680a7210 */ /* 0x000fe40000fe041c */
        /* <DEDUP_REMOVED lines=14> */
.L_x_245:
[----:B------:R-:W-:Y:S05]  /*3950*/  BSYNC B0 ;  /* 0x0000000000007941 */ /* 0x000fea0003800000 */
.L_x_244:
[----:B-1---5:R-:W-:Y:S01]  /*3960*/  MOV R6, R42 ;  /* 0x0000002a00067202 */ /* 0x022fe20000000f00 */
[----:B------:R1:W2:Y:S01]  /*3970*/  SHFL.IDX PT, R55, R70, RZ, 0x1c1f ;  /* 0x001c1fff46377589 */ /* 0x0002a200000e0000 */
[----:B------:R-:W-:Y:S01]  /*3980*/  IMAD.MOV.U32 R10, RZ, RZ, R44 ;  /* 0x000000ffff0a7224 */ /* 0x000fe200078e002c */
[----:B------:R-:W-:Y:S01]  /*3990*/  BSSY B1, `(.L_x_246) ;  /* 0x0000082000017945 */ /* 0x000fe20003800000 */
[----:B------:R-:W-:Y:S01]  /*39a0*/  PRMT R49, R49, 0x5410, R6 ;  /* 0x0000541031317816 */ /* 0x000fe20000000006 */
[----:B------:R-:W-:Y:S02]  /*39b0*/  IMAD.MOV.U32 R3, RZ, RZ, R43 ;  /* 0x000000ffff037224 */ /* 0x000fe400078e002b */
[----:B------:R1:W3:Y:S01]  /*39c0*/  SHFL.IDX PT, R54, R71, RZ, 0x1c1f ;  /* 0x001c1fff47367589 */ /* 0x0002e200000e0000 */
[----:B------:R-:W-:Y:S02]  /*39d0*/  IMAD.MOV.U32 R7, RZ, RZ, R45 ;  /* 0x000000ffff077224 */ /* 0x000fe400078e002d */
[----:B------:R-:W-:Y:S01]  /*39e0*/  PRMT R50, R3, 0x5410, R10 ;  /* 0x0000541003327816 */ /* 0x000fe2000000000a */
[----:B------:R-:W-:Y:S01]  /*39f0*/  IMAD.MOV.U32 R10, RZ, RZ, R22 ;  /* 0x000000ffff0a7224 */ /* 0x000fe200078e0016 */
[----:B------:R-:W-:Y:S01]  /*3a00*/  MOV R3, R21 ;  /* 0x0000001500037202 */ /* 0x000fe20000000f00 */
[----:B------:R-:W-:Y:S01]  /*3a10*/  IMAD.MOV.U32 R6, RZ, RZ, R20 ;  /* 0x000000ffff067224 */ /* 0x000fe200078e0014 */
[----:B------:R-:W-:Y:S02]  /*3a20*/  PRMT R51, R7, 0x7610, R51 ;  /* 0x0000761007337816 */ /* 0x000fe40000000033 */
[----:B------:R-:W-:Y:S02]  /*3a30*/  MOV R7, R23 ;  /* 0x0000001700077202 */ /* 0x000fe40000000f00 */
[----:B------:R-:W-:Y:S02]  /*3a40*/  PRMT R27, R6, 0x5410, R3 ;  /* 0x00005410061b7816 */ /* 0x000fe40000000003 */
[----:B------:R-:W-:Y:S01]  /*3a50*/  PRMT R28, R10, 0x5410, R7 ;  /* 0x000054100a1c7816 */ /* 0x000fe20000000007 */
[----:B------:R-:W-:-:S05]  /*3a60*/  @P3 BRA `(.L_x_247) ;  /* 0x0000074000003947 */ /* 0x000fca0003800000 */
[----:B------:R-:W-:Y:S01]  /*3a70*/  ISETP.NE.AND P0, PT, R80, RZ, PT ;  /* 0x000000ff5000720c */ /* 0x000fe20003f05270 */
[----:B------:R-:W-:Y:S01]  /*3a80*/  @!UPT UIADD3 URZ, URZ, URZ, URZ ;  /* 0x0000003f3f3ff290 */ /* 0x000fe2000fffe03f */
[----:B------:R-:W-:Y:S11]  /*3a90*/  BSSY B0, `(.L_x_248) ;  /* 0x0000038000007945 */ /* 0x000ff60003800000 */
[----:B------:R-:W-:-:S05]  /*3aa0*/  @P0 BRA `(.L_x_249) ;  /* 0x0000036000000947 */ /* 0x000fca0003800000 */
[C---:B---3--:R-:W-:Y:S01]  /*3ab0*/  LEA R52, P0, R84.reuse, R54, 0x1 ;  /* 0x0000003654347211 */ /* 0x048fe200078008ff */
[----:B------:R-:W3:Y:S03]  /*3ac0*/  LDS.128 R12, [R248+0x2800] ;  /* 0x00280000f80c7984 */ /* 0x000ee60000000c00 */
[----:B--2---:R-:W-:Y:S02]  /*3ad0*/  LEA.HI.X R53, R84, R55, R85, 0x1, P0 ;  /* 0x0000003754357211 */ /* 0x004fe400000f0c55 */
[----:B------:R-:W-:Y:S11]  /*3ae0*/  ISETP.GE.AND P0, PT, R86, c[0x0][0x27c], PT ;  /* 0x00009f0056007a0c */ /* 0x000ff60003f06270 */
[----:B------:R-:W-:Y:S02]  /*3af0*/  @!UPT UIADD3 URZ, URZ, URZ, URZ ;  /* 0x0000003f3f3ff290 */ /* 0x000fe4000fffe03f */
[----:B------:R-:W-:Y:S01]  /*3b00*/  @!P0 HADD2.F32 R3, -RZ, R11.H0_H0 ;  /* 0x2000000bff038230 */ /* 0x000fe20000004100 */
[--C-:B------:R-:W-:Y:S01]  /*3b10*/  @!P0 SHF.R.U64 R7, R4, 0x10, R5.reuse ;  /* 0x0000001004078819 */ /* 0x100fe20000001205 */
[----:B------:R-:W-:Y:S01]  /*3b20*/  @!P0 HADD2.F32 R30, -RZ, R30.H0_H0 ;  /* 0x2000001eff1e8230 */ /* 0x000fe20000004100 */
[----:B------:R-:W-:Y:S02]  /*3b30*/  @!P0 SHF.R.U32.HI R10, RZ, 0x10, R5 ;  /* 0x00000010ff0a8819 */ /* 0x000fe40000011605 */
[--C-:B------:R-:W-:Y:S02]  /*3b40*/  @!P0 SHF.R.U64 R34, R32, 0x10, R33.reuse ;  /* 0x0000001020228819 */ /* 0x100fe40000001221 */
[----:B------:R-:W-:Y:S05]  /*3b50*/  @!P0 SHF.R.U32.HI R35, RZ, 0x10, R33 ;  /* 0x00000010ff238819 */ /* 0x000fea0000011621 */
[----:B------:R-:W-:Y:S01]  /*3b60*/  @!P0 HADD2.F32 R35, -RZ, R35.H0_H0 ;  /* 0x20000023ff238230 */ /* 0x000fe20000004100 */
[----:B---3--:R-:W-:Y:S02]  /*3b70*/  @!P0 MOV R6, R12 ;  /* 0x0000000c00068202 */ /* 0x008fe40000000f00 */
[----:B------:R-:W-:Y:S03]  /*3b80*/  @!P0 MOV R5, R13 ;  /* 0x0000000d00058202 */ /* 0x000fe60000000f00 */
[--C-:B------:R-:W-:Y:S02]  /*3b90*/  @!P0 HADD2.F32 R29, -RZ, R6.reuse.H1_H1 ;  /* 0x30000006ff1d8230 */ /* 0x100fe40000004100 */
[----:B------:R-:W-:Y:S02]  /*3ba0*/  @!P0 HADD2.F32 R4, -RZ, R6.H0_H0 ;  /* 0x20000006ff048230 */ /* 0x000fe40000004100 */
[----:B------:R-:W-:Y:S01]  /*3bb0*/  @!P0 HADD2.F32 R6, -RZ, R7.H0_H0 ;  /* 0x20000007ff068230 */ /* 0x000fe20000004100 */
[CC--:B------:R-:W-:Y:S01]  /*3bc0*/  @!P0 FMUL.FTZ R33, R29.reuse, R3.reuse ;  /* 0x000000031d218220 */ /* 0x0c0fe20000410000 */
[--C-:B------:R-:W-:Y:S01]  /*3bd0*/  @!P0 HADD2.F32 R32, -RZ, R5.reuse.H1_H1 ;  /* 0x30000005ff208230 */ /* 0x100fe20000004100 */
[C---:B------:R-:W-:Y:S01]  /*3be0*/  @!P0 FMUL.FTZ R3, R4.reuse, R3 ;  /* 0x0000000304038220 */ /* 0x040fe20000410000 */
[----:B------:R-:W-:Y:S01]  /*3bf0*/  @!P0 HADD2.F32 R5, -RZ, R5.H0_H0 ;  /* 0x20000005ff058230 */ /* 0x000fe20000004100 */
[----:B------:R-:W-:Y:S01]  /*3c00*/  @!P0 FFMA.FTZ R58, R4, R30, -R33 ;  /* 0x0000001e043a8223 */ /* 0x000fe20000010821 */
[----:B------:R-:W-:Y:S01]  /*3c10*/  @!P0 MOV R7, R14 ;  /* 0x0000000e00078202 */ /* 0x000fe20000000f00 */
[----:B------:R-:W-:Y:S01]  /*3c20*/  @!P0 FFMA.FTZ R3, R29, R30, R3 ;  /* 0x0000001e1d038223 */ /* 0x000fe20000010003 */
[----:B------:R-:W-:Y:S01]  /*3c30*/  @!P0 HADD2.F32 R33, -RZ, R34.H0_H0 ;  /* 0x20000022ff218230 */ /* 0x000fe20000004100 */
[CC--:B------:R-:W-:Y:S01]  /*3c40*/  @!P0 FMUL.FTZ R34, R32.reuse, R6.reuse ;  /* 0x0000000620228220 */ /* 0x0c0fe20000410000 */
[----:B------:R-:W-:Y:S01]  /*3c50*/  @!P0 HADD2.F32 R30, -RZ, R46.H0_H0 ;  /* 0x2000002eff1e8230 */ /* 0x000fe20000004100 */
[C---:B------:R-:W-:Y:S01]  /*3c60*/  @!P0 FMUL.FTZ R4, R5.reuse, R6 ;  /* 0x0000000605048220 */ /* 0x040fe20000410000 */
[----:B------:R-:W-:Y:S01]  /*3c70*/  @!P0 MOV R6, R15 ;  /* 0x0000000f00068202 */ /* 0x000fe20000000f00 */
[-C--:B------:R-:W-:Y:S01]  /*3c80*/  @!P0 FFMA.FTZ R57, R5, R33.reuse, -R34 ;  /* 0x0000002105398223 */ /* 0x080fe20000010822 */
[----:B------:R-:W-:Y:S01]  /*3c90*/  @!P0 HADD2.F32 R29, -RZ, R7.H1_H1 ;  /* 0x30000007ff1d8230 */ /* 0x000fe20000004100 */
[----:B------:R-:W-:Y:S01]  /*3ca0*/  @!P0 FFMA.FTZ R4, R32, R33, R4 ;  /* 0x0000002120048223 */ /* 0x000fe20000010004 */
[----:B------:R-:W-:Y:S02]  /*3cb0*/  @!P0 HADD2.F32 R5, -RZ, R11.H1_H1 ;  /* 0x3000000bff058230 */ /* 0x000fe40000004100 */
[----:B------:R-:W-:Y:S02]  /*3cc0*/  @!P0 HADD2.F32 R11, -RZ, R10.H0_H0 ;  /* 0x2000000aff0b8230 */ /* 0x000fe40000004100 */
[----:B------:R-:W-:Y:S01]  /*3cd0*/  @!P0 F2FP.PACK_AB R4, R4, R57 ;  /* 0x000000390404823e */ /* 0x000fe200000000ff */
[----:B------:R-:W-:Y:S02]  /*3ce0*/  @!P0 HADD2.F32 R10, -RZ, R7.H0_H0 ;  /* 0x20000007ff0a8230 */ /* 0x000fe40000004100 */
[--C-:B------:R-:W-:Y:S01]  /*3cf0*/  @!P0 HADD2.F32 R7, -RZ, R6.reuse.H0_H0 ;  /* 0x20000006ff078230 */ /* 0x100fe20000004100 */
[----:B------:R-:W-:Y:S01]  /*3d00*/  @!P0 MOV R13, R4 ;  /* 0x00000004000d8202 */ /* 0x000fe20000000f00 */
[----:B------:R-:W-:Y:S01]  /*3d10*/  @!P0 HADD2.F32 R34, -RZ, R6.H1_H1 ;  /* 0x30000006ff228230 */ /* 0x000fe20000004100 */
[-C--:B------:R-:W-:Y:S02]  /*3d20*/  @!P0 FMUL.FTZ R6, R29, R5.reuse ;  /* 0x000000051d068220 */ /* 0x080fe40000410000 */
[C---:B------:R-:W-:Y:S02]  /*3d30*/  @!P0 FMUL.FTZ R5, R10.reuse, R5 ;  /* 0x000000050a058220 */ /* 0x040fe40000410000 */
[-C--:B------:R-:W-:Y:S02]  /*3d40*/  @!P0 FFMA.FTZ R10, R10, R30.reuse, -R6 ;  /* 0x0000001e0a0a8223 */ /* 0x080fe40000010806 */
[-C--:B------:R-:W-:Y:S02]  /*3d50*/  @!P0 FMUL.FTZ R6, R7, R11.reuse ;  /* 0x0000000b07068220 */ /* 0x080fe40000410000 */
[C---:B------:R-:W-:Y:S02]  /*3d60*/  @!P0 FMUL.FTZ R56, R34.reuse, R11 ;  /* 0x0000000b22388220 */ /* 0x040fe40000410000 */
[----:B------:R-:W-:Y:S02]  /*3d70*/  @!P0 FFMA.FTZ R5, R29, R30, R5 ;  /* 0x0000001e1d058223 */ /* 0x000fe40000010005 */
[-C--:B------:R-:W-:Y:S01]  /*3d80*/  @!P0 FFMA.FTZ R56, R7, R35.reuse, -R56 ;  /* 0x0000002307388223 */ /* 0x080fe20000010838 */
[----:B------:R-:W-:Y:S01]  /*3d90*/  @!P0 F2FP.PACK_AB R7, R3, R58 ;  /* 0x0000003a0307823e */ /* 0x000fe200000000ff */
[----:B------:R-:W-:Y:S01]  /*3da0*/  @!P0 FFMA.FTZ R6, R34, R35, R6 ;  /* 0x0000002322068223 */ /* 0x000fe20000010006 */
[----:B------:R-:W-:Y:S02]  /*3db0*/  @!P0 F2FP.PACK_AB R5, R5, R10 ;  /* 0x0000000a0505823e */ /* 0x000fe400000000ff */
[----:B------:R-:W-:Y:S02]  /*3dc0*/  @!P0 MOV R12, R7 ;  /* 0x00000007000c8202 */ /* 0x000fe40000000f00 */
[----:B------:R-:W-:Y:S02]  /*3dd0*/  @!P0 F2FP.PACK_AB R3, R6, R56 ;  /* 0x000000380603823e */ /* 0x000fe400000000ff */
[----:B------:R-:W-:Y:S02]  /*3de0*/  @!P0 MOV R14, R5 ;  /* 0x00000005000e8202 */ /* 0x000fe40000000f00 */
[----:B------:R-:W-:Y:S05]  /*3df0*/  @!P0 MOV R15, R3 ;  /* 0x00000003000f8202 */ /* 0x000fea0000000f00 */
[----:B------:R2:W-:Y:S02]  /*3e00*/  ST.E.128 [R52.64], R12 ;  /* 0x0000000c34007985 */ /* 0x0005e4000c101d08 */
.L_x_249:
[----:B------:R-:W-:Y:S05]  /*3e10*/  BSYNC B0 ;  /* 0x0000000000007941 */ /* 0x000fea0003800000 */
.L_x_248:
[----:B------:R-:W-:Y:S11]  /*3e20*/  ISETP.NE.AND P0, PT, R105, RZ, PT ;  /* 0x000000ff6900720c */ /* 0x000ff60003f05270 */
[----:B------:R-:W-:Y:S02]  /*3e30*/  @!UPT UIADD3 URZ, URZ, URZ, URZ ;  /* 0x0000003f3f3ff290 */ /* 0x000fe4000fffe03f */
[----:B------:R-:W-:-:S05]  /*3e40*/  @P0 BRA `(.L_x_247) ;  /* 0x0000036000000947 */ /* 0x000fca0003800000 */
[C---:B---3--:R-:W-:Y:S01]  /*3e50*/  LEA R34, P0, R208.reuse, R54, 0x1 ;  /* 0x00000036d0227211 */ /* 0x048fe200078008ff */
[----:B--2---:R-:W2:Y:S03]  /*3e60*/  LDS.128 R12, [R249+0x2800] ;  /* 0x00280000f90c7984 */ /* 0x004ea60000000c00 */
[----:B------:R-:W-:Y:S02]  /*3e70*/  LEA.HI.X R35, R208, R55, R250, 0x1, P0 ;  /* 0x00000037d0237211 */ /* 0x000fe400000f0cfa */
[----:B------:R-:W-:Y:S11]  /*3e80*/  ISETP.GE.AND P0, PT, R88, c[0x0][0x27c], PT ;  /* 0x00009f0058007a0c */ /* 0x000ff60003f06270 */
[----:B------:R-:W-:Y:S02]  /*3e90*/  @!UPT UIADD3 URZ, URZ, URZ, URZ ;  /* 0x0000003f3f3ff290 */ /* 0x000fe4000fffe03f */
[----:B------:R-:W-:Y:S01]  /*3ea0*/  @!P0 HADD2.F32 R3, -RZ, R24.H0_H0 ;  /* 0x20000018ff038230 */ /* 0x000fe20000004100 */
[----:B------:R-:W-:Y:S02]  /*3eb0*/  @!P0 SHF.R.U64 R6, R8, 0x10, R9 ;  /* 0x0000001008068819 */ /* 0x000fe40000001209 */
[----:B------:R-:W-:Y:S02]  /*3ec0*/  @!P0 SHF.R.U64 R11, R36, 0x10, R37 ;  /* 0x00000010240b8819 */ /* 0x000fe40000001225 */
[----:B------:R-:W-:Y:S01]  /*3ed0*/  @!P0 SHF.R.U32.HI R8, RZ, 0x10, R9 ;  /* 0x00000010ff088819 */ /* 0x000fe20000011609 */
[----:B------:R-:W-:Y:S01]  /*3ee0*/  @!P0 HADD2.F32 R9, -RZ, R46.H1_H1 ;  /* 0x3000002eff098230 */ /* 0x000fe20000004100 */
[----:B------:R-:W-:Y:S01]  /*3ef0*/  @!P0 SHF.R.U32.HI R32, RZ, 0x10, R37 ;  /* 0x00000010ff208819 */ /* 0x000fe20000011625 */
[----:B------:R-:W-:Y:S02]  /*3f00*/  @!P0 HADD2.F32 R6, -RZ, R6.H0_H0 ;  /* 0x20000006ff068230 */ /* 0x000fe40000004100 */
[----:B------:R-:W-:Y:S02]  /*3f10*/  @!P0 HADD2.F32 R11, -RZ, R11.H0_H0 ;  /* 0x2000000bff0b8230 */ /* 0x000fe40000004100 */
[----:B------:R-:W-:Y:S01]  /*3f20*/  @!P0 HADD2.F32 R32, -RZ, R32.H0_H0 ;  /* 0x20000020ff208230 */ /* 0x000fe20000004100 */
[----:B--2---:R-:W-:Y:S02]  /*3f30*/  @!P0 MOV R4, R12 ;  /* 0x0000000c00048202 */ /* 0x004fe40000000f00 */
[----:B------:R-:W-:Y:S03]  /*3f40*/  @!P0 MOV R5, R13 ;  /* 0x0000000d00058202 */ /* 0x000fe60000000f00 */
[--C-:B------:R-:W-:Y:S02]  /*3f50*/  @!P0 HADD2.F32 R7, -RZ, R4.reuse.H1_H1 ;  /* 0x30000004ff078230 */ /* 0x100fe40000004100 */
[----:B------:R-:W-:Y:S02]  /*3f60*/  @!P0 HADD2.F32 R4, -RZ, R4.H0_H0 ;  /* 0x20000004ff048230 */ /* 0x000fe40000004100 */
[--C-:B------:R-:W-:Y:S01]  /*3f70*/  @!P0 HADD2.F32 R10, -RZ, R5.reuse.H1_H1 ;  /* 0x30000005ff0a8230 */ /* 0x100fe20000004100 */
[CC--:B------:R-:W-:Y:S01]  /*3f80*/  @!P0 FMUL.FTZ R29, R7.reuse, R3.reuse ;  /* 0x00000003071d8220 */ /* 0x0c0fe20000410000 */
[----:B------:R-:W-:Y:S01]  /*3f90*/  @!P0 HADD2.F32 R5, -RZ, R5.H0_H0 ;  /* 0x20000005ff058230 */ /* 0x000fe20000004100 */
[C---:B------:R-:W-:Y:S02]  /*3fa0*/  @!P0 FMUL.FTZ R3, R4.reuse, R3 ;  /* 0x0000000304038220 */ /* 0x040fe40000410000 */
[-C--:B------:R-:W-:Y:S02]  /*3fb0*/  @!P0 FFMA.FTZ R37, R4, R9.reuse, -R29 ;  /* 0x0000000904258223 */ /* 0x080fe4000001081d */
[----:B------:R-:W-:Y:S01]  /*3fc0*/  @!P0 FFMA.FTZ R3, R7, R9, R3 ;  /* 0x0000000907038223 */ /* 0x000fe20000010003 */
[----:B------:R-:W-:Y:S01]  /*3fd0*/  @!P0 MOV R7, R14 ;  /* 0x0000000e00078202 */ /* 0x000fe20000000f00 */
[CC--:B------:R-:W-:Y:S01]  /*3fe0*/  @!P0 FMUL.FTZ R29, R10.reuse, R6.reuse ;  /* 0x000000060a1d8220 */ /* 0x0c0fe20000410000 */
[----:B------:R-:W-:Y:S01]  /*3ff0*/  @!P0 HADD2.F32 R9, -RZ, R8.H0_H0 ;  /* 0x20000008ff098230 */ /* 0x000fe20000004100 */
[C---:B------:R-:W-:Y:S01]  /*4000*/  @!P0 FMUL.FTZ R4, R5.reuse, R6 ;  /* 0x0000000605048220 */ /* 0x040fe20000410000 */
[----:B------:R-:W-:Y:S01]  /*4010*/  @!P0 MOV R6, R15 ;  /* 0x0000000f00068202 */ /* 0x000fe20000000f00 */
[-C--:B------:R-:W-:Y:S01]  /*4020*/  @!P0 FFMA.FTZ R36, R5, R11.reuse, -R29 ;  /* 0x0000000b05248223 */ /* 0x080fe2000001081d */
[----:B------:R-:W-:Y:S01]  /*4030*/  @!P0 HADD2.F32 R5, -RZ, R24.H1_H1 ;  /* 0x30000018ff058230 */ /* 0x000fe20000004100 */
[----:B------:R-:W-:Y:S01]  /*4040*/  @!P0 FFMA.FTZ R4, R10, R11, R4 ;  /* 0x0000000b0a048223 */ /* 0x000fe20000010004 */
[--C-:B------:R-:W-:Y:S02]  /*4050*/  @!P0 HADD2.F32 R24, -RZ, R7.reuse.H1_H1 ;  /* 0x30000007ff188230 */ /* 0x100fe40000004100 */
[----:B------:R-:W-:Y:S02]  /*4060*/  @!P0 HADD2.F32 R8, -RZ, R7.H0_H0 ;  /* 0x20000007ff088230 */ /* 0x000fe40000004100 */
[----:B------:R-:W-:Y:S01]  /*4070*/  @!P0 F2FP.PACK_AB R4, R4, R36 ;  /* 0x000000240404823e */ /* 0x000fe200000000ff */
[--C-:B------:R-:W-:Y:S02]  /*4080*/  @!P0 HADD2.F32 R7, -RZ, R6.reuse.H0_H0 ;  /* 0x20000006ff078230 */ /* 0x100fe40000004100 */
[----:B------:R-:W-:Y:S01]  /*4090*/  @!P0 HADD2.F32 R29, -RZ, R47.H0_H0 ;  /* 0x2000002fff1d8230 */ /* 0x000fe20000004100 */
[----:B------:R-:W-:Y:S01]  /*40a0*/  @!P0 MOV R13, R4 ;  /* 0x00000004000d8202 */ /* 0x000fe20000000f00 */
[----:B------:R-:W-:Y:S01]  /*40b0*/  @!P0 HADD2.F32 R30, -RZ, R6.H1_H1 ;  /* 0x30000006ff1e8230 */ /* 0x000fe20000004100 */
[-C--:B------:R-:W-:Y:S02]  /*40c0*/  @!P0 FMUL.FTZ R6, R24, R5.reuse ;  /* 0x0000000518068220 */ /* 0x080fe40000410000 */
[C---:B------:R-:W-:Y:S02]  /*40d0*/  @!P0 FMUL.FTZ R5, R8.reuse, R5 ;  /* 0x0000000508058220 */ /* 0x040fe40000410000 */
[----:B------:R-:W-:Y:S02]  /*40e0*/  @!P0 FFMA.FTZ R8, R8, R29, -R6 ;  /* 0x0000001d08088223 */ /* 0x000fe40000010806 */
[CC--:B------:R-:W-:Y:S02]  /*40f0*/  @!P0 FMUL.FTZ R6, R7.reuse, R9.reuse ;  /* 0x0000000907068220 */ /* 0x0c0fe40000410000 */
[----:B------:R-:W-:Y:S02]  /*4100*/  @!P0 FMUL.FTZ R33, R30, R9 ;  /* 0x000000091e218220 */ /* 0x000fe40000410000 */
        /* <DEDUP_REMOVED lines=10> */
.L_x_247:
[----:B------:R-:W-:Y:S05]  /*41b0*/  BSYNC B1 ;  /* 0x0000000000017941 */ /* 0x000fea0003800000 */
.L_x_246:
[----:B--2---:R2:W4:Y:S01]  /*41c0*/  SHFL.IDX PT, R34, R70, 0x1, 0x1c1f ;  /* 0x003c1f0046227f89 */ /* 0x00452200000e0000 */
[----:B------:R-:W-:Y:S03]  /*41d0*/  BSSY B1, `(.L_x_250) ;  /* 0x0000077000017945 */ /* 0x000fe60003800000 */
[----:B------:R2:W1:Y:S01]  /*41e0*/  SHFL.IDX PT, R30, R71, 0x1, 0x1c1f ;  /* 0x003c1f00471e7f89 */ /* 0x00046200000e0000 */
[----:B------:R-:W-:-:S05]  /*41f0*/  @P4 BRA `(.L_x_251) ;  /* 0x0000074000004947 */ /* 0x000fca0003800000 */
[----:B------:R-:W-:Y:S01]  /*4200*/  ISETP.NE.AND P0, PT, R80, RZ, PT ;  /* 0x000000ff5000720c */ /* 0x000fe20003f05270 */
[----:B------:R-:W-:Y:S01]  /*4210*/  @!UPT UIADD3 URZ, URZ, URZ, URZ ;  /* 0x0000003f3f3ff290 */ /* 0x000fe2000fffe03f */
[----:B------:R-:W-:Y:S11]  /*4220*/  BSSY B0, `(.L_x_252) ;  /* 0x0000038000007945 */ /* 0x000ff60003800000 */
[----:B------:R-:W-:-:S05]  /*4230*/  @P0 BRA `(.L_x_253) ;  /* 0x0000036000000947 */ /* 0x000fca0003800000 */
[C---:B-1----:R-:W-:Y:S01]  /*4240*/  LEA R32, P0, R84.reuse, R30, 0x1 ;  /* 0x0000001e54207211 */ /* 0x042fe200078008ff */
[----:B------:R-:W1:Y:S03]  /*4250*/  LDS.128 R8, [R248+0x3800] ;  /* 0x00380000f8087984 */ /* 0x000e660000000c00 */
[----:B----4-:R-:W-:Y:S02]  /*4260*/  LEA.HI.X R33, R84, R34, R85, 0x1, P0 ;  /* 0x0000002254217211 */ /* 0x010fe400000f0c55 */
[----:B------:R-:W-:Y:S11]  /*4270*/  ISETP.GE.AND P0, PT, R86, c[0x0][0x27c], PT ;  /* 0x00009f0056007a0c */ /* 0x000ff60003f06270 */
[----:B------:R-:W-:Y:S02]  /*4280*/  @!UPT UIADD3 URZ, URZ, URZ, URZ ;  /* 0x0000003f3f3ff290 */ /* 0x000fe4000fffe03f */
[----:B------:R-:W-:Y:S01]  /*4290*/  @!P0 HADD2.F32 R3, -RZ, R25.H0_H0 ;  /* 0x20000019ff038230 */ /* 0x000fe20000004100 */
[----:B------:R-:W-:Y:S01]  /*42a0*/  @!P0 SHF.R.U64 R6, R16, 0x10, R17 ;  /* 0x0000001010068819 */ /* 0x000fe20000001211 */
[----:B------:R-:W-:Y:S01]  /*42b0*/  @!P0 HADD2.F32 R12, -RZ, R47.H1_H1 ;  /* 0x3000002fff0c8230 */ /* 0x000fe20000004100 */
[----:B------:R-:W-:Y:S02]  /*42c0*/  @!P0 SHF.R.U64 R15, R38, 0x10, R39 ;  /* 0x00000010260f8819 */ /* 0x000fe40000001227 */
[----:B------:R-:W-:Y:S01]  /*42d0*/  @!P0 SHF.R.U32.HI R13, RZ, 0x10, R17 ;  /* 0x00000010ff0d8819 */ /* 0x000fe20000011611 */
[----:B------:R-:W-:Y:S01]  /*42e0*/  @!P0 HADD2.F32 R6, -RZ, R6.H0_H0 ;  /* 0x20000006ff068230 */ /* 0x000fe20000004100 */
[----:B------:R-:W-:Y:S01]  /*42f0*/  @!P0 SHF.R.U32.HI R29, RZ, 0x10, R39 ;  /* 0x00000010ff1d8819 */ /* 0x000fe20000011627 */
[----:B------:R-:W-:Y:S02]  /*4300*/  @!P0 HADD2.F32 R15, -RZ, R15.H0_H0 ;  /* 0x2000000fff0f8230 */ /* 0x000fe40000004100 */
[----:B------:R-:W-:Y:S02]  /*4310*/  @!P0 HADD2.F32 R17, -RZ, R48.H0_H0 ;  /* 0x20000030ff118230 */ /* 0x000fe40000004100 */
[----:B------:R-:W-:Y:S01]  /*4320*/  @!P0 HADD2.F32 R13, -RZ, R13.H0_H0 ;  /* 0x2000000dff0d8230 */ /* 0x000fe20000004100 */
[----:B-1----:R-:W-:Y:S02]  /*4330*/  @!P0 MOV R4, R8 ;  /* 0x0000000800048202 */ /* 0x002fe40000000f00 */
        /* <DEDUP_REMOVED lines=10> */
[CC--:B------:R-:W-:Y:S02]  /*43e0*/  @!P0 FMUL.FTZ R16, R14.reuse, R6.reuse ;  /* 0x000000060e108220 */ /* 0x0c0fe40000410000 */
        /* <DEDUP_REMOVED lines=8> */
[--C-:B------:R-:W-:Y:S02]  /*4470*/  @!P0 HADD2.F32 R7, -RZ, R6.reuse.H0_H0 ;  /* 0x20000006ff078230 */ /* 0x100fe40000004100 */
[----:B------:R-:W-:Y:S01]  /*4480*/  @!P0 HADD2.F32 R24, -RZ, R6.H1_H1 ;  /* 0x30000006ff188230 */ /* 0x000fe20000004100 */
[-C--:B------:R-:W-:Y:S01]  /*4490*/  @!P0 FMUL.FTZ R6, R16, R5.reuse ;  /* 0x0000000510068220 */ /* 0x080fe20000410000 */
[----:B------:R-:W-:Y:S01]  /*44a0*/  @!P0 MOV R9, R4 ;  /* 0x0000000400098202 */ /* 0x000fe20000000f00 */
[C---:B------:R-:W-:Y:S01]  /*44b0*/  @!P0 FMUL.FTZ R5, R12.reuse, R5 ;  /* 0x000000050c058220 */ /* 0x040fe20000410000 */
[----:B------:R-:W-:Y:S01]  /*44c0*/  @!P0 HADD2.F32 R25, -RZ, R29.H0_H0 ;  /* 0x2000001dff198230 */ /* 0x000fe20000004100 */
        /* <DEDUP_REMOVED lines=13> */
.L_x_253:
[----:B------:R-:W-:Y:S05]  /*45a0*/  BSYNC B0 ;  /* 0x0000000000007941 */ /* 0x000fea0003800000 */
.L_x_252:
[----:B------:R-:W-:Y:S11]  /*45b0*/  ISETP.NE.AND P0, PT, R105, RZ, PT ;  /* 0x000000ff6900720c */ /* 0x000ff60003f05270 */
[----:B------:R-:W-:Y:S02]  /*45c0*/  @!UPT UIADD3 URZ, URZ, URZ, URZ ;  /* 0x0000003f3f3ff290 */ /* 0x000fe4000fffe03f */
        /* <DEDUP_REMOVED lines=9> */
[----:B------:R-:W-:Y:S01]  /*4660*/  @!P0 SHF.R.U64 R15, R40, 0x10, R41 ;  /* 0x00000010280f8819 */ /* 0x000fe20000001229 */
[----:B------:R-:W-:Y:S01]  /*4670*/  @!P0 HADD2.F32 R17, -RZ, R49.H0_H0 ;  /* 0x20000031ff118230 */ /* 0x000fe20000004100 */
        /* <DEDUP_REMOVED lines=21> */
[--C-:B------:R-:W-:Y:S01]  /*47d0*/  @!P0 HADD2.F32 R16, -RZ, R7.reuse.H1_H1 ;  /* 0x30000007ff108230 */ /* 0x100fe20000004100 */
        /* <DEDUP_REMOVED lines=22> */
.L_x_251:
[----:B------:R-:W-:Y:S05]  /*4940*/  BSYNC B1 ;  /* 0x0000000000017941 */ /* 0x000fea0003800000 */
.L_x_250:
[----:B------:R2:W4:Y:S04]  /*4950*/  SHFL.IDX PT, R29, R70, 0x2, 0x1c1f ;  /* 0x005c1f00461d7f89 */ /* 0x00052800000e0000 */
[----:B------:R2:W3:Y:S01]  /*4960*/  SHFL.IDX PT, R26, R71, 0x2, 0x1c1f ;  /* 0x005c1f00471a7f89 */ /* 0x0004e200000e0000 */
[----:B------:R-:W-:-:S05]  /*4970*/  @P2 BRA `(.L_x_254) ;  /* 0x0000281000002947 */ /* 0x000fca0003800000 */
[----:B------:R-:W-:Y:S01]  /*4980*/  ISETP.NE.AND P0, PT, R80, RZ, PT ;  /* 0x000000ff5000720c */ /* 0x000fe20003f05270 */
[----:B------:R-:W-:Y:S01]  /*4990*/  @!UPT UIADD3 URZ, URZ, URZ, URZ ;  /* 0x0000003f3f3ff290 */ /* 0x000fe2000fffe03f */
[----:B------:R-:W-:Y:S11]  /*49a0*/  BSSY B0, `(.L_x_255) ;  /* 0x0000038000007945 */ /* 0x000ff60003800000 */
[----:B------:R-:W-:-:S05]  /*49b0*/  @P0 BRA `(.L_x_256) ;  /* 0x0000036000000947 */ /* 0x000fca0003800000 */
[C---:B-1-3--:R-:W-:Y:S01]  /*49c0*/  LEA R24, P0, R84.reuse, R26, 0x1 ;  /* 0x0000001a54187211 */ /* 0x04afe200078008ff */
        /* <DEDUP_REMOVED lines=53> */
.L_x_256:
[----:B------:R-:W-:Y:S05]  /*4d20*/  BSYNC B0 ;  /* 0x0000000000007941 */ /* 0x000fea0003800000 */
.L_x_255:
[----:B------:R-:W-:Y:S11]  /*4d30*/  ISETP.NE.AND P0, PT, R105, RZ, PT ;  /* 0x000000ff6900720c */ /* 0x000ff60003f05270 */
[----:B------:R-:W-:Y:S02]  /*4d40*/  @!UPT UIADD3 URZ, URZ, URZ, URZ ;  /* 0x0000003f3f3ff290 */ /* 0x000fe4000fffe03f */
        /* <DEDUP_REMOVED lines=54> */
[----:B------:R1:W-:Y:S01]  /*50b0*/  ST.E.128 [R24.64], R8 ;  /* 0x0000000818007985 */ /* 0x0003e2000c101d08 */
[----:B------:R-:W-:-:S05]  /*50c0*/  BRA `(.L_x_254) ;  /* 0x000020c000007947 */ /* 0x000fca0003800000 */
.L_x_239:
[C---:B------:R-:W-:Y:S01]  /*50d0*/  IADD3 R158, R93.reuse, 0x20, RZ ;  /* 0x000000205d9e7810 */ /* 0x040fe20007ffe0ff */
[----:B------:R-:W-:Y:S01]  /*50e0*/  CS2R R22, SRZ ;  /* 0x0000000000167805 */ /* 0x000fe2000001ff00 */
[----:B------:R-:W-:Y:S01]  /*50f0*/  IADD3 R157, R93, 0x40, RZ ;  /* 0x000000405d9d7810 */ /* 0x000fe20007ffe0ff */
[----:B------:R-:W-:Y:S01]  /*5100*/  CS2R R20, SRZ ;  /* 0x0000000000147805 */ /* 0x000fe2000001ff00 */
[----:B------:R-:W-:Y:S01]  /*5110*/  ISETP.GE.AND P0, PT, R158, R63, PT ;  /* 0x0000003f9e00720c */ /* 0x000fe20003f06270 */
[----:B------:R-:W-:Y:S01]  /*5120*/  CS2R R54, SRZ ;  /* 0x0000000000367805 */ /* 0x000fe2000001ff00 */
[----:B------:R-:W-:Y:S01]  /*5130*/  ISETP.NE.AND P5, PT, R80, RZ, PT ;  /* 0x000000ff5000720c */ /* 0x000fe20003fa5270 */
[----:B------:R-:W-:Y:S01]  /*5140*/  CS2R R52, SRZ ;  /* 0x0000000000347805 */ /* 0x000fe2000001ff00 */
[----:B------:R-:W-:Y:S01]  /*5150*/  ISETP.GE.OR P2, PT, R84, c[0x0][0x27c], P0 ;  /* 0x00009f0054007a0c */ /* 0x000fe20000746670 */
[----:B------:R-:W-:Y:S01]  /*5160*/  CS2R R26, SRZ ;  /* 0x00000000001a7805 */ /* 0x000fe2000001ff00 */
[----:B------:R-:W-:Y:S01]  /*5170*/  ISETP.NE.AND P4, PT, R124, RZ, PT ;  /* 0x000000ff7c00720c */ /* 0x000fe20003f85270 */
[----:B------:R-:W-:Y:S01]  /*5180*/  CS2R R24, SRZ ;  /* 0x0000000000187805 */ /* 0x000fe2000001ff00 */
[----:B------:R-:W-:Y:S01]  /*5190*/  IADD3 R128, -R141, c[0x0][0x1d4], RZ ;  /* 0x000075008d807a10 */ /* 0x000fe20007ffe1ff */
[----:B------:R-:W-:Y:S01]  /*51a0*/  CS2R R50, SRZ ;  /* 0x0000000000327805 */ /* 0x000fe2000001ff00 */
[----:B------:R-:W-:Y:S01]  /*51b0*/  CS2R R48, SRZ ;  /* 0x0000000000307805 */ /* 0x000fe2000001ff00 */
[----:B------:R-:W-:Y:S01]  /*51c0*/  CS2R R34, SRZ ;  /* 0x0000000000227805 */ /* 0x000fe2000001ff00 */
[----:B------:R-:W-:Y:S01]  /*51d0*/  CS2R R32, SRZ ;  /* 0x0000000000207805 */ /* 0x000fe2000001ff00 */
[----:B------:R1:W2:Y:S01]  /*51e0*/  SHFL.IDX PT, R61, R70, RZ, 0x1c1f ;  /* 0x001c1fff463d7589 */ /* 0x0002a200000e0000 */
[----:B------:R-:W-:Y:S03]  /*51f0*/  BSSY B0, `(.L_x_257) ;  /* 0x00000c2000007945 */ /* 0x000fe60003800000 */
[----:B------:R-:W-:Y:S04]  /*5200*/  @!P2 IADD3 R3, P1, P0, R90, R14, R153 ;  /* 0x0000000e5a03a210 */ /* 0x000fe8000783e099 */
[----:B------:R-:W-:Y:S01]  /*5210*/  @!P2 IADD3.X R4, R102, R28, R145, P1, P0 ;  /* 0x0000001c6604a210 */ /* 0x000fe20000fe0491 */
[----:B------:R1:W3:Y:S01]  /*5220*/  SHFL.IDX PT, R60, R71, RZ, 0x1c1f ;  /* 0x001c1fff473c7589 */ /* 0x0002e200000e0000 */
[----:B------:R-:W-:Y:S04]  /*5230*/  @!P2 IADD3 R5, P1, P0, R82, R12, R154 ;  /* 0x0000000c5205a210 */ /* 0x000fe8000783e09a */
[----:B------:R-:W-:Y:S02]  /*5240*/  @!P2 IADD3.X R10, R101, R29, R146, P1, P0 ;  /* 0x0000001d650aa210 */ /* 0x000fe40000fe0492 */
[----:B------:R-:W-:Y:S04]  /*5250*/  ISETP.GE.AND P0, PT, R157, R63, PT ;  /* 0x0000003f9d00720c */ /* 0x000fe80003f06270 */
[----:B------:R-:W-:Y:S11]  /*5260*/  ISETP.GE.OR P1, PT, R84, c[0x0][0x27c], P0 ;  /* 0x00009f0054007a0c */ /* 0x000ff60000726670 */
[----:B------:R-:W-:Y:S02]  /*5270*/  @!UPT UIADD3 URZ, URZ, URZ, URZ ;  /* 0x0000003f3f3ff290 */ /* 0x000fe4000fffe03f */
[----:B------:R-:W-:Y:S04]  /*5280*/  @!P1 IADD3 R8, P3, P0, R90, R151, R14 ;  /* 0x000000975a089210 */ /* 0x000fe8000787e00e */
[----:B------:R-:W-:Y:S02]  /*5290*/  @!P1 IADD3.X R11, R102, R139, R28, P3, P0 ;  /* 0x0000008b660b9210 */ /* 0x000fe40001fe041c */
[----:B------:R-:W-:Y:S04]  /*52a0*/  @!P1 IADD3 R9, P3, P0, R82, R152, R12 ;  /* 0x0000009852099210 */ /* 0x000fe8000787e00c */
[----:B------:R-:W-:Y:S02]  /*52b0*/  @!P1 IADD3.X R13, R101, R140, R29, P3, P0 ;  /* 0x0000008c650d9210 */ /* 0x000fe40001fe041d */
[C---:B------:R-:W-:Y:S04]  /*52c0*/  @!P2 LEA R6, P0, R3.reuse, c[0x0][0x270], 0x1 ;  /* 0x00009c000306aa11 */ /* 0x040fe800078008ff */
[----:B------:R-:W-:Y:S02]  /*52d0*/  @!P2 LEA.HI.X R7, R3, c[0x0][0x274], R4, 0x1, P0 ;  /* 0x00009d000307aa11 */ /* 0x000fe400000f0c04 */
[C---:B------:R-:W-:Y:S03]  /*52e0*/  @!P2 LEA R4, P0, R5.reuse, c[0x0][0x288], 0x1 ;  /* 0x0000a2000504aa11 */ /* 0x040fe600078008ff */
[----:B------:R4:W2:Y:S01]  /*52f0*/  @!P2 LDG.E.128 R48, [R6.64] ;  /* 0x000000080630a981 */ /* 0x0008a2000c1e1d00 */
[----:B------:R-:W-:Y:S02]  /*5300*/  @!P2 LEA.HI.X R5, R5, c[0x0][0x28c], R10, 0x1, P0 ;  /* 0x0000a3000505aa11 */ /* 0x000fe400000f0c0a */
[C---:B------:R-:W-:Y:S04]  /*5310*/  @!P1 LEA R10, P0, R8.reuse, c[0x0][0x270], 0x1 ;  /* 0x00009c00080a9a11 */ /* 0x040fe800078008ff */
[----:B------:R-:W-:Y:S01]  /*5320*/  @!P1 LEA.HI.X R11, R8, c[0x0][0x274], R11, 0x1, P0 ;  /* 0x00009d00080b9a11 */ /* 0x000fe200000f0c0b */
[----:B------:R1:W3:Y:S01]  /*5330*/  @!P2 LDG.E.128 R20, [R4.64] ;  /* 0x000000080414a981 */ /* 0x0002e2000c1e1d00 */
[C---:B------:R-:W-:Y:S04]  /*5340*/  @!P1 LEA R8, P0, R9.reuse, c[0x0][0x288], 0x1 ;  /* 0x0000a20009089a11 */ /* 0x040fe800078008ff */
[----:B------:R-:W-:Y:S02]  /*5350*/  @!P1 LEA.HI.X R9, R9, c[0x0][0x28c], R13, 0x1, P0 ;  /* 0x0000a30009099a11 */ /* 0x000fe400000f0c0d */
[-C--:B------:R-:W-:Y:S01]  /*5360*/  ISETP.GE.AND P0, PT, R93, R63.reuse, PT ;  /* 0x0000003f5d00720c */ /* 0x080fe20003f06270 */
[----:B------:R1:W3:Y:S03]  /*5370*/  @!P1 LDG.E.128 R52, [R10.64] ;  /* 0x000000080a349981 */ /* 0x0002e6000c1e1d00 */
[----:B------:R-:W-:Y:S05]  /*5380*/  ISETP.GE.OR P0, PT, R84, c[0x0][0x27c], P0 ;  /* 0x00009f0054007a0c */ /* 0x000fea0000706670 */
[----:B------:R1:W3:Y:S01]  /*5390*/  @!P1 LDG.E.128 R24, [R8.64] ;  /* 0x0000000808189981 */ /* 0x0002e2000c1e1d00 */
[----:B----4-:R-:W-:Y:S07]  /*53a0*/  CS2R R6, SRZ ;  /* 0x0000000000067805 */ /* 0x010fee000001ff00 */
[----:B------:R-:W-:Y:S05]  /*53b0*/  @!P0 IADD3 R3, P1, R90, R14, RZ ;  /* 0x0000000e5a038210 */ /* 0x000fea0007f3e0ff */
[----:B-1----:R-:W-:Y:S01]  /*53c0*/  @!P0 IMAD.X R4, R28, 0x1, R102, P1 ;  /* 0x000000011c048824 */ /* 0x002fe200008e0666 */
[C---:B------:R-:W-:Y:S04]  /*53d0*/  @!P0 LEA R10, P1, R3.reuse, c[0x0][0x270], 0x1 ;  /* 0x00009c00030a8a11 */ /* 0x040fe800078208ff */
[----:B------:R-:W-:Y:S02]  /*53e0*/  @!P0 LEA.HI.X R11, R3, c[0x0][0x274], R4, 0x1, P1 ;  /* 0x00009d00030b8a11 */ /* 0x000fe400008f0c04 */
[----:B------:R-:W-:Y:S03]  /*53f0*/  @!P0 IADD3 R3, P1, R82, R12, RZ ;  /* 0x0000000c52038210 */ /* 0x000fe60007f3e0ff */
[----:B------:R2:W5:Y:S02]  /*5400*/  @!P0 LDG.E.128 R32, [R10.64] ;  /* 0x000000080a208981 */ /* 0x000564000c1e1d00 */
[----:B------:R-:W-:Y:S01]  /*5410*/  @!P0 IMAD.X R4, R29, 0x1, R101, P1 ;  /* 0x000000011d048824 */ /* 0x000fe200008e0665 */
[C---:B------:R-:W-:Y:S04]  /*5420*/  @!P0 LEA R8, P1, R3.reuse, c[0x0][0x288], 0x1 ;  /* 0x0000a20003088a11 */ /* 0x040fe800078208ff */
[----:B------:R-:W-:Y:S02]  /*5430*/  @!P0 LEA.HI.X R9, R3, c[0x0][0x28c], R4, 0x1, P1 ;  /* 0x0000a30003098a11 */ /* 0x000fe400008f0c04 */
[----:B------:R-:W-:Y:S01]  /*5440*/  CS2R R4, SRZ ;  /* 0x0000000000047805 */ /* 0x000fe2000001ff00 */
[----:B------:R-:W-:Y:S05]  /*5450*/  ISETP.GE.AND P1, PT, R84, c[0x0][0x27c], PT ;  /* 0x00009f0054007a0c */ /* 0x000fea0003f26270 */
[----:B------:R1:W5:Y:S01]  /*5460*/  @!P0 LDG.E.128 R4, [R8.64] ;  /* 0x0000000808048981 */ /* 0x000362000c1e1d00 */
[----:B------:R-:W-:Y:S01]  /*5470*/  ISETP.GE.OR P0, PT, R93, R63, P5 ;  /* 0x0000003f5d00720c */ /* 0x000fe20002f06670 */
[----:B--2---:R-:W-:Y:S02]  /*5480*/  IMAD.MOV.U32 R10, RZ, RZ, R50 ;  /* 0x000000ffff0a7224 */ /* 0x004fe400078e0032 */
[----:B-1----:R-:W-:Y:S02]  /*5490*/  IMAD.MOV.U32 R9, RZ, RZ, R51 ;  /* 0x000000ffff097224 */ /* 0x002fe400078e0033 */
[----:B------:R-:W-:Y:S02]  /*54a0*/  IMAD.MOV.U32 R8, RZ, RZ, R48 ;  /* 0x000000ffff087224 */ /* 0x000fe400078e0030 */
[----:B------:R-:W-:Y:S01]  /*54b0*/  IMAD.MOV.U32 R3, RZ, RZ, R49 ;  /* 0x000000ffff037224 */ /* 0x000fe200078e0031 */
[----:B------:R-:W-:Y:S01]  /*54c0*/  PRMT R57, R9, 0x5410, R10 ;  /* 0x0000541009397816 */ /* 0x000fe2000000000a */
[----:B---3--:R-:W-:Y:S02]  /*54d0*/  IMAD.MOV.U32 R10, RZ, RZ, R22 ;  /* 0x000000ffff0a7224 */ /* 0x008fe400078e0016 */
[----:B------:R-:W-:Y:S01]  /*54e0*/  IMAD.MOV.U32 R9, RZ, RZ, R23 ;  /* 0x000000ffff097224 */ /* 0x000fe200078e0017 */
[----:B------:R-:W-:Y:S01]  /*54f0*/  PRMT R56, R8, 0x5410, R3 ;  /* 0x0000541008387816 */ /* 0x000fe20000000003 */
[----:B------:R-:W-:Y:S02]  /*5500*/  IMAD.MOV.U32 R8, RZ, RZ, R20 ;  /* 0x000000ffff087224 */ /* 0x000fe400078e0014 */
        /* <DEDUP_REMOVED lines=13> */
[----:B------:R-:W-:Y:S04]  /*55e0*/  PRMT R30, R9, 0x5410, R10 ;  /* 0x00005410091e7816 */ /* 0x000fe8000000000a */
[----:B------:R-:W-:Y:S01]  /*55f0*/  PRMT R29, R3, 0x5410, R8 ;  /* 0x00005410031d7816 */ /* 0x000fe20000000008 */
[----:B------:R-:W-:-:S05]  /*5600*/  @P0 BRA `(.L_x_258) ;  /* 0x0000080000000947 */ /* 0x000fca0003800000 */
[----:B-----5:R-:W-:Y:S01]  /*5610*/  IMAD.MOV.U32 R10, RZ, RZ, R5 ;  /* 0x000000ffff0a7224 */ /* 0x020fe200078e0005 */
[----:B------:R-:W-:Y:S01]  /*5620*/  SEL R3, R141, R128, !P4 ;  /* 0x000000808d037207 */ /* 0x000fe20006000000 */
[----:B------:R-:W2:Y:S01]  /*5630*/  LDL R16, [R1+0x38] ;  /* 0x0000380001107983 */ /* 0x000ea20000100800 */
[----:B------:R-:W-:Y:S01]  /*5640*/  MOV R11, R6 ;  /* 0x00000006000b7202 */ /* 0x000fe20000000f00 */
[----:B------:R-:W-:Y:S01]  /*5650*/  IMAD.MOV.U32 R13, RZ, RZ, R7 ;  /* 0x000000ffff0d7224 */ /* 0x000fe200078e0007 */
[----:B------:R-:W-:Y:S01]  /*5660*/  SHF.R.S32.HI R8, RZ, 0x1f, R3 ;  /* 0x0000001fff087819 */ /* 0x000fe20000011403 */
[----:B------:R-:W-:Y:S01]  /*5670*/  IMAD.MOV.U32 R38, RZ, RZ, R33 ;  /* 0x000000ffff267224 */ /* 0x000fe200078e0021 */
[----:B------:R-:W-:Y:S01]  /*5680*/  @!P1 SHF.R.U64 R12, R6, 0x10, R7 ;  /* 0x00000010060c9819 */ /* 0x000fe20000001207 */
[----:B------:R-:W-:Y:S01]  /*5690*/  IMAD.MOV.U32 R42, RZ, RZ, R35 ;  /* 0x000000ffff2a7224 */ /* 0x000fe200078e0023 */
[----:B------:R-:W-:Y:S01]  /*56a0*/  LEA.HI R3, R8, R3, RZ, 0x4 ;  /* 0x0000000308037211 */ /* 0x000fe200078f20ff */
[----:B------:R-:W3:Y:S01]  /*56b0*/  LDL R37, [R1+0x3c] ;  /* 0x00003c0001257983 */ /* 0x000ee20000100800 */
[----:B------:R-:W-:Y:S02]  /*56c0*/  MOV R8, R4 ;  /* 0x0000000400087202 */ /* 0x000fe40000000f00 */
[----:B------:R-:W-:Y:S01]  /*56d0*/  LEA.HI.SX32 R3, R3, R100, 0x1c ;  /* 0x0000006403037211 */ /* 0x000fe200078fe2ff */
[----:B------:R-:W1:Y:S01]  /*56e0*/  S2R R17, SR_TID.X ;  /* 0x0000000000117919 */ /* 0x000e620000002100 */
[----:B------:R-:W-:Y:S02]  /*56f0*/  @!P1 SHF.R.U64 R4, R4, 0x10, R5 ;  /* 0x0000001004049819 */ /* 0x000fe40000001205 */
[----:B------:R-:W-:Y:S02]  /*5700*/  SHF.L.U32 R62, R3, 0x3, RZ ;  /* 0x00000003033e7819 */ /* 0x000fe400000006ff */
[----:B------:R-:W-:Y:S01]  /*5710*/  @!P1 SHF.R.U32.HI R14, RZ, 0x10, R7 ;  /* 0x00000010ff0e9819 */ /* 0x000fe20000011607 */
[----:B------:R-:W-:Y:S01]  /*5720*/  @!P1 HADD2.F32 R4, -RZ, R4.H0_H0 ;  /* 0x20000004ff049230 */ /* 0x000fe20000004100 */
[----:B------:R-:W-:Y:S01]  /*5730*/  @!P1 SHF.R.U32.HI R9, RZ, 0x10, R5 ;  /* 0x00000010ff099819 */ /* 0x000fe20000011605 */
[----:B------:R-:W-:Y:S01]  /*5740*/  @!P1 HADD2.F32 R5, -RZ, R8.H0_H0 ;  /* 0x20000008ff059230 */ /* 0x000fe20000004100 */
[----:B------:R-:W-:Y:S02]  /*5750*/  @!P1 SHF.R.U32.HI R39, RZ, 0x10, R33 ;  /* 0x00000010ff279819 */ /* 0x000fe40000011621 */
[----:B------:R-:W-:Y:S02]  /*5760*/  LEA R64, P0, R78, R60, 0x1 ;  /* 0x0000003c4e407211 */ /* 0x000fe400078008ff */
[--C-:B------:R-:W-:Y:S02]  /*5770*/  @!P1 SHF.R.U64 R41, R34, 0x10, R35.reuse ;  /* 0x0000001022299819 */ /* 0x100fe40000001223 */
[----:B------:R-:W-:Y:S02]  /*5780*/  LEA.HI.X R65, R78, R61, R92, 0x1, P0 ;  /* 0x0000003d4e417211 */ /* 0x000fe400000f0c5c */
[C---:B------:R-:W-:Y:S02]  /*5790*/  ISETP.GE.AND P0, PT, R62.reuse, c[0x0][0x1d4], PT ;  /* 0x000075003e007a0c */ /* 0x040fe40003f06270 */
[----:B------:R-:W-:Y:S02]  /*57a0*/  @!P1 SHF.R.U32.HI R43, RZ, 0x10, R35 ;  /* 0x00000010ff2b9819 */ /* 0x000fe40000011623 */
[----:B------:R-:W-:Y:S09]  /*57b0*/  MOV R40, R34 ;  /* 0x0000002200287202 */ /* 0x000ff20000000f00 */
[----:B------:R-:W-:Y:S01]  /*57c0*/  @!P0 IMAD.WIDE R60, R62, 0x2, R60 ;  /* 0x000000023e3c8825 */ /* 0x000fe200078e023c */
[----:B-1----:R-:W-:Y:S04]  /*57d0*/  SHF.R.S32.HI R36, RZ, 0x1f, R17 ;  /* 0x0000001fff247819 */ /* 0x002fe80000011411 */
[----:B------:R-:W-:Y:S04]  /*57e0*/  LEA.HI R36, R36, R17, RZ, 0x5 ;  /* 0x0000001124247211 */ /* 0x000fe800078f28ff */
[----:B------:R-:W-:Y:S05]  /*57f0*/  SHF.R.S32.HI R36, RZ, 0x5, R36 ;  /* 0x00000005ff247819 */ /* 0x000fea0000011424 */
[----:B------:R-:W-:Y:S01]  /*5800*/  IMAD.SHL.U32 R36, R36, 0x200, RZ ;  /* 0x0000020024247824 */ /* 0x000fe200078e00ff */
[----:B--2---:R-:W-:Y:S02]  /*5810*/  LOP3.LUT R3, R16, 0x38, R62, 0xf8, !PT ;  /* 0x0000003810037812 */ /* 0x004fe400078ef83e */
[----:B------:R-:W1:Y:S02]  /*5820*/  LDS.128 R16, [R122+0x2900] ;  /* 0x002900007a107984 */ /* 0x000e640000000c00 */
[----:B---3--:R-:W-:Y:S02]  /*5830*/  LOP3.LUT R3, R3, R37, RZ, 0x3c, !PT ;  /* 0x0000002503037212 */ /* 0x008fe400078e3cff */
[----:B------:R-:W-:Y:S02]  /*5840*/  @!P1 SHF.R.U64 R37, R32, 0x10, R33 ;  /* 0x0000001020259819 */ /* 0x000fe40000001221 */
[----:B------:R-:W-:Y:S02]  /*5850*/  IADD3 R3, R36, R3, RZ ;  /* 0x0000000324037210 */ /* 0x000fe40007ffe0ff */
[----:B------:R-:W-:Y:S01]  /*5860*/  MOV R36, R32 ;  /* 0x0000002000247202 */ /* 0x000fe20000000f00 */
[----:B------:R-:W-:Y:S02]  /*5870*/  @!P1 HADD2.F32 R34, -RZ, R37.H0_H0 ;  /* 0x20000025ff229230 */ /* 0x000fe40000004100 */
[----:B------:R-:W-:Y:S01]  /*5880*/  IMAD.SHL.U32 R3, R3, 0x2, RZ ;  /* 0x0000000203037824 */ /* 0x000fe200078e00ff */
[----:B------:R-:W-:Y:S02]  /*5890*/  @!P1 HADD2.F32 R37, -RZ, R40.H0_H0 ;  /* 0x20000028ff259230 */ /* 0x000fe40000004100 */
[----:B------:R-:W-:Y:S02]  /*58a0*/  @!P1 HADD2.F32 R32, -RZ, R36.H0_H0 ;  /* 0x20000024ff209230 */ /* 0x000fe40000004100 */
[----:B------:R1:W2:Y:S02]  /*58b0*/  LDS.128 R44, [R3+0x2900] ;  /* 0x00290000032c7984 */ /* 0x0002a40000000c00 */
[----:B-1----:R-:W-:Y:S05]  /*58c0*/  @!P1 MOV R3, R16 ;  /* 0x0000001000039202 */ /* 0x002fea0000000f00 */
[--C-:B------:R-:W-:Y:S01]  /*58d0*/  @!P1 HADD2.F32 R7, -RZ, R3.reuse.H0_H0 ;  /* 0x20000003ff079230 */ /* 0x100fe20000004100 */
[----:B--2---:R-:W-:Y:S05]  /*58e0*/  @!P1 IMAD.MOV.U32 R6, RZ, RZ, R44 ;  /* 0x000000ffff069224 */ /* 0x004fea00078e002c */
[--C-:B------:R-:W-:Y:S02]  /*58f0*/  @!P1 HADD2.F32 R8, -RZ, R6.reuse.H0_H0 ;  /* 0x20000006ff089230 */ /* 0x100fe40000004100 */
[----:B------:R-:W-:Y:S02]  /*5900*/  @!P1 HADD2.F32 R33, -RZ, R6.H1_H1 ;  /* 0x30000006ff219230 */ /* 0x000fe40000004100 */
[----:B------:R-:W-:Y:S01]  /*5910*/  @!P1 HADD2.F32 R6, -RZ, R3.H1_H1 ;  /* 0x30000003ff069230 */ /* 0x000fe20000004100 */
[-C--:B------:R-:W-:Y:S02]  /*5920*/  @!P1 FMUL.FTZ R3, R7, R5.reuse ;  /* 0x0000000507039220 */ /* 0x080fe40000410000 */
[C---:B------:R-:W-:Y:S02]  /*5930*/  @!P1 FMUL.FTZ R35, R8.reuse, R5 ;  /* 0x0000000508239220 */ /* 0x040fe40000410000 */
[----:B------:R-:W-:Y:S02]  /*5940*/  @!P1 FMUL.FTZ R5, R33, R4 ;  /* 0x0000000421059220 */ /* 0x000fe40000410000 */
[----:B------:R-:W-:Y:S01]  /*5950*/  @!P1 FFMA.FTZ R3, R8, R32, R3 ;  /* 0x0000002008039223 */ /* 0x000fe20000010003 */
[----:B------:R-:W-:Y:S01]  /*5960*/  @!P1 MOV R8, R45 ;  /* 0x0000002d00089202 */ /* 0x000fe20000000f00 */
[C---:B------:R-:W-:Y:S02]  /*5970*/  @!P1 FMUL.FTZ R4, R6.reuse, R4 ;  /* 0x0000000406049220 */ /* 0x040fe40000410000 */
[----:B------:R-:W-:Y:S01]  /*5980*/  @!P1 FFMA.FTZ R72, R6, R34, -R5 ;  /* 0x0000002206489223 */ /* 0x000fe20000010805 */
[----:B------:R-:W-:Y:S01]  /*5990*/  @!P1 MOV R6, R17 ;  /* 0x0000001100069202 */ /* 0x000fe20000000f00 */
[----:B------:R-:W-:Y:S01]  /*59a0*/  @!P1 FFMA.FTZ R73, R7, R32, -R35 ;  /* 0x0000002007499223 */ /* 0x000fe20000010823 */
[----:B------:R-:W-:Y:S01]  /*59b0*/  @!P1 HADD2.F32 R5, -RZ, R10.H0_H0 ;  /* 0x2000000aff059230 */ /* 0x000fe20000004100 */
[----:B------:R-:W-:Y:S01]  /*59c0*/  @!P1 FFMA.FTZ R4, R33, R34, R4 ;  /* 0x0000002221049223 */ /* 0x000fe20000010004 */
[--C-:B------:R-:W-:Y:S01]  /*59d0*/  @!P1 HADD2.F32 R32, -RZ, R8.reuse.H0_H0 ;  /* 0x20000008ff209230 */ /* 0x100fe20000004100 */
[----:B------:R-:W-:Y:S01]  /*59e0*/  @!P1 IMAD.MOV.U32 R10, RZ, RZ, R46 ;  /* 0x000000ffff0a9224 */ /* 0x000fe200078e002e */
[----:B------:R-:W-:Y:S02]  /*59f0*/  @!P1 HADD2.F32 R7, -RZ, R9.H0_H0 ;  /* 0x20000009ff079230 */ /* 0x000fe40000004100 */
[----:B------:R-:W-:Y:S01]  /*5a00*/  @!P1 HADD2.F32 R34, -RZ, R8.H1_H1 ;  /* 0x30000008ff229230 */ /* 0x000fe20000004100 */
[----:B------:R-:W-:Y:S01]  /*5a10*/  @!P1 F2FP.PACK_AB R4, R4, R3 ;  /* 0x000000030404923e */ /* 0x000fe200000000ff */
[----:B------:R-:W-:Y:S02]  /*5a20*/  @!P1 HADD2.F32 R8, -RZ, R6.H1_H1 ;  /* 0x30000006ff089230 */ /* 0x000fe40000004100 */
[----:B------:R-:W-:Y:S01]  /*5a30*/  @!P1 HADD2.F32 R33, -RZ, R38.H0_H0 ;  /* 0x20000026ff219230 */ /* 0x000fe20000004100 */
[----:B------:R-:W-:Y:S01]  /*5a40*/  @!P1 FMUL.FTZ R36, R34, R7 ;  /* 0x0000000722249220 */ /* 0x000fe20000410000 */
[----:B------:R-:W-:Y:S01]  /*5a50*/  @!P1 HADD2.F32 R9, -RZ, R6.H0_H0 ;  /* 0x20000006ff099230 */ /* 0x000fe20000004100 */
[----:B------:R-:W-:Y:S01]  /*5a60*/  @!P1 FMUL.FTZ R6, R32, R5 ;  /* 0x0000000520069220 */ /* 0x000fe20000410000 */
[----:B------:R-:W-:Y:S01]  /*5a70*/  @!P1 HADD2.F32 R35, -RZ, R39.H0_H0 ;  /* 0x20000027ff239230 */ /* 0x000fe20000004100 */
[----:B------:R-:W-:Y:S01]  /*5a80*/  @!P1 MOV R44, R4 ;  /* 0x00000004002c9202 */ /* 0x000fe20000000f00 */
[----:B------:R-:W-:Y:S01]  /*5a90*/  @!P1 HADD2.F32 R38, -RZ, R10.H1_H1 ;  /* 0x3000000aff269230 */ /* 0x000fe20000004100 */
[C---:B------:R-:W-:Y:S01]  /*5aa0*/  @!P1 FFMA.FTZ R69, R9.reuse, R33, -R6 ;  /* 0x0000002109459223 */ /* 0x040fe20000010806 */
[----:B------:R-:W-:Y:S01]  /*5ab0*/  @!P1 HADD2.F32 R39, -RZ, R41.H0_H0 ;  /* 0x20000029ff279230 */ /* 0x000fe20000004100 */
[C---:B------:R-:W-:Y:S01]  /*5ac0*/  @!P1 FMUL.FTZ R6, R8.reuse, R7 ;  /* 0x0000000708069220 */ /* 0x040fe20000410000 */
[----:B------:R-:W-:Y:S01]  /*5ad0*/  @!P1 HADD2.F32 R7, -RZ, R11.H0_H0 ;  /* 0x2000000bff079230 */ /* 0x000fe20000004100 */
[----:B------:R-:W-:Y:S01]  /*5ae0*/  @!P1 FFMA.FTZ R68, R8, R35, -R36 ;  /* 0x0000002308449223 */ /* 0x000fe20000010824 */
[----:B------:R-:W-:Y:S01]  /*5af0*/  @!P1 MOV R8, R18 ;  /* 0x0000001200089202 */ /* 0x000fe20000000f00 */
[----:B------:R-:W-:Y:S01]  /*5b00*/  @!P1 FMUL.FTZ R5, R9, R5 ;  /* 0x0000000509059220 */ /* 0x000fe20000410000 */
[----:B------:R-:W-:Y:S01]  /*5b10*/  @!P1 HADD2.F32 R9, -RZ, R12.H0_H0 ;  /* 0x2000000cff099230 */ /* 0x000fe20000004100 */
[----:B------:R-:W-:Y:S01]  /*5b20*/  @!P1 MOV R12, R47 ;  /* 0x0000002f000c9202 */ /* 0x000fe20000000f00 */
[----:B------:R-:W-:Y:S01]  /*5b30*/  @!P1 HADD2.F32 R36, -RZ, R10.H0_H0 ;  /* 0x2000000aff249230 */ /* 0x000fe20000004100 */
[----:B------:R-:W-:Y:S01]  /*5b40*/  @!P1 FFMA.FTZ R5, R32, R33, R5 ;  /* 0x0000002120059223 */ /* 0x000fe20000010005 */
[--C-:B------:R-:W-:Y:S01]  /*5b50*/  @!P1 HADD2.F32 R10, -RZ, R8.reuse.H1_H1 ;  /* 0x30000008ff0a9230 */ /* 0x100fe20000004100 */
[----:B------:R-:W-:Y:S01]  /*5b60*/  @!P1 FMUL.FTZ R40, R38, R9 ;  /* 0x0000000926289220 */ /* 0x000fe20000410000 */
[----:B------:R-:W-:Y:S01]  /*5b70*/  @!P1 HADD2.F32 R11, -RZ, R8.H0_H0 ;  /* 0x20000008ff0b9230 */ /* 0x000fe20000004100 */
[----:B------:R-:W-:Y:S01]  /*5b80*/  @!P1 FMUL.FTZ R8, R36, R7 ;  /* 0x0000000724089220 */ /* 0x000fe20000410000 */
[----:B------:R-:W-:Y:S01]  /*5b90*/  @!P1 HADD2.F32 R41, -RZ, R12.H1_H1 ;  /* 0x3000000cff299230 */ /* 0x000fe20000004100 */
[C---:B------:R-:W-:Y:S01]  /*5ba0*/  @!P1 FFMA.FTZ R66, R10.reuse, R39, -R40 ;  /* 0x000000270a429223 */ /* 0x040fe20000010828 */
[----:B------:R-:W-:Y:S01]  /*5bb0*/  @!P1 HADD2.F32 R40, -RZ, R42.H0_H0 ;  /* 0x2000002aff289230 */ /* 0x000fe20000004100 */
[C---:B------:R-:W-:Y:S01]  /*5bc0*/  @!P1 FFMA.FTZ R67, R11.reuse, R37, -R8 ;  /* 0x000000250b439223 */ /* 0x040fe20000010808 */
[----:B------:R-:W-:Y:S01]  /*5bd0*/  @!P1 HADD2.F32 R42, -RZ, R43.H0_H0 ;  /* 0x2000002bff2a9230 */ /* 0x000fe20000004100 */
[----:B------:R-:W-:Y:S01]  /*5be0*/  @!P1 FMUL.FTZ R8, R10, R9 ;  /* 0x000000090a089220 */ /* 0x000fe20000410000 */
[----:B------:R-:W-:Y:S01]  /*5bf0*/  @!P1 HADD2.F32 R9, -RZ, R13.H0_H0 ;  /* 0x2000000dff099230 */ /* 0x000fe20000004100 */
[----:B------:R-:W-:Y:S02]  /*5c00*/  @!P1 IMAD.MOV.U32 R10, RZ, RZ, R19 ;  /* 0x000000ffff0a9224 */ /* 0x000fe400078e0013 */
[----:B------:R-:W-:Y:S01]  /*5c10*/  @!P1 FMUL.FTZ R7, R11, R7 ;  /* 0x000000070b079220 */ /* 0x000fe20000410000 */
[----:B------:R-:W-:Y:S01]  /*5c20*/  @!P1 HADD2.F32 R11, -RZ, R14.H0_H0 ;  /* 0x2000000eff0b9230 */ /* 0x000fe20000004100 */
[----:B------:R-:W-:Y:S01]  /*5c30*/  @!P1 FFMA.FTZ R6, R34, R35, R6 ;  /* 0x0000002322069223 */ /* 0x000fe20000010006 */
[----:B------:R-:W-:Y:S01]  /*5c40*/  @!P1 HADD2.F32 R14, -RZ, R12.H0_H0 ;  /* 0x2000000cff0e9230 */ /* 0x000fe20000004100 */
[----:B------:R-:W-:Y:S01]  /*5c50*/  @!P1 FFMA.FTZ R7, R36, R37, R7 ;  /* 0x0000002524079223 */ /* 0x000fe20000010007 */
[--C-:B------:R-:W-:Y:S01]  /*5c60*/  @!P1 HADD2.F32 R13, -RZ, R10.reuse.H0_H0 ;  /* 0x2000000aff0d9230 */ /* 0x100fe20000004100 */
[----:B------:R-:W-:Y:S01]  /*5c70*/  @!P1 FMUL.FTZ R43, R41, R11 ;  /* 0x0000000b292b9220 */ /* 0x000fe20000410000 */
[----:B------:R-:W-:Y:S01]  /*5c80*/  @!P1 F2FP.PACK_AB R5, R6, R5 ;  /* 0x000000050605923e */ /* 0x000fe200000000ff */
[----:B------:R-:W-:Y:S01]  /*5c90*/  @!P1 HADD2.F32 R12, -RZ, R10.H1_H1 ;  /* 0x3000000aff0c9230 */ /* 0x000fe20000004100 */
[-C--:B------:R-:W-:Y:S02]  /*5ca0*/  @!P1 FMUL.FTZ R10, R14, R9.reuse ;  /* 0x000000090e0a9220 */ /* 0x080fe40000410000 */
[C---:B------:R-:W-:Y:S02]  /*5cb0*/  @!P1 FMUL.FTZ R9, R13.reuse, R9 ;  /* 0x000000090d099220 */ /* 0x040fe40000410000 */
[----:B------:R-:W-:Y:S01]  /*5cc0*/  @!P1 FFMA.FTZ R62, R13, R40, -R10 ;  /* 0x000000280d3e9223 */ /* 0x000fe2000001080a */
[----:B------:R-:W-:Y:S01]  /*5cd0*/  @!P1 F2FP.PACK_AB R13, R66, R67 ;  /* 0x00000043420d923e */ /* 0x000fe200000000ff */
[C---:B------:R-:W-:Y:S02]  /*5ce0*/  @!P1 FFMA.FTZ R43, R12.reuse, R42, -R43 ;  /* 0x0000002a0c2b9223 */ /* 0x040fe4000001082b */
[----:B------:R-:W-:Y:S01]  /*5cf0*/  @!P1 FMUL.FTZ R10, R12, R11 ;  /* 0x0000000b0c0a9220 */ /* 0x000fe20000410000 */
[----:B------:R-:W-:Y:S01]  /*5d00*/  @!P1 F2FP.PACK_AB R12, R68, R69 ;  /* 0x00000045440c923e */ /* 0x000fe200000000ff */
[----:B------:R-:W-:Y:S01]  /*5d10*/  @!P1 FFMA.FTZ R8, R38, R39, R8 ;  /* 0x0000002726089223 */ /* 0x000fe20000010008 */
[----:B------:R-:W-:Y:S01]  /*5d20*/  @!P1 F2FP.PACK_AB R11, R72, R73 ;  /* 0x00000049480b923e */ /* 0x000fe200000000ff */
[----:B------:R-:W-:Y:S01]  /*5d30*/  @!P1 FFMA.FTZ R9, R14, R40, R9 ;  /* 0x000000280e099223 */ /* 0x000fe20000010009 */
[----:B------:R-:W-:Y:S01]  /*5d40*/  @!P1 F2FP.PACK_AB R32, R43, R62 ;  /* 0x0000003e2b20923e */ /* 0x000fe200000000ff */
[----:B------:R-:W-:Y:S01]  /*5d50*/  @!P1 FFMA.FTZ R10, R41, R42, R10 ;  /* 0x0000002a290a9223 */ /* 0x000fe2000001000a */
[----:B------:R-:W-:Y:S01]  /*5d60*/  @!P1 MOV R16, R11 ;  /* 0x0000000b00109202 */ /* 0x000fe20000000f00 */
[----:B------:R-:W-:Y:S01]  /*5d70*/  @!P1 IMAD.MOV.U32 R18, RZ, RZ, R13 ;  /* 0x000000ffff129224 */ /* 0x000fe200078e000d */
[----:B------:R-:W-:Y:S01]  /*5d80*/  @!P1 MOV R17, R12 ;  /* 0x0000000c00119202 */ /* 0x000fe20000000f00 */
[----:B------:R-:W-:Y:S01]  /*5d90*/  @!P1 IMAD.MOV.U32 R45, RZ, RZ, R5 ;  /* 0x000000ffff2d9224 */ /* 0x000fe200078e0005 */
[----:B------:R-:W-:Y:S02]  /*5da0*/  @!P1 MOV R19, R32 ;  /* 0x0000002000139202 */ /* 0x000fe40000000f00 */
[----:B------:R-:W-:Y:S02]  /*5db0*/  @!P1 F2FP.PACK_AB R7, R8, R7 ;  /* 0x000000070807923e */ /* 0x000fe400000000ff */
[----:B------:R-:W-:Y:S01]  /*5dc0*/  @!P1 F2FP.PACK_AB R3, R10, R9 ;  /* 0x000000090a03923e */ /* 0x000fe200000000ff */
[----:B------:R1:W-:Y:S01]  /*5dd0*/  ST.E.128 [R64.64], R16 ;  /* 0x0000001040007985 */ /* 0x0003e2000c101d08 */
[----:B------:R-:W-:Y:S02]  /*5de0*/  @!P1 MOV R46, R7 ;  /* 0x00000007002e9202 */ /* 0x000fe40000000f00 */
[----:B------:R-:W-:Y:S05]  /*5df0*/  @!P1 MOV R47, R3 ;  /* 0x00000003002f9202 */ /* 0x000fea0000000f00 */
[----:B------:R1:W-:Y:S02]  /*5e00*/  @!P0 ST.E.128 [R60.64], R44 ;  /* 0x0000002c3c008985 */ /* 0x0003e4000c101d08 */
.L_x_258:
[----:B------:R-:W-:Y:S05]  /*5e10*/  BSYNC B0 ;  /* 0x0000000000007941 */ /* 0x000fea0003800000 */
.L_x_257:
[----:B-----5:R2:W3:Y:S01]  /*5e20*/  SHFL.IDX PT, R7, R70, 0x1, 0x1c1f ;  /* 0x003c1f0046077f89 */ /* 0x0204e200000e0000 */
[----:B------:R-:W-:Y:S01]  /*5e30*/  ISETP.GE.OR P0, PT, R158, R63, P5 ;  /* 0x0000003f9e00720c */ /* 0x000fe20002f06670 */
[----:B------:R-:W-:Y:S02]  /*5e40*/  BSSY B0, `(.L_x_259) ;  /* 0x000007c000007945 */ /* 0x000fe40003800000 */
[----:B------:R2:W4:Y:S10]  /*5e50*/  SHFL.IDX PT, R6, R71, 0x1, 0x1c1f ;  /* 0x003c1f0047067f89 */ /* 0x00053400000e0000 */
[----:B------:R-:W-:-:S05]  /*5e60*/  @P0 BRA `(.L_x_260) ;  /* 0x0000079000000947 */ /* 0x000fca0003800000 */
[----:B------:R-:W5:Y:S01]  /*5e70*/  LDL R8, [R1+0x44] ;  /* 0x0000440001087983 */ /* 0x000f620000100800 */
[----:B------:R-:W-:Y:S01]  /*5e80*/  SEL R3, R141, R128, !P4 ;  /* 0x000000808d037207 */ /* 0x000fe20006000000 */
[----:B------:R-:W-:Y:S01]  /*5e90*/  @!P1 HADD2.F32 R11, -RZ, R56.H0_H0 ;  /* 0x20000038ff0b9230 */ /* 0x000fe20000004100 */
[C---:B------:R-:W-:Y:S01]  /*5ea0*/  IADD3 R10, R93.reuse, 0x20, RZ ;  /* 0x000000205d0a7810 */ /* 0x040fe20007ffe0ff */
[----:B-1----:R-:W1:Y:S01]  /*5eb0*/  LDS.128 R16, [R121+0x2900] ;  /* 0x0029000079107984 */ /* 0x002e620000000c00 */
[----:B------:R-:W-:Y:S01]  /*5ec0*/  SHF.R.S32.HI R4, RZ, 0x1f, R3 ;  /* 0x0000001fff047819 */ /* 0x000fe20000011403 */
[--C-:B------:R-:W-:Y:S01]  /*5ed0*/  @!P1 HADD2.F32 R34, -RZ, R57.reuse.H0_H0 ;  /* 0x20000039ff229230 */ /* 0x100fe20000004100 */
[----:B------:R-:W-:Y:S01]  /*5ee0*/  IADD3 R9, R93, 0x20, RZ ;  /* 0x000000205d097810 */ /* 0x000fe20007ffe0ff */
[----:B------:R-:W-:Y:S01]  /*5ef0*/  IMAD.SHL.U32 R10, R10, 0x40, RZ ;  /* 0x000000400a0a7824 */ /* 0x000fe200078e00ff */
[----:B------:R-:W-:Y:S02]  /*5f00*/  LEA.HI R3, R4, R3, RZ, 0x4 ;  /* 0x0000000304037211 */ /* 0x000fe400078f20ff */
[----:B------:R-:W-:Y:S02]  /*5f10*/  SHF.L.U32 R9, R9, 0x6, RZ ;  /* 0x0000000609097819 */ /* 0x000fe400000006ff */
[----:B------:R-:W-:Y:S02]  /*5f20*/  LEA.HI.SX32 R3, R3, R100, 0x1c ;  /* 0x0000006403037211 */ /* 0x000fe400078fe2ff */
[----:B------:R-:W-:Y:S02]  /*5f30*/  LOP3.LUT R10, R10, 0x1c0, RZ, 0xc0, !PT ;  /* 0x000001c00a0a7812 */ /* 0x000fe400078ec0ff */
[----:B------:R-:W-:Y:S02]  /*5f40*/  SHF.L.U32 R5, R3, 0x3, RZ ;  /* 0x0000000303057819 */ /* 0x000fe400000006ff */
[----:B------:R-:W-:Y:S02]  /*5f50*/  LOP3.LUT R9, R9, 0x1c0, RZ, 0xc0, !PT ;  /* 0x000001c009097812 */ /* 0x000fe400078ec0ff */
[----:B------:R-:W-:Y:S02]  /*5f60*/  LOP3.LUT R3, R10, 0x38, R5, 0xf8, !PT ;  /* 0x000000380a037812 */ /* 0x000fe400078ef805 */
[----:B------:R-:W-:Y:S02]  /*5f70*/  SHF.R.U32.HI R9, RZ, 0x3, R9 ;  /* 0x00000003ff097819 */ /* 0x000fe40000011609 */
[C---:B----4-:R-:W-:Y:S02]  /*5f80*/  LEA R46, P0, R78.reuse, R6, 0x1 ;  /* 0x000000064e2e7211 */ /* 0x050fe400078008ff */
[----:B------:R-:W-:Y:S02]  /*5f90*/  LOP3.LUT R3, R3, R9, RZ, 0x3c, !PT ;  /* 0x0000000903037212 */ /* 0x000fe400078e3cff */
[----:B---3--:R-:W-:Y:S02]  /*5fa0*/  LEA.HI.X R47, R78, R7, R92, 0x1, P0 ;  /* 0x000000074e2f7211 */ /* 0x008fe400000f0c5c */
[C---:B------:R-:W-:Y:S02]  /*5fb0*/  ISETP.GE.AND P0, PT, R5.reuse, c[0x0][0x1d4], PT ;  /* 0x0000750005007a0c */ /* 0x040fe40003f06270 */
[----:B------:R-:W-:Y:S02]  /*5fc0*/  @!P1 SHF.R.U64 R14, R48, 0x10, R49 ;  /* 0x00000010300e9819 */ /* 0x000fe40000001231 */
[----:B------:R-:W-:Y:S02]  /*5fd0*/  @!P1 SHF.R.U64 R32, R50, 0x10, R51 ;  /* 0x0000001032209819 */ /* 0x000fe40000001233 */
[----:B------:R-:W-:Y:S01]  /*5fe0*/  @!P1 SHF.R.U64 R12, R22, 0x10, R23 ;  /* 0x00000010160c9819 */ /* 0x000fe20000001217 */
[----:B------:R-:W-:Y:S01]  /*5ff0*/  @!P1 HADD2.F32 R14, -RZ, R14.H0_H0 ;  /* 0x2000000eff0e9230 */ /* 0x000fe20000004100 */
[----:B------:R-:W-:Y:S01]  /*6000*/  @!P1 SHF.R.U64 R4, R20, 0x10, R21 ;  /* 0x0000001014049819 */ /* 0x000fe20000001215 */
[----:B------:R-:W-:Y:S01]  /*6010*/  @!P1 HADD2.F32 R32, -RZ, R32.H0_H0 ;  /* 0x20000020ff209230 */ /* 0x000fe20000004100 */
[----:B------:R-:W-:Y:S01]  /*6020*/  @!P1 SHF.R.U32.HI R10, RZ, 0x10, R23 ;  /* 0x00000010ff0a9819 */ /* 0x000fe20000011617 */
[----:B------:R-:W-:Y:S01]  /*6030*/  @!P1 HADD2.F32 R23, -RZ, R57.H1_H1 ;  /* 0x30000039ff179230 */ /* 0x000fe20000004100 */
[----:B------:R-:W-:Y:S01]  /*6040*/  @!P1 SHF.R.U32.HI R22, RZ, 0x10, R51 ;  /* 0x00000010ff169819 */ /* 0x000fe20000011633 */
[----:B------:R-:W-:Y:S01]  /*6050*/  @!P0 IMAD.WIDE R60, R5, 0x2, R6 ;  /* 0x00000002053c8825 */ /* 0x000fe200078e0206 */
[----:B------:R-:W-:Y:S02]  /*6060*/  @!P1 HADD2.F32 R6, -RZ, R15.H0_H0 ;  /* 0x2000000fff069230 */ /* 0x000fe40000004100 */
[----:B------:R-:W-:Y:S02]  /*6070*/  @!P1 HADD2.F32 R4, -RZ, R4.H0_H0 ;  /* 0x20000004ff049230 */ /* 0x000fe40000004100 */
[----:B------:R-:W-:Y:S02]  /*6080*/  @!P1 HADD2.F32 R10, -RZ, R10.H0_H0 ;  /* 0x2000000aff0a9230 */ /* 0x000fe40000004100 */
[----:B------:R-:W-:Y:S01]  /*6090*/  @!P1 HADD2.F32 R36, -RZ, R22.H0_H0 ;  /* 0x20000016ff249230 */ /* 0x000fe20000004100 */
[----:B-----5:R-:W-:Y:S01]  /*60a0*/  IMAD.IADD R3, R8, 0x1, R3 ;  /* 0x0000000108037824 */ /* 0x020fe200078e0203 */
[----:B------:R-:W-:Y:S02]  /*60b0*/  @!P1 SHF.R.U32.HI R8, RZ, 0x10, R21 ;  /* 0x00000010ff089819 */ /* 0x000fe40000011615 */
[----:B------:R-:W-:Y:S02]  /*60c0*/  @!P1 SHF.R.U32.HI R21, RZ, 0x10, R49 ;  /* 0x00000010ff159819 */ /* 0x000fe40000011631 */
[----:B------:R-:W-:Y:S03]  /*60d0*/  SHF.L.U32 R3, R3, 0x1, RZ ;  /* 0x0000000103037819 */ /* 0x000fe600000006ff */
[----:B------:R-:W-:Y:S02]  /*60e0*/  @!P1 HADD2.F32 R21, -RZ, R21.H0_H0 ;  /* 0x20000015ff159230 */ /* 0x000fe40000004100 */
[----:B------:R1:W3:Y:S02]  /*60f0*/  LDS.128 R40, [R3+0x2900] ;  /* 0x0029000003287984 */ /* 0x0002e40000000c00 */
[----:B-1----:R-:W-:Y:S05]  /*6100*/  @!P1 IMAD.MOV.U32 R3, RZ, RZ, R16 ;  /* 0x000000ffff039224 */ /* 0x002fea00078e0010 */
[----:B------:R-:W-:Y:S01]  /*6110*/  @!P1 HADD2.F32 R7, -RZ, R3.H0_H0 ;  /* 0x20000003ff079230 */ /* 0x000fe20000004100 */
[----:B---3--:R-:W-:Y:S05]  /*6120*/  @!P1 MOV R5, R40 ;  /* 0x0000002800059202 */ /* 0x008fea0000000f00 */
[--C-:B------:R-:W-:Y:S02]  /*6130*/  @!P1 HADD2.F32 R9, -RZ, R5.reuse.H0_H0 ;  /* 0x20000005ff099230 */ /* 0x100fe40000004100 */
[----:B------:R-:W-:Y:S02]  /*6140*/  @!P1 HADD2.F32 R13, -RZ, R5.H1_H1 ;  /* 0x30000005ff0d9230 */ /* 0x000fe40000004100 */
[----:B------:R-:W-:Y:S01]  /*6150*/  @!P1 HADD2.F32 R5, -RZ, R3.H1_H1 ;  /* 0x30000003ff059230 */ /* 0x000fe20000004100 */
[-C--:B------:R-:W-:Y:S02]  /*6160*/  @!P1 FMUL.FTZ R3, R7, R6.reuse ;  /* 0x0000000607039220 */ /* 0x080fe40000410000 */
[----:B------:R-:W-:Y:S02]  /*6170*/  @!P1 FMUL.FTZ R20, R9, R6 ;  /* 0x0000000609149220 */ /* 0x000fe40000410000 */
[-C--:B------:R-:W-:Y:S02]  /*6180*/  @!P1 FMUL.FTZ R6, R13, R4.reuse ;  /* 0x000000040d069220 */ /* 0x080fe40000410000 */
[-C--:B------:R-:W-:Y:S02]  /*6190*/  @!P1 FFMA.FTZ R3, R9, R11.reuse, R3 ;  /* 0x0000000b09039223 */ /* 0x080fe40000010003 */
[----:B------:R-:W-:Y:S01]  /*61a0*/  @!P1 FFMA.FTZ R50, R7, R11, -R20 ;  /* 0x0000000b07329223 */ /* 0x000fe20000010814 */
[----:B------:R-:W-:Y:S01]  /*61b0*/  @!P1 HADD2.F32 R7, -RZ, R8.H0_H0 ;  /* 0x20000008ff079230 */ /* 0x000fe20000004100 */
[----:B------:R-:W-:Y:S02]  /*61c0*/  @!P1 IMAD.MOV.U32 R11, RZ, RZ, R41 ;  /* 0x000000ffff0b9224 */ /* 0x000fe400078e0029 */
[C---:B------:R-:W-:Y:S02]  /*61d0*/  @!P1 FMUL.FTZ R4, R5.reuse, R4 ;  /* 0x0000000405049220 */ /* 0x040fe40000410000 */
[-C--:B------:R-:W-:Y:S01]  /*61e0*/  @!P1 FFMA.FTZ R49, R5, R14.reuse, -R6 ;  /* 0x0000000e05319223 */ /* 0x080fe20000010806 */
[----:B------:R-:W-:Y:S01]  /*61f0*/  @!P1 MOV R6, R17 ;  /* 0x0000001100069202 */ /* 0x000fe20000000f00 */
[----:B------:R-:W-:Y:S01]  /*6200*/  @!P1 FFMA.FTZ R4, R13, R14, R4 ;  /* 0x0000000e0d049223 */ /* 0x000fe20000010004 */
[----:B------:R-:W-:Y:S02]  /*6210*/  @!P1 HADD2.F32 R14, -RZ, R11.H0_H0 ;  /* 0x2000000bff0e9230 */ /* 0x000fe40000004100 */
[----:B------:R-:W-:Y:S02]  /*6220*/  @!P1 HADD2.F32 R5, -RZ, R15.H1_H1 ;  /* 0x3000000fff059230 */ /* 0x000fe40000004100 */
[----:B------:R-:W-:Y:S01]  /*6230*/  @!P1 HADD2.F32 R20, -RZ, R11.H1_H1 ;  /* 0x3000000bff149230 */ /* 0x000fe20000004100 */
[----:B------:R-:W-:Y:S01]  /*6240*/  @!P1 F2FP.PACK_AB R4, R4, R3 ;  /* 0x000000030404923e */ /* 0x000fe200000000ff */
[----:B------:R-:W-:Y:S02]  /*6250*/  @!P1 HADD2.F32 R9, -RZ, R6.H0_H0 ;  /* 0x20000006ff099230 */ /* 0x000fe40000004100 */
[----:B------:R-:W-:Y:S01]  /*6260*/  @!P1 HADD2.F32 R15, -RZ, R56.H1_H1 ;  /* 0x30000038ff0f9230 */ /* 0x000fe20000004100 */
[----:B------:R-:W-:Y:S01]  /*6270*/  @!P1 FMUL.FTZ R11, R20, R7 ;  /* 0x00000007140b9220 */ /* 0x000fe20000410000 */
[----:B------:R-:W-:Y:S01]  /*6280*/  @!P1 HADD2.F32 R8, -RZ, R6.H1_H1 ;  /* 0x30000006ff089230 */ /* 0x000fe20000004100 */
[-C--:B------:R-:W-:Y:S01]  /*6290*/  @!P1 FMUL.FTZ R6, R14, R5.reuse ;  /* 0x000000050e069220 */ /* 0x080fe20000410000 */
[----:B------:R-:W-:Y:S01]  /*62a0*/  @!P1 MOV R40, R4 ;  /* 0x0000000400289202 */ /* 0x000fe20000000f00 */
[C---:B------:R-:W-:Y:S02]  /*62b0*/  @!P1 FMUL.FTZ R5, R9.reuse, R5 ;  /* 0x0000000509059220 */ /* 0x040fe40000410000 */
[----:B------:R-:W-:Y:S02]  /*62c0*/  @!P1 FFMA.FTZ R48, R9, R15, -R6 ;  /* 0x0000000f09309223 */ /* 0x000fe40000010806 */
[----:B------:R-:W-:Y:S02]  /*62d0*/  @!P1 IMAD.MOV.U32 R9, RZ, RZ, R43 ;  /* 0x000000ffff099224 */ /* 0x000fe400078e002b */
[C---:B------:R-:W-:Y:S01]  /*62e0*/  @!P1 FMUL.FTZ R6, R8.reuse, R7 ;  /* 0x0000000708069220 */ /* 0x040fe20000410000 */
[----:B------:R-:W-:Y:S01]  /*62f0*/  @!P1 HADD2.F32 R7, -RZ, R28.H0_H0 ;  /* 0x2000001cff079230 */ /* 0x000fe20000004100 */
[----:B------:R-:W-:Y:S01]  /*6300*/  @!P1 FFMA.FTZ R45, R8, R21, -R11 ;  /* 0x00000015082d9223 */ /* 0x000fe2000001080b */
[----:B------:R-:W-:Y:S01]  /*6310*/  @!P1 MOV R8, R19 ;  /* 0x0000001300089202 */ /* 0x000fe20000000f00 */
[----:B------:R-:W-:Y:S01]  /*6320*/  @!P1 FFMA.FTZ R5, R14, R15, R5 ;  /* 0x0000000f0e059223 */ /* 0x000fe20000010005 */
[--C-:B------:R-:W-:Y:S01]  /*6330*/  @!P1 HADD2.F32 R33, -RZ, R9.reuse.H0_H0 ;  /* 0x20000009ff219230 */ /* 0x100fe20000004100 */
[----:B------:R-:W-:Y:S01]  /*6340*/  @!P1 FFMA.FTZ R6, R20, R21, R6 ;  /* 0x0000001514069223 */ /* 0x000fe20000010006 */
[----:B------:R-:W-:Y:S02]  /*6350*/  @!P1 HADD2.F32 R35, -RZ, R9.H1_H1 ;  /* 0x30000009ff239230 */ /* 0x000fe40000004100 */
[--C-:B------:R-:W-:Y:S01]  /*6360*/  @!P1 HADD2.F32 R11, -RZ, R8.reuse.H0_H0 ;  /* 0x20000008ff0b9230 */ /* 0x100fe20000004100 */
[----:B------:R-:W-:Y:S01]  /*6370*/  @!P1 FMUL.FTZ R13, R33, R7 ;  /* 0x00000007210d9220 */ /* 0x000fe20000410000 */
[----:B------:R-:W-:Y:S01]  /*6380*/  @!P1 HADD2.F32 R8, -RZ, R8.H1_H1 ;  /* 0x30000008ff089230 */ /* 0x000fe20000004100 */
[----:B------:R-:W-:Y:S02]  /*6390*/  @!P1 F2FP.PACK_AB R5, R6, R5 ;  /* 0x000000050605923e */ /* 0x000fe400000000ff */
[----:B------:R-:W-:Y:S02]  /*63a0*/  @!P1 FMUL.FTZ R9, R11, R7 ;  /* 0x000000070b099220 */ /* 0x000fe40000410000 */
[----:B------:R-:W-:Y:S02]  /*63b0*/  @!P1 FMUL.FTZ R7, R35, R10 ;  /* 0x0000000a23079220 */ /* 0x000fe40000410000 */
[----:B------:R-:W-:Y:S01]  /*63c0*/  @!P1 FFMA.FTZ R44, R11, R34, -R13 ;  /* 0x000000220b2c9223 */ /* 0x000fe2000001080d */
[----:B------:R-:W-:Y:S01]  /*63d0*/  @!P1 HADD2.F32 R11, -RZ, R12.H0_H0 ;  /* 0x2000000cff0b9230 */ /* 0x000fe20000004100 */
[----:B------:R-:W-:Y:S02]  /*63e0*/  @!P1 IMAD.MOV.U32 R13, RZ, RZ, R42 ;  /* 0x000000ffff0d9224 */ /* 0x000fe400078e002a */
[C---:B------:R-:W-:Y:S02]  /*63f0*/  @!P1 FMUL.FTZ R10, R8.reuse, R10 ;  /* 0x0000000a080a9220 */ /* 0x040fe40000410000 */
[----:B------:R-:W-:Y:S01]  /*6400*/  @!P1 FFMA.FTZ R39, R8, R36, -R7 ;  /* 0x0000002408279223 */ /* 0x000fe20000010807 */
[----:B------:R-:W-:Y:S01]  /*6410*/  @!P1 MOV R8, R18 ;  /* 0x0000001200089202 */ /* 0x000fe20000000f00 */
[----:B------:R-:W-:Y:S01]  /*6420*/  @!P1 IMAD.MOV.U32 R41, RZ, RZ, R5 ;  /* 0x000000ffff299224 */ /* 0x000fe200078e0005 */
[--C-:B------:R-:W-:Y:S02]  /*6430*/  @!P1 HADD2.F32 R22, -RZ, R13.reuse.H0_H0 ;  /* 0x2000000dff169230 */ /* 0x100fe40000004100 */
[----:B------:R-:W-:Y:S01]  /*6440*/  @!P1 HADD2.F32 R7, -RZ, R28.H1_H1 ;  /* 0x3000001cff079230 */ /* 0x000fe20000004100 */
[----:B------:R-:W-:Y:S01]  /*6450*/  @!P1 F2FP.PACK_AB R14, R39, R44 ;  /* 0x0000002c270e923e */ /* 0x000fe200000000ff */
[----:B------:R-:W-:Y:S02]  /*6460*/  @!P1 HADD2.F32 R28, -RZ, R13.H1_H1 ;  /* 0x3000000dff1c9230 */ /* 0x000fe40000004100 */
[--C-:B------:R-:W-:Y:S01]  /*6470*/  @!P1 HADD2.F32 R13, -RZ, R8.reuse.H0_H0 ;  /* 0x20000008ff0d9230 */ /* 0x100fe20000004100 */
[----:B------:R-:W-:Y:S01]  /*6480*/  @!P1 MOV R19, R14 ;  /* 0x0000000e00139202 */ /* 0x000fe20000000f00 */
[----:B------:R-:W-:Y:S01]  /*6490*/  @!P1 HADD2.F32 R12, -RZ, R8.H1_H1 ;  /* 0x30000008ff0c9230 */ /* 0x000fe20000004100 */
[----:B------:R-:W-:Y:S02]  /*64a0*/  @!P1 FMUL.FTZ R8, R22, R7 ;  /* 0x0000000716089220 */ /* 0x000fe40000410000 */
[----:B------:R-:W-:Y:S02]  /*64b0*/  @!P1 FMUL.FTZ R37, R28, R11 ;  /* 0x0000000b1c259220 */ /* 0x000fe40000410000 */
[C---:B------:R-:W-:Y:S02]  /*64c0*/  @!P1 FMUL.FTZ R7, R13.reuse, R7 ;  /* 0x000000070d079220 */ /* 0x040fe40000410000 */
[----:B------:R-:W-:Y:S02]  /*64d0*/  @!P1 FFMA.FTZ R38, R13, R23, -R8 ;  /* 0x000000170d269223 */ /* 0x000fe40000010808 */
[C---:B------:R-:W-:Y:S02]  /*64e0*/  @!P1 FFMA.FTZ R13, R12.reuse, R32, -R37 ;  /* 0x000000200c0d9223 */ /* 0x040fe40000010825 */
[----:B------:R-:W-:Y:S01]  /*64f0*/  @!P1 FMUL.FTZ R8, R12, R11 ;  /* 0x0000000b0c089220 */ /* 0x000fe20000410000 */
[----:B------:R-:W-:Y:S01]  /*6500*/  @!P1 F2FP.PACK_AB R11, R49, R50 ;  /* 0x00000032310b923e */ /* 0x000fe200000000ff */
[----:B------:R-:W-:Y:S01]  /*6510*/  @!P1 FFMA.FTZ R7, R22, R23, R7 ;  /* 0x0000001716079223 */ /* 0x000fe20000010007 */
[----:B------:R-:W-:Y:S01]  /*6520*/  @!P1 F2FP.PACK_AB R13, R13, R38 ;  /* 0x000000260d0d923e */ /* 0x000fe200000000ff */
[----:B------:R-:W-:Y:S01]  /*6530*/  @!P1 FFMA.FTZ R8, R28, R32, R8 ;  /* 0x000000201c089223 */ /* 0x000fe20000010008 */
[----:B------:R-:W-:Y:S01]  /*6540*/  @!P1 F2FP.PACK_AB R12, R45, R48 ;  /* 0x000000302d0c923e */ /* 0x000fe200000000ff */
[----:B------:R-:W-:Y:S02]  /*6550*/  @!P1 FFMA.FTZ R9, R33, R34, R9 ;  /* 0x0000002221099223 */ /* 0x000fe40000010009 */
[----:B------:R-:W-:Y:S01]  /*6560*/  @!P1 FFMA.FTZ R10, R35, R36, R10 ;  /* 0x00000024230a9223 */ /* 0x000fe2000001000a */
[----:B------:R-:W-:Y:S01]  /*6570*/  @!P1 MOV R17, R12 ;  /* 0x0000000c00119202 */ /* 0x000fe20000000f00 */
[----:B------:R-:W-:Y:S01]  /*6580*/  @!P1 IMAD.MOV.U32 R16, RZ, RZ, R11 ;  /* 0x000000ffff109224 */ /* 0x000fe200078e000b */
[----:B------:R-:W-:Y:S01]  /*6590*/  @!P1 F2FP.PACK_AB R7, R8, R7 ;  /* 0x000000070807923e */ /* 0x000fe200000000ff */
[----:B------:R-:W-:Y:S01]  /*65a0*/  @!P1 IMAD.MOV.U32 R18, RZ, RZ, R13 ;  /* 0x000000ffff129224 */ /* 0x000fe200078e000d */
[----:B------:R-:W-:Y:S02]  /*65b0*/  @!P1 F2FP.PACK_AB R3, R10, R9 ;  /* 0x000000090a03923e */ /* 0x000fe400000000ff */
[----:B------:R-:W-:Y:S02]  /*65c0*/  @!P1 MOV R42, R7 ;  /* 0x00000007002a9202 */ /* 0x000fe40000000f00 */
[----:B------:R1:W-:Y:S01]  /*65d0*/  ST.E.128 [R46.64], R16 ;  /* 0x000000102e007985 */ /* 0x0003e2000c101d08 */
[----:B------:R-:W-:Y:S07]  /*65e0*/  @!P1 MOV R43, R3 ;  /* 0x00000003002b9202 */ /* 0x000fee0000000f00 */
[----:B------:R1:W-:Y:S02]  /*65f0*/  @!P0 ST.E.128 [R60.64], R40 ;  /* 0x000000283c008985 */ /* 0x0003e4000c101d08 */
.L_x_260:
[----:B------:R-:W-:Y:S05]  /*6600*/  BSYNC B0 ;  /* 0x0000000000007941 */ /* 0x000fea0003800000 */
.L_x_259:
[----:B-1----:R1:W2:Y:S01]  /*6610*/  SHFL.IDX PT, R41, R70, 0x2, 0x1c1f ;  /* 0x005c1f0046297f89 */ /* 0x0022a200000e0000 */
[----:B------:R-:W-:Y:S03]  /*6620*/  ISETP.GE.OR P0, PT, R157, R63, P5 ;  /* 0x0000003f9d00720c */ /* 0x000fe60002f06670 */
[----:B------:R1:W4:Y:S10]  /*6630*/  SHFL.IDX PT, R40, R71, 0x2, 0x1c1f ;  /* 0x005c1f0047287f89 */ /* 0x00033400000e0000 */
[----:B------:R-:W-:-:S05]  /*6640*/  @P0 BRA `(.L_x_254) ;  /* 0x00000b4000000947 */ /* 0x000fca0003800000 */
[----:B------:R-:W-:Y:S01]  /*6650*/  SEL R3, R141, R128, !P4 ;  /* 0x000000808d037207 */ /* 0x000fe20006000000 */
[----:B------:R-:W5:Y:S01]  /*6660*/  LDL R5, [R1+0x40] ;  /* 0x0000400001057983 */ /* 0x000f620000100800 */
[C---:B---3--:R-:W-:Y:S01]  /*6670*/  IADD3 R7, R93.reuse, 0x40, RZ ;  /* 0x000000405d077810 */ /* 0x048fe20007ffe0ff */
[----:B------:R-:W-:Y:S01]  /*6680*/  @!P1 HADD2.F32 R20, -RZ, R58.H1_H1 ;  /* 0x3000003aff149230 */ /* 0x000fe20000004100 */
[----:B------:R-:W-:Y:S01]  /*6690*/  SHF.R.S32.HI R4, RZ, 0x1f, R3 ;  /* 0x0000001fff047819 */ /* 0x000fe20000011403 */
[----:B------:R-:W3:Y:S01]  /*66a0*/  LDS.128 R16, [R120+0x2900] ;  /* 0x0029000078107984 */ /* 0x000ee20000000c00 */
[----:B----4-:R-:W-:Y:S01]  /*66b0*/  IADD3 R6, R93, 0x40, RZ ;  /* 0x000000405d067810 */ /* 0x010fe20007ffe0ff */
[----:B------:R-:W-:Y:S01]  /*66c0*/  IMAD.SHL.U32 R7, R7, 0x40, RZ ;  /* 0x0000004007077824 */ /* 0x000fe200078e00ff */
[----:B------:R-:W-:Y:S01]  /*66d0*/  LEA.HI R3, R4, R3, RZ, 0x4 ;  /* 0x0000000304037211 */ /* 0x000fe200078f20ff */
[--C-:B------:R-:W-:Y:S01]  /*66e0*/  @!P1 HADD2.F32 R33, -RZ, R59.reuse.H0_H0 ;  /* 0x2000003bff219230 */ /* 0x100fe20000004100 */
[----:B------:R-:W-:Y:S01]  /*66f0*/  SHF.L.U32 R6, R6, 0x6, RZ ;  /* 0x0000000606067819 */ /* 0x000fe200000006ff */
[----:B------:R-:W-:Y:S01]  /*6700*/  @!P1 HADD2.F32 R28, -RZ, R59.H1_H1 ;  /* 0x3000003bff1c9230 */ /* 0x000fe20000004100 */
[----:B------:R-:W-:Y:S02]  /*6710*/  LEA.HI.SX32 R3, R3, R100, 0x1c ;  /* 0x0000006403037211 */ /* 0x000fe400078fe2ff */
[----:B------:R-:W-:Y:S02]  /*6720*/  LOP3.LUT R6, R6, 0x1c0, RZ, 0xc0, !PT ;  /* 0x000001c006067812 */ /* 0x000fe400078ec0ff */
[----:B------:R-:W-:Y:S02]  /*6730*/  LOP3.LUT R7, R7, 0x1c0, RZ, 0xc0, !PT ;  /* 0x000001c007077812 */ /* 0x000fe400078ec0ff */
[----:B------:R-:W-:Y:S02]  /*6740*/  SHF.L.U32 R42, R3, 0x3, RZ ;  /* 0x00000003032a7819 */ /* 0x000fe400000006ff */
[----:B------:R-:W-:Y:S02]  /*6750*/  SHF.R.U32.HI R6, RZ, 0x3, R6 ;  /* 0x00000003ff067819 */ /* 0x000fe40000011606 */
[----:B------:R-:W-:Y:S02]  /*6760*/  LOP3.LUT R3, R7, 0x38, R42, 0xf8, !PT ;  /* 0x0000003807037812 */ /* 0x000fe400078ef82a */
[C---:B------:R-:W-:Y:S02]  /*6770*/  LEA R46, P0, R78.reuse, R40, 0x1 ;  /* 0x000000284e2e7211 */ /* 0x040fe400078008ff */
[----:B------:R-:W-:Y:S02]  /*6780*/  LOP3.LUT R3, R3, R6, RZ, 0x3c, !PT ;  /* 0x0000000603037212 */ /* 0x000fe400078e3cff */
[----:B--2---:R-:W-:Y:S02]  /*6790*/  LEA.HI.X R47, R78, R41, R92, 0x1, P0 ;  /* 0x000000294e2f7211 */ /* 0x004fe400000f0c5c */
[--C-:B------:R-:W-:Y:S02]  /*67a0*/  @!P1 SHF.R.U32.HI R11, RZ, 0x10, R53.reuse ;  /* 0x00000010ff0b9819 */ /* 0x100fe40000011635 */
[----:B------:R-:W-:Y:S02]  /*67b0*/  @!P1 SHF.R.U64 R22, R52, 0x10, R53 ;  /* 0x0000001034169819 */ /* 0x000fe40000001235 */
[--C-:B------:R-:W-:Y:S01]  /*67c0*/  @!P1 SHF.R.U64 R12, R26, 0x10, R27.reuse ;  /* 0x000000101a0c9819 */ /* 0x100fe2000000121b */
[----:B------:R-:W-:Y:S01]  /*67d0*/  @!P1 HADD2.F32 R26, -RZ, R11.H0_H0 ;  /* 0x2000000bff1a9230 */ /* 0x000fe20000004100 */
[----:B------:R-:W-:Y:S01]  /*67e0*/  @!P1 SHF.R.U32.HI R14, RZ, 0x10, R27 ;  /* 0x00000010ff0e9819 */ /* 0x000fe2000001161b */
[----:B------:R-:W-:Y:S01]  /*67f0*/  @!P1 HADD2.F32 R22, -RZ, R22.H0_H0 ;  /* 0x20000016ff169230 */ /* 0x000fe20000004100 */
[--C-:B------:R-:W-:Y:S01]  /*6800*/  @!P1 SHF.R.U64 R10, R24, 0x10, R25.reuse ;  /* 0x00000010180a9819 */ /* 0x100fe20000001219 */
[----:B------:R-:W-:Y:S01]  /*6810*/  @!P1 HADD2.F32 R24, -RZ, R58.H0_H0 ;  /* 0x2000003aff189230 */ /* 0x000fe20000004100 */
[----:B------:R-:W-:Y:S01]  /*6820*/  @!P1 SHF.R.U32.HI R7, RZ, 0x10, R25 ;  /* 0x00000010ff079819 */ /* 0x000fe20000011619 */
[----:B------:R-:W-:Y:S01]  /*6830*/  @!P1 HADD2.F32 R14, -RZ, R14.H0_H0 ;  /* 0x2000000eff0e9230 */ /* 0x000fe20000004100 */
[--C-:B------:R-:W-:Y:S02]  /*6840*/  @!P1 SHF.R.U64 R27, R54, 0x10, R55.reuse ;  /* 0x00000010361b9819 */ /* 0x100fe40000001237 */
[----:B------:R-:W-:Y:S02]  /*6850*/  @!P1 SHF.R.U32.HI R35, RZ, 0x10, R55 ;  /* 0x00000010ff239819 */ /* 0x000fe40000011637 */
[----:B------:R-:W-:Y:S03]  /*6860*/  ISETP.GE.AND P0, PT, R42, c[0x0][0x1d4], PT ;  /* 0x000075002a007a0c */ /* 0x000fe60003f06270 */
[----:B------:R-:W-:Y:S01]  /*6870*/  @!P1 HADD2.F32 R35, -RZ, R35.H0_H0 ;  /* 0x20000023ff239230 */ /* 0x000fe20000004100 */
[----:B-----5:R-:W-:Y:S01]  /*6880*/  IMAD.IADD R3, R5, 0x1, R3 ;  /* 0x0000000105037824 */ /* 0x020fe200078e0203 */
[----:B---3--:R-:W-:Y:S04]  /*6890*/  @!P1 MOV R6, R17 ;  /* 0x0000001100069202 */ /* 0x008fe80000000f00 */
[----:B------:R-:W-:Y:S01]  /*68a0*/  SHF.L.U32 R3, R3, 0x1, RZ ;  /* 0x0000000103037819 */ /* 0x000fe200000006ff */
[----:B------:R-:W-:Y:S04]  /*68b0*/  @!P1 HADD2.F32 R4, -RZ, R6.H0_H0 ;  /* 0x20000006ff049230 */ /* 0x000fe80000004100 */
[----:B------:R2:W3:Y:S02]  /*68c0*/  LDS.128 R36, [R3+0x2900] ;  /* 0x0029000003247984 */ /* 0x0004e40000000c00 */
[----:B--2---:R-:W-:Y:S05]  /*68d0*/  @!P1 HADD2.F32 R3, -RZ, R29.H0_H0 ;  /* 0x2000001dff039230 */ /* 0x004fea0000004100 */
[CC--:B------:R-:W-:Y:S02]  /*68e0*/  @!P1 FMUL.FTZ R5, R4.reuse, R3.reuse ;  /* 0x0000000304059220 */ /* 0x0c0fe40000410000 */
[----:B---3--:R-:W-:Y:S02]  /*68f0*/  @!P1 IMAD.MOV.U32 R8, RZ, RZ, R37 ;  /* 0x000000ffff089224 */ /* 0x008fe400078e0025 */
[----:B------:R-:W-:Y:S02]  /*6900*/  @!P1 IMAD.MOV.U32 R13, RZ, RZ, R36 ;  /* 0x000000ffff0d9224 */ /* 0x000fe400078e0024 */
[----:B------:R-:W-:Y:S01]  /*6910*/  @!P1 IMAD.MOV.U32 R34, RZ, RZ, R39 ;  /* 0x000000ffff229224 */ /* 0x000fe200078e0027 */
[--C-:B------:R-:W-:Y:S02]  /*6920*/  @!P1 HADD2.F32 R23, -RZ, R8.reuse.H0_H0 ;  /* 0x20000008ff179230 */ /* 0x100fe40000004100 */
[----:B------:R-:W-:Y:S02]  /*6930*/  @!P1 HADD2.F32 R25, -RZ, R8.H1_H1 ;  /* 0x30000008ff199230 */ /* 0x000fe40000004100 */
[----:B------:R-:W-:Y:S01]  /*6940*/  @!P1 HADD2.F32 R15, -RZ, R13.H0_H0 ;  /* 0x2000000dff0f9230 */ /* 0x000fe20000004100 */
[----:B------:R-:W-:Y:S01]  /*6950*/  @!P1 FMUL.FTZ R9, R23, R3 ;  /* 0x0000000317099220 */ /* 0x000fe20000410000 */
[----:B------:R-:W-:Y:S02]  /*6960*/  @!P1 HADD2.F32 R3, -RZ, R7.H0_H0 ;  /* 0x20000007ff039230 */ /* 0x000fe40000004100 */
[----:B------:R-:W-:Y:S01]  /*6970*/  @!P1 HADD2.F32 R7, -RZ, R6.H1_H1 ;  /* 0x30000006ff079230 */ /* 0x000fe20000004100 */
[----:B------:R-:W-:Y:S01]  /*6980*/  @!P1 FFMA.FTZ R52, R4, R24, -R9 ;  /* 0x0000001804349223 */ /* 0x000fe20000010809 */
[----:B------:R-:W-:Y:S01]  /*6990*/  @!P1 MOV R9, R16 ;  /* 0x0000001000099202 */ /* 0x000fe20000000f00 */
[-C--:B------:R-:W-:Y:S01]  /*69a0*/  @!P1 FMUL.FTZ R11, R25, R3.reuse ;  /* 0x00000003190b9220 */ /* 0x080fe20000410000 */
[----:B------:R-:W-:Y:S01]  /*69b0*/  @!P1 HADD2.F32 R4, -RZ, R29.H1_H1 ;  /* 0x3000001dff049230 */ /* 0x000fe20000004100 */
[C---:B------:R-:W-:Y:S01]  /*69c0*/  @!P1 FMUL.FTZ R6, R7.reuse, R3 ;  /* 0x0000000307069220 */ /* 0x040fe20000410000 */
[--C-:B------:R-:W-:Y:S01]  /*69d0*/  @!P1 HADD2.F32 R32, -RZ, R34.reuse.H0_H0 ;  /* 0x20000022ff209230 */ /* 0x100fe20000004100 */
[----:B------:R-:W-:Y:S01]  /*69e0*/  @!P1 FFMA.FTZ R51, R7, R26, -R11 ;  /* 0x0000001a07339223 */ /* 0x000fe2000001080b */
[----:B------:R-:W-:Y:S01]  /*69f0*/  @!P1 HADD2.F32 R8, -RZ, R9.H0_H0 ;  /* 0x20000009ff089230 */ /* 0x000fe20000004100 */
[C---:B------:R-:W-:Y:S01]  /*6a00*/  @!P1 FMUL.FTZ R21, R15.reuse, R4 ;  /* 0x000000040f159220 */ /* 0x040fe20000410000 */
[----:B------:R-:W-:Y:S01]  /*6a10*/  @!P1 MOV R11, R19 ;  /* 0x00000013000b9202 */ /* 0x000fe20000000f00 */
[----:B------:R-:W-:Y:S01]  /*6a20*/  @!P1 HADD2.F32 R34, -RZ, R34.H1_H1 ;  /* 0x30000022ff229230 */ /* 0x000fe20000004100 */
[----:B------:R-:W-:Y:S01]  /*6a30*/  @!P1 MOV R29, R38 ;  /* 0x00000026001d9202 */ /* 0x000fe20000000f00 */
[C---:B------:R-:W-:Y:S01]  /*6a40*/  @!P1 FMUL.FTZ R3, R8.reuse, R4 ;  /* 0x0000000408039220 */ /* 0x040fe20000410000 */
[----:B------:R-:W-:Y:S01]  /*6a50*/  @!P1 HADD2.F32 R4, -RZ, R10.H0_H0 ;  /* 0x2000000aff049230 */ /* 0x000fe20000004100 */
[----:B------:R-:W-:Y:S01]  /*6a60*/  @!P1 FFMA.FTZ R50, R8, R20, -R21 ;  /* 0x0000001408329223 */ /* 0x000fe20000010815 */
[----:B------:R-:W-:Y:S01]  /*6a70*/  @!P1 HADD2.F32 R21, -RZ, R13.H1_H1 ;  /* 0x3000000dff159230 */ /* 0x000fe20000004100 */
[----:B------:R-:W-:Y:S01]  /*6a80*/  @!P1 FMUL.FTZ R43, R34, R14 ;  /* 0x0000000e222b9220 */ /* 0x000fe20000410000 */
[--C-:B------:R-:W-:Y:S01]  /*6a90*/  @!P1 HADD2.F32 R7, -RZ, R30.reuse.H0_H0 ;  /* 0x2000001eff079230 */ /* 0x100fe20000004100 */
[----:B------:R-:W-:Y:S01]  /*6aa0*/  @!P1 FFMA.FTZ R3, R15, R20, R3 ;  /* 0x000000140f039223 */ /* 0x000fe20000010003 */
[----:B------:R-:W-:Y:S01]  /*6ab0*/  @!P1 HADD2.F32 R8, -RZ, R9.H1_H1 ;  /* 0x30000009ff089230 */ /* 0x000fe20000004100 */
[-C--:B------:R-:W-:Y:S01]  /*6ac0*/  @!P1 FMUL.FTZ R9, R21, R4.reuse ;  /* 0x0000000415099220 */ /* 0x080fe20000410000 */
[--C-:B------:R-:W-:Y:S01]  /*6ad0*/  @!P1 HADD2.F32 R10, -RZ, R11.reuse.H0_H0 ;  /* 0x2000000bff0a9230 */ /* 0x100fe20000004100 */
[-C--:B------:R-:W-:Y:S01]  /*6ae0*/  @!P1 FMUL.FTZ R13, R32, R7.reuse ;  /* 0x00000007200d9220 */ /* 0x080fe20000410000 */
[----:B------:R-:W-:Y:S01]  /*6af0*/  @!P1 HADD2.F32 R11, -RZ, R11.H1_H1 ;  /* 0x3000000bff0b9230 */ /* 0x000fe20000004100 */
[C---:B------:R-:W-:Y:S02]  /*6b00*/  @!P1 FMUL.FTZ R4, R8.reuse, R4 ;  /* 0x0000000408049220 */ /* 0x040fe40000410000 */
[-C--:B------:R-:W-:Y:S02]  /*6b10*/  @!P1 FFMA.FTZ R49, R8, R22.reuse, -R9 ;  /* 0x0000001608319223 */ /* 0x080fe40000010809 */
[----:B------:R-:W-:Y:S02]  /*6b20*/  @!P1 IMAD.MOV.U32 R8, RZ, RZ, R18 ;  /* 0x000000ffff089224 */ /* 0x000fe400078e0012 */
[C---:B------:R-:W-:Y:S01]  /*6b30*/  @!P1 FMUL.FTZ R9, R10.reuse, R7 ;  /* 0x000000070a099220 */ /* 0x040fe20000410000 */
[----:B------:R-:W-:Y:S01]  /*6b40*/  @!P1 HADD2.F32 R7, -RZ, R30.H1_H1 ;  /* 0x3000001eff079230 */ /* 0x000fe20000004100 */
[----:B------:R-:W-:Y:S01]  /*6b50*/  @!P1 FFMA.FTZ R48, R10, R33, -R13 ;  /* 0x000000210a309223 */ /* 0x000fe2000001080d */
[----:B------:R-:W-:Y:S01]  /*6b60*/  @!P1 HADD2.F32 R10, -RZ, R12.H0_H0 ;  /* 0x2000000cff0a9230 */ /* 0x000fe20000004100 */
[----:B------:R-:W-:Y:S01]  /*6b70*/  @!P1 FFMA.FTZ R43, R11, R35, -R43 ;  /* 0x000000230b2b9223 */ /* 0x000fe2000001082b */
[----:B------:R-:W-:Y:S01]  /*6b80*/  @!P1 HADD2.F32 R30, -RZ, R27.H0_H0 ;  /* 0x2000001bff1e9230 */ /* 0x000fe20000004100 */
[----:B------:R-:W-:Y:S01]  /*6b90*/  @!P1 FFMA.FTZ R4, R21, R22, R4 ;  /* 0x0000001615049223 */ /* 0x000fe20000010004 */
[--C-:B------:R-:W-:Y:S01]  /*6ba0*/  @!P1 HADD2.F32 R27, -RZ, R29.reuse.H0_H0 ;  /* 0x2000001dff1b9230 */ /* 0x100fe20000004100 */
[----:B------:R-:W-:Y:S01]  /*6bb0*/  @!P1 FFMA.FTZ R5, R23, R24, R5 ;  /* 0x0000001817059223 */ /* 0x000fe20000010005 */
[----:B------:R-:W-:Y:S01]  /*6bc0*/  @!P1 HADD2.F32 R29, -RZ, R29.H1_H1 ;  /* 0x3000001dff1d9230 */ /* 0x000fe20000004100 */
[----:B------:R-:W-:Y:S01]  /*6bd0*/  @!P1 FFMA.FTZ R6, R25, R26, R6 ;  /* 0x0000001a19069223 */ /* 0x000fe20000010006 */
[--C-:B------:R-:W-:Y:S01]  /*6be0*/  @!P1 HADD2.F32 R13, -RZ, R8.reuse.H0_H0 ;  /* 0x20000008ff0d9230 */ /* 0x100fe20000004100 */
[----:B------:R-:W-:Y:S01]  /*6bf0*/  @!P1 F2FP.PACK_AB R4, R4, R3 ;  /* 0x000000030404923e */ /* 0x000fe200000000ff */
[----:B------:R-:W-:Y:S01]  /*6c00*/  @!P1 HADD2.F32 R12, -RZ, R8.H1_H1 ;  /* 0x30000008ff0c9230 */ /* 0x000fe20000004100 */
[----:B------:R-:W-:Y:S01]  /*6c10*/  @!P1 FMUL.FTZ R8, R27, R7 ;  /* 0x000000071b089220 */ /* 0x000fe20000410000 */
[----:B------:R-:W-:Y:S01]  /*6c20*/  @!P1 F2FP.PACK_AB R5, R6, R5 ;  /* 0x000000050605923e */ /* 0x000fe200000000ff */
[----:B------:R-:W-:Y:S01]  /*6c30*/  @!P1 FMUL.FTZ R44, R29, R10 ;  /* 0x0000000a1d2c9220 */ /* 0x000fe20000410000 */
[----:B------:R-:W-:Y:S01]  /*6c40*/  @!P1 MOV R36, R4 ;  /* 0x0000000400249202 */ /* 0x000fe20000000f00 */
[C---:B------:R-:W-:Y:S02]  /*6c50*/  @!P1 FFMA.FTZ R45, R13.reuse, R28, -R8 ;  /* 0x0000001c0d2d9223 */ /* 0x040fe40000010808 */
[C---:B------:R-:W-:Y:S02]  /*6c60*/  @!P1 FFMA.FTZ R44, R12.reuse, R30, -R44 ;  /* 0x0000001e0c2c9223 */ /* 0x040fe4000001082c */
[----:B------:R-:W-:Y:S01]  /*6c70*/  @!P1 FMUL.FTZ R7, R13, R7 ;  /* 0x000000070d079220 */ /* 0x000fe20000410000 */
[----:B------:R-:W-:Y:S01]  /*6c80*/  @!P1 F2FP.PACK_AB R13, R49, R50 ;  /* 0x00000032310d923e */ /* 0x000fe200000000ff */
[----:B------:R-:W-:Y:S01]  /*6c90*/  @!P1 FMUL.FTZ R8, R12, R10 ;  /* 0x0000000a0c089220 */ /* 0x000fe20000410000 */
[----:B------:R-:W-:Y:S01]  /*6ca0*/  @!P1 F2FP.PACK_AB R12, R43, R48 ;  /* 0x000000302b0c923e */ /* 0x000fe200000000ff */
[----:B------:R-:W-:Y:S01]  /*6cb0*/  @!P1 FMUL.FTZ R10, R11, R14 ;  /* 0x0000000e0b0a9220 */ /* 0x000fe20000410000 */
[----:B------:R-:W-:Y:S01]  /*6cc0*/  @!P1 F2FP.PACK_AB R11, R44, R45 ;  /* 0x0000002d2c0b923e */ /* 0x000fe200000000ff */
[----:B------:R-:W-:Y:S01]  /*6cd0*/  @!P1 IMAD.MOV.U32 R16, RZ, RZ, R13 ;  /* 0x000000ffff109224 */ /* 0x000fe200078e000d */
[----:B------:R-:W-:Y:S01]  /*6ce0*/  @!P1 F2FP.PACK_AB R14, R51, R52 ;  /* 0x00000034330e923e */ /* 0x000fe200000000ff */
[----:B------:R-:W-:Y:S01]  /*6cf0*/  @!P1 FFMA.FTZ R7, R27, R28, R7 ;  /* 0x0000001c1b079223 */ /* 0x000fe20000010007 */
[----:B------:R-:W-:Y:S01]  /*6d00*/  @!P1 MOV R19, R12 ;  /* 0x0000000c00139202 */ /* 0x000fe20000000f00 */
[----:B------:R-:W-:Y:S01]  /*6d10*/  @!P1 IMAD.MOV.U32 R18, RZ, RZ, R11 ;  /* 0x000000ffff129224 */ /* 0x000fe200078e000b */
[----:B------:R-:W-:Y:S01]  /*6d20*/  @!P1 MOV R17, R14 ;  /* 0x0000000e00119202 */ /* 0x000fe20000000f00 */
[----:B------:R-:W-:Y:S02]  /*6d30*/  @!P1 FFMA.FTZ R8, R29, R30, R8 ;  /* 0x0000001e1d089223 */ /* 0x000fe40000010008 */
[----:B------:R-:W-:Y:S02]  /*6d40*/  @!P1 FFMA.FTZ R9, R32, R33, R9 ;  /* 0x0000002120099223 */ /* 0x000fe40000010009 */
[----:B------:R2:W-:Y:S01]  /*6d50*/  ST.E.128 [R46.64], R16 ;  /* 0x000000102e007985 */ /* 0x0005e2000c101d08 */
[----:B------:R-:W-:Y:S01]  /*6d60*/  @!P1 F2FP.PACK_AB R7, R8, R7 ;  /* 0x000000070807923e */ /* 0x000fe200000000ff */
[----:B------:R-:W-:Y:S02]  /*6d70*/  @!P1 FFMA.FTZ R10, R34, R35, R10 ;  /* 0x00000023220a9223 */ /* 0x000fe4000001000a */
[----:B------:R-:W-:Y:S01]  /*6d80*/  @!P1 IMAD.MOV.U32 R37, RZ, RZ, R5 ;  /* 0x000000ffff259224 */ /* 0x000fe200078e0005 */
[----:B------:R-:W-:Y:S02]  /*6d90*/  @!P1 MOV R38, R7 ;  /* 0x0000000700269202 */ /* 0x000fe40000000f00 */
[----:B------:R-:W-:Y:S04]  /*6da0*/  @!P1 F2FP.PACK_AB R3, R10, R9 ;  /* 0x000000090a03923e */ /* 0x000fe800000000ff */
[----:B------:R-:W-:Y:S01]  /*6db0*/  @!P1 MOV R39, R3 ;  /* 0x0000000300279202 */ /* 0x000fe20000000f00 */
[----:B------:R-:W-:-:S05]  /*6dc0*/  @P0 BRA `(.L_x_254) ;  /* 0x000003c000000947 */ /* 0x000fca0003800000 */
[C---:B------:R-:W-:Y:S04]  /*6dd0*/  LEA R4, P0, R42.reuse, R40, 0x1 ;  /* 0x000000282a047211 */ /* 0x040fe800078008ff */
[----:B------:R-:W-:Y:S05]  /*6de0*/  LEA.HI.X.SX32 R5, R42, R41, 0x1, P0 ;  /* 0x000000292a057211 */ /* 0x000fea00000f0eff */
[----:B------:R3:W-:Y:S01]  /*6df0*/  ST.E.128 [R4.64], R36 ;  /* 0x0000002404007985 */ /* 0x0007e2000c101d08 */
[----:B------:R-:W-:-:S05]  /*6e00*/  BRA `(.L_x_254) ;  /* 0x0000038000007947 */ /* 0x000fca0003800000 */
.L_x_238:
[----:B------:R1:W2:Y:S01]  /*6e10*/  SHFL.IDX PT, R5, R70, RZ, 0x1c1f ;  /* 0x001c1fff46057589 */ /* 0x0002a200000e0000 */
[----:B------:R-:W-:Y:S01]  /*6e20*/  IMAD R3, R31, -0x50, R2 ;  /* 0xffffffb01f037824 */ /* 0x000fe200078e0202 */
[----:B------:R-:W-:Y:S02]  /*6e30*/  BSSY B0, `(.L_x_261) ;  /* 0x0000013000007945 */ /* 0x000fe40003800000 */
[----:B------:R1:W3:Y:S02]  /*6e40*/  SHFL.IDX PT, R4, R71, RZ, 0x1c1f ;  /* 0x001c1fff47047589 */ /* 0x0002e400000e0000 */
[----:B------:R-:W-:Y:S04]  /*6e50*/  IMNMX R3, R3, 0x50, PT ;  /* 0x0000005003037817 */ /* 0x000fe80003800200 */
[----:B------:R-:W-:Y:S04]  /*6e60*/  IADD3 R3, -R93, R3, RZ ;  /* 0x000000035d037210 */ /* 0x000fe80007ffe1ff */
[----:B------:R-:W-:Y:S11]  /*6e70*/  ISETP.GE.AND P0, PT, R3, 0x1, PT ;  /* 0x000000010300780c */ /* 0x000ff60003f06270 */
[----:B------:R-:W-:Y:S02]  /*6e80*/  @!UPT UIADD3 URZ, URZ, URZ, URZ ;  /* 0x0000003f3f3ff290 */ /* 0x000fe4000fffe03f */
[----:B------:R-:W-:-:S05]  /*6e90*/  @!P0 BRA `(.L_x_262) ;  /* 0x000000c000008947 */ /* 0x000fca0003800000 */
[C---:B-12---:R-:W-:Y:S11]  /*6ea0*/  ISETP.GE.AND P1, PT, R84.reuse, c[0x0][0x1d4], PT ;  /* 0x0000750054007a0c */ /* 0x046ff60003f26270 */
[----:B------:R-:W-:Y:S02]  /*6eb0*/  @!UPT UIADD3 URZ, URZ, URZ, URZ ;  /* 0x0000003f3f3ff290 */ /* 0x000fe4000fffe03f */
[----:B------:R-:W1:Y:S01]  /*6ec0*/  @!P1 LDS.128 R8, [R248+0x2800] ;  /* 0x00280000f8089984 */ /* 0x000e620000000c00 */
[CC--:B---3--:R-:W-:Y:S04]  /*6ed0*/  @!P1 LEA R6, P0, R84.reuse, R4.reuse, 0x1 ;  /* 0x0000000454069211 */ /* 0x0c8fe800078008ff */
[-C--:B------:R-:W-:Y:S02]  /*6ee0*/  @!P1 LEA.HI.X R7, R84, R5.reuse, R85, 0x1, P0 ;  /* 0x0000000554079211 */ /* 0x080fe400000f0c55 */
[C---:B------:R-:W-:Y:S11]  /*6ef0*/  ISETP.GE.AND P0, PT, R208.reuse, c[0x0][0x1d4], PT ;  /* 0x00007500d0007a0c */ /* 0x040ff60003f06270 */
[----:B------:R-:W-:Y:S02]  /*6f00*/  @!UPT UIADD3 URZ, URZ, URZ, URZ ;  /* 0x0000003f3f3ff290 */ /* 0x000fe4000fffe03f */
[C---:B------:R-:W-:Y:S04]  /*6f10*/  @!P0 LEA R4, P2, R208.reuse, R4, 0x1 ;  /* 0x00000004d0048211 */ /* 0x040fe800078408ff */
[----:B------:R-:W-:Y:S01]  /*6f20*/  @!P0 LEA.HI.X R5, R208, R5, R250, 0x1, P2 ;  /* 0x00000005d0058211 */ /* 0x000fe200010f0cfa */
[----:B-1----:R-:W-:Y:S04]  /*6f30*/  @!P1 ST.E.128 [R6.64], R8 ;  /* 0x0000000806009985 */ /* 0x002fe8000c101d08 */
[----:B------:R-:W1:Y:S04]  /*6f40*/  @!P0 LDS.128 R8, [R249+0x2800] ;  /* 0x00280000f9088984 */ /* 0x000e680000000c00 */
[----:B-1----:R1:W-:Y:S02]  /*6f50*/  @!P0 ST.E.128 [R4.64], R8 ;  /* 0x0000000804008985 */ /* 0x0023e4000c101d08 */
.L_x_262:
[----:B-12---:R-:W-:Y:S05]  /*6f60*/  BSYNC B0 ;  /* 0x0000000000007941 */ /* 0x006fea0003800000 */
.L_x_261:
[----:B------:R1:W2:Y:S01]  /*6f70*/  SHFL.IDX PT, R5, R70, 0x1, 0x1c1f ;  /* 0x003c1f0046057f89 */ /* 0x0002a200000e0000 */
[----:B------:R-:W-:Y:S01]  /*6f80*/  ISETP.GE.AND P0, PT, R3, 0x21, PT ;  /* 0x000000210300780c */ /* 0x000fe20003f06270 */
[----:B------:R-:W-:Y:S02]  /*6f90*/  BSSY B0, `(.L_x_263) ;  /* 0x000000f000007945 */ /* 0x000fe40003800000 */
[----:B---3--:R1:W3:Y:S10]  /*6fa0*/  SHFL.IDX PT, R4, R71, 0x1, 0x1c1f ;  /* 0x003c1f0047047f89 */ /* 0x0082f400000e0000 */
[----:B------:R-:W-:-:S05]  /*6fb0*/  @!P0 BRA `(.L_x_264) ;  /* 0x000000c000008947 */ /* 0x000fca0003800000 */
[C---:B------:R-:W-:Y:S11]  /*6fc0*/  ISETP.GE.AND P1, PT, R84.reuse, c[0x0][0x1d4], PT ;  /* 0x0000750054007a0c */ /* 0x040ff60003f26270 */
[----:B------:R-:W-:Y:S02]  /*6fd0*/  @!UPT UIADD3 URZ, URZ, URZ, URZ ;  /* 0x0000003f3f3ff290 */ /* 0x000fe4000fffe03f */
[----:B------:R-:W4:Y:S01]  /*6fe0*/  @!P1 LDS.128 R8, [R248+0x3800] ;  /* 0x00380000f8089984 */ /* 0x000f220000000c00 */
[CC--:B---3--:R-:W-:Y:S04]  /*6ff0*/  @!P1 LEA R6, P0, R84.reuse, R4.reuse, 0x1 ;  /* 0x0000000454069211 */ /* 0x0c8fe800078008ff */
[-C--:B--2---:R-:W-:Y:S02]  /*7000*/  @!P1 LEA.HI.X R7, R84, R5.reuse, R85, 0x1, P0 ;  /* 0x0000000554079211 */ /* 0x084fe400000f0c55 */
[C---:B------:R-:W-:Y:S11]  /*7010*/  ISETP.GE.AND P0, PT, R208.reuse, c[0x0][0x1d4], PT ;  /* 0x00007500d0007a0c */ /* 0x040ff60003f06270 */
[----:B------:R-:W-:Y:S02]  /*7020*/  @!UPT UIADD3 URZ, URZ, URZ, URZ ;  /* 0x0000003f3f3ff290 */ /* 0x000fe4000fffe03f */
[C---:B------:R-:W-:Y:S04]  /*7030*/  @!P0 LEA R4, P2, R208.reuse, R4, 0x1 ;  /* 0x00000004d0048211 */ /* 0x040fe800078408ff */
[----:B------:R-:W-:Y:S01]  /*7040*/  @!P0 LEA.HI.X R5, R208, R5, R250, 0x1, P2 ;  /* 0x00000005d0058211 */ /* 0x000fe200010f0cfa */
[----:B----4-:R-:W-:Y:S04]  /*7050*/  @!P1 ST.E.128 [R6.64], R8 ;  /* 0x0000000806009985 */ /* 0x010fe8000c101d08 */
[----:B------:R-:W2:Y:S04]  /*7060*/  @!P0 LDS.128 R8, [R249+0x3800] ;  /* 0x00380000f9088984 */ /* 0x000ea80000000c00 */
[----:B--2---:R2:W-:Y:S02]  /*7070*/  @!P0 ST.E.128 [R4.64], R8 ;  /* 0x0000000804008985 */ /* 0x0045e4000c101d08 */
.L_x_264:
[----:B------:R-:W-:Y:S05]  /*7080*/  BSYNC B0 ;  /* 0x0000000000007941 */ /* 0x000fea0003800000 */
.L_x_263:
[----:B--2---:R2:W4:Y:S01]  /*7090*/  SHFL.IDX PT, R5, R70, 0x2, 0x1c1f ;  /* 0x005c1f0046057f89 */ /* 0x00452200000e0000 */
[----:B------:R-:W-:Y:S03]  /*70a0*/  ISETP.GE.AND P0, PT, R3, 0x41, PT ;  /* 0x000000410300780c */ /* 0x000fe60003f06270 */
[----:B---3--:R2:W3:Y:S10]  /*70b0*/  SHFL.IDX PT, R4, R71, 0x2, 0x1c1f ;  /* 0x005c1f0047047f89 */ /* 0x0084f400000e0000 */
[----:B------:R-:W-:-:S05]  /*70c0*/  @!P0 BRA `(.L_x_254) ;  /* 0x000000c000008947 */ /* 0x000fca0003800000 */
[C---:B------:R-:W-:Y:S11]  /*70d0*/  ISETP.GE.AND P1, PT, R84.reuse, c[0x0][0x1d4], PT ;  /* 0x0000750054007a0c */ /* 0x040ff60003f26270 */
[----:B------:R-:W-:Y:S02]  /*70e0*/  @!UPT UIADD3 URZ, URZ, URZ, URZ ;  /* 0x0000003f3f3ff290 */ /* 0x000fe4000fffe03f */
[----:B------:R-:W5:Y:S01]  /*70f0*/  @!P1 LDS.128 R8, [R248+0x4800] ;  /* 0x00480000f8089984 */ /* 0x000f620000000c00 */
[CC--:B---3--:R-:W-:Y:S04]  /*7100*/  @!P1 LEA R6, P0, R84.reuse, R4.reuse, 0x1 ;  /* 0x0000000454069211 */ /* 0x0c8fe800078008ff */
[-C--:B----4-:R-:W-:Y:S02]  /*7110*/  @!P1 LEA.HI.X R7, R84, R5.reuse, R85, 0x1, P0 ;  /* 0x0000000554079211 */ /* 0x090fe400000f0c55 */
[C---:B------:R-:W-:Y:S11]  /*7120*/  ISETP.GE.AND P0, PT, R208.reuse, c[0x0][0x1d4], PT ;  /* 0x00007500d0007a0c */ /* 0x040ff60003f06270 */
[----:B------:R-:W-:Y:S02]  /*7130*/  @!UPT UIADD3 URZ, URZ, URZ, URZ ;  /* 0x0000003f3f3ff290 */ /* 0x000fe4000fffe03f */
[C---:B------:R-:W-:Y:S04]  /*7140*/  @!P0 LEA R4, P2, R208.reuse, R4, 0x1 ;  /* 0x00000004d0048211 */ /* 0x040fe800078408ff */
[----:B------:R-:W-:Y:S01]  /*7150*/  @!P0 LEA.HI.X R5, R208, R5, R250, 0x1, P2 ;  /* 0x00000005d0058211 */ /* 0x000fe200010f0cfa */
[----:B-----5:R-:W-:Y:S04]  /*7160*/  @!P1 ST.E.128 [R6.64], R8 ;  /* 0x0000000806009985 */ /* 0x020fe8000c101d08 */
[----:B------:R-:W3:Y:S04]  /*7170*/  @!P0 LDS.128 R8, [R249+0x4800] ;  /* 0x00480000f9088984 */ /* 0x000ee80000000c00 */
[----:B---3--:R3:W-:Y:S02]  /*7180*/  @!P0 ST.E.128 [R4.64], R8 ;  /* 0x0000000804008985 */ /* 0x0087e4000c101d08 */
.L_x_254:
[----:B------:R-:W-:Y:S05]  /*7190*/  BSYNC B2 ;  /* 0x0000000000027941 */ /* 0x000fea0003800000 */
.L_x_237:
[C---:B--2---:R-:W-:Y:S01]  /*71a0*/  IMAD R18, R31.reuse, -0x50, RZ ;  /* 0xffffffb01f127824 */ /* 0x044fe200078e02ff */
[----:B------:R-:W-:Y:S01]  /*71b0*/  BSSY B0, `(.L_x_265) ;  /* 0x0000064000007945 */ /* 0x000fe20003800000 */
[----:B---34-:R-:W-:Y:S04]  /*71c0*/  IMAD.WIDE R6, R31, 0x50, R106 ;  /* 0x000000501f067825 */ /* 0x018fe800078e026a */
[----:B------:R-:W-:Y:S05]  /*71d0*/  IMAD.IADD R3, R118, 0x1, R18 ;  /* 0x0000000176037824 */ /* 0x000fea00078e0212 */
[C---:B------:R-:W-:Y:S02]  /*71e0*/  ISETP.GE.AND P3, PT, R3.reuse, 0x11, PT ;  /* 0x000000110300780c */ /* 0x040fe40003f66270 */
[C---:B------:R-:W-:Y:S02]  /*71f0*/  ISETP.GE.AND P2, PT, R3.reuse, 0x21, PT ;  /* 0x000000210300780c */ /* 0x040fe40003f46270 */
[C---:B------:R-:W-:Y:S09]  /*7200*/  ISETP.GE.AND P1, PT, R3.reuse, 0x31, PT ;  /* 0x000000310300780c */ /* 0x040ff20003f26270 */
[C---:B-1----:R-:W-:Y:S04]  /*7210*/  @P3 IADD3 R8, P0, R6.reuse, 0x10, RZ ;  /* 0x0000001006083810 */ /* 0x042fe80007f1e0ff */
[-C--:B------:R-:W-:Y:S02]  /*7220*/  @P3 IADD3.X R10, RZ, R7.reuse, RZ, P0, !PT ;  /* 0x00000007ff0a3210 */ /* 0x080fe400007fe4ff */
[C---:B------:R-:W-:Y:S05]  /*7230*/  @P2 IADD3 R9, P0, R6.reuse, 0x20, RZ ;  /* 0x0000002006092810 */ /* 0x040fea0007f1e0ff */
[--C-:B------:R-:W-:Y:S01]  /*7240*/  @P2 IMAD.X R11, RZ, RZ, R7.reuse, P0 ;  /* 0x000000ffff0b2224 */ /* 0x100fe200000e0607 */
[C---:B------:R-:W-:Y:S04]  /*7250*/  @P1 IADD3 R16, P0, R6.reuse, 0x30, RZ ;  /* 0x0000003006101810 */ /* 0x040fe80007f1e0ff */
[----:B------:R-:W-:Y:S02]  /*7260*/  @P1 IADD3.X R19, RZ, R7, RZ, P0, !PT ;  /* 0x00000007ff131210 */ /* 0x000fe400007fe4ff */
[C---:B------:R-:W-:Y:S11]  /*7270*/  ISETP.GE.AND P0, PT, R3.reuse, 0x41, PT ;  /* 0x000000410300780c */ /* 0x040ff60003f06270 */
[----:B------:R-:W-:Y:S02]  /*7280*/  @!UPT UIADD3 URZ, URZ, URZ, URZ ;  /* 0x0000003f3f3ff290 */ /* 0x000fe4000fffe03f */
[C---:B------:R-:W-:Y:S05]  /*7290*/  @P0 IADD3 R17, P4, R6.reuse, 0x40, RZ ;  /* 0x0000004006110810 */ /* 0x040fea0007f9e0ff */
[----:B------:R-:W-:Y:S01]  /*72a0*/  @P0 IMAD.X R20, RZ, RZ, R7, P4 ;  /* 0x000000ffff140224 */ /* 0x000fe200020e0607 */
[----:B------:R-:W-:Y:S11]  /*72b0*/  ISETP.GE.AND P4, PT, R3, 0x1, PT ;  /* 0x000000010300780c */ /* 0x000ff60003f86270 */
[----:B------:R-:W-:Y:S02]  /*72c0*/  @!UPT UIADD3 URZ, URZ, URZ, URZ ;  /* 0x0000003f3f3ff290 */ /* 0x000fe4000fffe03f */
[----:B------:R-:W-:Y:S01]  /*72d0*/  @P4 IMAD R3, R7, c[0x0][0x258], RZ ;  /* 0x0000960007034a24 */ /* 0x000fe200078e02ff */
[-C--:B------:R-:W-:Y:S01]  /*72e0*/  @P4 MOV R4, R76.reuse ;  /* 0x0000004c00044202 */ /* 0x080fe20000000f00 */
[----:B------:R-:W-:Y:S02]  /*72f0*/  @P4 IMAD.MOV.U32 R5, RZ, RZ, R79 ;  /* 0x000000ffff054224 */ /* 0x000fe400078e004f */
[C---:B------:R-:W-:Y:S02]  /*7300*/  @P4 IMAD R3, R6.reuse, c[0x0][0x25c], R3 ;  /* 0x0000970006034a24 */ /* 0x040fe400078e0203 */
[----:B------:R-:W-:Y:S05]  /*7310*/  @P4 IMAD.WIDE.U32 R4, R6, c[0x0][0x258], R4 ;  /* 0x0000960006044a25 */ /* 0x000fea00078e0004 */
[C---:B------:R-:W-:Y:S02]  /*7320*/  @P4 LEA R14, P5, R4.reuse, c[0x0][0x250], 0x1 ;  /* 0x00009400040e4a11 */ /* 0x040fe400078a08ff */
[----:B------:R-:W-:Y:S02]  /*7330*/  @P4 IADD3 R3, R5, R3, RZ ;  /* 0x0000000305034210 */ /* 0x000fe40007ffe0ff */
[----:B------:R-:W-:Y:S02]  /*7340*/  @P3 MOV R5, R79 ;  /* 0x0000004f00053202 */ /* 0x000fe40000000f00 */
[----:B------:R-:W-:Y:S01]  /*7350*/  @P4 LEA.HI.X R15, R4, c[0x0][0x254], R3, 0x1, P5 ;  /* 0x00009500040f4a11 */ /* 0x000fe200028f0c03 */
[----:B------:R-:W-:Y:S02]  /*7360*/  @P3 IMAD R3, R10, c[0x0][0x258], RZ ;  /* 0x000096000a033a24 */ /* 0x000fe400078e02ff */
[----:B------:R-:W-:Y:S02]  /*7370*/  @P3 IMAD.MOV.U32 R4, RZ, RZ, R76 ;  /* 0x000000ffff043224 */ /* 0x000fe400078e004c */
[----:B------:R-:W-:Y:S01]  /*7380*/  @!PT LDS RZ, [RZ] ;  /* 0x00000000fffff984 */ /* 0x000fe20000000800 */
[----:B------:R-:W-:Y:S01]  /*7390*/  @!PT LDS RZ, [RZ] ;  /* 0x00000000fffff984 */ /* 0x000fe20000000800 */
[----:B------:R-:W-:Y:S01]  /*73a0*/  @!PT LDS RZ, [RZ] ;  /* 0x00000000fffff984 */ /* 0x000fe20000000800 */
[----:B------:R1:W-:Y:S01]  /*73b0*/  @P4 LDGSTS.E.BYPASS.LTC128B.128 [R209+0x100], [R14.64], !P6 ;  /* 0x001000000ed14fae */ /* 0x0003e2000f101d48 */
[C---:B------:R-:W-:Y:S02]  /*73c0*/  @P3 IMAD R3, R8.reuse, c[0x0][0x25c], R3 ;  /* 0x0000970008033a24 */ /* 0x040fe400078e0203 */
[----:B------:R-:W-:Y:S04]  /*73d0*/  @P3 IMAD.WIDE.U32 R4, R8, c[0x0][0x258], R4 ;  /* 0x0000960008043a25 */ /* 0x000fe800078e0004 */
[----:B------:R-:W-:Y:S01]  /*73e0*/  @P3 IMAD.IADD R3, R5, 0x1, R3 ;  /* 0x0000000105033824 */ /* 0x000fe200078e0203 */
[C---:B------:R-:W-:Y:S01]  /*73f0*/  @P3 LEA R12, P5, R4.reuse, c[0x0][0x250], 0x1 ;  /* 0x00009400040c3a11 */ /* 0x040fe200078a08ff */
[----:B------:R-:W-:Y:S03]  /*7400*/  @P2 IMAD.MOV.U32 R5, RZ, RZ, R79 ;  /* 0x000000ffff052224 */ /* 0x000fe600078e004f */
[----:B------:R-:W-:Y:S01]  /*7410*/  @P3 LEA.HI.X R13, R4, c[0x0][0x254], R3, 0x1, P5 ;  /* 0x00009500040d3a11 */ /* 0x000fe200028f0c03 */
[----:B------:R-:W-:Y:S01]  /*7420*/  @P2 IMAD R3, R11, c[0x0][0x258], RZ ;  /* 0x000096000b032a24 */ /* 0x000fe200078e02ff */
[-C--:B------:R-:W-:Y:S03]  /*7430*/  @P2 MOV R4, R76.reuse ;  /* 0x0000004c00042202 */ /* 0x080fe60000000f00 */
[----:B------:R1:W-:Y:S01]  /*7440*/  @P3 LDGSTS.E.BYPASS.LTC128B.128 [R209+0x900], [R12.64], !P6 ;  /* 0x009000000cd13fae */ /* 0x0003e2000f101d48 */
[C---:B------:R-:W-:Y:S02]  /*7450*/  @P2 IMAD R3, R9.reuse, c[0x0][0x25c], R3 ;  /* 0x0000970009032a24 */ /* 0x040fe400078e0203 */
[----:B------:R-:W-:Y:S05]  /*7460*/  @P2 IMAD.WIDE.U32 R4, R9, c[0x0][0x258], R4 ;  /* 0x0000960009042a25 */ /* 0x000fea00078e0004 */
[C---:B------:R-:W-:Y:S02]  /*7470*/  @P2 LEA R10, P5, R4.reuse, c[0x0][0x250], 0x1 ;  /* 0x00009400040a2a11 */ /* 0x040fe400078a08ff */
[----:B------:R-:W-:Y:S02]  /*7480*/  @P2 IADD3 R3, R5, R3, RZ ;  /* 0x0000000305032210 */ /* 0x000fe40007ffe0ff */
[----:B------:R-:W-:Y:S02]  /*7490*/  @P1 MOV R5, R79 ;  /* 0x0000004f00051202 */ /* 0x000fe40000000f00 */
[----:B------:R-:W-:Y:S01]  /*74a0*/  @P2 LEA.HI.X R11, R4, c[0x0][0x254], R3, 0x1, P5 ;  /* 0x00009500040b2a11 */ /* 0x000fe200028f0c03 */
[----:B------:R-:W-:Y:S02]  /*74b0*/  @P1 IMAD.MOV.U32 R4, RZ, RZ, R76 ;  /* 0x000000ffff041224 */ /* 0x000fe400078e004c */
[----:B------:R-:W-:Y:S02]  /*74c0*/  @P1 IMAD R3, R19, c[0x0][0x258], RZ ;  /* 0x0000960013031a24 */ /* 0x000fe400078e02ff */
[----:B------:R1:W-:Y:S01]  /*74d0*/  @P2 LDGSTS.E.BYPASS.LTC128B.128 [R209+0x1100], [R10.64], !P6 ;  /* 0x011000000ad12fae */ /* 0x0003e2000f101d48 */
[C---:B------:R-:W-:Y:S04]  /*74e0*/  @P1 IMAD.WIDE.U32 R4, R16.reuse, c[0x0][0x258], R4 ;  /* 0x0000960010041a25 */ /* 0x040fe800078e0004 */
[----:B------:R-:W-:Y:S01]  /*74f0*/  @P1 IMAD R3, R16, c[0x0][0x25c], R3 ;  /* 0x0000970010031a24 */ /* 0x000fe200078e0203 */
[C---:B------:R-:W-:Y:S03]  /*7500*/  @P1 LEA R6, P5, R4.reuse, c[0x0][0x250], 0x1 ;  /* 0x0000940004061a11 */ /* 0x040fe600078a08ff */
[----:B------:R-:W-:Y:S02]  /*7510*/  @P1 IMAD.IADD R3, R5, 0x1, R3 ;  /* 0x0000000105031824 */ /* 0x000fe400078e0203 */
[----:B------:R-:W-:Y:S03]  /*7520*/  @P0 IMAD.MOV.U32 R5, RZ, RZ, R79 ;  /* 0x000000ffff050224 */ /* 0x000fe600078e004f */
[----:B------:R-:W-:Y:S01]  /*7530*/  @P1 LEA.HI.X R7, R4, c[0x0][0x254], R3, 0x1, P5 ;  /* 0x0000950004071a11 */ /* 0x000fe200028f0c03 */
[----:B------:R-:W-:Y:S01]  /*7540*/  @P0 IMAD R3, R20, c[0x0][0x258], RZ ;  /* 0x0000960014030a24 */ /* 0x000fe200078e02ff */
[----:B------:R-:W-:Y:S03]  /*7550*/  @P0 MOV R4, R76 ;  /* 0x0000004c00040202 */ /* 0x000fe60000000f00 */
[----:B------:R2:W-:Y:S01]  /*7560*/  @P1 LDGSTS.E.BYPASS.LTC128B.128 [R209+0x1900], [R6.64], !P6 ;  /* 0x0190000006d11fae */ /* 0x0005e2000f101d48 */
[C---:B------:R-:W-:Y:S02]  /*7570*/  @P0 IMAD R3, R17.reuse, c[0x0][0x25c], R3 ;  /* 0x0000970011030a24 */ /* 0x040fe400078e0203 */
[----:B------:R-:W-:Y:S05]  /*7580*/  @P0 IMAD.WIDE.U32 R4, R17, c[0x0][0x258], R4 ;  /* 0x0000960011040a25 */ /* 0x000fea00078e0004 */
[C---:B------:R-:W-:Y:S02]  /*7590*/  @P0 LEA R8, P5, R4.reuse, c[0x0][0x250], 0x1 ;  /* 0x0000940004080a11 */ /* 0x040fe400078a08ff */
[----:B------:R-:W-:Y:S04]  /*75a0*/  @P0 IADD3 R3, R5, R3, RZ ;  /* 0x0000000305030210 */ /* 0x000fe80007ffe0ff */
[----:B------:R-:W-:Y:S01]  /*75b0*/  @P0 LEA.HI.X R9, R4, c[0x0][0x254], R3, 0x1, P5 ;  /* 0x0000950004090a11 */ /* 0x000fe200028f0c03 */
[----:B------:R-:W-:Y:S02]  /*75c0*/  IMAD R3, R81, c[0x0][0x208], RZ ;  /* 0x0000820051037a24 */ /* 0x000fe400078e02ff */
[C---:B------:R-:W-:Y:S02]  /*75d0*/  IMAD.WIDE.U32 R4, R75.reuse, c[0x0][0x208], RZ ;  /* 0x000082004b047a25 */ /* 0x040fe400078e00ff */
[----:B------:R1:W-:Y:S02]  /*75e0*/  @P0 LDGSTS.E.BYPASS.LTC128B.128 [R209+0x2100], [R8.64], !P6 ;  /* 0x0210000008d10fae */ /* 0x0003e4000f101d48 */
[----:B------:R-:W-:Y:S04]  /*75f0*/  IMAD R3, R75, c[0x0][0x20c], R3 ;  /* 0x000083004b037a24 */ /* 0x000fe800078e0203 */
[----:B------:R-:W-:Y:S01]  /*7600*/  IMAD.IADD R5, R5, 0x1, R3 ;  /* 0x0000000105057824 */ /* 0x000fe200078e0203 */
[----:B------:R-:W0:Y:S01]  /*7610*/  LDGDEPBAR ;  /* 0x00000000000079af */ /* 0x000e220000000000 */
[----:B--2---:R-:W-:Y:S02]  /*7620*/  IMAD R6, R89, c[0x0][0x218], RZ ;  /* 0x0000860059067a24 */ /* 0x004fe400078e02ff */
[C---:B------:R-:W-:Y:S04]  /*7630*/  IMAD.WIDE.U32 R4, R74.reuse, c[0x0][0x218], R4 ;  /* 0x000086004a047a25 */ /* 0x040fe800078e0004 */
[----:B------:R-:W-:Y:S01]  /*7640*/  IMAD R6, R74, c[0x0][0x21c], R6 ;  /* 0x000087004a067a24 */ /* 0x000fe200078e0206 */
[----:B------:R-:W-:Y:S04]  /*7650*/  IADD3 R3, P0, R114, R4, RZ ;  /* 0x0000000472037210 */ /* 0x000fe80007f1e0ff */
[----:B------:R-:W-:Y:S02]  /*7660*/  IADD3.X R4, R125, R5, R6, P0, !PT ;  /* 0x000000057d047210 */ /* 0x000fe400007fe406 */
[C---:B------:R-:W-:Y:S04]  /*7670*/  LEA R5, P0, R3.reuse, c[0x0][0x1f8], 0x1 ;  /* 0x00007e0003057a11 */ /* 0x040fe800078008ff */
[----:B------:R-:W-:Y:S01]  /*7680*/  LEA.HI.X R4, R3, c[0x0][0x1fc], R4, 0x1, P0 ;  /* 0x00007f0003047a11 */ /* 0x000fe200000f0c04 */
[----:B------:R1:W2:Y:S01]  /*7690*/  SHFL.IDX PT, R6, R5, RZ, 0x1c1f ;  /* 0x001c1fff05067589 */ /* 0x0002a200000e0000 */
[----:B------:R-:W-:Y:S04]  /*76a0*/  IADD3 R3, R18, R2, RZ ;  /* 0x0000000212037210 */ /* 0x000fe80007ffe0ff */
[----:B------:R-:W-:Y:S01]  /*76b0*/  IMNMX R3, R3, 0x50, PT ;  /* 0x0000005003037817 */ /* 0x000fe20003800200 */
[----:B------:R-:W-:Y:S04]  /*76c0*/  DEPBAR.LE SB0, 0x0 ;  /* 0x000080000000791a */ /* 0x000fe80000000000 */
[----:B------:R1:W3:Y:S01]  /*76d0*/  SHFL.IDX PT, R7, R4, RZ, 0x1c1f ;  /* 0x001c1fff04077589 */ /* 0x0002e200000e0000 */
[----:B------:R-:W-:Y:S06]  /*76e0*/  IMAD.IADD R3, R3, 0x1, -R93 ;  /* 0x0000000103037824 */ /* 0x000fec00078e0a5d */
[----:B------:R-:W-:Y:S01]  /*76f0*/  BAR.SYNC.DEFER_BLOCKING 0x0 ;  /* 0x0000000000007b1d */ /* 0x000fe20000010000 */
[----:B------:R-:W-:Y:S11]  /*7700*/  ISETP.GE.AND P0, PT, R3, 0x1, PT ;  /* 0x000000010300780c */ /* 0x000ff60003f06270 */
[----:B------:R-:W-:Y:S02]  /*7710*/  @!UPT UIADD3 URZ, URZ, URZ, URZ ;  /* 0x0000003f3f3ff290 */ /* 0x000fe4000fffe03f */
[----:B------:R-:W-:-:S05]  /*7720*/  @!P0 BRA `(.L_x_266) ;  /* 0x000000c000008947 */ /* 0x000fca0003800000 */
[C---:B--2---:R-:W-:Y:S11]  /*7730*/  ISETP.GE.AND P1, PT, R84.reuse, c[0x0][0x1d4], PT ;  /* 0x0000750054007a0c */ /* 0x044ff60003f26270 */
[----:B------:R-:W-:Y:S02]  /*7740*/  @!UPT UIADD3 URZ, URZ, URZ, URZ ;  /* 0x0000003f3f3ff290 */ /* 0x000fe4000fffe03f */
[----:B-1----:R-:W1:Y:S01]  /*7750*/  @!P1 LDS.128 R12, [R248] ;  /* 0x00000000f80c9984 */ /* 0x002e620000000c00 */
[CC--:B------:R-:W-:Y:S04]  /*7760*/  @!P1 LEA R8, P0, R84.reuse, R6.reuse, 0x1 ;  /* 0x0000000654089211 */ /* 0x0c0fe800078008ff */
[-C--:B---3--:R-:W-:Y:S02]  /*7770*/  @!P1 LEA.HI.X R9, R84, R7.reuse, R85, 0x1, P0 ;  /* 0x0000000754099211 */ /* 0x088fe400000f0c55 */
[C---:B------:R-:W-:Y:S11]  /*7780*/  ISETP.GE.AND P0, PT, R208.reuse, c[0x0][0x1d4], PT ;  /* 0x00007500d0007a0c */ /* 0x040ff60003f06270 */
[----:B------:R-:W-:Y:S02]  /*7790*/  @!UPT UIADD3 URZ, URZ, URZ, URZ ;  /* 0x0000003f3f3ff290 */ /* 0x000fe4000fffe03f */
[C---:B------:R-:W-:Y:S04]  /*77a0*/  @!P0 LEA R6, P2, R208.reuse, R6, 0x1 ;  /* 0x00000006d0068211 */ /* 0x040fe800078408ff */
[----:B------:R-:W-:Y:S01]  /*77b0*/  @!P0 LEA.HI.X R7, R208, R7, R250, 0x1, P2 ;  /* 0x00000007d0078211 */ /* 0x000fe200010f0cfa */
[----:B-1----:R-:W-:Y:S04]  /*77c0*/  @!P1 ST.E.128 [R8.64], R12 ;  /* 0x0000000c08009985 */ /* 0x002fe8000c101d08 */
[----:B------:R-:W1:Y:S04]  /*77d0*/  @!P0 LDS.128 R8, [R249] ;  /* 0x00000000f9088984 */ /* 0x000e680000000c00 */
[----:B-1----:R1:W-:Y:S02]  /*77e0*/  @!P0 ST.E.128 [R6.64], R8 ;  /* 0x0000000806008985 */ /* 0x0023e4000c101d08 */
.L_x_266:
[----:B--2---:R-:W-:Y:S05]  /*77f0*/  BSYNC B0 ;  /* 0x0000000000007941 */ /* 0x004fea0003800000 */
.L_x_265:
[----:B-1-3--:R1:W2:Y:S01]  /*7800*/  SHFL.IDX PT, R7, R4, 0x1, 0x1c1f ;  /* 0x003c1f0004077f89 */ /* 0x00a2a200000e0000 */
[----:B------:R-:W-:Y:S01]  /*7810*/  ISETP.GE.AND P0, PT, R3, 0x21, PT ;  /* 0x000000210300780c */ /* 0x000fe20003f06270 */
[----:B------:R-:W-:Y:S02]  /*7820*/  BSSY B0, `(.L_x_267) ;  /* 0x000000f000007945 */ /* 0x000fe40003800000 */
[----:B------:R1:W3:Y:S10]  /*7830*/  SHFL.IDX PT, R6, R5, 0x1, 0x1c1f ;  /* 0x003c1f0005067f89 */ /* 0x0002f400000e0000 */
        /* <DEDUP_REMOVED lines=13> */
.L_x_268:
[----:B------:R-:W-:Y:S05]  /*7910*/  BSYNC B0 ;  /* 0x0000000000007941 */ /* 0x000fea0003800000 */
.L_x_267:
[----:B--2---:R2:W4:Y:S01]  /*7920*/  SHFL.IDX PT, R8, R4, 0x2, 0x1c1f ;  /* 0x005c1f0004087f89 */ /* 0x00452200000e0000 */
[----:B------:R-:W-:Y:S01]  /*7930*/  ISETP.GE.AND P0, PT, R3, 0x41, PT ;  /* 0x000000410300780c */ /* 0x000fe20003f06270 */
[----:B------:R-:W-:Y:S02]  /*7940*/  BSSY B0, `(.L_x_269) ;  /* 0x000000f000007945 */ /* 0x000fe40003800000 */
[----:B-1----:R-:W1:Y:S10]  /*7950*/  SHFL.IDX PT, R5, R5, 0x2, 0x1c1f ;  /* 0x005c1f0005057f89 */ /* 0x002e7400000e0000 */
[----:B------:R-:W-:-:S05]  /*7960*/  @!P0 BRA `(.L_x_270) ;  /* 0x000000c000008947 */ /* 0x000fca0003800000 */
[C---:B------:R-:W-:Y:S11]  /*7970*/  ISETP.GE.AND P1, PT, R84.reuse, c[0x0][0x1d4], PT ;  /* 0x0000750054007a0c */ /* 0x040ff60003f26270 */
[----:B------:R-:W-:Y:S02]  /*7980*/  @!UPT UIADD3 URZ, URZ, URZ, URZ ;  /* 0x0000003f3f3ff290 */ /* 0x000fe4000fffe03f */
[CC--:B-1-3--:R-:W-:Y:S04]  /*7990*/  @!P1 LEA R6, P0, R84.reuse, R5.reuse, 0x1 ;  /* 0x0000000554069211 */ /* 0x0cafe800078008ff */
[-C--:B----4-:R-:W-:Y:S02]  /*79a0*/  @!P1 LEA.HI.X R7, R84, R8.reuse, R85, 0x1, P0 ;  /* 0x0000000854079211 */ /* 0x090fe400000f0c55 */
[C---:B------:R-:W-:Y:S11]  /*79b0*/  ISETP.GE.AND P0, PT, R208.reuse, c[0x0][0x1d4], PT ;  /* 0x00007500d0007a0c */ /* 0x040ff60003f06270 */
[----:B------:R-:W-:Y:S02]  /*79c0*/  @!UPT UIADD3 URZ, URZ, URZ, URZ ;  /* 0x0000003f3f3ff290 */ /* 0x000fe4000fffe03f */
[C---:B--2---:R-:W-:Y:S04]  /*79d0*/  @!P0 LEA R4, P2, R208.reuse, R5, 0x1 ;  /* 0x00000005d0048211 */ /* 0x044fe800078408ff */
[----:B------:R-:W-:Y:S02]  /*79e0*/  @!P0 LEA.HI.X R5, R208, R8, R250, 0x1, P2 ;  /* 0x00000008d0058211 */ /* 0x000fe400010f0cfa */
[----:B------:R-:W1:Y:S04]  /*79f0*/  @!P1 LDS.128 R8, [R248+0x2000] ;  /* 0x00200000f8089984 */ /* 0x000e680000000c00 */
[----:B-1----:R-:W-:Y:S04]  /*7a00*/  @!P1 ST.E.128 [R6.64], R8 ;  /* 0x0000000806009985 */ /* 0x002fe8000c101d08 */
[----:B------:R-:W1:Y:S04]  /*7a10*/  @!P0 LDS.128 R8, [R249+0x2000] ;  /* 0x00200000f9088984 */ /* 0x000e680000000c00 */
[----:B-1----:R1:W-:Y:S02]  /*7a20*/  @!P0 ST.E.128 [R4.64], R8 ;  /* 0x0000000804008985 */ /* 0x0023e4000c101d08 */
.L_x_270:
[----:B------:R-:W-:Y:S05]  /*7a30*/  BSYNC B0 ;  /* 0x0000000000007941 */ /* 0x000fea0003800000 */
.L_x_269:
[C---:B------:R-:W-:Y:S02]  /*7a40*/  ISETP.GT.AND P0, PT, R31.reuse, R119, PT ;  /* 0x000000771f00720c */ /* 0x040fe40003f04270 */
[----:B------:R-:W-:Y:S11]  /*7a50*/  IADD3 R31, R31, -0x1, RZ ;  /* 0xffffffff1f1f7810 */ /* 0x000ff60007ffe0ff */
[----:B---3--:R-:W-:Y:S01]  /*7a60*/  @P0 SHF.R.S32.HI R6, RZ, 0x1f, R31 ;  /* 0x0000001fff060819 */ /* 0x008fe2000001141f */
[----:B------:R-:W-:Y:S02]  /*7a70*/  @P0 IMAD R3, R150, R31, RZ ;  /* 0x0000001f96030224 */ /* 0x000fe400078e02ff */
[----:B-12---:R-:W-:Y:S02]  /*7a80*/  @P0 IMAD.MOV.U32 R4, RZ, RZ, R110 ;  /* 0x000000ffff040224 */ /* 0x006fe400078e006e */
[----:B------:R-:W-:Y:S02]  /*7a90*/  @P0 IMAD.MOV.U32 R5, RZ, RZ, R109 ;  /* 0x000000ffff050224 */ /* 0x000fe400078e006d */
[-C--:B------:R-:W-:Y:S02]  /*7aa0*/  @P0 IMAD R3, R6, R132.reuse, R3 ;  /* 0x0000008406030224 */ /* 0x080fe400078e0203 */
[----:B------:R-:W-:Y:S04]  /*7ab0*/  @P0 IMAD.WIDE.U32 R4, R31, R132, R4 ;  /* 0x000000841f040225 */ /* 0x000fe800078e0004 */
[----:B------:R-:W-:Y:S01]  /*7ac0*/  @P0 IMAD.IADD R3, R5, 0x1, R3 ;  /* 0x0000000105030824 */ /* 0x000fe200078e0203 */
[C---:B------:R-:W-:Y:S04]  /*7ad0*/  @P0 LEA R10, P1, R4.reuse, c[0x0][0x220], 0x1 ;  /* 0x00008800040a0a11 */ /* 0x040fe800078208ff */
[----:B------:R-:W-:Y:S02]  /*7ae0*/  @P0 LEA.HI.X R11, R4, c[0x0][0x224], R3, 0x1, P1 ;  /* 0x00008900040b0a11 */ /* 0x000fe400008f0c03 */
[----:B----4-:R-:W-:Y:S03]  /*7af0*/  @P0 IADD3 R8, P1, R10, R138, RZ ;  /* 0x0000008a0a080210 */ /* 0x010fe60007f3e0ff */
[----:B------:R-:W-:Y:S01]  /*7b00*/  @!PT LDS RZ, [RZ] ;  /* 0x00000000fffff984 */ /* 0x000fe20000000800 */
[----:B------:R-:W-:Y:S01]  /*7b10*/  @!PT LDS RZ, [RZ] ;  /* 0x00000000fffff984 */ /* 0x000fe20000000800 */
[----:B------:R-:W-:Y:S01]  /*7b20*/  @!PT LDS RZ, [RZ] ;  /* 0x00000000fffff984 */ /* 0x000fe20000000800 */
[----:B------:R1:W-:Y:S01]  /*7b30*/  @P0 LDGSTS.E.BYPASS.LTC128B.128 [R209+0x2900], [R10.64], !P6 ;  /* 0x029000000ad10fae */ /* 0x0003e2000f101d48 */
[----:B------:R-:W-:Y:S02]  /*7b40*/  @P0 IADD3.X R9, R11, R130, RZ, P1, !PT ;  /* 0x000000820b090210 */ /* 0x000fe40000ffe4ff */
[-C--:B------:R-:W-:Y:S03]  /*7b50*/  @P0 IADD3 R6, P1, R8, R138.reuse, RZ ;  /* 0x0000008a08060210 */ /* 0x080fe60007f3e0ff */
[----:B------:R1:W-:Y:S02]  /*7b60*/  @P0 LDGSTS.E.BYPASS.LTC128B.128 [R209+0x3100], [R8.64], !P6 ;  /* 0x0310000008d10fae */ /* 0x0003e4000f101d48 */
[--C-:B------:R-:W-:Y:S01]  /*7b70*/  @P0 IMAD.X R7, R9, 0x1, R130.reuse, P1 ;  /* 0x0000000109070824 */ /* 0x100fe200008e0682 */
[-C--:B------:R-:W-:Y:S04]  /*7b80*/  @P0 IADD3 R4, P1, R6, R138.reuse, RZ ;  /* 0x0000008a06040210 */ /* 0x080fe80007f3e0ff */
[----:B------:R1:W-:Y:S01]  /*7b90*/  @P0 LDGSTS.E.BYPASS.LTC128B.128 [R209+0x3900], [R6.64], !P6 ;  /* 0x0390000006d10fae */ /* 0x0003e2000f101d48 */
[----:B------:R-:W-:Y:S01]  /*7ba0*/  @P0 IMAD.X R5, R7, 0x1, R130, P1 ;  /* 0x0000000107050824 */ /* 0x000fe200008e0682 */
[----:B------:R-:W-:Y:S04]  /*7bb0*/  @P0 IADD3 R12, P1, R4, R138, RZ ;  /* 0x0000008a040c0210 */ /* 0x000fe80007f3e0ff */
[----:B------:R1:W-:Y:S01]  /*7bc0*/  @P0 LDGSTS.E.BYPASS.LTC128B.128 [R209+0x4100], [R4.64], !P6 ;  /* 0x0410000004d10fae */ /* 0x0003e2000f101d48 */
[----:B------:R-:W-:Y:S05]  /*7bd0*/  @P0 IADD3.X R13, R5, R130, RZ, P1, !PT ;  /* 0x00000082050d0210 */ /* 0x000fea0000ffe4ff */
[----:B------:R1:W-:Y:S04]  /*7be0*/  @P0 LDGSTS.E.BYPASS.LTC128B.128 [R209+0x4900], [R12.64], !P6 ;  /* 0x049000000cd10fae */ /* 0x0003e8000f101d48 */
[----:B------:R-:W0:Y:S01]  /*7bf0*/  LDGDEPBAR ;  /* 0x00000000000079af */ /* 0x000e220000000000 */
[----:B------:R-:W-:-:S05]  /*7c00*/  @P0 BRA `(.L_x_271) ;  /* 0xffffb37000000947 */ /* 0x000fca000383ffff */
[----:B------:R-:W-:Y:S01]  /*7c10*/  WARPSYNC 0xffffffff ;  /* 0xffffffff00007948 */ /* 0x000fe20003800000 */
[----:B------:R-:W-:Y:S06]  /*7c20*/  BAR.SYNC.DEFER_BLOCKING 0x0 ;  /* 0x0000000000007b1d */ /* 0x000fec0000010000 */
.L_x_236:
[----:B------:R-:W-:Y:S01]  /*7c30*/  ISETP.GE.AND P0, PT, R143, 0x1, PT ;  /* 0x000000018f00780c */ /* 0x000fe20003f06270 */
[----:B------:R-:W-:Y:S01]  /*7c40*/  BSSY B0, `(.L_x_272) ;  /* 0x000001f000007945 */ /* 0x000fe20003800000 */
[----:B------:R-:W-:-:S11]  /*7c50*/  MOV R0, RZ ;  /* 0x000000ff00007202 */ /* 0x000fd60000000f00 */
[----:B------:R-:W-:Y:S05]  /*7c60*/  @!P0 BRA `(.L_x_273) ;  /* 0x000001c000008947 */ /* 0x000fea0003800000 */
[----:B------:R-:W-:Y:S01]  /*7c70*/  IABS R2, R129 ;  /* 0x0000008100027213 */ /* 0x000fe20000000000 */
[----:B-1----:R-:W-:Y:S01]  /*7c80*/  IMAD.MOV.U32 R4, RZ, RZ, RZ ;  /* 0x000000ffff047224 */ /* 0x002fe200078e00ff */
[----:B------:R-:W-:Y:S02]  /*7c90*/  IADD3 R6, R131, -0x1, R129 ;  /* 0xffffffff83067810 */ /* 0x000fe40007ffe081 */
[----:B------:R-:W1:Y:S02]  /*7ca0*/  I2F.RP R0, R2 ;  /* 0x0000000200007306 */ /* 0x000e640000209400 */
[----:B------:R-:W-:-:S06]  /*7cb0*/  IABS R8, R6 ;  /* 0x0000000600087213 */ /* 0x000fcc0000000000 */
[----:B-1----:R-:W1:Y:S02]  /*7cc0*/  MUFU.RCP R0, R0 ;  /* 0x0000000000007308 */ /* 0x002e640000001000 */
[----:B-1----:R-:W-:-:S06]  /*7cd0*/  IADD3 R0, R0, 0xffffffe, RZ ;  /* 0x0ffffffe00007810 */ /* 0x002fcc0007ffe0ff */
[----:B------:R-:W1:Y:S02]  /*7ce0*/  F2I.FTZ.U32.TRUNC.NTZ R5, R0 ;  /* 0x0000000000057305 */ /* 0x000e64000021f000 */
        /* <DEDUP_REMOVED lines=20> */
.L_x_273:
[----:B------:R-:W-:Y:S05]  /*7e30*/  BSYNC B0 ;  /* 0x0000000000007941 */ /* 0x000fea0003800000 */
.L_x_272:
[----:B------:R-:W2:Y:S01]  /*7e40*/  LDL R2, [R1+0x80] ;  /* 0x0000800001027983 */ /* 0x000ea20000100800 */
        /* <DEDUP_REMOVED lines=33> */
[----:B--2---:R-:W-:-:S04]  /*8060*/  IMAD R252, R2, R0, RZ ;  /* 0x0000000002fc7224 */ /* 0x004fc800078e02ff */
[--C-:B------:R-:W-:Y:S01]  /*8070*/  IMAD.IADD R2, R252, 0x1, R0.reuse ;  /* 0x00000001fc027824 */ /* 0x100fe200078e0200 */
[----:B------:R-:W-:-:S04]  /*8080*/  PRMT R0, RZ, 0x7610, R0 ;  /* 0x00007610ff007816 */ /* 0x000fc80000000000 */
[----:B------:R-:W-:Y:S02]  /*8090*/  IMNMX R228, R131, R2, PT ;  /* 0x0000000283e47217 */ /* 0x000fe40003800200 */
[----:B------:R-:W-:Y:S02]  /*80a0*/  CS2R R130, SRZ ;  /* 0x0000000000827805 */ /* 0x000fe4000001ff00 */
[----:B------:R-:W-:-:S13]  /*80b0*/  ISETP.GT.AND P0, PT, R228, R252, PT ;  /* 0x000000fce400720c */ /* 0x000fda0003f04270 */
[----:B------:R-:W-:Y:S05]  /*80c0*/  @!P0 BRA `(.L_x_274) ;  /* 0x0000c80000008947 */ /* 0x000fea0003800000 */
[----:B------:R-:W2:Y:S04]  /*80d0*/  LDL R3, [R1+0x48] ;  /* 0x0000480001037983 */ /* 0x000ea80000100800 */
[----:B-1----:R-:W3:Y:S04]  /*80e0*/  LDL R4, [R1+0x4c] ;  /* 0x00004c0001047983 */ /* 0x002ee80000100800 */
[----:B------:R-:W4:Y:S04]  /*80f0*/  LDL R10, [R1+0x2c] ;  /* 0x00002c00010a7983 */ /* 0x000f280000100800 */
[----:B------:R-:W4:Y:S04]  /*8100*/  LDL R6, [R1+0x30] ;  /* 0x0000300001067983 */ /* 0x000f280000100800 */
[----:B------:R-:W4:Y:S04]  /*8110*/  LDL R5, [R1+0x78] ;  /* 0x0000780001057983 */ /* 0x000f280000100800 */
[----:B------:R-:W4:Y:S01]  /*8120*/  LDL R9, [R1+0x50] ;  /* 0x0000500001097983 */ /* 0x000f220000100800 */
[----:B------:R-:W-:-:S04]  /*8130*/  ISETP.NE.U32.AND P0, PT, RZ, c[0x0][0x340], PT ;  /* 0x0000d000ff007a0c */ /* 0x000fc80003f05070 */
[----:B------:R-:W-:Y:S02]  /*8140*/  ISETP.NE.AND.EX P3, PT, RZ, c[0x0][0x344], PT, P0 ;  /* 0x0000d100ff007a0c */ /* 0x000fe40003f65300 */
[----:B------:R-:W-:-:S05]  /*8150*/  SHF.R.S32.HI R0, RZ, 0x1f, R144 ;  /* 0x0000001fff007819 */ /* 0x000fca0000011490 */
[----:B------:R-:W-:-:S04]  /*8160*/  IMAD R0, R0, c[0x0][0x178], RZ ;  /* 0x00005e0000007a24 */ /* 0x000fc800078e02ff */
[----:B------:R-:W-:Y:S02]  /*8170*/  IMAD R0, R144, c[0x0][0x17c], R0 ;  /* 0x00005f0090007a24 */ /* 0x000fe400078e0200 */
[----:B--2---:R-:W-:-:S04]  /*8180*/  @P3 IADD3 R2, P0, R3, c[0x0][0x340], RZ ;  /* 0x0000d00003023a10 */ /* 0x004fc80007f1e0ff */
[----:B---3--:R-:W-:-:S05]  /*8190*/  @P3 IADD3.X R3, R4, c[0x0][0x344], RZ, P0, !PT ;  /* 0x0000d10004033a10 */ /* 0x008fca00007fe4ff */
[----:B------:R1:W5:Y:S01]  /*81a0*/  @P3 LDG.E R8, [R2.64] ;  /* 0x0000000802083981 */ /* 0x000362000c1e1900 */
[----:B------:R-:W-:-:S05]  /*81b0*/  IMAD.MOV.U32 R4, RZ, RZ, c[0x0][0x2c4] ;  /* 0x0000b100ff047624 */ /* 0x000fca00078e00ff */
[----:B------:R-:W-:Y:S02]  /*81c0*/  ISETP.NE.AND P1, PT, R4, 0x1, PT ;  /* 0x000000010400780c */ /* 0x000fe40003f25270 */
[----:B------:R-:W-:Y:S02]  /*81d0*/  ISETP.NE.U32.AND P0, PT, RZ, c[0x0][0x348], PT ;  /* 0x0000d200ff007a0c */ /* 0x000fe40003f05070 */
[----:B----4-:R-:W-:Y:S02]  /*81e0*/  LEA R4, R10, R251, 0x7 ;  /* 0x000000fb0a047211 */ /* 0x010fe400078e38ff */
[----:B------:R-:W-:Y:S02]  /*81f0*/  LOP3.LUT R48, R6, 0xffff, RZ, 0xc0, !PT ;  /* 0x0000ffff06307812 */ /* 0x000fe400078ec0ff */
[----:B------:R-:W-:Y:S01]  /*8200*/  ISETP.NE.AND.EX P0, PT, RZ, c[0x0][0x34c], PT, P0 ;  /* 0x0000d300ff007a0c */ /* 0x000fe20003f05300 */
[----:B------:R-:W2:Y:S03]  /*8210*/  S2R R12, SR_TID.X ;  /* 0x00000000000c7919 */ /* 0x000ea60000002100 */
[----:B------:R-:W-:Y:S01]  /*8220*/  SEL R6, R5, RZ, !P0 ;  /* 0x000000ff05067207 */ /* 0x000fe20004000000 */
[----:B-1----:R-:W-:-:S04]  /*8230*/  IMAD.WIDE.U32 R2, R144, c[0x0][0x178], RZ ;  /* 0x00005e0090027a25 */ /* 0x002fc800078e00ff */
[----:B------:R-:W-:Y:S02]  /*8240*/  IMAD.IADD R3, R3, 0x1, R0 ;  /* 0x0000000103037824 */ /* 0x000fe400078e0200 */
[----:B------:R-:W-:Y:S01]  /*8250*/  @P1 IMAD.HI.U32 R7, R4, c[0x0][0x2c8], RZ ;  /* 0x0000b20004071a27 */ /* 0x000fe200078e00ff */
[----:B------:R-:W-:-:S03]  /*8260*/  SEL R5, R9, RZ, !P0 ;  /* 0x000000ff09057207 */ /* 0x000fc60004000000 */
[----:B------:R-:W-:-:S04]  /*8270*/  IMAD.WIDE.U32 R2, R48, c[0x0][0x1b8], R2 ;  /* 0x00006e0030027a25 */ /* 0x000fc800078e0002 */
[----:B------:R-:W-:Y:S01]  /*8280*/  IMAD.MOV.U32 R0, RZ, RZ, R4 ;  /* 0x000000ffff007224 */ /* 0x000fe200078e0004 */
[----:B------:R-:W-:Y:S01]  /*8290*/  @P1 SHF.R.U32.HI R0, RZ, c[0x0][0x2cc], R7 ;  /* 0x0000b300ff001a19 */ /* 0x000fe20000011607 */
[----:B------:R-:W-:Y:S02]  /*82a0*/  IMAD R3, R48, c[0x0][0x1bc], R3 ;  /* 0x00006f0030037a24 */ /* 0x000fe400078e0203 */
[----:B------:R-:W-:Y:S01]  /*82b0*/  IMAD R6, R6, c[0x0][0x1c0], RZ ;  /* 0x0000700006067a24 */ /* 0x000fe200078e02ff */
[----:B------:R-:W-:Y:S01]  /*82c0*/  SHF.R.S32.HI R7, RZ, 0x1f, R0 ;  /* 0x0000001fff077819 */ /* 0x000fe20000011400 */
[----:B------:R-:W-:-:S04]  /*82d0*/  IMAD.WIDE.U32 R2, R5, c[0x0][0x1c0], R2 ;  /* 0x0000700005027a25 */ /* 0x000fc800078e0002 */
[----:B------:R-:W-:Y:S02]  /*82e0*/  IMAD R6, R5, c[0x0][0x1c4], R6 ;  /* 0x0000710005067a24 */ /* 0x000fe400078e0206 */
[----:B------:R-:W-:-:S04]  /*82f0*/  IMAD.MOV R5, RZ, RZ, -R0 ;  /* 0x000000ffff057224 */ /* 0x000fc800078e0a00 */
[----:B------:R-:W-:Y:S01]  /*8300*/  IMAD R4, R5, c[0x0][0x2c4], R4 ;  /* 0x0000b10005047a24 */ /* 0x000fe200078e0204 */
[----:B------:R-:W-:Y:S01]  /*8310*/  IADD3 R3, R3, R6, RZ ;  /* 0x0000000603037210 */ /* 0x000fe20007ffe0ff */
[----:B------:R-:W-:-:S04]  /*8320*/  IMAD R5, R7, c[0x0][0x1b0], RZ ;  /* 0x00006c0007057a24 */ /* 0x000fc800078e02ff */
[C---:B------:R-:W-:Y:S01]  /*8330*/  IMAD R6, R0.reuse, c[0x0][0x1b4], R5 ;  /* 0x00006d0000067a24 */ /* 0x040fe200078e0205 */
[----:B------:R-:W-:Y:S01]  /*8340*/  SHF.R.S32.HI R5, RZ, 0x1f, R4 ;  /* 0x0000001fff057819 */ /* 0x000fe20000011404 */
[----:B------:R-:W-:Y:S01]  /*8350*/  IMAD.WIDE.U32 R2, R0, c[0x0][0x1b0], R2 ;  /* 0x00006c0000027a25 */ /* 0x000fe200078e0002 */
[----:B--2---:R-:W-:-:S03]  /*8360*/  SHF.R.S32.HI R11, RZ, 0x1f, R12 ;  /* 0x0000001fff0b7819 */ /* 0x004fc6000001140c */
[----:B------:R-:W-:Y:S02]  /*8370*/  IMAD R0, R5, c[0x0][0x1a8], RZ ;  /* 0x00006a0005007a24 */ /* 0x000fe400078e02ff */
[----:B------:R-:W-:Y:S01]  /*8380*/  IMAD.IADD R3, R3, 0x1, R6 ;  /* 0x0000000103037824 */ /* 0x000fe200078e0206 */
[----:B------:R-:W-:Y:S01]  /*8390*/  LEA.HI R11, R11, R12, RZ, 0x3 ;  /* 0x0000000c0b0b7211 */ /* 0x000fe200078f18ff */
[C---:B------:R-:W-:Y:S02]  /*83a0*/  IMAD R0, R4.reuse, c[0x0][0x1ac], R0 ;  /* 0x00006b0004007a24 */ /* 0x040fe400078e0200 */
[----:B------:R-:W-:Y:S01]  /*83b0*/  IMAD.WIDE.U32 R2, R4, c[0x0][0x1a8], R2 ;  /* 0x00006a0004027a25 */ /* 0x000fe200078e0002 */
[----:B------:R-:W-:-:S04]  /*83c0*/  SHF.R.S32.HI R11, RZ, 0x3, R11 ;  /* 0x00000003ff0b7819 */ /* 0x000fc8000001140b */
[----:B------:R-:W-:Y:S02]  /*83d0*/  IADD3 R0, R3, R0, RZ ;  /* 0x0000000003007210 */ /* 0x000fe40007ffe0ff */
[----:B------:R-:W-:Y:S01]  /*83e0*/  LEA R6, P0, R2, c[0x0][0x160], 0x1 ;  /* 0x0000580002067a11 */ /* 0x000fe200078008ff */
[----:B------:R-:W-:Y:S01]  /*83f0*/  IMAD R4, R10, 0x80, R11 ;  /* 0x000000800a047824 */ /* 0x000fe200078e020b */
[----:B------:R-:W-:Y:S02]  /*8400*/  ISETP.GE.AND P2, PT, R244, c[0x0][0x198], PT ;  /* 0x00006600f4007a0c */ /* 0x000fe40003f46270 */
[----:B------:R-:W-:Y:S02]  /*8410*/  LEA.HI.X R5, R2, c[0x0][0x164], R0, 0x1, P0 ;  /* 0x0000590002057a11 */ /* 0x000fe400000f0c00 */
[----:B------:R-:W-:Y:S02]  /*8420*/  IADD3 R161, R228, -0x1, RZ ;  /* 0xffffffffe4a17810 */ /* 0x000fe40007ffe0ff */
[----:B------:R-:W-:Y:S01]  /*8430*/  @!P3 MOV R8, R9 ;  /* 0x000000090008b202 */ /* 0x000fe20000000f00 */
[----:B------:R-:W-:Y:S05]  /*8440*/  BRA.DIV ~URZ, `(.L_x_275) ;  /* 0x000105127f007947 */ /* 0x000fea000b800000 */
[----:B------:R1:W2:Y:S02]  /*8450*/  SHFL.IDX PT, R7, R5, RZ, 0x181f ;  /* 0x00181fff05077589 */ /* 0x0002a400000e0000 */
.L_x_415:
[----:B------:R-:W-:Y:S05]  /*8460*/  BRA.DIV ~URZ, `(.L_x_276) ;  /* 0x000105627f007947 */ /* 0x000fea000b800000 */
[----:B------:R3:W4:Y:S02]  /*8470*/  SHFL.IDX PT, R2, R6, RZ, 0x181f ;  /* 0x00181fff06027589 */ /* 0x00072400000e0000 */
.L_x_416:
[----:B------:R-:W-:Y:S01]  /*8480*/  IMAD R0, R147, c[0x0][0x2c4], RZ ;  /* 0x0000b10093007a24 */ /* 0x000fe200078e02ff */
[----:B------:R-:W-:Y:S04]  /*8490*/  BSSY B0, `(.L_x_277) ;  /* 0x0000009000007945 */ /* 0x000fe80003800000 */
[----:B------:R-:W-:-:S13]  /*84a0*/  ISETP.GE.AND P0, PT, R4, R0, PT ;  /* 0x000000000400720c */ /* 0x000fda0003f06270 */
[----:B------:R-:W-:Y:S05]  /*84b0*/  @P0 BRA `(.L_x_278) ;  /* 0x0000006000000947 */ /* 0x000fea0003800000 */
[----:B----4-:R-:W-:-:S04]  /*84c0*/  LEA R2, P0, R244, R2, 0x1 ;  /* 0x00000002f4027211 */ /* 0x010fc800078008ff */
[----:B--2---:R-:W-:-:S05]  /*84d0*/  LEA.HI.X R3, R244, R7, R245, 0x1, P0 ;  /* 0x00000007f4037211 */ /* 0x004fca00000f0cf5 */
[----:B------:R-:W-:Y:S01]  /*84e0*/  @!PT LDS RZ, [RZ] ;  /* 0x00000000fffff984 */ /* 0x000fe20000000800 */
[----:B------:R-:W-:Y:S01]  /*84f0*/  @!PT LDS RZ, [RZ] ;  /* 0x00000000fffff984 */ /* 0x000fe20000000800 */
[----:B------:R-:W-:Y:S01]  /*8500*/  @!PT LDS RZ, [RZ] ;  /* 0x00000000fffff984 */ /* 0x000fe20000000800 */
[----:B------:R2:W-:Y:S04]  /*8510*/  LDGSTS.E.BYPASS.LTC128B.128 [R209+0x5100], [R2.64], !P2 ;  /* 0x0510000002d17fae */ /* 0x0005e8000d101d48 */
.L_x_278:
[----:B------:R-:W-:Y:S05]  /*8520*/  BSYNC B0 ;  /* 0x0000000000007941 */ /* 0x000fea0003800000 */
.L_x_277:
[----:B------:R-:W-:Y:S05]  /*8530*/  BRA.DIV ~URZ, `(.L_x_279) ;  /* 0x000105027f007947 */ /* 0x000fea000b800000 */
[----:B--2---:R2:W1:Y:S04]  /*8540*/  SHFL.IDX PT, R7, R5, 0x1, 0x181f ;  /* 0x00381f0005077f89 */ /* 0x00446800000e0000 */
[----:B----4-:R2:W4:Y:S02]  /*8550*/  SHFL.IDX PT, R2, R6, 0x1, 0x181f ;  /* 0x00381f0006027f89 */ /* 0x01052400000e0000 */
.L_x_417:
[----:B------:R-:W-:Y:S01]  /*8560*/  IADD3 R3, R4, 0x10, RZ ;  /* 0x0000001004037810 */ /* 0x000fe20007ffe0ff */
[----:B------:R-:W-:Y:S03]  /*8570*/  BSSY B0, `(.L_x_280) ;  /* 0x0000009000007945 */ /* 0x000fe60003800000 */
[----:B------:R-:W-:-:S13]  /*8580*/  ISETP.GE.AND P0, PT, R3, R0, PT ;  /* 0x000000000300720c */ /* 0x000fda0003f06270 */
[----:B------:R-:W-:Y:S05]  /*8590*/  @P0 BRA `(.L_x_281) ;  /* 0x0000006000000947 */ /* 0x000fea0003800000 */
[----:B----4-:R-:W-:-:S04]  /*85a0*/  LEA R2, P0, R244, R2, 0x1 ;  /* 0x00000002f4027211 */ /* 0x010fc800078008ff */
[----:B-1----:R-:W-:-:S05]  /*85b0*/  LEA.HI.X R3, R244, R7, R245, 0x1, P0 ;  /* 0x00000007f4037211 */ /* 0x002fca00000f0cf5 */
[----:B------:R-:W-:Y:S01]  /*85c0*/  @!PT LDS RZ, [RZ] ;  /* 0x00000000fffff984 */ /* 0x000fe20000000800 */
[----:B------:R-:W-:Y:S01]  /*85d0*/  @!PT LDS RZ, [RZ] ;  /* 0x00000000fffff984 */ /* 0x000fe20000000800 */
[----:B------:R-:W-:Y:S01]  /*85e0*/  @!PT LDS RZ, [RZ] ;  /* 0x00000000fffff984 */ /* 0x000fe20000000800 */
[----:B------:R1:W-:Y:S04]  /*85f0*/  LDGSTS.E.BYPASS.LTC128B.128 [R209+0x5900], [R2.64], !P2 ;  /* 0x0590000002d17fae */ /* 0x0003e8000d101d48 */
.L_x_281:
[----:B------:R-:W-:Y:S05]  /*8600*/  BSYNC B0 ;  /* 0x0000000000007941 */ /* 0x000fea0003800000 */
.L_x_280:
[----:B------:R-:W-:Y:S05]  /*8610*/  BRA.DIV ~URZ, `(.L_x_282) ;  /* 0x000104f27f007947 */ /* 0x000fea000b800000 */
[----:B-1----:R1:W2:Y:S02]  /*8620*/  SHFL.IDX PT, R7, R5, 0x2, 0x181f ;  /* 0x00581f0005077f89 */ /* 0x0022a400000e0000 */
.L_x_418:
[----:B------:R-:W-:Y:S05]  /*8630*/  BRA.DIV ~URZ, `(.L_x_283) ;  /* 0x000105427f007947 */ /* 0x000fea000b800000 */
[----:B----4-:R4:W1:Y:S02]  /*8640*/  SHFL.IDX PT, R2, R6, 0x2, 0x181f ;  /* 0x00581f0006027f89 */ /* 0x01086400000e0000 */
.L_x_419:
[----:B------:R-:W-:Y:S01]  /*8650*/  IADD3 R3, R4, 0x20, RZ ;  /* 0x0000002004037810 */ /* 0x000fe20007ffe0ff */
[----:B------:R-:W-:Y:S03]  /*8660*/  BSSY B0, `(.L_x_284) ;  /* 0x0000009000007945 */ /* 0x000fe60003800000 */
[----:B------:R-:W-:-:S13]  /*8670*/  ISETP.GE.AND P0, PT, R3, R0, PT ;  /* 0x000000000300720c */ /* 0x000fda0003f06270 */
[----:B------:R-:W-:Y:S05]  /*8680*/  @P0 BRA `(.L_x_285) ;  /* 0x0000006000000947 */ /* 0x000fea0003800000 */
[----:B-1----:R-:W-:-:S04]  /*8690*/  LEA R2, P0, R244, R2, 0x1 ;  /* 0x00000002f4027211 */ /* 0x002fc800078008ff */
[----:B--2---:R-:W-:-:S05]  /*86a0*/  LEA.HI.X R3, R244, R7, R245, 0x1, P0 ;  /* 0x00000007f4037211 */ /* 0x004fca00000f0cf5 */
[----:B------:R-:W-:Y:S01]  /*86b0*/  @!PT LDS RZ, [RZ] ;  /* 0x00000000fffff984 */ /* 0x000fe20000000800 */
[----:B------:R-:W-:Y:S01]  /*86c0*/  @!PT LDS RZ, [RZ] ;  /* 0x00000000fffff984 */ /* 0x000fe20000000800 */
[----:B------:R-:W-:Y:S01]  /*86d0*/  @!PT LDS RZ, [RZ] ;  /* 0x00000000fffff984 */ /* 0x000fe20000000800 */
[----:B------:R1:W-:Y:S04]  /*86e0*/  LDGSTS.E.BYPASS.LTC128B.128 [R209+0x6100], [R2.64], !P2 ;  /* 0x0610000002d17fae */ /* 0x0003e8000d101d48 */
.L_x_285:
[----:B------:R-:W-:Y:S05]  /*86f0*/  BSYNC B0 ;  /* 0x0000000000007941 */ /* 0x000fea0003800000 */
.L_x_284:
[----:B------:R-:W-:Y:S05]  /*8700*/  BRA.DIV ~URZ, `(.L_x_286) ;  /* 0x000104e27f007947 */ /* 0x000fea000b800000 */
[----:B--2---:R2:W3:Y:S04]  /*8710*/  SHFL.IDX PT, R7, R5, 0x3, 0x181f ;  /* 0x00781f0005077f89 */ /* 0x0044e800000e0000 */
[----:B-1----:R2:W1:Y:S02]  /*8720*/  SHFL.IDX PT, R2, R6, 0x3, 0x181f ;  /* 0x00781f0006027f89 */ /* 0x00246400000e0000 */
.L_x_420:
[----:B------:R-:W-:Y:S01]  /*8730*/  IADD3 R3, R4, 0x30, RZ ;  /* 0x0000003004037810 */ /* 0x000fe20007ffe0ff */
[----:B------:R-:W-:Y:S03]  /*8740*/  BSSY B0, `(.L_x_287) ;  /* 0x0000009000007945 */ /* 0x000fe60003800000 */
[----:B------:R-:W-:-:S13]  /*8750*/  ISETP.GE.AND P0, PT, R3, R0, PT ;  /* 0x000000000300720c */ /* 0x000fda0003f06270 */
[----:B------:R-:W-:Y:S05]  /*8760*/  @P0 BRA `(.L_x_288) ;  /* 0x0000006000000947 */ /* 0x000fea0003800000 */
[----:B-1----:R-:W-:-:S04]  /*8770*/  LEA R2, P0, R244, R2, 0x1 ;  /* 0x00000002f4027211 */ /* 0x002fc800078008ff */
[----:B---3--:R-:W-:-:S05]  /*8780*/  LEA.HI.X R3, R244, R7, R245, 0x1, P0 ;  /* 0x00000007f4037211 */ /* 0x008fca00000f0cf5 */
[----:B------:R-:W-:Y:S01]  /*8790*/  @!PT LDS RZ, [RZ] ;  /* 0x00000000fffff984 */ /* 0x000fe20000000800 */
[----:B------:R-:W-:Y:S01]  /*87a0*/  @!PT LDS RZ, [RZ] ;  /* 0x00000000fffff984 */ /* 0x000fe20000000800 */
[----:B------:R-:W-:Y:S01]  /*87b0*/  @!PT LDS RZ, [RZ] ;  /* 0x00000000fffff984 */ /* 0x000fe20000000800 */
[----:B------:R1:W-:Y:S04]  /*87c0*/  LDGSTS.E.BYPASS.LTC128B.128 [R209+0x6900], [R2.64], !P2 ;  /* 0x0690000002d17fae */ /* 0x0003e8000d101d48 */
.L_x_288:
[----:B------:R-:W-:Y:S05]  /*87d0*/  BSYNC B0 ;  /* 0x0000000000007941 */ /* 0x000fea0003800000 */
.L_x_287:
[----:B------:R-:W-:Y:S05]  /*87e0*/  BRA.DIV ~URZ, `(.L_x_289) ;  /* 0x000104d27f007947 */ /* 0x000fea000b800000 */
[----:B---3--:R3:W2:Y:S02]  /*87f0*/  SHFL.IDX PT, R7, R5, 0x4, 0x181f ;  /* 0x00981f0005077f89 */ /* 0x0086a400000e0000 */
.L_x_421:
[----:B------:R-:W-:Y:S05]  /*8800*/  BRA.DIV ~URZ, `(.L_x_290) ;  /* 0x000105227f007947 */ /* 0x000fea000b800000 */
[----:B-1----:R1:W3:Y:S02]  /*8810*/  SHFL.IDX PT, R2, R6, 0x4, 0x181f ;  /* 0x00981f0006027f89 */ /* 0x0022e400000e0000 */
.L_x_422:
[----:B------:R-:W-:Y:S01]  /*8820*/  IADD3 R3, R4, 0x40, RZ ;  /* 0x0000004004037810 */ /* 0x000fe20007ffe0ff */
[----:B------:R-:W-:Y:S03]  /*8830*/  BSSY B0, `(.L_x_291) ;  /* 0x0000009000007945 */ /* 0x000fe60003800000 */
[----:B------:R-:W-:-:S13]  /*8840*/  ISETP.GE.AND P0, PT, R3, R0, PT ;  /* 0x000000000300720c */ /* 0x000fda0003f06270 */
[----:B------:R-:W-:Y:S05]  /*8850*/  @P0 BRA `(.L_x_292) ;  /* 0x0000006000000947 */ /* 0x000fea0003800000 */
[----:B---3--:R-:W-:-:S04]  /*8860*/  LEA R2, P0, R244, R2, 0x1 ;  /* 0x00000002f4027211 */ /* 0x008fc800078008ff */
[----:B--2---:R-:W-:-:S05]  /*8870*/  LEA.HI.X R3, R244, R7, R245, 0x1, P0 ;  /* 0x00000007f4037211 */ /* 0x004fca00000f0cf5 */
[----:B------:R-:W-:Y:S01]  /*8880*/  @!PT LDS RZ, [RZ] ;  /* 0x00000000fffff984 */ /* 0x000fe20000000800 */
[----:B------:R-:W-:Y:S01]  /*8890*/  @!PT LDS RZ, [RZ] ;  /* 0x00000000fffff984 */ /* 0x000fe20000000800 */
[----:B------:R-:W-:Y:S01]  /*88a0*/  @!PT LDS RZ, [RZ] ;  /* 0x00000000fffff984 */ /* 0x000fe20000000800 */
[----:B------:R2:W-:Y:S04]  /*88b0*/  LDGSTS.E.BYPASS.LTC128B.128 [R209+0x7100], [R2.64], !P2 ;  /* 0x0710000002d17fae */ /* 0x0005e8000d101d48 */
.L_x_292:
[----:B------:R-:W-:Y:S05]  /*88c0*/  BSYNC B0 ;  /* 0x0000000000007941 */ /* 0x000fea0003800000 */
.L_x_291:
[----:B------:R-:W-:Y:S05]  /*88d0*/  BRA.DIV ~URZ, `(.L_x_293) ;  /* 0x000104c27f007947 */ /* 0x000fea000b800000 */
[----:B--2---:R2:W1:Y:S04]  /*88e0*/  SHFL.IDX PT, R7, R5, 0x5, 0x181f ;  /* 0x00b81f0005077f89 */ /* 0x00446800000e0000 */
[----:B---3--:R2:W3:Y:S02]  /*88f0*/  SHFL.IDX PT, R2, R6, 0x5, 0x181f ;  /* 0x00b81f0006027f89 */ /* 0x0084e400000e0000 */
.L_x_423:
[----:B------:R-:W-:Y:S01]  /*8900*/  IADD3 R3, R4, 0x50, RZ ;  /* 0x0000005004037810 */ /* 0x000fe20007ffe0ff */
[----:B------:R-:W-:Y:S03]  /*8910*/  BSSY B0, `(.L_x_294) ;  /* 0x0000009000007945 */ /* 0x000fe60003800000 */
[----:B------:R-:W-:-:S13]  /*8920*/  ISETP.GE.AND P0, PT, R3, R0, PT ;  /* 0x000000000300720c */ /* 0x000fda0003f06270 */
[----:B------:R-:W-:Y:S05]  /*8930*/  @P0 BRA `(.L_x_295) ;  /* 0x0000006000000947 */ /* 0x000fea0003800000 */
[----:B---3--:R-:W-:-:S04]  /*8940*/  LEA R2, P0, R244, R2, 0x1 ;  /* 0x00000002f4027211 */ /* 0x008fc800078008ff */
[----:B-1----:R-:W-:-:S05]  /*8950*/  LEA.HI.X R3, R244, R7, R245, 0x1, P0 ;  /* 0x00000007f4037211 */ /* 0x002fca00000f0cf5 */
[----:B------:R-:W-:Y:S01]  /*8960*/  @!PT LDS RZ, [RZ] ;  /* 0x00000000fffff984 */ /* 0x000fe20000000800 */
[----:B------:R-:W-:Y:S01]  /*8970*/  @!PT LDS RZ, [RZ] ;  /* 0x00000000fffff984 */ /* 0x000fe20000000800 */
[----:B------:R-:W-:Y:S01]  /*8980*/  @!PT LDS RZ, [RZ] ;  /* 0x00000000fffff984 */ /* 0x000fe20000000800 */
[----:B------:R1:W-:Y:S04]  /*8990*/  LDGSTS.E.BYPASS.LTC128B.128 [R209+0x7900], [R2.64], !P2 ;  /* 0x0790000002d17fae */ /* 0x0003e8000d101d48 */
.L_x_295:
[----:B------:R-:W-:Y:S05]  /*89a0*/  BSYNC B0 ;  /* 0x0000000000007941 */ /* 0x000fea0003800000 */
.L_x_294:
[----:B------:R-:W-:Y:S05]  /*89b0*/  BRA.DIV ~URZ, `(.L_x_296) ;  /* 0x000104b27f007947 */ /* 0x000fea000b800000 */
[----:B-1----:R1:W2:Y:S02]  /*89c0*/  SHFL.IDX PT, R7, R5, 0x6, 0x181f ;  /* 0x00d81f0005077f89 */ /* 0x0022a400000e0000 */
.L_x_424:
[----:B------:R-:W-:Y:S05]  /*89d0*/  BRA.DIV ~URZ, `(.L_x_297) ;  /* 0x000105027f007947 */ /* 0x000fea000b800000 */
[----:B---3--:R3:W1:Y:S02]  /*89e0*/  SHFL.IDX PT, R2, R6, 0x6, 0x181f ;  /* 0x00d81f0006027f89 */ /* 0x00866400000e0000 */
.L_x_425:
        /* <DEDUP_REMOVED lines=10> */
.L_x_299:
[----:B------:R-:W-:Y:S05]  /*8a90*/  BSYNC B0 ;  /* 0x0000000000007941 */ /* 0x000fea0003800000 */
.L_x_298:
[----:B------:R-:W-:Y:S05]  /*8aa0*/  BRA.DIV ~URZ, `(.L_x_300) ;  /* 0x000104a27f007947 */ /* 0x000fea000b800000 */
[----:B-12---:R-:W1:Y:S04]  /*8ab0*/  SHFL.IDX PT, R5, R5, 0x7, 0x181f ;  /* 0x00f81f0005057f89 */ /* 0x006e6800000e0000 */
[----:B------:R2:W3:Y:S02]  /*8ac0*/  SHFL.IDX PT, R3, R6, 0x7, 0x181f ;  /* 0x00f81f0006037f89 */ /* 0x0004e400000e0000 */
.L_x_426:
[----:B------:R-:W-:Y:S01]  /*8ad0*/  IADD3 R2, R4, 0x70, RZ ;  /* 0x0000007004027810 */ /* 0x000fe20007ffe0ff */
[----:B-----5:R-:W-:-:S03]  /*8ae0*/  IMAD.WIDE.U32 R168, R8, c[0x0][0x2b0], RZ ;  /* 0x0000ac0008a87a25 */ /* 0x020fc600078e00ff */
[----:B------:R-:W-:Y:S02]  /*8af0*/  ISETP.GE.AND P0, PT, R2, R0, PT ;  /* 0x000000000200720c */ /* 0x000fe40003f06270 */
[----:B------:R2:W-:Y:S11]  /*8b00*/  STL.64 [R1+0x18], R168 ;  /* 0x000018a801007387 */ /* 0x0005f60000100a00 */
[----:B---3--:R-:W-:-:S04]  /*8b10*/  @!P0 LEA R2, P1, R244, R3, 0x1 ;  /* 0x00000003f4028211 */ /* 0x008fc800078208ff */
[----:B-1----:R-:W-:-:S05]  /*8b20*/  @!P0 LEA.HI.X R3, R244, R5, R245, 0x1, P1 ;  /* 0x00000005f4038211 */ /* 0x002fca00008f0cf5 */
[----:B------:R-:W-:Y:S01]  /*8b30*/  @!PT LDS RZ, [RZ] ;  /* 0x00000000fffff984 */ /* 0x000fe20000000800 */
[----:B------:R-:W-:Y:S01]  /*8b40*/  @!PT LDS RZ, [RZ] ;  /* 0x00000000fffff984 */ /* 0x000fe20000000800 */
[----:B------:R-:W-:Y:S01]  /*8b50*/  @!PT LDS RZ, [RZ] ;  /* 0x00000000fffff984 */ /* 0x000fe20000000800 */
[----:B------:R1:W-:Y:S04]  /*8b60*/  @!P0 LDGSTS.E.BYPASS.LTC128B.128 [R209+0x8900], [R2.64], !P2 ;  /* 0x0890000002d18fae */ /* 0x0003e8000d101d48 */
[----:B------:R-:W0:Y:S01]  /*8b70*/  LDGDEPBAR ;  /* 0x00000000000079af */ /* 0x000e220000000000 */
[----:B------:R-:W-:Y:S01]  /*8b80*/  WARPSYNC 0xffffffff ;  /* 0xffffffff00007948 */ /* 0x000fe20003800000 */
[----:B-1----:R-:W-:-:S05]  /*8b90*/  SHF.R.S32.HI R2, RZ, 0x1f, R8 ;  /* 0x0000001fff027819 */ /* 0x002fca0000011408 */
[----:B------:R-:W-:-:S04]  /*8ba0*/  IMAD R2, R2, c[0x0][0x2b0], RZ ;  /* 0x0000ac0002027a24 */ /* 0x000fc800078e02ff */
[----:B------:R-:W-:-:S04]  /*8bb0*/  IMAD R2, R8, c[0x0][0x2b4], R2 ;  /* 0x0000ad0008027a24 */ /* 0x000fc800078e0202 */
[----:B------:R-:W-:-:S05]  /*8bc0*/  IMAD.IADD R166, R169, 0x1, R2 ;  /* 0x00000001a9a67824 */ /* 0x000fca00078e0202 */
[----:B------:R2:W-:Y:S02]  /*8bd0*/  STL [R1+0x20], R166 ;  /* 0x000020a601007387 */ /* 0x0005e40000100800 */
[----:B------:R-:W3:Y:S01]  /*8be0*/  LDL R167, [R1+0x24] ;  /* 0x0000240001a77983 */ /* 0x000ee20000100800 */
[----:B------:R-:W-:Y:S02]  /*8bf0*/  IMAD.MOV.U32 R159, RZ, RZ, 0x50 ;  /* 0x00000050ff9f7424 */ /* 0x000fe400078e00ff */
[----:B------:R-:W-:Y:S02]  /*8c00*/  IMAD.MOV.U32 R162, RZ, RZ, c[0x0][0x2b8] ;  /* 0x0000ae00ffa27624 */ /* 0x000fe400078e00ff */
[----:B------:R-:W-:Y:S02]  /*8c10*/  IMAD R159, R228, R159, -0x50 ;  /* 0xffffffb0e49f7424 */ /* 0x000fe400078e029f */
[----:B------:R-:W-:Y:S01]  /*8c20*/  IMAD.MOV.U32 R235, RZ, RZ, RZ ;  /* 0x000000ffffeb7224 */ /* 0x000fe200078e00ff */
[----:B------:R-:W-:Y:S01]  /*8c30*/  BAR.SYNC.DEFER_BLOCKING 0x0 ;  /* 0x0000000000007b1d */ /* 0x000fe20000010000 */
[----:B------:R-:W-:Y:S01]  /*8c40*/  ISETP.NE.AND P1, PT, R162, 0x1, PT ;  /* 0x00000001a200780c */ /* 0x000fe20003f25270 */
[----:B------:R-:W-:-:S05]  /*8c50*/  IMAD.IADD R3, R251, 0x1, R159 ;  /* 0x00000001fb037824 */ /* 0x000fca00078e029f */
[----:B------:R-:W-:-:S04]  /*8c60*/  ISETP.GE.AND P0, PT, R3, R143, PT ;  /* 0x0000008f0300720c */ /* 0x000fc80003f06270 */
[----:B------:R-:W-:Y:S01]  /*8c70*/  ISETP.GT.OR P0, PT, R251, 0x4f, P0 ;  /* 0x0000004ffb00780c */ /* 0x000fe20000704670 */
[----:B---3--:R-:W-:-:S04]  /*8c80*/  IMAD.IADD R3, R3, 0x1, R167 ;  /* 0x0000000103037824 */ /* 0x008fc800078e02a7 */
[----:B------:R-:W-:-:S04]  /*8c90*/  @P1 IMAD.HI.U32 R4, R3, c[0x0][0x2bc], RZ ;  /* 0x0000af0003041a27 */ /* 0x000fc800078e00ff */
[----:B------:R-:W-:Y:S01]  /*8ca0*/  IMAD.MOV.U32 R2, RZ, RZ, R3 ;  /* 0x000000ffff027224 */ /* 0x000fe200078e0003 */
[----:B------:R-:W-:-:S04]  /*8cb0*/  @P1 SHF.R.U32.HI R2, RZ, c[0x0][0x2c0], R4 ;  /* 0x0000b000ff021a19 */ /* 0x000fc80000011604 */
[----:B------:R-:W-:-:S04]  /*8cc0*/  @!P0 IADD3 R5, P1, R2, R168, RZ ;  /* 0x000000a802058210 */ /* 0x000fc80007f3e0ff */
[----:B--2-4-:R-:W-:Y:S02]  /*8cd0*/  @!P0 LEA.HI.X.SX32 R6, R2, R166, 0x1, P1 ;  /* 0x000000a602068211 */ /* 0x014fe400008f0eff */
[----:B------:R-:W-:-:S04]  /*8ce0*/  @!P0 LEA R4, P1, R5, c[0x0][0x2a0], 0x2 ;  /* 0x0000a80005048a11 */ /* 0x000fc800078210ff */
[----:B------:R-:W-:-:S05]  /*8cf0*/  @!P0 LEA.HI.X R5, R5, c[0x0][0x2a4], R6, 0x2, P1 ;  /* 0x0000a90005058a11 */ /* 0x000fca00008f1406 */
[----:B------:R1:W2:Y:S01]  /*8d00*/  @!P0 LDG.E R235, [R4.64] ;  /* 0x0000000804eb8981 */ /* 0x0002a2000c1e1900 */
[----:B------:R-:W-:Y:S01]  /*8d10*/  IMAD.MOV R2, RZ, RZ, -R2 ;  /* 0x000000ffff027224 */ /* 0x000fe200078e0a02 */
[----:B------:R-:W-:Y:S01]  /*8d20*/  BSSY B0, `(.L_x_301) ;  /* 0x000003d000007945 */ /* 0x000fe20003800000 */
[----:B------:R-:W-:Y:S01]  /*8d30*/  IMAD.WIDE.U32 R164, R48, c[0x0][0x1e8], RZ ;  /* 0x00007a0030a47a25 */ /* 0x000fe200078e00ff */
[----:B------:R-:W3:Y:S03]  /*8d40*/  S2R R7, SR_TID.X ;  /* 0x0000000000077919 */ /* 0x000ee60000002100 */
[----:B------:R-:W-:Y:S01]  /*8d50*/  IMAD R240, R2, c[0x0][0x2b8], R3 ;  /* 0x0000ae0002f07a24 */ /* 0x000fe200078e0203 */
[----:B------:R-:W-:Y:S01]  /*8d60*/  STL.64 [R1+0x10], R164 ;  /* 0x000010a401007387 */ /* 0x000fe20000100a00 */
[----:B------:R-:W-:Y:S02]  /*8d70*/  IMAD R163, R48, c[0x0][0x1ec], R165 ;  /* 0x00007b0030a37a24 */ /* 0x000fe400078e02a5 */
[----:B------:R-:W-:Y:S01]  /*8d80*/  IMAD.WIDE.U32 R2, R240, c[0x0][0x1e0], RZ ;  /* 0x00007800f0027a25 */ /* 0x000fe200078e00ff */
[----:B------:R-:W-:-:S02]  /*8d90*/  SHF.R.S32.HI R49, RZ, 0x1f, R240 ;  /* 0x0000001fff317819 */ /* 0x000fc400000114f0 */
[----:B------:R-:W-:Y:S01]  /*8da0*/  STL [R1+0xc], R163 ;  /* 0x00000ca301007387 */ /* 0x000fe20000100800 */
[----:B------:R-:W-:Y:S02]  /*8db0*/  IMAD R160, R161, -0x50, R143 ;  /* 0xffffffb0a1a07824 */ /* 0x000fe400078e028f */
[----:B-1----:R-:W-:Y:S01]  /*8dc0*/  IMAD R4, R49, c[0x0][0x1e0], RZ ;  /* 0x0000780031047a24 */ /* 0x002fe200078e02ff */
[----:B---3--:R-:W-:-:S03]  /*8dd0*/  SHF.R.S32.HI R9, RZ, 0x1f, R7 ;  /* 0x0000001fff097819 */ /* 0x008fc60000011407 */
[----:B------:R-:W-:Y:S01]  /*8de0*/  IMAD R4, R240, c[0x0][0x1e4], R4 ;  /* 0x00007900f0047a24 */ /* 0x000fe200078e0204 */
[----:B------:R-:W-:-:S03]  /*8df0*/  LEA.HI R9, R9, R7, RZ, 0x3 ;  /* 0x0000000709097211 */ /* 0x000fc600078f18ff */
[----:B------:R-:W-:Y:S01]  /*8e00*/  IMAD.IADD R3, R3, 0x1, R4 ;  /* 0x0000000103037824 */ /* 0x000fe200078e0204 */
[----:B------:R-:W-:-:S05]  /*8e10*/  SHF.R.S32.HI R9, RZ, 0x3, R9 ;  /* 0x00000003ff097819 */ /* 0x000fca0000011409 */
[----:B------:R-:W-:-:S05]  /*8e20*/  IMAD.IADD R47, R160, 0x1, -R9 ;  /* 0x00000001a02f7824 */ /* 0x000fca00078e0a09 */
[C---:B------:R-:W-:Y:S02]  /*8e30*/  ISETP.GE.AND P1, PT, R47.reuse, 0x1, PT ;  /* 0x000000012f00780c */ /* 0x040fe40003f26270 */
[----:B------:R-:W-:-:S11]  /*8e40*/  ISETP.GE.AND P4, PT, R47, 0x21, PT ;  /* 0x000000212f00780c */ /* 0x000fd60003f86270 */
[----:B------:R-:W-:Y:S02]  /*8e50*/  @P1 ISETP.GE.AND P5, PT, R244, c[0x0][0x1d4], PT ;  /* 0x00007500f4001a0c */ /* 0x000fe40003fa6270 */
        /* <DEDUP_REMOVED lines=8> */
[----:B------:R-:W-:Y:S01]  /*8ee0*/  SHFL.IDX PT, R9, R2, 0x2, 0x181f ;  /* 0x00581f0002097f89 */ /* 0x000fe200000e0000 */
[----:B------:R-:W-:-:S03]  /*8ef0*/  ISETP.GE.AND P0, PT, R47, 0x11, PT ;  /* 0x000000112f00780c */ /* 0x000fc60003f06270 */
[----:B------:R-:W1:Y:S04]  /*8f00*/  SHFL.IDX PT, R3, R2, RZ, 0x181f ;  /* 0x00181fff02037589 */ /* 0x000e6800000e0000 */
[----:B------:R-:W2:Y:S04]  /*8f10*/  SHFL.IDX PT, R4, R2, 0x1, 0x181f ;  /* 0x00381f0002047f89 */ /* 0x000ea800000e0000 */
[----:B------:R-:W3:Y:S04]  /*8f20*/  SHFL.IDX PT, R7, R8, RZ, 0x181f ;  /* 0x00181fff08077589 */ /* 0x000ee800000e0000 */
[----:B------:R-:W4:Y:S04]  /*8f30*/  SHFL.IDX PT, R5, R8, 0x1, 0x181f ;  /* 0x00381f0008057f89 */ /* 0x000f2800000e0000 */
[----:B------:R-:W-:Y:S04]  /*8f40*/  SHFL.IDX PT, R10, R2, 0x3, 0x181f ;  /* 0x00781f00020a7f89 */ /* 0x000fe800000e0000 */
[----:B------:R-:W5:Y:S01]  /*8f50*/  SHFL.IDX PT, R11, R8, 0x2, 0x181f ;  /* 0x00581f00080b7f89 */ /* 0x000f6200000e0000 */
[----:B-1----:R-:W-:-:S03]  /*8f60*/  @P1 LEA R6, P2, R244, R3, 0x1 ;  /* 0x00000003f4061211 */ /* 0x002fc600078408ff */
[----:B------:R-:W-:Y:S01]  /*8f70*/  SHFL.IDX PT, R2, R2, 0x4, 0x181f ;  /* 0x00981f0002027f89 */ /* 0x000fe200000e0000 */
[----:B--2---:R-:W-:-:S03]  /*8f80*/  @P0 LEA R4, P3, R244, R4, 0x1 ;  /* 0x00000004f4040211 */ /* 0x004fc600078608ff */
[----:B------:R-:W1:Y:S01]  /*8f90*/  SHFL.IDX PT, R3, R8, 0x3, 0x181f ;  /* 0x00781f0008037f89 */ /* 0x000e6200000e0000 */
[C-C-:B---3--:R-:W-:Y:S02]  /*8fa0*/  @P1 LEA.HI.X R7, R244.reuse, R7, R245.reuse, 0x1, P2 ;  /* 0x00000007f4071211 */ /* 0x148fe400010f0cf5 */
[C---:B------:R-:W-:Y:S02]  /*8fb0*/  @P0 ISETP.GE.AND P2, PT, R244.reuse, c[0x0][0x1d4], PT ;  /* 0x00007500f4000a0c */ /* 0x040fe40003f46270 */
[C---:B----4-:R-:W-:Y:S01]  /*8fc0*/  @P0 LEA.HI.X R5, R244.reuse, R5, R245, 0x1, P3 ;  /* 0x00000005f4050211 */ /* 0x050fe200018f0cf5 */
[----:B------:R2:W-:Y:S01]  /*8fd0*/  @P1 LDGSTS.E.BYPASS.LTC128B.128 [R209+0x2900], [R6.64], !P5 ;  /* 0x0290000006d11fae */ /* 0x0005e2000e901d48 */
[----:B------:R-:W-:Y:S02]  /*8fe0*/  ISETP.GE.AND P3, PT, R47, 0x31, PT ;  /* 0x000000312f00780c */ /* 0x000fe40003f66270 */
[----:B------:R-:W-:-:S07]  /*8ff0*/  @P4 ISETP.GE.AND P5, PT, R244, c[0x0][0x1d4], PT ;  /* 0x00007500f4004a0c */ /* 0x000fce0003fa6270 */
[----:B------:R3:W-:Y:S04]  /*9000*/  @P0 LDGSTS.E.BYPASS.LTC128B.128 [R209+0x3100], [R4.64], !P2 ;  /* 0x0310000004d10fae */ /* 0x0007e8000d101d48 */
[C---:B------:R-:W-:Y:S02]  /*9010*/  @P3 ISETP.GE.AND P0, PT, R244.reuse, c[0x0][0x1d4], PT ;  /* 0x00007500f4003a0c */ /* 0x040fe40003f06270 */
[----:B--2---:R-:W-:-:S04]  /*9020*/  @P4 LEA R6, P2, R244, R9, 0x1 ;  /* 0x00000009f4064211 */ /* 0x004fc800078408ff */
[----:B-----5:R-:W-:-:S05]  /*9030*/  @P4 LEA.HI.X R7, R244, R11, R245, 0x1, P2 ;  /* 0x0000000bf4074211 */ /* 0x020fca00010f0cf5 */
[----:B------:R2:W-:Y:S01]  /*9040*/  @P4 LDGSTS.E.BYPASS.LTC128B.128 [R209+0x3900], [R6.64], !P5 ;  /* 0x0390000006d14fae */ /* 0x0005e2000e901d48 */
[----:B---3--:R-:W-:-:S04]  /*9050*/  @P3 LEA R4, P1, R244, R10, 0x1 ;  /* 0x0000000af4043211 */ /* 0x008fc800078208ff */
[----:B-1----:R-:W-:Y:S02]  /*9060*/  @P3 LEA.HI.X R5, R244, R3, R245, 0x1, P1 ;  /* 0x00000003f4053211 */ /* 0x002fe400008f0cf5 */
[----:B------:R2:W1:Y:S04]  /*9070*/  SHFL.IDX PT, R3, R8, 0x4, 0x181f ;  /* 0x00981f0008037f89 */ /* 0x00046800000e0000 */
[----:B------:R2:W-:Y:S01]  /*9080*/  @P3 LDGSTS.E.BYPASS.LTC128B.128 [R209+0x4100], [R4.64], !P0 ;  /* 0x0410000004d13fae */ /* 0x0005e2000c101d48 */
[----:B------:R-:W-:-:S13]  /*9090*/  ISETP.GE.AND P0, PT, R47, 0x41, PT ;  /* 0x000000412f00780c */ /* 0x000fda0003f06270 */
[----:B------:R-:W-:Y:S05]  /*90a0*/  @!P0 BRA `(.L_x_302) ;  /* 0x0000004000008947 */ /* 0x000fea0003800000 */
[C---:B------:R-:W-:Y:S02]  /*90b0*/  ISETP.GE.AND P0, PT, R244.reuse, c[0x0][0x1d4], PT ;  /* 0x00007500f4007a0c */ /* 0x040fe40003f06270 */
[----:B------:R-:W-:-:S04]  /*90c0*/  LEA R2, P1, R244, R2, 0x1 ;  /* 0x00000002f4027211 */ /* 0x000fc800078208ff */
[----:B-1----:R-:W-:-:S07]  /*90d0*/  LEA.HI.X R3, R244, R3, R245, 0x1, P1 ;  /* 0x00000003f4037211 */ /* 0x002fce00008f0cf5 */
[----:B------:R1:W-:Y:S02]  /*90e0*/  LDGSTS.E.BYPASS.LTC128B.128 [R209+0x4900], [R2.64], !P0 ;  /* 0x0490000002d17fae */ /* 0x0003e4000c101d48 */
.L_x_302:
[----:B------:R-:W-:Y:S05]  /*90f0*/  BSYNC B0 ;  /* 0x0000000000007941 */ /* 0x000fea0003800000 */
.L_x_301:
[----:B------:R-:W-:Y:S01]  /*9100*/  ISETP.LT.AND P0, PT, RZ, c[0x0][0x27c], PT ;  /* 0x00009f00ff007a0c */ /* 0x000fe20003f01270 */
[----:B------:R-:W0:-:S12]  /*9110*/  LDGDEPBAR ;  /* 0x00000000000079af */ /* 0x000e180000000000 */
[----:B------:R-:W-:Y:S05]  /*9120*/  @P0 BRA `(.L_x_303) ;  /* 0x0000002000000947 */ /* 0x000fea0003800000 */
[----:B------:R-:W-:-:S04]  /*9130*/  DEPBAR.LE SB0, 0x1 ;  /* 0x000080400000791a */ /* 0x000fc80000000000 */
[----:B------:R-:W-:Y:S05]  /*9140*/  BRA `(.L_x_304) ;  /* 0x0000352000007947 */ /* 0x000fea0003800000 */
.L_x_303:
[----:B------:R-:W3:Y:S01]  /*9150*/  LDL R25, [R1+0x2c] ;  /* 0x00002c0001197983 */ /* 0x000ee20000100800 */
[----:B-1----:R-:W-:Y:S01]  /*9160*/  SHF.R.S32.HI R2, RZ, 0x1f, R142 ;  /* 0x0000001fff027819 */ /* 0x002fe2000001148e */
[----:B------:R-:W-:Y:S01]  /*9170*/  ULDC.U8 UR4, c[0x0][0x298] ;  /* 0x0000a60000047ab9 */ /* 0x000fe20000000000 */
[----:B--2---:R-:W-:Y:S01]  /*9180*/  IMAD.WIDE.U32 R4, R142, c[0x0][0x290], RZ ;  /* 0x0000a4008e047a25 */ /* 0x004fe200078e00ff */
[----:B------:R-:W-:Y:S01]  /*9190*/  ISETP.NE.AND P2, PT, RZ, UR4, PT ;  /* 0x00000004ff007c0c */ /* 0x000fe2000bf45270 */
[----:B------:R-:W-:Y:S02]  /*91a0*/  BSSY B2, `(.L_x_304) ;  /* 0x000034c000027945 */ /* 0x000fe40003800000 */
[C---:B------:R-:W-:Y:S02]  /*91b0*/  IMAD R7, R2.reuse, c[0x0][0x280], RZ ;  /* 0x0000a00002077a24 */ /* 0x040fe400078e02ff */
[----:B------:R-:W-:Y:S02]  /*91c0*/  IMAD R6, R2, c[0x0][0x290], RZ ;  /* 0x0000a40002067a24 */ /* 0x000fe400078e02ff */
[----:B------:R-:W-:-:S04]  /*91d0*/  IMAD.WIDE.U32 R2, R142, c[0x0][0x280], RZ ;  /* 0x0000a0008e027a25 */ /* 0x000fc800078e00ff */
[----:B------:R-:W-:Y:S01]  /*91e0*/  IMAD R9, R142, c[0x0][0x284], R7 ;  /* 0x0000a1008e097a24 */ /* 0x000fe200078e0207 */
[----:B------:R-:W-:Y:S01]  /*91f0*/  LEA R7, P0, R4, c[0x0][0x288], 0x1 ;  /* 0x0000a20004077a11 */ /* 0x000fe200078008ff */
[----:B------:R-:W-:Y:S01]  /*9200*/  IMAD R8, R142, c[0x0][0x294], R6 ;  /* 0x0000a5008e087a24 */ /* 0x000fe200078e0206 */
[----:B------:R-:W-:Y:S02]  /*9210*/  LEA R6, P1, R2, c[0x0][0x270], 0x1 ;  /* 0x00009c0002067a11 */ /* 0x000fe400078208ff */
[----:B------:R-:W-:Y:S02]  /*9220*/  IADD3 R3, R9, R3, RZ ;  /* 0x0000000309037210 */ /* 0x000fe40007ffe0ff */
[----:B------:R-:W-:Y:S02]  /*9230*/  IADD3 R5, R8, R5, RZ ;  /* 0x0000000508057210 */ /* 0x000fe40007ffe0ff */
[----:B------:R-:W-:Y:S02]  /*9240*/  LEA.HI.X R2, R2, c[0x0][0x274], R3, 0x1, P1 ;  /* 0x00009d0002027a11 */ /* 0x000fe400008f0c03 */
[----:B------:R-:W-:-:S02]  /*9250*/  LEA.HI.X R3, R4, c[0x0][0x28c], R5, 0x1, P0 ;  /* 0x0000a30004037a11 */ /* 0x000fc400000f0c05 */
[----:B---3--:R-:W-:Y:S01]  /*9260*/  LEA R4, R25, R93, 0x7 ;  /* 0x0000005d19047211 */ /* 0x008fe200078e38ff */
[----:B------:R-:W-:Y:S05]  /*9270*/  @!P2 BRA `(.L_x_305) ;  /* 0x000019200000a947 */ /* 0x000fea0003800000 */
[----:B------:R-:W-:Y:S01]  /*9280*/  ISETP.GE.AND P0, PT, R4, R0, PT ;  /* 0x000000000400720c */ /* 0x000fe20003f06270 */
[----:B------:R-:W1:Y:S01]  /*9290*/  SHFL.IDX PT, R11, R2, RZ, 0x1c1f ;  /* 0x001c1fff020b7589 */ /* 0x000e6200000e0000 */
[----:B------:R-:W-:Y:S01]  /*92a0*/  BSSY B0, `(.L_x_306) ;  /* 0x0000019000007945 */ /* 0x000fe20003800000 */
[----:B------:R-:W-:Y:S01]  /*92b0*/  CS2R R4, SRZ ;  /* 0x0000000000047805 */ /* 0x000fe2000001ff00 */
[----:B------:R-:W-:Y:S01]  /*92c0*/  CS2R R8, SRZ ;  /* 0x0000000000087805 */ /* 0x000fe2000001ff00 */
[----:B------:R-:W2:Y:S04]  /*92d0*/  SHFL.IDX PT, R10, R6, RZ, 0x1c1f ;  /* 0x001c1fff060a7589 */ /* 0x000ea800000e0000 */
[----:B------:R3:W4:Y:S04]  /*92e0*/  SHFL.IDX PT, R13, R3, RZ, 0x1c1f ;  /* 0x001c1fff030d7589 */ /* 0x00072800000e0000 */
[----:B------:R5:W1:Y:S01]  /*92f0*/  SHFL.IDX PT, R12, R7, RZ, 0x1c1f ;  /* 0x001c1fff070c7589 */ /* 0x000a6200000e0000 */
[----:B---3--:R-:W-:Y:S01]  /*9300*/  CS2R R2, SRZ ;  /* 0x0000000000027805 */ /* 0x008fe2000001ff00 */
[----:B-----5:R-:W-:Y:S01]  /*9310*/  CS2R R6, SRZ ;  /* 0x0000000000067805 */ /* 0x020fe2000001ff00 */
[----:B------:R-:W-:Y:S05]  /*9320*/  @P0 BRA `(.L_x_307) ;  /* 0x0000010000000947 */ /* 0x000fea0003800000 */
[----:B-12-4-:R-:W2:Y:S04]  /*9330*/  LDL R16, [R1+0xd8] ;  /* 0x0000d80001107983 */ /* 0x016ea80000100800 */
[----:B------:R-:W3:Y:S01]  /*9340*/  LDL R18, [R1+0xd4] ;  /* 0x0000d40001127983 */ /* 0x000ee20000100800 */
[----:B------:R-:W-:-:S02]  /*9350*/  ISETP.GE.AND P1, PT, R86, c[0x0][0x27c], PT ;  /* 0x00009f0056007a0c */ /* 0x000fc40003f26270 */
[----:B------:R-:W-:Y:S01]  /*9360*/  ISETP.GE.AND P0, PT, R88, c[0x0][0x27c], PT ;  /* 0x00009f0058007a0c */ /* 0x000fe20003f06270 */
[----:B------:R-:W-:-:S10]  /*9370*/  CS2R R4, SRZ ;  /* 0x0000000000047805 */ /* 0x000fd4000001ff00 */
[----:B------:R-:W-:-:S05]  /*9380*/  @!P1 IMAD.WIDE R2, R86, 0x2, R10 ;  /* 0x0000000256029825 */ /* 0x000fca00078e020a */
[----:B------:R1:W5:Y:S02]  /*9390*/  @!P1 LD.E.64 R8, [R2.64] ;  /* 0x0000000802089980 */ /* 0x000364000c101b00 */
[----:B-1----:R-:W-:Y:S01]  /*93a0*/  CS2R R2, SRZ ;  /* 0x0000000000027805 */ /* 0x002fe2000001ff00 */
[-C--:B--2---:R-:W-:Y:S02]  /*93b0*/  @!P0 IADD3 R14, P3, R10, R16.reuse, RZ ;  /* 0x000000100a0e8210 */ /* 0x084fe40007f7e0ff */
[----:B------:R-:W-:Y:S01]  /*93c0*/  @!P0 IADD3 R10, P2, R12, R16, RZ ;  /* 0x000000100c0a8210 */ /* 0x000fe20007f5e0ff */
[----:B------:R-:W-:-:S04]  /*93d0*/  @!P1 IMAD.WIDE R16, R86, 0x2, R12 ;  /* 0x0000000256109825 */ /* 0x000fc800078e020c */
[--C-:B---3--:R-:W-:Y:S01]  /*93e0*/  @!P0 IMAD.X R15, R11, 0x1, R18.reuse, P3 ;  /* 0x000000010b0f8824 */ /* 0x108fe200018e0612 */
[----:B------:R1:W5:Y:S01]  /*93f0*/  @!P1 LD.E.64 R6, [R16.64] ;  /* 0x0000000810069980 */ /* 0x000362000c101b00 */
[----:B------:R-:W-:-:S03]  /*9400*/  @!P0 IMAD.X R11, R13, 0x1, R18, P2 ;  /* 0x000000010d0b8824 */ /* 0x000fc600010e0612 */
[----:B------:R1:W5:Y:S04]  /*9410*/  @!P0 LD.E.64 R4, [R14.64] ;  /* 0x000000080e048980 */ /* 0x000368000c101b00 */
[----:B------:R1:W5:Y:S02]  /*9420*/  @!P0 LD.E.64 R2, [R10.64] ;  /* 0x000000080a028980 */ /* 0x000364000c101b00 */
.L_x_307:
[----:B-12-4-:R-:W-:Y:S05]  /*9430*/  BSYNC B0 ;  /* 0x0000000000007941 */ /* 0x016fea0003800000 */
.L_x_306:
[--C-:B-----5:R-:W-:Y:S01]  /*9440*/  IMAD.MOV.U32 R17, RZ, RZ, R9.reuse ;  /* 0x000000ffff117224 */ /* 0x120fe200078e0009 */
[--C-:B------:R-:W-:Y:S01]  /*9450*/  SHF.R.U32.HI R13, RZ, 0x10, R9.reuse ;  /* 0x00000010ff0d7819 */ /* 0x100fe20000011609 */
[----:B------:R-:W-:Y:S01]  /*9460*/  IMAD R0, R25, -0x80, R0 ;  /* 0xffffff8019007824 */ /* 0x000fe200078e0200 */
[----:B------:R-:W-:Y:S01]  /*9470*/  SHF.R.U64 R16, R8, 0x10, R9 ;  /* 0x0000001008107819 */ /* 0x000fe20000001209 */
[----:B------:R-:W-:Y:S01]  /*9480*/  IMAD.MOV.U32 R18, RZ, RZ, R8 ;  /* 0x000000ffff127224 */ /* 0x000fe200078e0008 */
[----:B------:R-:W-:Y:S01]  /*9490*/  PRMT R20, R13, 0x5410, R17 ;  /* 0x000054100d147816 */ /* 0x000fe20000000011 */
[--C-:B------:R-:W-:Y:S01]  /*94a0*/  IMAD.MOV.U32 R14, RZ, RZ, R5.reuse ;  /* 0x000000ffff0e7224 */ /* 0x100fe200078e0005 */
[----:B------:R-:W-:Y:S01]  /*94b0*/  IMNMX R17, R0, 0x80, PT ;  /* 0x0000008000117817 */ /* 0x000fe20003800200 */
[----:B------:R-:W-:Y:S01]  /*94c0*/  IMAD.MOV.U32 R15, RZ, RZ, R4 ;  /* 0x000000ffff0f7224 */ /* 0x000fe200078e0004 */
[----:B------:R-:W-:Y:S01]  /*94d0*/  SHF.R.U64 R12, R4, 0x10, R5 ;  /* 0x00000010040c7819 */ /* 0x000fe20000001205 */
[----:B------:R-:W-:Y:S01]  /*94e0*/  IMAD.MOV.U32 R11, RZ, RZ, R6 ;  /* 0x000000ffff0b7224 */ /* 0x000fe200078e0006 */
[----:B------:R-:W-:Y:S01]  /*94f0*/  ISETP.GE.AND P0, PT, R93, R17, PT ;  /* 0x000000115d00720c */ /* 0x000fe20003f06270 */
[----:B------:R-:W-:Y:S01]  /*9500*/  IMAD.MOV.U32 R10, RZ, RZ, R7 ;  /* 0x000000ffff0a7224 */ /* 0x000fe200078e0007 */
[----:B------:R-:W-:Y:S01]  /*9510*/  SHF.R.U32.HI R9, RZ, 0x10, R5 ;  /* 0x00000010ff097819 */ /* 0x000fe20000011605 */
[----:B------:R-:W-:-:S04]  /*9520*/  DEPBAR.LE SB0, 0x1 ;  /* 0x000080400000791a */ /* 0x000fc80000000000 */
[----:B------:R-:W-:Y:S01]  /*9530*/  SHF.R.U64 R8, R6, 0x10, R7 ;  /* 0x0000001006087819 */ /* 0x000fe20000001207 */
[----:B------:R-:W-:Y:S01]  /*9540*/  IMAD.MOV.U32 R6, RZ, RZ, R3 ;  /* 0x000000ffff067224 */ /* 0x000fe200078e0003 */
[----:B------:R-:W-:Y:S01]  /*9550*/  SHF.R.U32.HI R5, RZ, 0x10, R7 ;  /* 0x00000010ff057819 */ /* 0x000fe20000011607 */
[----:B------:R-:W-:Y:S01]  /*9560*/  IMAD.MOV.U32 R7, RZ, RZ, R2 ;  /* 0x000000ffff077224 */ /* 0x000fe200078e0002 */
[--C-:B------:R-:W-:Y:S01]  /*9570*/  SHF.R.U64 R4, R2, 0x10, R3.reuse ;  /* 0x0000001002047819 */ /* 0x100fe20000001203 */
[----:B------:R-:W-:Y:S01]  /*9580*/  BSSY B1, `(.L_x_308) ;  /* 0x000005d000017945 */ /* 0x000fe20003800000 */
[----:B------:R-:W-:Y:S02]  /*9590*/  SHF.R.U32.HI R2, RZ, 0x10, R3 ;  /* 0x00000010ff027819 */ /* 0x000fe40000011603 */
[----:B------:R-:W-:Y:S02]  /*95a0*/  PRMT R19, R16, 0x5410, R18 ;  /* 0x0000541010137816 */ /* 0x000fe40000000012 */
[----:B------:R-:W-:-:S02]  /*95b0*/  PRMT R23, R12, 0x5410, R15 ;  /* 0x000054100c177816 */ /* 0x000fc4000000000f */
[----:B------:R-:W-:Y:S02]  /*95c0*/  PRMT R24, R9, 0x5410, R14 ;  /* 0x0000541009187816 */ /* 0x000fe4000000000e */
[----:B------:R-:W-:Y:S02]  /*95d0*/  PRMT R16, R11, 0x5410, R8 ;  /* 0x000054100b107816 */ /* 0x000fe40000000008 */
[----:B------:R-:W-:Y:S02]  /*95e0*/  PRMT R18, R5, 0x5410, R10 ;  /* 0x0000541005127816 */ /* 0x000fe4000000000a */
[----:B------:R-:W-:Y:S02]  /*95f0*/  PRMT R21, R7, 0x5410, R4 ;  /* 0x0000541007157816 */ /* 0x000fe40000000004 */
[----:B------:R-:W-:Y:S01]  /*9600*/  PRMT R22, R2, 0x5410, R6 ;  /* 0x0000541002167816 */ /* 0x000fe20000000006 */
[----:B------:R-:W-:Y:S06]  /*9610*/  BAR.SYNC.DEFER_BLOCKING 0x0 ;  /* 0x0000000000007b1d */ /* 0x000fec0000010000 */
[----:B------:R-:W-:Y:S05]  /*9620*/  @P0 BRA `(.L_x_309) ;  /* 0x0000052000000947 */ /* 0x000fea0003800000 */
[----:B------:R-:W-:Y:S01]  /*9630*/  ISETP.GE.AND P0, PT, R86, c[0x0][0x27c], PT ;  /* 0x00009f0056007a0c */ /* 0x000fe20003f06270 */
[----:B------:R-:W-:-:S12]  /*9640*/  BSSY B0, `(.L_x_310) ;  /* 0x0000028000007945 */ /* 0x000fd80003800000 */
[----:B------:R-:W-:Y:S05]  /*9650*/  @P0 BRA `(.L_x_311) ;  /* 0x0000026000000947 */ /* 0x000fea0003800000 */
[----:B------:R-:W1:Y:S01]  /*9660*/  LDS.128 R4, [R248+0x5000] ;  /* 0x00500000f8047984 */ /* 0x000e620000000c00 */
[--C-:B------:R-:W-:Y:S02]  /*9670*/  HADD2.F32 R9, -RZ, R16.reuse.H0_H0 ;  /* 0x20000010ff097230 */ /* 0x100fe40000004100 */
[----:B------:R-:W-:Y:S02]  /*9680*/  HADD2.F32 R0, -RZ, R16.H1_H1 ;  /* 0x30000010ff007230 */ /* 0x000fe40000004100 */
[--C-:B------:R-:W-:Y:S02]  /*9690*/  HADD2.F32 R3, -RZ, R19.reuse.H1_H1 ;  /* 0x30000013ff037230 */ /* 0x100fe40000004100 */
[----:B------:R-:W-:Y:S02]  /*96a0*/  HADD2.F32 R2, -RZ, R19.H0_H0 ;  /* 0x20000013ff027230 */ /* 0x000fe40000004100 */
[--C-:B-1----:R-:W-:Y:S02]  /*96b0*/  HADD2.F32 R10, -RZ, R4.reuse.H0_H0 ;  /* 0x20000004ff0a7230 */ /* 0x102fe40000004100 */
[----:B------:R-:W-:-:S02]  /*96c0*/  HADD2.F32 R8, -RZ, R4.H1_H1 ;  /* 0x30000004ff087230 */ /* 0x000fc40000004100 */
[--C-:B------:R-:W-:Y:S01]  /*96d0*/  HADD2.F32 R4, -RZ, R5.reuse.H0_H0 ;  /* 0x20000005ff047230 */ /* 0x100fe20000004100 */
[-C--:B------:R-:W-:Y:S01]  /*96e0*/  FMUL.FTZ R13, R10, R9.reuse ;  /* 0x000000090a0d7220 */ /* 0x080fe20000410000 */
[----:B------:R-:W-:Y:S01]  /*96f0*/  HADD2.F32 R5, -RZ, R5.H1_H1 ;  /* 0x30000005ff057230 */ /* 0x000fe20000004100 */
[----:B------:R-:W-:Y:S01]  /*9700*/  FMUL.FTZ R14, R8, R9 ;  /* 0x00000009080e7220 */ /* 0x000fe20000410000 */
[--C-:B------:R-:W-:Y:S02]  /*9710*/  HADD2.F32 R12, -RZ, R6.reuse.H0_H0 ;  /* 0x20000006ff0c7230 */ /* 0x100fe40000004100 */
[----:B------:R-:W-:Y:S01]  /*9720*/  HADD2.F32 R11, -RZ, R6.H1_H1 ;  /* 0x30000006ff0b7230 */ /* 0x000fe20000004100 */
[-C--:B------:R-:W-:Y:S01]  /*9730*/  FMUL.FTZ R9, R5, R0.reuse ;  /* 0x0000000005097220 */ /* 0x080fe20000410000 */
[--C-:B------:R-:W-:Y:S01]  /*9740*/  HADD2.F32 R6, -RZ, R7.reuse.H0_H0 ;  /* 0x20000007ff067230 */ /* 0x100fe20000004100 */
[----:B------:R-:W-:Y:S01]  /*9750*/  FMUL.FTZ R0, R4, R0 ;  /* 0x0000000004007220 */ /* 0x000fe20000410000 */
[----:B------:R-:W-:Y:S01]  /*9760*/  HADD2.F32 R7, -RZ, R7.H1_H1 ;  /* 0x30000007ff077230 */ /* 0x000fe20000004100 */
[----:B------:R-:W-:-:S02]  /*9770*/  FFMA.FTZ R15, R10, R3, -R14 ;  /* 0x000000030a0f7223 */ /* 0x000fc4000001080e */
[----:B------:R-:W-:Y:S01]  /*9780*/  FFMA.FTZ R14, R8, R3, R13 ;  /* 0x00000003080e7223 */ /* 0x000fe2000001000d */
[----:B------:R-:W-:Y:S01]  /*9790*/  HADD2.F32 R3, -RZ, R20.H1_H1 ;  /* 0x30000014ff037230 */ /* 0x000fe20000004100 */
[-C--:B------:R-:W-:Y:S01]  /*97a0*/  FFMA.FTZ R13, R4, R2.reuse, -R9 ;  /* 0x00000002040d7223 */ /* 0x080fe20000010809 */
[--C-:B------:R-:W-:Y:S01]  /*97b0*/  HADD2.F32 R4, -RZ, R18.reuse.H1_H1 ;  /* 0x30000012ff047230 */ /* 0x100fe20000004100 */
[----:B------:R-:W-:Y:S01]  /*97c0*/  FFMA.FTZ R10, R5, R2, R0 ;  /* 0x00000002050a7223 */ /* 0x000fe20000010000 */
[----:B------:R-:W-:Y:S02]  /*97d0*/  HADD2.F32 R0, -RZ, R18.H0_H0 ;  /* 0x20000012ff007230 */ /* 0x000fe40000004100 */
[----:B------:R-:W-:Y:S01]  /*97e0*/  HADD2.F32 R2, -RZ, R20.H0_H0 ;  /* 0x20000014ff027230 */ /* 0x000fe20000004100 */
[----:B------:R-:W-:Y:S02]  /*97f0*/  FMUL.FTZ R9, R11, R4 ;  /* 0x000000040b097220 */ /* 0x000fe40000410000 */
[----:B------:R-:W-:-:S02]  /*9800*/  FMUL.FTZ R8, R7, R0 ;  /* 0x0000000007087220 */ /* 0x000fc40000410000 */
[----:B------:R-:W-:Y:S02]  /*9810*/  FMUL.FTZ R4, R12, R4 ;  /* 0x000000040c047220 */ /* 0x000fe40000410000 */
[----:B------:R-:W-:Y:S02]  /*9820*/  FMUL.FTZ R5, R6, R0 ;  /* 0x0000000006057220 */ /* 0x000fe40000410000 */
[-C--:B------:R-:W-:Y:S02]  /*9830*/  FFMA.FTZ R9, R12, R3.reuse, -R9 ;  /* 0x000000030c097223 */ /* 0x080fe40000010809 */
[-C--:B------:R-:W-:Y:S02]  /*9840*/  FFMA.FTZ R0, R6, R2.reuse, -R8 ;  /* 0x0000000206007223 */ /* 0x080fe40000010808 */
[----:B------:R-:W-:Y:S01]  /*9850*/  FFMA.FTZ R3, R11, R3, R4 ;  /* 0x000000030b037223 */ /* 0x000fe20000010004 */
[----:B------:R-:W-:Y:S01]  /*9860*/  F2FP.PACK_AB R4, R14, R15 ;  /* 0x0000000f0e04723e */ /* 0x000fe200000000ff */
[----:B------:R-:W-:Y:S01]  /*9870*/  FFMA.FTZ R2, R7, R2, R5 ;  /* 0x0000000207027223 */ /* 0x000fe20000010005 */
[----:B------:R-:W-:-:S02]  /*9880*/  F2FP.PACK_AB R5, R10, R13 ;  /* 0x0000000d0a05723e */ /* 0x000fc400000000ff */
[----:B------:R-:W-:Y:S02]  /*9890*/  F2FP.PACK_AB R6, R3, R9 ;  /* 0x000000090306723e */ /* 0x000fe400000000ff */
[----:B------:R-:W-:-:S05]  /*98a0*/  F2FP.PACK_AB R7, R2, R0 ;  /* 0x000000000207723e */ /* 0x000fca00000000ff */
[----:B------:R1:W-:Y:S02]  /*98b0*/  STS.128 [R248+0x5000], R4 ;  /* 0x00500004f8007388 */ /* 0x0003e40000000c00 */
.L_x_311:
[----:B------:R-:W-:Y:S05]  /*98c0*/  BSYNC B0 ;  /* 0x0000000000007941 */ /* 0x000fea0003800000 */
.L_x_310:
[----:B------:R-:W-:-:S13]  /*98d0*/  ISETP.GE.AND P0, PT, R88, c[0x0][0x27c], PT ;  /* 0x00009f0058007a0c */ /* 0x000fda0003f06270 */
[----:B------:R-:W-:Y:S05]  /*98e0*/  @P0 BRA `(.L_x_309) ;  /* 0x0000026000000947 */ /* 0x000fea0003800000 */
[----:B-1----:R-:W1:Y:S01]  /*98f0*/  LDS.128 R4, [R249+0x5000] ;  /* 0x00500000f9047984 */ /* 0x002e620000000c00 */
        /* <DEDUP_REMOVED lines=37> */
.L_x_309:
[----:B------:R-:W-:Y:S05]  /*9b50*/  BSYNC B1 ;  /* 0x0000000000017941 */ /* 0x000fea0003800000 */
.L_x_308:
[----:B------:R-:W-:Y:S01]  /*9b60*/  IADD3 R0, R93, 0x20, RZ ;  /* 0x000000205d007810 */ /* 0x000fe20007ffe0ff */
[----:B------:R-:W-:Y:S03]  /*9b70*/  BSSY B1, `(.L_x_312) ;  /* 0x0000055000017945 */ /* 0x000fe60003800000 */
[----:B------:R-:W-:-:S13]  /*9b80*/  ISETP.GE.AND P0, PT, R0, R17, PT ;  /* 0x000000110000720c */ /* 0x000fda0003f06270 */
[----:B------:R-:W-:Y:S05]  /*9b90*/  @P0 BRA `(.L_x_313) ;  /* 0x0000052000000947 */ /* 0x000fea0003800000 */
[----:B------:R-:W-:Y:S01]  /*9ba0*/  ISETP.GE.AND P0, PT, R86, c[0x0][0x27c], PT ;  /* 0x00009f0056007a0c */ /* 0x000fe20003f06270 */
[----:B------:R-:W-:-:S12]  /*9bb0*/  BSSY B0, `(.L_x_314) ;  /* 0x0000028000007945 */ /* 0x000fd80003800000 */
        /* <DEDUP_REMOVED lines=9> */
[C---:B------:R-:W-:Y:S01]  /*9c50*/  FMUL.FTZ R13, R9.reuse, R10 ;  /* 0x0000000a090d7220 */ /* 0x040fe20000410000 */
[----:B------:R-:W-:Y:S01]  /*9c60*/  HADD2.F32 R5, -RZ, R5.H1_H1 ;  /* 0x30000005ff057230 */ /* 0x000fe20000004100 */
[----:B------:R-:W-:Y:S01]  /*9c70*/  FMUL.FTZ R14, R9, R8 ;  /* 0x00000008090e7220 */ /* 0x000fe20000410000 */
[--C-:B------:R-:W-:Y:S02]  /*9c80*/  HADD2.F32 R12, -RZ, R6.reuse.H0_H0 ;  /* 0x20000006ff0c7230 */ /* 0x100fe40000004100 */
[----:B------:R-:W-:Y:S01]  /*9c90*/  HADD2.F32 R11, -RZ, R6.H1_H1 ;  /* 0x30000006ff0b7230 */ /* 0x000fe20000004100 */
[C---:B------:R-:W-:Y:S01]  /*9ca0*/  FMUL.FTZ R9, R0.reuse, R5 ;  /* 0x0000000500097220 */ /* 0x040fe20000410000 */
[--C-:B------:R-:W-:Y:S01]  /*9cb0*/  HADD2.F32 R6, -RZ, R7.reuse.H0_H0 ;  /* 0x20000007ff067230 */ /* 0x100fe20000004100 */
[----:B------:R-:W-:Y:S01]  /*9cc0*/  FMUL.FTZ R0, R0, R4 ;  /* 0x0000000400007220 */ /* 0x000fe20000410000 */
[----:B------:R-:W-:Y:S01]  /*9cd0*/  HADD2.F32 R7, -RZ, R7.H1_H1 ;  /* 0x30000007ff077230 */ /* 0x000fe20000004100 */
[----:B------:R-:W-:-:S02]  /*9ce0*/  FFMA.FTZ R15, R3, R10, -R14 ;  /* 0x0000000a030f7223 */ /* 0x000fc4000001080e */
[----:B------:R-:W-:Y:S01]  /*9cf0*/  FFMA.FTZ R14, R3, R8, R13 ;  /* 0x00000008030e7223 */ /* 0x000fe2000001000d */
[----:B------:R-:W-:Y:S01]  /*9d00*/  HADD2.F32 R3, -RZ, R20.H1_H1 ;  /* 0x30000014ff037230 */ /* 0x000fe20000004100 */
[C---:B------:R-:W-:Y:S01]  /*9d10*/  FFMA.FTZ R13, R2.reuse, R4, -R9 ;  /* 0x00000004020d7223 */ /* 0x040fe20000010809 */
        /* <DEDUP_REMOVED lines=8> */
[C---:B------:R-:W-:Y:S02]  /*9da0*/  FFMA.FTZ R9, R3.reuse, R12, -R9 ;  /* 0x0000000c03097223 */ /* 0x040fe40000010809 */
[----:B------:R-:W-:Y:S02]  /*9db0*/  FFMA.FTZ R0, R2, R6, -R8 ;  /* 0x0000000602007223 */ /* 0x000fe40000010808 */
[----:B------:R-:W-:Y:S01]  /*9dc0*/  FFMA.FTZ R3, R3, R11, R4 ;  /* 0x0000000b03037223 */ /* 0x000fe20000010004 */
[----:B------:R-:W-:Y:S01]  /*9dd0*/  F2FP.PACK_AB R4, R14, R15 ;  /* 0x0000000f0e04723e */ /* 0x000fe200000000ff */
[----:B------:R-:W-:Y:S01]  /*9de0*/  FFMA.FTZ R2, R2, R7, R5 ;  /* 0x0000000702027223 */ /* 0x000fe20000010005 */
[----:B------:R-:W-:-:S02]  /*9df0*/  F2FP.PACK_AB R5, R10, R13 ;  /* 0x0000000d0a05723e */ /* 0x000fc400000000ff */
[----:B------:R-:W-:Y:S02]  /*9e00*/  F2FP.PACK_AB R6, R3, R9 ;  /* 0x000000090306723e */ /* 0x000fe400000000ff */
[----:B------:R-:W-:-:S05]  /*9e10*/  F2FP.PACK_AB R7, R2, R0 ;  /* 0x000000000207723e */ /* 0x000fca00000000ff */
[----:B------:R1:W-:Y:S02]  /*9e20*/  STS.128 [R248+0x6000], R4 ;  /* 0x00600004f8007388 */ /* 0x0003e40000000c00 */
.L_x_315:
[----:B------:R-:W-:Y:S05]  /*9e30*/  BSYNC B0 ;  /* 0x0000000000007941 */ /* 0x000fea0003800000 */
.L_x_314:
        /* <DEDUP_REMOVED lines=40> */
.L_x_313:
[----:B------:R-:W-:Y:S05]  /*a0c0*/  BSYNC B1 ;  /* 0x0000000000017941 */ /* 0x000fea0003800000 */
.L_x_312:
        /* <DEDUP_REMOVED lines=45> */
.L_x_319:
[----:B------:R-:W-:Y:S05]  /*a3a0*/  BSYNC B0 ;  /* 0x0000000000007941 */ /* 0x000fea0003800000 */
.L_x_318:
        /* <DEDUP_REMOVED lines=40> */
.L_x_317:
[----:B------:R-:W-:Y:S05]  /*a630*/  BSYNC B1 ;  /* 0x0000000000017941 */ /* 0x000fea0003800000 */
.L_x_316:
[----:B------:R-:W-:-:S04]  /*a640*/  IADD3 R0, R93, 0x60, RZ ;  /* 0x000000605d007810 */ /* 0x000fc80007ffe0ff */
        /* <DEDUP_REMOVED lines=43> */
.L_x_322:
[----:B------:R-:W-:Y:S05]  /*a900*/  BSYNC B0 ;  /* 0x0000000000007941 */ /* 0x000fea0003800000 */
.L_x_321:
        /* <DEDUP_REMOVED lines=39> */
[----:B------:R1:W-:Y:S01]  /*ab80*/  STS.128 [R249+0x8000], R4 ;  /* 0x00800004f9007388 */ /* 0x0003e20000000c00 */
[----:B------:R-:W-:Y:S05]  /*ab90*/  BRA `(.L_x_320) ;  /* 0x00001ac000007947 */ /* 0x000fea0003800000 */
.L_x_305:
[----:B------:R-:W-:Y:S01]  /*aba0*/  ISETP.GE.AND P0, PT, R4, R0, PT ;  /* 0x000000000400720c */ /* 0x000fe20003f06270 */
[----:B------:R-:W1:Y:S01]  /*abb0*/  SHFL.IDX PT, R15, R2, RZ, 0x1c1f ;  /* 0x001c1fff020f7589 */ /* 0x000e6200000e0000 */
[----:B------:R-:W-:Y:S01]  /*abc0*/  BSSY B0, `(.L_x_323) ;  /* 0x0000014000007945 */ /* 0x000fe20003800000 */
[----:B------:R-:W-:Y:S01]  /*abd0*/  CS2R R4, SRZ ;  /* 0x0000000000047805 */ /* 0x000fe2000001ff00 */
[----:B------:R-:W-:Y:S01]  /*abe0*/  CS2R R10, SRZ ;  /* 0x00000000000a7805 */ /* 0x000fe2000001ff00 */
[----:B------:R-:W2:Y:S01]  /*abf0*/  SHFL.IDX PT, R12, R6, RZ, 0x1c1f ;  /* 0x001c1fff060c7589 */ /* 0x000ea200000e0000 */
[----:B------:R-:W-:-:S03]  /*ac00*/  CS2R R8, SRZ ;  /* 0x0000000000087805 */ /* 0x000fc6000001ff00 */
[----:B------:R-:W3:Y:S04]  /*ac10*/  SHFL.IDX PT, R14, R3, RZ, 0x1c1f ;  /* 0x001c1fff030e7589 */ /* 0x000ee800000e0000 */
[----:B------:R4:W1:Y:S02]  /*ac20*/  SHFL.IDX PT, R13, R7, RZ, 0x1c1f ;  /* 0x001c1fff070d7589 */ /* 0x00086400000e0000 */
[----:B----4-:R-:W-:Y:S01]  /*ac30*/  CS2R R6, SRZ ;  /* 0x0000000000067805 */ /* 0x010fe2000001ff00 */
[----:B------:R-:W-:Y:S05]  /*ac40*/  @P0 BRA `(.L_x_324) ;  /* 0x000000b000000947 */ /* 0x000fea0003800000 */
[C---:B-123--:R-:W-:Y:S01]  /*ac50*/  ISETP.GE.AND P0, PT, R84.reuse, c[0x0][0x27c], PT ;  /* 0x00009f0054007a0c */ /* 0x04efe20003f06270 */
[C---:B------:R-:W-:Y:S01]  /*ac60*/  IMAD.SHL.U32 R2, R84.reuse, 0x2, RZ ;  /* 0x0000000254027824 */ /* 0x040fe200078e00ff */
[----:B------:R-:W-:Y:S01]  /*ac70*/  SHF.L.U64.HI R3, R84, 0x1, R85 ;  /* 0x0000000154037819 */ /* 0x000fe20000010255 */
[----:B------:R-:W-:-:S03]  /*ac80*/  CS2R R6, SRZ ;  /* 0x0000000000067805 */ /* 0x000fc6000001ff00 */
[-C--:B------:R-:W-:Y:S02]  /*ac90*/  IADD3 R12, P2, R12, R2.reuse, RZ ;  /* 0x000000020c0c7210 */ /* 0x080fe40007f5e0ff */
[----:B------:R-:W-:-:S03]  /*aca0*/  IADD3 R2, P1, R13, R2, RZ ;  /* 0x000000020d027210 */ /* 0x000fc60007f3e0ff */
[--C-:B------:R-:W-:Y:S02]  /*acb0*/  IMAD.X R13, R15, 0x1, R3.reuse, P2 ;  /* 0x000000010f0d7824 */ /* 0x100fe400010e0603 */
[----:B------:R-:W-:Y:S01]  /*acc0*/  IMAD.X R3, R14, 0x1, R3, P1 ;  /* 0x000000010e037824 */ /* 0x000fe200008e0603 */
[----:B------:R-:W-:Y:S05]  /*acd0*/  @P0 BRA `(.L_x_324) ;  /* 0x0000002000000947 */ /* 0x000fea0003800000 */
[----:B------:R1:W5:Y:S04]  /*ace0*/  LD.E.128 R8, [R12.64] ;  /* 0x000000080c087980 */ /* 0x000368000c101d00 */
[----:B------:R1:W5:Y:S02]  /*acf0*/  LD.E.128 R4, [R2.64] ;  /* 0x0000000802047980 */ /* 0x000364000c101d00 */
.L_x_324:
[----:B-123--:R-:W-:Y:S05]  /*ad00*/  BSYNC B0 ;  /* 0x0000000000007941 */ /* 0x00efea0003800000 */
.L_x_323:
[----:B------:R-:W-:Y:S01]  /*ad10*/  IMAD R0, R25, -0x80, R0 ;  /* 0xffffff8019007824 */ /* 0x000fe200078e0200 */
[----:B------:R-:W-:Y:S01]  /*ad20*/  ISETP.GE.AND P0, PT, R84, c[0x0][0x27c], PT ;  /* 0x00009f0054007a0c */ /* 0x000fe20003f06270 */
[--C-:B-----5:R-:W-:Y:S01]  /*ad30*/  IMAD.MOV.U32 R18, RZ, RZ, R9.reuse ;  /* 0x000000ffff127224 */ /* 0x120fe200078e0009 */
[----:B------:R-:W-:Y:S01]  /*ad40*/  SHF.R.U64 R17, R8, 0x10, R9 ;  /* 0x0000001008117819 */ /* 0x000fe20000001209 */
[----:B------:R-:W-:Y:S01]  /*ad50*/  IMAD.MOV.U32 R16, RZ, RZ, R10 ;  /* 0x000000ffff107224 */ /* 0x000fe200078e000a */
[----:B------:R-:W-:Y:S01]  /*ad60*/  IMNMX R38, R0, 0x80, PT ;  /* 0x0000008000267817 */ /* 0x000fe20003800200 */
[----:B------:R-:W-:Y:S01]  /*ad70*/  IMAD.MOV.U32 R15, RZ, RZ, R11 ;  /* 0x000000ffff0f7224 */ /* 0x000fe200078e000b */
[----:B------:R-:W-:Y:S01]  /*ad80*/  SHF.R.U32.HI R13, RZ, 0x10, R9 ;  /* 0x00000010ff0d7819 */ /* 0x000fe20000011609 */
[----:B------:R-:W-:Y:S01]  /*ad90*/  IMAD.MOV.U32 R12, RZ, RZ, R4 ;  /* 0x000000ffff0c7224 */ /* 0x000fe200078e0004 */
[----:B------:R-:W-:Y:S01]  /*ada0*/  ISETP.GE.OR P1, PT, R93, R38, P0 ;  /* 0x000000265d00720c */ /* 0x000fe20000726670 */
[----:B------:R-:W-:Y:S01]  /*adb0*/  IMAD.MOV.U32 R19, RZ, RZ, R8 ;  /* 0x000000ffff137224 */ /* 0x000fe200078e0008 */
[--C-:B------:R-:W-:Y:S01]  /*adc0*/  SHF.R.U64 R14, R10, 0x10, R11.reuse ;  /* 0x000000100a0e7819 */ /* 0x100fe2000000120b */
[----:B------:R-:W-:Y:S01]  /*add0*/  IMAD.MOV.U32 R8, RZ, RZ, R6 ;  /* 0x000000ffff087224 */ /* 0x000fe200078e0006 */
[----:B------:R-:W-:Y:S01]  /*ade0*/  SHF.R.U32.HI R10, RZ, 0x10, R11 ;  /* 0x00000010ff0a7819 */ /* 0x000fe2000001160b */
[--C-:B------:R-:W-:Y:S01]  /*adf0*/  IMAD.MOV.U32 R11, RZ, RZ, R5.reuse ;  /* 0x000000ffff0b7224 */ /* 0x100fe200078e0005 */
[----:B------:R-:W-:Y:S01]  /*ae00*/  SHF.R.U64 R9, R4, 0x10, R5 ;  /* 0x0000001004097819 */ /* 0x000fe20000001205 */
[----:B------:R-:W-:-:S04]  /*ae10*/  DEPBAR.LE SB0, 0x1 ;  /* 0x000080400000791a */ /* 0x000fc80000000000 */
[----:B------:R-:W-:Y:S01]  /*ae20*/  SHF.R.U32.HI R4, RZ, 0x10, R5 ;  /* 0x00000010ff047819 */ /* 0x000fe20000011605 */
[--C-:B------:R-:W-:Y:S01]  /*ae30*/  IMAD.MOV.U32 R5, RZ, RZ, R7.reuse ;  /* 0x000000ffff057224 */ /* 0x100fe200078e0007 */
[--C-:B------:R-:W-:Y:S01]  /*ae40*/  SHF.R.U64 R3, R6, 0x10, R7.reuse ;  /* 0x0000001006037819 */ /* 0x100fe20000001207 */
[----:B------:R-:W-:Y:S01]  /*ae50*/  BSSY B0, `(.L_x_325) ;  /* 0x0000065000007945 */ /* 0x000fe20003800000 */
[----:B------:R-:W-:Y:S02]  /*ae60*/  SHF.R.U32.HI R2, RZ, 0x10, R7 ;  /* 0x00000010ff027819 */ /* 0x000fe40000011607 */
[----:B------:R-:W-:Y:S02]  /*ae70*/  PRMT R41, R19, 0x5410, R8 ;  /* 0x0000541013297816 */ /* 0x000fe40000000008 */
        /* <DEDUP_REMOVED lines=9> */
[----:B------:R-:W2:Y:S04]  /*af10*/  LDL R22, [R1+0x38] ;  /* 0x0000380001167983 */ /* 0x000ea80000100800 */
[----:B------:R-:W3:Y:S04]  /*af20*/  LDL R21, [R1+0x3c] ;  /* 0x00003c0001157983 */ /* 0x000ee80000100800 */
[----:B------:R-:W4:Y:S04]  /*af30*/  LDL R51, [R1+0xc4] ;  /* 0x0000c40001337983 */ /* 0x000f280000100800 */
[----:B------:R-:W1:Y:S01]  /*af40*/  S2R R23, SR_TID.X ;  /* 0x0000000000177919 */ /* 0x000e620000002100 */
[----:B------:R-:W-:-:S02]  /*af50*/  IADD3 R0, R84, c[0x0][0x27c], RZ ;  /* 0x00009f0054007a10 */ /* 0x000fc40007ffe0ff */
[----:B-1----:R-:W-:-:S04]  /*af60*/  SHF.R.S32.HI R20, RZ, 0x1f, R23 ;  /* 0x0000001fff147819 */ /* 0x002fc80000011417 */
[----:B------:R-:W-:-:S04]  /*af70*/  LEA.HI R20, R20, R23, RZ, 0x5 ;  /* 0x0000001714147211 */ /* 0x000fc800078f28ff */
[----:B------:R-:W-:-:S04]  /*af80*/  SHF.R.S32.HI R20, RZ, 0x5, R20 ;  /* 0x00000005ff147819 */ /* 0x000fc80000011414 */
[----:B------:R-:W-:Y:S01]  /*af90*/  SHF.L.U32 R20, R20, 0x9, RZ ;  /* 0x0000000914147819 */ /* 0x000fe200000006ff */
[----:B------:R-:W-:Y:S02]  /*afa0*/  HADD2.F32 R2, -RZ, R39.H0_H0 ;  /* 0x20000027ff027230 */ /* 0x000fe40000004100 */
[----:B------:R-:W-:Y:S01]  /*afb0*/  HADD2.F32 R13, -RZ, R41.H0_H0 ;  /* 0x20000029ff0d7230 */ /* 0x000fe20000004100 */
[----:B--2---:R-:W-:-:S04]  /*afc0*/  LOP3.LUT R0, R22, 0x38, R0, 0xf8, !PT ;  /* 0x0000003816007812 */ /* 0x004fc800078ef800 */
[----:B---3--:R-:W-:-:S04]  /*afd0*/  LOP3.LUT R0, R0, R21, RZ, 0x3c, !PT ;  /* 0x0000001500007212 */ /* 0x008fc800078e3cff */
[----:B------:R-:W-:Y:S01]  /*afe0*/  IADD3 R0, R20, R0, RZ ;  /* 0x0000000014007210 */ /* 0x000fe20007ffe0ff */
[----:B----4-:R-:W1:Y:S03]  /*aff0*/  LDS.128 R4, [R51] ;  /* 0x0000000033047984 */ /* 0x010e660000000c00 */
[----:B------:R-:W-:-:S05]  /*b000*/  SHF.L.U32 R26, R0, 0x1, RZ ;  /* 0x00000001001a7819 */ /* 0x000fca00000006ff */
[----:B------:R-:W2:Y:S01]  /*b010*/  LDS.128 R8, [R26+0x5100] ;  /* 0x005100001a087984 */ /* 0x000ea20000000c00 */
[----:B------:R-:W-:Y:S02]  /*b020*/  HADD2.F32 R0, -RZ, R39.H1_H1 ;  /* 0x30000027ff007230 */ /* 0x000fe40000004100 */
[--C-:B-1----:R-:W-:Y:S02]  /*b030*/  HADD2.F32 R19, -RZ, R4.reuse.H0_H0 ;  /* 0x20000004ff137230 */ /* 0x102fe40000004100 */
[----:B------:R-:W-:Y:S02]  /*b040*/  HADD2.F32 R16, -RZ, R4.H1_H1 ;  /* 0x30000004ff107230 */ /* 0x000fe40000004100 */
[--C-:B------:R-:W-:Y:S02]  /*b050*/  HADD2.F32 R23, -RZ, R7.reuse.H0_H0 ;  /* 0x20000007ff177230 */ /* 0x100fe40000004100 */
[----:B--2---:R-:W-:Y:S02]  /*b060*/  HADD2.F32 R4, -RZ, R8.H0_H0 ;  /* 0x20000008ff047230 */ /* 0x004fe40000004100 */
[----:B------:R-:W-:Y:S01]  /*b070*/  HADD2.F32 R22, -RZ, R7.H1_H1 ;  /* 0x30000007ff167230 */ /* 0x000fe20000004100 */
[-C--:B------:R-:W-:Y:S01]  /*b080*/  FMUL.FTZ R7, R19, R2.reuse ;  /* 0x0000000213077220 */ /* 0x080fe20000410000 */
[--C-:B------:R-:W-:Y:S01]  /*b090*/  HADD2.F32 R15, -RZ, R11.reuse.H0_H0 ;  /* 0x2000000bff0f7230 */ /* 0x100fe20000004100 */
[----:B------:R-:W-:Y:S01]  /*b0a0*/  FMUL.FTZ R34, R4, R2 ;  /* 0x0000000204227220 */ /* 0x000fe20000410000 */
[----:B------:R-:W-:Y:S01]  /*b0b0*/  HADD2.F32 R14, -RZ, R11.H1_H1 ;  /* 0x3000000bff0e7230 */ /* 0x000fe20000004100 */
[----:B------:R-:W-:Y:S01]  /*b0c0*/  FMUL.FTZ R2, R16, R0 ;  /* 0x0000000010027220 */ /* 0x000fe20000410000 */
[----:B------:R-:W-:-:S02]  /*b0d0*/  HADD2.F32 R18, -RZ, R5.H0_H0 ;  /* 0x20000005ff127230 */ /* 0x000fc40000004100 */
[----:B------:R-:W-:Y:S02]  /*b0e0*/  HADD2.F32 R17, -RZ, R5.H1_H1 ;  /* 0x30000005ff117230 */ /* 0x000fe40000004100 */
[----:B------:R-:W-:Y:S02]  /*b0f0*/  HADD2.F32 R3, -RZ, R8.H1_H1 ;  /* 0x30000008ff037230 */ /* 0x000fe40000004100 */
[----:B------:R-:W-:Y:S02]  /*b100*/  HADD2.F32 R11, -RZ, R42.H1_H1 ;  /* 0x3000002aff0b7230 */ /* 0x000fe40000004100 */
[----:B------:R-:W-:Y:S01]  /*b110*/  HADD2.F32 R5, -RZ, R40.H0_H0 ;  /* 0x20000028ff057230 */ /* 0x000fe20000004100 */
[----:B------:R-:W-:Y:S01]  /*b120*/  FFMA.FTZ R37, R4, R13, R7 ;  /* 0x0000000d04257223 */ /* 0x000fe20000010007 */
[--C-:B------:R-:W-:Y:S01]  /*b130*/  HADD2.F32 R21, -RZ, R6.reuse.H0_H0 ;  /* 0x20000006ff157230 */ /* 0x100fe20000004100 */
[----:B------:R-:W-:Y:S01]  /*b140*/  FFMA.FTZ R36, R3, R11, R2 ;  /* 0x0000000b03247223 */ /* 0x000fe20000010002 */
[----:B------:R-:W-:-:S02]  /*b150*/  HADD2.F32 R20, -RZ, R6.H1_H1 ;  /* 0x30000006ff147230 */ /* 0x000fc40000004100 */
[--C-:B------:R-:W-:Y:S02]  /*b160*/  HADD2.F32 R8, -RZ, R10.reuse.H0_H0 ;  /* 0x2000000aff087230 */ /* 0x100fe40000004100 */
[----:B------:R-:W-:Y:S01]  /*b170*/  HADD2.F32 R12, -RZ, R10.H1_H1 ;  /* 0x3000000aff0c7230 */ /* 0x000fe20000004100 */
[-C--:B------:R-:W-:Y:S01]  /*b180*/  FMUL.FTZ R4, R18, R5.reuse ;  /* 0x0000000512047220 */ /* 0x080fe20000410000 */
[----:B------:R-:W-:Y:S01]  /*b190*/  HADD2.F32 R6, -RZ, R9.H0_H0 ;  /* 0x20000009ff067230 */ /* 0x000fe20000004100 */
[----:B------:R-:W-:Y:S01]  /*b1a0*/  FMUL.FTZ R33, R3, R0 ;  /* 0x0000000003217220 */ /* 0x000fe20000410000 */
[----:B------:R-:W-:Y:S02]  /*b1b0*/  HADD2.F32 R10, -RZ, R43.H0_H0 ;  /* 0x2000002bff0a7230 */ /* 0x000fe40000004100 */
[----:B------:R-:W-:Y:S02]  /*b1c0*/  HADD2.F32 R2, -RZ, R40.H1_H1 ;  /* 0x30000028ff027230 */ /* 0x000fe40000004100 */
[----:B------:R-:W-:Y:S01]  /*b1d0*/  HADD2.F32 R0, -RZ, R41.H1_H1 ;  /* 0x30000029ff007230 */ /* 0x000fe20000004100 */
[C---:B------:R-:W-:Y:S01]  /*b1e0*/  FMUL.FTZ R31, R6.reuse, R5 ;  /* 0x00000005061f7220 */ /* 0x040fe20000410000 */
[----:B------:R-:W-:Y:S01]  /*b1f0*/  HADD2.F32 R9, -RZ, R9.H1_H1 ;  /* 0x30000009ff097230 */ /* 0x000fe20000004100 */
[----:B------:R-:W-:Y:S01]  /*b200*/  FFMA.FTZ R35, R6, R10, R4 ;  /* 0x0000000a06237223 */ /* 0x000fe20000010004 */
[--C-:B------:R-:W-:Y:S01]  /*b210*/  HADD2.F32 R7, -RZ, R45.reuse.H0_H0 ;  /* 0x2000002dff077230 */ /* 0x100fe20000004100 */
[----:B------:R-:W-:Y:S01]  /*b220*/  FMUL.FTZ R5, R17, R2 ;  /* 0x0000000211057220 */ /* 0x000fe20000410000 */
[----:B------:R-:W-:Y:S01]  /*b230*/  HADD2.F32 R6, -RZ, R44.H0_H0 ;  /* 0x2000002cff067230 */ /* 0x000fe20000004100 */
[----:B------:R-:W-:Y:S01]  /*b240*/  FMUL.FTZ R4, R21, R0 ;  /* 0x0000000015047220 */ /* 0x000fe20000410000 */
[----:B------:R-:W-:Y:S01]  /*b250*/  HADD2.F32 R3, -RZ, R42.H0_H0 ;  /* 0x2000002aff037230 */ /* 0x000fe20000004100 */
[----:B------:R-:W-:Y:S01]  /*b260*/  FFMA.FTZ R32, R9, R7, R5 ;  /* 0x0000000709207223 */ /* 0x000fe20000010005 */
[----:B------:R-:W-:Y:S01]  /*b270*/  HADD2.F32 R5, -RZ, R45.H1_H1 ;  /* 0x3000002dff057230 */ /* 0x000fe20000004100 */
[----:B------:R-:W-:-:S02]  /*b280*/  FFMA.FTZ R30, R8, R6, R4 ;  /* 0x00000006081e7223 */ /* 0x000fc40000010004 */
[----:B------:R-:W-:Y:S01]  /*b290*/  FMUL.FTZ R29, R9, R2 ;  /* 0x00000002091d7220 */ /* 0x000fe20000410000 */
[----:B------:R-:W-:Y:S01]  /*b2a0*/  HADD2.F32 R2, -RZ, R44.H1_H1 ;  /* 0x3000002cff027230 */ /* 0x000fe20000004100 */
[----:B------:R-:W-:Y:S02]  /*b2b0*/  FMUL.FTZ R4, R20, R3 ;  /* 0x0000000314047220 */ /* 0x000fe40000410000 */
[----:B------:R-:W-:Y:S01]  /*b2c0*/  FMUL.FTZ R27, R8, R0 ;  /* 0x00000000081b7220 */ /* 0x000fe20000410000 */
[----:B------:R-:W-:Y:S01]  /*b2d0*/  HADD2.F32 R0, -RZ, R43.H1_H1 ;  /* 0x3000002bff007230 */ /* 0x000fe20000004100 */
[C---:B------:R-:W-:Y:S01]  /*b2e0*/  FFMA.FTZ R28, R12.reuse, R5, R4 ;  /* 0x000000050c1c7223 */ /* 0x040fe20000010004 */
[--C-:B------:R-:W-:Y:S01]  /*b2f0*/  HADD2.F32 R4, -RZ, R46.reuse.H1_H1 ;  /* 0x3000002eff047230 */ /* 0x100fe20000004100 */
[----:B------:R-:W-:Y:S01]  /*b300*/  FMUL.FTZ R25, R12, R3 ;  /* 0x000000030c197220 */ /* 0x000fe20000410000 */
[----:B------:R-:W-:Y:S01]  /*b310*/  HADD2.F32 R3, -RZ, R46.H0_H0 ;  /* 0x2000002eff037230 */ /* 0x000fe20000004100 */
[----:B------:R-:W-:-:S02]  /*b320*/  FMUL.FTZ R9, R23, R2 ;  /* 0x0000000217097220 */ /* 0x000fc40000410000 */
[----:B------:R-:W-:Y:S02]  /*b330*/  FMUL.FTZ R8, R22, R0 ;  /* 0x0000000016087220 */ /* 0x000fe40000410000 */
[C---:B------:R-:W-:Y:S02]  /*b340*/  FMUL.FTZ R24, R15.reuse, R2 ;  /* 0x000000020f187220 */ /* 0x040fe40000410000 */
[C---:B------:R-:W-:Y:S02]  /*b350*/  FMUL.FTZ R12, R14.reuse, R0 ;  /* 0x000000000e0c7220 */ /* 0x040fe40000410000 */
[----:B------:R-:W-:Y:S02]  /*b360*/  FFMA.FTZ R15, R15, R4, R9 ;  /* 0x000000040f0f7223 */ /* 0x000fe40000010009 */
[----:B------:R-:W-:Y:S02]  /*b370*/  FFMA.FTZ R14, R14, R3, R8 ;  /* 0x000000030e0e7223 */ /* 0x000fe40000010008 */
[----:B------:R-:W-:-:S02]  /*b380*/  FFMA.FTZ R10, R18, R10, -R31 ;  /* 0x0000000a120a7223 */ /* 0x000fc4000001081f */
[----:B------:R-:W-:Y:S02]  /*b390*/  FFMA.FTZ R9, R17, R7, -R29 ;  /* 0x0000000711097223 */ /* 0x000fe4000001081d */
[----:B------:R-:W-:Y:S02]  /*b3a0*/  FFMA.FTZ R13, R19, R13, -R34 ;  /* 0x0000000d130d7223 */ /* 0x000fe40000010822 */
[----:B------:R-:W-:Y:S02]  /*b3b0*/  FFMA.FTZ R8, R16, R11, -R33 ;  /* 0x0000000b10087223 */ /* 0x000fe40000010821 */
[----:B------:R-:W-:Y:S02]  /*b3c0*/  FFMA.FTZ R7, R21, R6, -R27 ;  /* 0x0000000615077223 */ /* 0x000fe4000001081b */
[----:B------:R-:W-:Y:S02]  /*b3d0*/  FFMA.FTZ R2, R20, R5, -R25 ;  /* 0x0000000514027223 */ /* 0x000fe40000010819 */
[----:B------:R-:W-:-:S02]  /*b3e0*/  FFMA.FTZ R0, R23, R4, -R24 ;  /* 0x0000000417007223 */ /* 0x000fc40000010818 */
[----:B------:R-:W-:Y:S01]  /*b3f0*/  FFMA.FTZ R3, R22, R3, -R12 ;  /* 0x0000000316037223 */ /* 0x000fe2000001080c */
[----:B------:R-:W-:Y:S02]  /*b400*/  F2FP.PACK_AB R9, R9, R10 ;  /* 0x0000000a0909723e */ /* 0x000fe400000000ff */
[----:B------:R-:W-:Y:S02]  /*b410*/  F2FP.PACK_AB R8, R8, R13 ;  /* 0x0000000d0808723e */ /* 0x000fe400000000ff */
[----:B------:R-:W-:Y:S02]  /*b420*/  F2FP.PACK_AB R10, R2, R7 ;  /* 0x00000007020a723e */ /* 0x000fe400000000ff */
[----:B------:R-:W-:Y:S02]  /*b430*/  F2FP.PACK_AB R11, R3, R0 ;  /* 0x00000000030b723e */ /* 0x000fe400000000ff */
[----:B------:R-:W-:Y:S02]  /*b440*/  F2FP.PACK_AB R4, R36, R37 ;  /* 0x000000252404723e */ /* 0x000fe400000000ff */
[----:B------:R-:W-:-:S02]  /*b450*/  F2FP.PACK_AB R5, R32, R35 ;  /* 0x000000232005723e */ /* 0x000fc400000000ff */
[----:B------:R-:W-:Y:S02]  /*b460*/  F2FP.PACK_AB R6, R28, R30 ;  /* 0x0000001e1c06723e */ /* 0x000fe400000000ff */
[----:B------:R-:W-:Y:S01]  /*b470*/  F2FP.PACK_AB R7, R14, R15 ;  /* 0x0000000f0e07723e */ /* 0x000fe200000000ff */
[----:B------:R1:W-:Y:S04]  /*b480*/  STS.128 [R51], R8 ;  /* 0x0000000833007388 */ /* 0x0003e80000000c00 */
[----:B------:R1:W-:Y:S02]  /*b490*/  STS.128 [R26+0x5100], R4 ;  /* 0x005100041a007388 */ /* 0x0003e40000000c00 */
.L_x_326:
[----:B------:R-:W-:Y:S05]  /*b4a0*/  BSYNC B0 ;  /* 0x0000000000007941 */ /* 0x000fea0003800000 */
.L_x_325:
[----:B------:R-:W-:Y:S01]  /*b4b0*/  IADD3 R0, R93, 0x20, RZ ;  /* 0x000000205d007810 */ /* 0x000fe20007ffe0ff */
[----:B------:R-:W-:Y:S03]  /*b4c0*/  BSSY B0, `(.L_x_327) ;  /* 0x000005d000007945 */ /* 0x000fe60003800000 */
[----:B------:R-:W-:-:S13]  /*b4d0*/  ISETP.GE.OR P1, PT, R0, R38, P0 ;  /* 0x000000260000720c */ /* 0x000fda0000726670 */
[----:B------:R-:W-:Y:S05]  /*b4e0*/  @P1 BRA `(.L_x_328) ;  /* 0x000005a000001947 */ /* 0x000fea0003800000 */
[----:B------:R-:W2:Y:S01]  /*b4f0*/  LDL R2, [R1+0x44] ;  /* 0x0000440001027983 */ /* 0x000ea20000100800 */
[C---:B------:R-:W-:Y:S02]  /*b500*/  IADD3 R3, R93.reuse, 0x20, RZ ;  /* 0x000000205d037810 */ /* 0x040fe40007ffe0ff */
[----:B-1----:R-:W-:Y:S01]  /*b510*/  IADD3 R4, R93, 0x20, RZ ;  /* 0x000000205d047810 */ /* 0x002fe20007ffe0ff */
[----:B------:R-:W3:Y:S01]  /*b520*/  LDL R51, [R1+0xd0] ;  /* 0x0000d00001337983 */ /* 0x000ee20000100800 */
[----:B------:R-:W-:Y:S02]  /*b530*/  SHF.L.U32 R3, R3, 0x6, RZ ;  /* 0x0000000603037819 */ /* 0x000fe400000006ff */
[----:B------:R-:W-:Y:S02]  /*b540*/  SHF.L.U32 R4, R4, 0x6, RZ ;  /* 0x0000000604047819 */ /* 0x000fe400000006ff */
[----:B------:R-:W-:Y:S02]  /*b550*/  LOP3.LUT R3, R3, 0x1c0, RZ, 0xc0, !PT ;  /* 0x000001c003037812 */ /* 0x000fe400078ec0ff */
[----:B------:R-:W-:-:S02]  /*b560*/  LOP3.LUT R4, R4, 0x1c0, RZ, 0xc0, !PT ;  /* 0x000001c004047812 */ /* 0x000fc400078ec0ff */
[----:B------:R-:W-:Y:S02]  /*b570*/  IADD3 R0, R84, c[0x0][0x27c], RZ ;  /* 0x00009f0054007a10 */ /* 0x000fe40007ffe0ff */
[----:B------:R-:W-:Y:S02]  /*b580*/  SHF.R.U32.HI R3, RZ, 0x3, R3 ;  /* 0x00000003ff037819 */ /* 0x000fe40000011603 */
[----:B------:R-:W-:-:S04]  /*b590*/  LOP3.LUT R0, R4, 0x38, R0, 0xf8, !PT ;  /* 0x0000003804007812 */ /* 0x000fc800078ef800 */
[----:B------:R-:W-:Y:S01]  /*b5a0*/  LOP3.LUT R0, R0, R3, RZ, 0x3c, !PT ;  /* 0x0000000300007212 */ /* 0x000fe200078e3cff */
[----:B------:R-:W-:-:S03]  /*b5b0*/  HADD2.F32 R13, -RZ, R41.H0_H0 ;  /* 0x20000029ff0d7230 */ /* 0x000fc60000004100 */
[----:B--2---:R-:W-:-:S04]  /*b5c0*/  IADD3 R0, R2, R0, RZ ;  /* 0x0000000002007210 */ /* 0x004fc80007ffe0ff */
[----:B------:R-:W-:Y:S01]  /*b5d0*/  SHF.L.U32 R26, R0, 0x1, RZ ;  /* 0x00000001001a7819 */ /* 0x000fe200000006ff */
[----:B---3--:R-:W1:Y:S04]  /*b5e0*/  LDS.128 R4, [R51] ;  /* 0x0000000033047984 */ /* 0x008e680000000c00 */
[----:B------:R-:W2:Y:S01]  /*b5f0*/  LDS.128 R8, [R26+0x5100] ;  /* 0x005100001a087984 */ /* 0x000ea20000000c00 */
[--C-:B------:R-:W-:Y:S02]  /*b600*/  HADD2.F32 R2, -RZ, R39.reuse.H0_H0 ;  /* 0x20000027ff027230 */ /* 0x100fe40000004100 */
[----:B------:R-:W-:Y:S02]  /*b610*/  HADD2.F32 R0, -RZ, R39.H1_H1 ;  /* 0x30000027ff007230 */ /* 0x000fe40000004100 */
[----:B-1----:R-:W-:-:S02]  /*b620*/  HADD2.F32 R19, -RZ, R4.H0_H0 ;  /* 0x20000004ff137230 */ /* 0x002fc40000004100 */
[----:B------:R-:W-:Y:S02]  /*b630*/  HADD2.F32 R16, -RZ, R4.H1_H1 ;  /* 0x30000004ff107230 */ /* 0x000fe40000004100 */
[----:B--2---:R-:W-:Y:S02]  /*b640*/  HADD2.F32 R4, -RZ, R8.H0_H0 ;  /* 0x20000008ff047230 */ /* 0x004fe40000004100 */
[--C-:B------:R-:W-:Y:S02]  /*b650*/  HADD2.F32 R23, -RZ, R7.reuse.H0_H0 ;  /* 0x20000007ff177230 */ /* 0x100fe40000004100 */
[----:B------:R-:W-:Y:S01]  /*b660*/  HADD2.F32 R22, -RZ, R7.H1_H1 ;  /* 0x30000007ff167230 */ /* 0x000fe20000004100 */
[C---:B------:R-:W-:Y:S01]  /*b670*/  FMUL.FTZ R7, R2.reuse, R19 ;  /* 0x0000001302077220 */ /* 0x040fe20000410000 */
        /* <DEDUP_REMOVED lines=15> */
[C---:B------:R-:W-:Y:S01]  /*b770*/  FMUL.FTZ R4, R5.reuse, R18 ;  /* 0x0000001205047220 */ /* 0x040fe20000410000 */
[----:B------:R-:W-:Y:S01]  /*b780*/  HADD2.F32 R6, -RZ, R9.H0_H0 ;  /* 0x20000009ff067230 */ /* 0x000fe20000004100 */
[----:B------:R-:W-:Y:S01]  /*b790*/  FMUL.FTZ R33, R0, R3 ;  /* 0x0000000300217220 */ /* 0x000fe20000410000 */
[----:B------:R-:W-:Y:S02]  /*b7a0*/  HADD2.F32 R10, -RZ, R43.H0_H0 ;  /* 0x2000002bff0a7230 */ /* 0x000fe40000004100 */
[----:B------:R-:W-:Y:S02]  /*b7b0*/  HADD2.F32 R2, -RZ, R40.H1_H1 ;  /* 0x30000028ff027230 */ /* 0x000fe40000004100 */
[----:B------:R-:W-:Y:S01]  /*b7c0*/  HADD2.F32 R0, -RZ, R41.H1_H1 ;  /* 0x30000029ff007230 */ /* 0x000fe20000004100 */
[-C--:B------:R-:W-:Y:S01]  /*b7d0*/  FMUL.FTZ R31, R5, R6.reuse ;  /* 0x00000006051f7220 */ /* 0x080fe20000410000 */
        /* <DEDUP_REMOVED lines=15> */
[-C--:B------:R-:W-:Y:S01]  /*b8d0*/  FFMA.FTZ R28, R5, R12.reuse, R4 ;  /* 0x0000000c051c7223 */ /* 0x080fe20000010004 */
[--C-:B------:R-:W-:Y:S01]  /*b8e0*/  HADD2.F32 R4, -RZ, R46.reuse.H1_H1 ;  /* 0x3000002eff047230 */ /* 0x100fe20000004100 */
[----:B------:R-:W-:Y:S01]  /*b8f0*/  FMUL.FTZ R25, R3, R12 ;  /* 0x0000000c03197220 */ /* 0x000fe20000410000 */
[----:B------:R-:W-:Y:S01]  /*b900*/  HADD2.F32 R3, -RZ, R46.H0_H0 ;  /* 0x2000002eff037230 */ /* 0x000fe20000004100 */
[----:B------:R-:W-:-:S02]  /*b910*/  FMUL.FTZ R9, R2, R23 ;  /* 0x0000001702097220 */ /* 0x000fc40000410000 */
[----:B------:R-:W-:Y:S02]  /*b920*/  FMUL.FTZ R8, R0, R22 ;  /* 0x0000001600087220 */ /* 0x000fe40000410000 */
[-C--:B------:R-:W-:Y:S02]  /*b930*/  FMUL.FTZ R24, R2, R15.reuse ;  /* 0x0000000f02187220 */ /* 0x080fe40000410000 */
[-C--:B------:R-:W-:Y:S02]  /*b940*/  FMUL.FTZ R12, R0, R14.reuse ;  /* 0x0000000e000c7220 */ /* 0x080fe40000410000 */
        /* <DEDUP_REMOVED lines=20> */
.L_x_328:
[----:B------:R-:W-:Y:S05]  /*ba90*/  BSYNC B0 ;  /* 0x0000000000007941 */ /* 0x000fea0003800000 */
.L_x_327:
        /* <DEDUP_REMOVED lines=94> */
.L_x_330:
[----:B------:R-:W-:Y:S05]  /*c080*/  BSYNC B0 ;  /* 0x0000000000007941 */ /* 0x000fea0003800000 */
.L_x_329:
[----:B------:R-:W-:-:S04]  /*c090*/  IADD3 R0, R93, 0x60, RZ ;  /* 0x000000605d007810 */ /* 0x000fc80007ffe0ff */
        /* <DEDUP_REMOVED lines=92> */
.L_x_320:
[----:B------:R-:W-:Y:S05]  /*c660*/  BSYNC B2 ;  /* 0x0000000000027941 */ /* 0x000fea0003800000 */
.L_x_304:
[----:B------:R-:W-:Y:S01]  /*c670*/  IMAD R0, R49, c[0x0][0x208], RZ ;  /* 0x0000820031007a24 */ /* 0x000fe200078e02ff */
[----:B------:R-:W-:-:S04]  /*c680*/  DEPBAR.LE SB0, 0x0 ;  /* 0x000080000000791a */ /* 0x000fc80000000000 */
[----:B-1----:R-:W-:Y:S01]  /*c690*/  IMAD.WIDE.U32 R2, R240, c[0x0][0x208], RZ ;  /* 0x00008200f0027a25 */ /* 0x002fe200078e00ff */
[----:B------:R-:W-:Y:S01]  /*c6a0*/  BAR.SYNC.DEFER_BLOCKING 0x0 ;  /* 0x0000000000007b1d */ /* 0x000fe20000010000 */
[----:B------:R-:W-:Y:S02]  /*c6b0*/  ISETP.GE.AND P0, PT, R244, c[0x0][0x1d4], PT ;  /* 0x00007500f4007a0c */ /* 0x000fe40003f06270 */
[----:B------:R-:W-:Y:S01]  /*c6c0*/  IMAD R0, R240, c[0x0][0x20c], R0 ;  /* 0x00008300f0007a24 */ /* 0x000fe200078e0200 */
[----:B------:R-:W-:Y:S01]  /*c6d0*/  SHF.L.U32 R37, R244, 0x1, RZ ;  /* 0x00000001f4257819 */ /* 0x000fe200000006ff */
[----:B--2---:R-:W-:Y:S01]  /*c6e0*/  IMAD.WIDE.U32 R6, R48, c[0x0][0x210], RZ ;  /* 0x0000840030067a25 */ /* 0x004fe200078e00ff */
[----:B------:R-:W-:Y:S01]  /*c6f0*/  ISETP.LT.OR P3, PT, R47, 0x1, P0 ;  /* 0x000000012f00780c */ /* 0x000fe20000761670 */
[----:B------:R-:W-:Y:S01]  /*c700*/  BSSY B0, `(.L_x_331) ;  /* 0x000018c000007945 */ /* 0x000fe20003800000 */
[----:B------:R-:W-:Y:S01]  /*c710*/  IADD3 R3, R3, R0, RZ ;  /* 0x0000000003037210 */ /* 0x000fe20007ffe0ff */
[----:B------:R-:W-:Y:S01]  /*c720*/  IMAD R0, R50, c[0x0][0x218], RZ ;  /* 0x0000860032007a24 */ /* 0x000fe200078e02ff */
[----:B------:R-:W-:Y:S01]  /*c730*/  STL.64 [R1], R6 ;  /* 0x0000000601007387 */ /* 0x000fe20000100a00 */
[----:B------:R-:W-:Y:S01]  /*c740*/  IMAD R4, R48, c[0x0][0x214], R7 ;  /* 0x0000850030047a24 */ /* 0x000fe200078e0207 */
[----:B------:R-:W-:Y:S01]  /*c750*/  ISETP.LT.OR P6, PT, R47, 0x11, P0 ;  /* 0x000000112f00780c */ /* 0x000fe200007c1670 */
[----:B------:R-:W-:Y:S01]  /*c760*/  IMAD.WIDE.U32 R2, R235, c[0x0][0x218], R2 ;  /* 0x00008600eb027a25 */ /* 0x000fe200078e0002 */
[----:B------:R-:W-:-:S02]  /*c770*/  ISETP.LT.OR P5, PT, R47, 0x21, P0 ;  /* 0x000000212f00780c */ /* 0x000fc400007a1670 */
[----:B------:R-:W-:Y:S01]  /*c780*/  STL [R1+0x8], R4 ;  /* 0x0000080401007387 */ /* 0x000fe20000100800 */
[----:B------:R-:W-:Y:S01]  /*c790*/  IMAD R0, R235, c[0x0][0x21c], R0 ;  /* 0x00008700eb007a24 */ /* 0x000fe200078e0200 */
[----:B------:R-:W-:Y:S02]  /*c7a0*/  IADD3 R2, P1, R2, R6, RZ ;  /* 0x0000000602027210 */ /* 0x000fe40007f3e0ff */
[C---:B------:R-:W-:Y:S02]  /*c7b0*/  ISETP.LT.OR P4, PT, R47.reuse, 0x31, P0 ;  /* 0x000000312f00780c */ /* 0x040fe40000781670 */
[----:B------:R-:W-:Y:S02]  /*c7c0*/  IADD3.X R3, R4, R3, R0, P1, !PT ;  /* 0x0000000304037210 */ /* 0x000fe40000ffe400 */
[----:B------:R-:W-:Y:S01]  /*c7d0*/  LEA R0, P1, R2, c[0x0][0x1f8], 0x1 ;  /* 0x00007e0002007a11 */ /* 0x000fe200078208ff */
[----:B------:R-:W-:Y:S01]  /*c7e0*/  LDSM.16.M88.4 R32, [R198] ;  /* 0x00000000c620783b */ /* 0x000fe20000000200 */
[----:B------:R-:W-:-:S02]  /*c7f0*/  ISETP.LT.OR P2, PT, R47, 0x41, P0 ;  /* 0x000000412f00780c */ /* 0x000fc40000741670 */
[----:B------:R-:W-:Y:S01]  /*c800*/  LEA.HI.X R3, R2, c[0x0][0x1fc], R3, 0x1, P1 ;  /* 0x00007f0002037a11 */ /* 0x000fe200008f0c03 */
[----:B------:R-:W-:Y:S01]  /*c810*/  LDSM.16.M88.4 R48, [R95] ;  /* 0x000000005f30783b */ /* 0x000fe20000000200 */
[----:B------:R-:W-:-:S03]  /*c820*/  SHF.L.U64.HI R36, R244, 0x1, R245 ;  /* 0x00000001f4247819 */ /* 0x000fc600000102f5 */
[----:B------:R-:W1:Y:S04]  /*c830*/  SHFL.IDX PT, R2, R0, RZ, 0x181f ;  /* 0x00181fff00027589 */ /* 0x000e6800000e0000 */
[----:B------:R-:W2:Y:S04]  /*c840*/  SHFL.IDX PT, R5, R3, RZ, 0x181f ;  /* 0x00181fff03057589 */ /* 0x000ea800000e0000 */
[----:B------:R-:W3:Y:S04]  /*c850*/  SHFL.IDX PT, R4, R0, 0x1, 0x181f ;  /* 0x00381f0000047f89 */ /* 0x000ee800000e0000 */
[----:B------:R-:W-:Y:S04]  /*c860*/  SHFL.IDX PT, R7, R3, 0x1, 0x181f ;  /* 0x00381f0003077f89 */ /* 0x000fe800000e0000 */
[----:B------:R-:W-:Y:S04]  /*c870*/  SHFL.IDX PT, R6, R0, 0x2, 0x181f ;  /* 0x00581f0000067f89 */ /* 0x000fe800000e0000 */
[----:B------:R-:W-:Y:S04]  /*c880*/  SHFL.IDX PT, R11, R3, 0x2, 0x181f ;  /* 0x00581f00030b7f89 */ /* 0x000fe800000e0000 */
[----:B------:R-:W4:Y:S01]  /*c890*/  SHFL.IDX PT, R10, R0, 0x3, 0x181f ;  /* 0x00781f00000a7f89 */ /* 0x000f2200000e0000 */
[----:B-1----:R-:W-:-:S03]  /*c8a0*/  IADD3 R2, P0, R2, R37, RZ ;  /* 0x0000002502027210 */ /* 0x002fc60007f1e0ff */
[----:B------:R-:W-:Y:S04]  /*c8b0*/  SHFL.IDX PT, R0, R0, 0x4, 0x181f ;  /* 0x00981f0000007f89 */ /* 0x000fe800000e0000 */
[----:B------:R-:W-:Y:S04]  /*c8c0*/  LDSM.16.M88.4 R28, [R198+0x2000] ;  /* 0x00200000c61c783b */ /* 0x000fe80000000200 */
[----:B------:R-:W1:Y:S01]  /*c8d0*/  SHFL.IDX PT, R12, R3, 0x3, 0x181f ;  /* 0x00781f00030c7f89 */ /* 0x000e6200000e0000 */
[----:B------:R-:W-:Y:S03]  /*c8e0*/  HMMA.16816.F32 R68, R32, R50, RZ ;  /* 0x000000322044723c */ /* 0x000fe600000018ff */
[----:B------:R2:W-:Y:S04]  /*c8f0*/  SHFL.IDX PT, R13, R3, 0x4, 0x181f ;  /* 0x00981f00030d7f89 */ /* 0x0005e800000e0000 */
[----:B------:R-:W-:Y:S04]  /*c900*/  LDSM.16.M88.4 R24, [R201] ;  /* 0x00000000c918783b */ /* 0x000fe80000000200 */
[----:B------:R-:W-:Y:S04]  /*c910*/  LDSM.16.M88.4 R52, [R202] ;  /* 0x00000000ca34783b */ /* 0x000fe80000000200 */
[----:B------:R-:W-:Y:S04]  /*c920*/  LDSM.16.M88.4 R72, [R95+0x800] ;  /* 0x000800005f48783b */ /* 0x000fe80000000200 */
[----:B------:R-:W-:Y:S04]  /*c930*/  LDSM.16.M88.4 R100, [R95+0x1000] ;  /* 0x001000005f64783b */ /* 0x000fe80000000200 */
[----:B------:R-:W-:Y:S01]  /*c940*/  LDSM.16.M88.4 R108, [R95+0x1800] ;  /* 0x001800005f6c783b */ /* 0x000fe20000000200 */
[----:B--2---:R-:W-:-:S03]  /*c950*/  IADD3.X R3, R5, R36, RZ, P0, !PT ;  /* 0x0000002405037210 */ /* 0x004fc600007fe4ff */
[----:B------:R-:W-:Y:S01]  /*c960*/  LDSM.16.M88.4 R116, [R95+0x2000] ;  /* 0x002000005f74783b */ /* 0x000fe20000000200 */
[-C--:B---3--:R-:W-:Y:S02]  /*c970*/  IADD3 R8, P0, R4, R37.reuse, RZ ;  /* 0x0000002504087210 */ /* 0x088fe40007f1e0ff */
[-C--:B----4-:R-:W-:Y:S01]  /*c980*/  IADD3 R4, P1, R10, R37.reuse, RZ ;  /* 0x000000250a047210 */ /* 0x090fe20007f3e0ff */
[----:B------:R-:W2:Y:S01]  /*c990*/  LDSM.16.M88.4 R20, [R201+0x2000] ;  /* 0x00200000c914783b */ /* 0x000ea20000000200 */
[-C--:B------:R-:W-:Y:S02]  /*c9a0*/  IADD3.X R9, R7, R36.reuse, RZ, P0, !PT ;  /* 0x0000002407097210 */ /* 0x080fe400007fe4ff */
[-C--:B------:R-:W-:Y:S01]  /*c9b0*/  IADD3 R6, P0, R6, R37.reuse, RZ ;  /* 0x0000002506067210 */ /* 0x080fe20007f1e0ff */
[----:B------:R-:W-:Y:S01]  /*c9c0*/  LDSM.16.M88.4 R96, [R206] ;  /* 0x00000000ce60783b */ /* 0x000fe20000000200 */
[-C--:B-1----:R-:W-:Y:S01]  /*c9d0*/  IADD3.X R5, R12, R36.reuse, RZ, P1, !PT ;  /* 0x000000240c057210 */ /* 0x082fe20000ffe4ff */
[----:B------:R-:W-:Y:S01]  /*c9e0*/  HMMA.16816.F32 R56, R28, R48, RZ ;  /* 0x000000301c38723c */ /* 0x000fe200000018ff */
[----:B------:R-:W-:Y:S01]  /*c9f0*/  IADD3.X R7, R11, R36, RZ, P0, !PT ;  /* 0x000000240b077210 */ /* 0x000fe200007fe4ff */
[----:B------:R-:W-:Y:S04]  /*ca00*/  LDSM.16.M88.4 R104, [R205] ;  /* 0x00000000cd68783b */ /* 0x000fe80000000200 */
[----:B------:R-:W-:Y:S04]  /*ca10*/  LDSM.16.M88.4 R112, [R204] ;  /* 0x00000000cc70783b */ /* 0x000fe80000000200 */
[----:B------:R-:W-:Y:S04]  /*ca20*/  LDSM.16.M88.4 R120, [R203] ;  /* 0x00000000cb78783b */ /* 0x000fe80000000200 */
[----:B------:R-:W-:Y:S01]  /*ca30*/  @!PT LDS RZ, [RZ] ;  /* 0x00000000fffff984 */ /* 0x000fe20000000800 */
[----:B------:R-:W-:Y:S01]  /*ca40*/  @!PT LDS RZ, [RZ] ;  /* 0x00000000fffff984 */ /* 0x000fe20000000800 */
[----:B------:R-:W-:Y:S01]  /*ca50*/  @!PT LDS RZ, [RZ] ;  /* 0x00000000fffff984 */ /* 0x000fe20000000800 */
[----:B------:R1:W-:Y:S04]  /*ca60*/  LDGSTS.E.BYPASS.LTC128B.128 [R209+0x100], [R2.64], !P3 ;  /* 0x0010000002d17fae */ /* 0x0003e8000d901d48 */
[----:B------:R3:W-:Y:S04]  /*ca70*/  LDGSTS.E.BYPASS.LTC128B.128 [R209+0x900], [R8.64], !P6 ;  /* 0x0090000008d17fae */ /* 0x0007e8000f101d48 */
[----:B------:R4:W-:Y:S04]  /*ca80*/  LDGSTS.E.BYPASS.LTC128B.128 [R209+0x1100], [R6.64], !P5 ;  /* 0x0110000006d17fae */ /* 0x0009e8000e901d48 */
[----:B------:R4:W-:Y:S01]  /*ca90*/  LDGSTS.E.BYPASS.LTC128B.128 [R209+0x1900], [R4.64], !P4 ;  /* 0x0190000004d17fae */ /* 0x0009e2000e101d48 */
[----:B--2---:R-:W-:Y:S01]  /*caa0*/  HMMA.16816.F32 R56, R20, R52, R56 ;  /* 0x000000341438723c */ /* 0x004fe20000001838 */
[----:B-1----:R-:W-:-:S07]  /*cab0*/  IADD3 R2, P0, R0, R37, RZ ;  /* 0x0000002500027210 */ /* 0x002fce0007f1e0ff */
[----:B---3--:R-:W-:Y:S01]  /*cac0*/  HMMA.16816.F32 R8, R32, R48, RZ ;  /* 0x000000302008723c */ /* 0x008fe200000018ff */
[----:B------:R-:W-:Y:S02]  /*cad0*/  IADD3.X R3, R13, R36, RZ, P0, !PT ;  /* 0x000000240d037210 */ /* 0x000fe400007fe4ff */
[----:B------:R-:W-:-:S03]  /*cae0*/  ISETP.GT.AND P0, PT, R161, R252, PT ;  /* 0x000000fca100720c */ /* 0x000fc60003f04270 */
[----:B------:R1:W-:Y:S04]  /*caf0*/  LDGSTS.E.BYPASS.LTC128B.128 [R209+0x2100], [R2.64], !P2 ;  /* 0x0210000002d17fae */ /* 0x0003e8000d101d48 */
[----:B------:R-:W-:Y:S04]  /*cb00*/  LDSM.16.M88.4 R40, [R197] ;  /* 0x00000000c528783b */ /* 0x000fe80000000200 */
[----:B------:R-:W2:Y:S04]  /*cb10*/  LDSM.16.M88.4 R16, [R199] ;  /* 0x00000000c710783b */ /* 0x000ea80000000200 */
[----:B------:R-:W3:Y:S04]  /*cb20*/  LDSM.16.M88.4 R12, [R199+0x2000] ;  /* 0x00200000c70c783b */ /* 0x000ee80000000200 */
[----:B------:R-:W-:Y:S02]  /*cb30*/  LDSM.16.M88.4 R44, [R194] ;  /* 0x00000000c22c783b */ /* 0x000fe40000000200 */
[----:B------:R-:W-:Y:S02]  /*cb40*/  HMMA.16816.F32 R60, R24, R52, R8 ;  /* 0x00000034183c723c */ /* 0x000fe40000001808 */
[----:B------:R-:W5:Y:S04]  /*cb50*/  LDSM.16.M88.4 R8, [R200] ;  /* 0x00000000c808783b */ /* 0x000f680000000200 */
[----:B----4-:R-:W4:Y:S04]  /*cb60*/  LDSM.16.M88.4 R4, [R200+0x2000] ;  /* 0x00200000c804783b */ /* 0x010f280000000200 */
[----:B------:R-:W0:Y:S11]  /*cb70*/  LDGDEPBAR ;  /* 0x00000000000079af */ /* 0x000e360000000000 */
[----:B------:R-:W-:Y:S03]  /*cb80*/  @!UPT UIADD3 URZ, URZ, URZ, URZ ;  /* 0x0000003f3f3ff290 */ /* 0x000fe6000fffe03f */
[----:B--2---:R-:W-:Y:S08]  /*cb90*/  HMMA.16816.F32 R64, R16, R40, R60 ;  /* 0x000000281040723c */ /* 0x004ff0000000183c */
[----:B------:R-:W-:Y:S08]  /*cba0*/  HMMA.16816.F32 R60, R28, R50, RZ ;  /* 0x000000321c3c723c */ /* 0x000ff000000018ff */
[----:B---3--:R-:W-:Y:S08]  /*cbb0*/  HMMA.16816.F32 R48, R12, R40, R56 ;  /* 0x000000280c30723c */ /* 0x008ff00000001838 */
[----:B------:R-:W-:Y:S08]  /*cbc0*/  HMMA.16816.F32 R56, R24, R54, R68 ;  /* 0x000000361838723c */ /* 0x000ff00000001844 */
[----:B-----5:R-:W-:Y:S08]  /*cbd0*/  HMMA.16816.F32 R68, R8, R44, R64 ;  /* 0x0000002c0844723c */ /* 0x020ff00000001840 */
[----:B------:R-:W-:Y:S08]  /*cbe0*/  HMMA.16816.F32 R64, R20, R54, R60 ;  /* 0x000000361440723c */ /* 0x000ff0000000183c */
[----:B------:R-:W-:Y:S08]  /*cbf0*/  HMMA.16816.F32 R60, R32, R72, RZ ;  /* 0x00000048203c723c */ /* 0x000ff000000018ff */
[----:B----4-:R-:W-:Y:S01]  /*cc00*/  HMMA.16816.F32 R80, R4, R44, R48 ;  /* 0x0000002c0450723c */ /* 0x010fe20000001830 */
[----:B------:R-:W2:Y:S01]  /*cc10*/  LDSM.16.M88.4 R48, [R197+0x800] ;  /* 0x00080000c530783b */ /* 0x000ea20000000200 */
[----:B------:R-:W-:-:S04]  /*cc20*/  FMUL.FTZ R0, R68, c[0x0][0x320] ;  /* 0x0000c80044007a20 */ /* 0x000fc80000410000 */
[----:B------:R3:W4:Y:S02]  /*cc30*/  MUFU.TANH R158, R0 ;  /* 0x00000000009e7308 */ /* 0x0007240000002400 */
[----:B------:R-:W-:Y:S08]  /*cc40*/  HMMA.16816.F32 R52, R16, R42, R56 ;  /* 0x0000002a1034723c */ /* 0x000ff00000001838 */
[----:B------:R-:W-:Y:S01]  /*cc50*/  HMMA.16816.F32 R56, R28, R72, RZ ;  /* 0x000000481c38723c */ /* 0x000fe200000018ff */
[----:B---3--:R-:W-:-:S07]  /*cc60*/  FMUL.FTZ R0, R69, c[0x0][0x320] ;  /* 0x0000c80045007a20 */ /* 0x008fce0000410000 */
[----:B------:R-:W-:Y:S01]  /*cc70*/  HMMA.16816.F32 R60, R24, R96, R60 ;  /* 0x00000060183c723c */ /* 0x000fe2000000183c */
[----:B------:R3:W1:Y:S07]  /*cc80*/  MUFU.TANH R157, R0 ;  /* 0x00000000009d7308 */ /* 0x00066e0000002400 */
[----:B------:R-:W-:Y:S01]  /*cc90*/  HMMA.16816.F32 R64, R12, R42, R64 ;  /* 0x0000002a0c40723c */ /* 0x000fe20000001840 */
[----:B------:R-:W5:Y:S01]  /*cca0*/  LDSM.16.M88.4 R40, [R194+0x800] ;  /* 0x00080000c228783b */ /* 0x000f620000000200 */
[----:B---3--:R-:W-:-:S04]  /*ccb0*/  FMUL.FTZ R0, R70, c[0x0][0x320] ;  /* 0x0000c80046007a20 */ /* 0x008fc80000410000 */
[----:B------:R3:W1:Y:S10]  /*ccc0*/  MUFU.TANH R156, R0 ;  /* 0x00000000009c7308 */ /* 0x0006740000002400 */
[----:B--2---:R-:W-:Y:S08]  /*ccd0*/  HMMA.16816.F32 R60, R16, R48, R60 ;  /* 0x00000030103c723c */ /* 0x004ff0000000183c */
[----:B------:R-:W-:Y:S01]  /*cce0*/  HMMA.16816.F32 R76, R4, R46, R64 ;  /* 0x0000002e044c723c */ /* 0x000fe20000001840 */
[----:B---3--:R-:W-:-:S07]  /*ccf0*/  FMUL.FTZ R0, R71, c[0x0][0x320] ;  /* 0x0000c80047007a20 */ /* 0x008fce0000410000 */
[----:B------:R-:W-:Y:S01]  /*cd00*/  HMMA.16816.F32 R68, R8, R46, R52 ;  /* 0x0000002e0844723c */ /* 0x000fe20000001834 */
[----:B------:R2:W3:Y:S07]  /*cd10*/  MUFU.TANH R155, R0 ;  /* 0x00000000009b7308 */ /* 0x0004ee0000002400 */
[----:B------:R-:W-:Y:S08]  /*cd20*/  HMMA.16816.F32 R52, R20, R96, R56 ;  /* 0x000000601434723c */ /* 0x000ff00000001838 */
[----:B------:R-:W-:Y:S01]  /*cd30*/  HMMA.16816.F32 R56, R32, R74, RZ ;  /* 0x0000004a2038723c */ /* 0x000fe200000018ff */
[----:B--2---:R-:W-:-:S04]  /*cd40*/  FMUL.FTZ R0, R80, c[0x0][0x320] ;  /* 0x0000c80050007a20 */ /* 0x004fc80000410000 */
[----:B------:R2:W1:Y:S03]  /*cd50*/  MUFU.TANH R154, R0 ;  /* 0x00000000009a7308 */ /* 0x0004660000002400 */
[----:B------:R-:W-:Y:S08]  /*cd60*/  HMMA.16816.F32 R64, R28, R74, RZ ;  /* 0x0000004a1c40723c */ /* 0x000ff000000018ff */
[----:B------:R-:W-:Y:S01]  /*cd70*/  HMMA.16816.F32 R44, R12, R48, R52 ;  /* 0x000000300c2c723c */ /* 0x000fe20000001834 */
[----:B--2---:R-:W-:-:S07]  /*cd80*/  FMUL.FTZ R0, R81, c[0x0][0x320] ;  /* 0x0000c80051007a20 */ /* 0x004fce0000410000 */
[-C--:B------:R-:W-:Y:S01]  /*cd90*/  HMMA.16816.F32 R52, R24, R98.reuse, R56 ;  /* 0x000000621834723c */ /* 0x080fe20000001838 */
[----:B------:R2:W1:Y:S07]  /*cda0*/  MUFU.TANH R153, R0 ;  /* 0x0000000000997308 */ /* 0x00046e0000002400 */
[----:B------:R-:W-:Y:S08]  /*cdb0*/  HMMA.16816.F32 R64, R20, R98, R64 ;  /* 0x000000621440723c */ /* 0x000ff00000001840 */
[----:B------:R-:W-:Y:S01]  /*cdc0*/  HMMA.16816.F32 R56, R28, R100, RZ ;  /* 0x000000641c38723c */ /* 0x000fe200000018ff */
[----:B--2---:R-:W-:-:S04]  /*cdd0*/  FMUL.FTZ R0, R82, c[0x0][0x320] ;  /* 0x0000c80052007a20 */ /* 0x004fc80000410000 */
[----:B------:R2:W1:Y:S03]  /*cde0*/  MUFU.TANH R149, R0 ;  /* 0x0000000000957308 */ /* 0x0004660000002400 */
[-C--:B------:R-:W-:Y:S08]  /*cdf0*/  HMMA.16816.F32 R52, R16, R50.reuse, R52 ;  /* 0x000000321034723c */ /* 0x080ff00000001834 */
[----:B------:R-:W-:Y:S01]  /*ce00*/  HMMA.16816.F32 R64, R12, R50, R64 ;  /* 0x000000320c40723c */ /* 0x000fe20000001840 */
[----:B------:R-:W-:Y:S01]  /*ce10*/  LDSM.16.M88.4 R48, [R194+0x1000] ;  /* 0x00100000c230783b */ /* 0x000fe20000000200 */
[----:B--2---:R-:W-:-:S06]  /*ce20*/  FMUL.FTZ R0, R83, c[0x0][0x320] ;  /* 0x0000c80053007a20 */ /* 0x004fcc0000410000 */
[C---:B-----5:R-:W-:Y:S01]  /*ce30*/  HMMA.16816.F32 R80, R4.reuse, R40, R44 ;  /* 0x000000280450723c */ /* 0x060fe2000000182c */
[----:B------:R-:W2:Y:S01]  /*ce40*/  LDSM.16.M88.4 R44, [R197+0x1000] ;  /* 0x00100000c52c783b */ /* 0x000ea20000000200 */
[----:B------:R5:W1:Y:S11]  /*ce50*/  MUFU.TANH R150, R0 ;  /* 0x0000000000967308 */ /* 0x000a760000002400 */
[----:B------:R-:W-:Y:S03]  /*ce60*/  @!UPT UIADD3 URZ, URZ, URZ, URZ ;  /* 0x0000003f3f3ff290 */ /* 0x000fe6000fffe03f */
[----:B------:R-:W-:Y:S01]  /*ce70*/  HMMA.16816.F32 R72, R4, R42, R64 ;  /* 0x0000002a0448723c */ /* 0x000fe20000001840 */
[----:B-----5:R-:W-:-:S04]  /*ce80*/  FMUL.FTZ R0, R68, c[0x0][0x320] ;  /* 0x0000c80044007a20 */ /* 0x020fc80000410000 */
[----:B------:R5:W1:Y:S03]  /*ce90*/  MUFU.TANH R152, R0 ;  /* 0x0000000000987308 */ /* 0x000a660000002400 */
        /* <DEDUP_REMOVED lines=8> */
[----:B--2---:R-:W-:Y:S01]  /*cf20*/  HMMA.16816.F32 R64, R12, R46, R64 ;  /* 0x0000002e0c40723c */ /* 0x004fe20000001840 */
[----:B-----5:R-:W-:-:S07]  /*cf30*/  FMUL.FTZ R0, R71, c[0x0][0x320] ;  /* 0x0000c80047007a20 */ /* 0x020fce0000410000 */
[----:B------:R-:W-:Y:S01]  /*cf40*/  HMMA.16816.F32 R68, R8, R40, R60 ;  /* 0x000000280844723c */ /* 0x000fe2000000183c */
[----:B------:R2:W1:Y:S07]  /*cf50*/  MUFU.TANH R147, R0 ;  /* 0x0000000000937308 */ /* 0x00046e0000002400 */
[----:B------:R-:W-:Y:S01]  /*cf60*/  HMMA.16816.F32 R60, R32, R100, RZ ;  /* 0x00000064203c723c */ /* 0x000fe200000018ff */
[----:B--2---:R-:W-:-:S04]  /*cf70*/  FMUL.FTZ R0, R76, c[0x0][0x320] ;  /* 0x0000c8004c007a20 */ /* 0x004fc80000410000 */
[----:B------:R2:W1:Y:S11]  /*cf80*/  MUFU.TANH R146, R0 ;  /* 0x0000000000927308 */ /* 0x0004760000002400 */
[----:B------:R-:W-:Y:S08]  /*cf90*/  @!UPT UIADD3 URZ, URZ, URZ, URZ ;  /* 0x0000003f3f3ff290 */ /* 0x000ff0000fffe03f */
[----:B------:R-:W-:Y:S01]  /*cfa0*/  HMMA.16816.F32 R60, R24, R104, R60 ;  /* 0x00000068183c723c */ /* 0x000fe2000000183c */
[----:B--2---:R-:W-:-:S04]  /*cfb0*/  FMUL.FTZ R0, R77, c[0x0][0x320] ;  /* 0x0000c8004d007a20 */ /* 0x004fc80000410000 */
[----:B------:R2:W1:Y:S11]  /*cfc0*/  MUFU.TANH R145, R0 ;  /* 0x0000000000917308 */ /* 0x0004760000002400 */
[----:B------:R-:W-:Y:S08]  /*cfd0*/  @!UPT UIADD3 URZ, URZ, URZ, URZ ;  /* 0x0000003f3f3ff290 */ /* 0x000ff0000fffe03f */
[----:B------:R-:W-:Y:S01]  /*cfe0*/  HMMA.16816.F32 R60, R16, R44, R60 ;  /* 0x0000002c103c723c */ /* 0x000fe2000000183c */
[----:B--2---:R-:W-:-:S04]  /*cff0*/  FMUL.FTZ R0, R78, c[0x0][0x320] ;  /* 0x0000c8004e007a20 */ /* 0x004fc80000410000 */
[----:B------:R2:W1:Y:S02]  /*d000*/  MUFU.TANH R141, R0 ;  /* 0x00000000008d7308 */ /* 0x0004640000002400 */
[----:B--2---:R-:W-:-:S06]  /*d010*/  FMUL.FTZ R0, R79, c[0x0][0x320] ;  /* 0x0000c8004f007a20 */ /* 0x004fcc0000410000 */
[----:B------:R2:W1:Y:S02]  /*d020*/  MUFU.TANH R142, R0 ;  /* 0x00000000008e7308 */ /* 0x0004640000002400 */
[----:B--2---:R-:W-:-:S06]  /*d030*/  FMUL.FTZ R0, R68, c[0x0][0x320] ;  /* 0x0000c80044007a20 */ /* 0x004fcc0000410000 */
[----:B------:R2:W1:Y:S02]  /*d040*/  MUFU.TANH R144, R0 ;  /* 0x0000000000907308 */ /* 0x0004640000002400 */
[----:B--2---:R-:W-:-:S06]  /*d050*/  FMUL.FTZ R0, R69, c[0x0][0x320] ;  /* 0x0000c80045007a20 */ /* 0x004fcc0000410000 */
[----:B------:R2:W1:Y:S02]  /*d060*/  MUFU.TANH R143, R0 ;  /* 0x00000000008f7308 */ /* 0x0004640000002400 */
[----:B--2---:R-:W-:-:S06]  /*d070*/  FMUL.FTZ R0, R70, c[0x0][0x320] ;  /* 0x0000c80046007a20 */ /* 0x004fcc0000410000 */
[----:B------:R2:W1:Y:S02]  /*d080*/  MUFU.TANH R140, R0 ;  /* 0x00000000008c7308 */ /* 0x0004640000002400 */
[----:B--2---:R-:W-:Y:S02]  /*d090*/  FMUL.FTZ R0, R71, c[0x0][0x320] ;  /* 0x0000c80047007a20 */ /* 0x004fe40000410000 */
[----:B------:R-:W-:Y:S04]  /*d0a0*/  HMMA.16816.F32 R68, R8, R42, R52 ;  /* 0x0000002a0844723c */ /* 0x000fe80000001834 */
[----:B------:R2:W1:Y:S04]  /*d0b0*/  MUFU.TANH R139, R0 ;  /* 0x00000000008b7308 */ /* 0x0004680000002400 */
[----:B------:R-:W-:Y:S08]  /*d0c0*/  HMMA.16816.F32 R52, R20, R104, R56 ;  /* 0x000000681434723c */ /* 0x000ff00000001838 */
[----:B------:R-:W-:Y:S01]  /*d0d0*/  HMMA.16816.F32 R56, R32, R102, RZ ;  /* 0x000000662038723c */ /* 0x000fe200000018ff */
[----:B--2---:R-:W-:-:S04]  /*d0e0*/  FMUL.FTZ R0, R80, c[0x0][0x320] ;  /* 0x0000c80050007a20 */ /* 0x004fc80000410000 */
[----:B------:R2:W1:Y:S11]  /*d0f0*/  MUFU.TANH R138, R0 ;  /* 0x00000000008a7308 */ /* 0x0004760000002400 */
[----:B------:R-:W-:Y:S01]  /*d100*/  HMMA.16816.F32 R40, R12, R44, R52 ;  /* 0x0000002c0c28723c */ /* 0x000fe20000001834 */
[----:B--2---:R-:W-:-:S07]  /*d110*/  FMUL.FTZ R0, R81, c[0x0][0x320] ;  /* 0x0000c80051007a20 */ /* 0x004fce0000410000 */
[----:B------:R-:W-:Y:S01]  /*d120*/  HMMA.16816.F32 R52, R24, R106, R56 ;  /* 0x0000006a1834723c */ /* 0x000fe20000001838 */
[----:B------:R2:W1:Y:S07]  /*d130*/  MUFU.TANH R137, R0 ;  /* 0x0000000000897308 */ /* 0x00046e0000002400 */
[----:B------:R-:W-:Y:S08]  /*d140*/  HMMA.16816.F32 R56, R28, R108, RZ ;  /* 0x0000006c1c38723c */ /* 0x000ff000000018ff */
[----:B------:R-:W-:Y:S01]  /*d150*/  HMMA.16816.F32 R76, R4, R48, R40 ;  /* 0x00000030044c723c */ /* 0x000fe20000001828 */
[----:B--2---:R-:W-:-:S04]  /*d160*/  FMUL.FTZ R0, R82, c[0x0][0x320] ;  /* 0x0000c80052007a20 */ /* 0x004fc80000410000 */
[----:B------:R2:W1:Y:S03]  /*d170*/  MUFU.TANH R133, R0 ;  /* 0x0000000000857308 */ /* 0x0004660000002400 */
[----:B------:R-:W-:Y:S01]  /*d180*/  HMMA.16816.F32 R40, R16, R46, R52 ;  /* 0x0000002e1028723c */ /* 0x000fe20000001834 */
[----:B------:R-:W5:Y:S07]  /*d190*/  LDSM.16.M88.4 R52, [R197+0x1800] ;  /* 0x00180000c534783b */ /* 0x000f6e0000000200 */
[----:B------:R-:W-:Y:S01]  /*d1a0*/  HMMA.16816.F32 R44, R20, R112, R56 ;  /* 0x00000070142c723c */ /* 0x000fe20000001838 */
[----:B--2---:R-:W-:-:S04]  /*d1b0*/  FMUL.FTZ R0, R83, c[0x0][0x320] ;  /* 0x0000c80053007a20 */ /* 0x004fc80000410000 */
[----:B------:R2:W1:Y:S02]  /*d1c0*/  MUFU.TANH R134, R0 ;  /* 0x0000000000867308 */ /* 0x0004640000002400 */
[----:B--2---:R-:W-:-:S06]  /*d1d0*/  FMUL.FTZ R0, R68, c[0x0][0x320] ;  /* 0x0000c80044007a20 */ /* 0x004fcc0000410000 */
[----:B------:R2:W1:Y:S11]  /*d1e0*/  MUFU.TANH R136, R0 ;  /* 0x0000000000887308 */ /* 0x0004760000002400 */
[----:B-----5:R-:W-:Y:S01]  /*d1f0*/  HMMA.16816.F32 R44, R12, R52, R44 ;  /* 0x000000340c2c723c */ /* 0x020fe2000000182c */
[----:B--2---:R-:W-:-:S04]  /*d200*/  FMUL.FTZ R0, R69, c[0x0][0x320] ;  /* 0x0000c80045007a20 */ /* 0x004fc80000410000 */
[----:B------:R2:W1:Y:S02]  /*d210*/  MUFU.TANH R135, R0 ;  /* 0x0000000000877308 */ /* 0x0004640000002400 */
[----:B--2---:R-:W-:-:S06]  /*d220*/  FMUL.FTZ R0, R70, c[0x0][0x320] ;  /* 0x0000c80046007a20 */ /* 0x004fcc0000410000 */
[----:B------:R2:W1:Y:S02]  /*d230*/  MUFU.TANH R132, R0 ;  /* 0x0000000000847308 */ /* 0x0004640000002400 */
[----:B--2---:R-:W-:Y:S02]  /*d240*/  FMUL.FTZ R0, R71, c[0x0][0x320] ;  /* 0x0000c80047007a20 */ /* 0x004fe40000410000 */
[----:B------:R-:W-:Y:S04]  /*d250*/  HMMA.16816.F32 R68, R8, R48, R60 ;  /* 0x000000300844723c */ /* 0x000fe8000000183c */
[----:B------:R2:W1:Y:S04]  /*d260*/  MUFU.TANH R131, R0 ;  /* 0x0000000000837308 */ /* 0x0004680000002400 */
        /* <DEDUP_REMOVED lines=10> */
[----:B------:R2:W1:Y:S03]  /*d310*/  MUFU.TANH R125, R0 ;  /* 0x00000000007d7308 */ /* 0x0004660000002400 */
[----:B------:R-:W-:Y:S01]  /*d320*/  HMMA.16816.F32 R60, R28, R110, RZ ;  /* 0x0000006e1c3c723c */ /* 0x000fe200000018ff */
[----:B--2---:R-:W-:-:S07]  /*d330*/  FMUL.FTZ R0, R75, c[0x0][0x320] ;  /* 0x0000c8004b007a20 */ /* 0x004fce0000410000 */
[----:B------:R-:W-:Y:S01]  /*d340*/  HMMA.16816.F32 R72, R4, R50, R64 ;  /* 0x000000320448723c */ /* 0x000fe20000001840 */
[----:B------:R2:W1:Y:S11]  /*d350*/  MUFU.TANH R126, R0 ;  /* 0x00000000007e7308 */ /* 0x0004760000002400 */
[----:B------:R-:W-:Y:S04]  /*d360*/  @!UPT UIADD3 URZ, URZ, URZ, URZ ;  /* 0x0000003f3f3ff290 */ /* 0x000fe8000fffe03f */
[----:B------:R-:W-:Y:S08]  /*d370*/  HMMA.16816.F32 R64, R20, R114, R60 ;  /* 0x000000721440723c */ /* 0x000ff0000000183c */
[----:B------:R-:W-:Y:S01]  /*d380*/  HMMA.16816.F32 R60, R32, R116, RZ ;  /* 0x00000074203c723c */ /* 0x000fe200000018ff */
[----:B--2---:R-:W-:-:S04]  /*d390*/  FMUL.FTZ R0, R68, c[0x0][0x320] ;  /* 0x0000c80044007a20 */ /* 0x004fc80000410000 */
[----:B------:R2:W1:Y:S02]  /*d3a0*/  MUFU.TANH R128, R0 ;  /* 0x0000000000807308 */ /* 0x0004640000002400 */
[----:B--2---:R-:W-:Y:S11]  /*d3b0*/  FMUL.FTZ R0, R69, c[0x0][0x320] ;  /* 0x0000c80045007a20 */ /* 0x004ff60000410000 */
[----:B------:R-:W-:Y:S06]  /*d3c0*/  @!UPT UIADD3 URZ, URZ, URZ, URZ ;  /* 0x0000003f3f3ff290 */ /* 0x000fec000fffe03f */
[----:B------:R-:W-:Y:S01]  /*d3d0*/  HMMA.16816.F32 R60, R24, R120, R60 ;  /* 0x00000078183c723c */ /* 0x000fe2000000183c */
[----:B------:R2:W1:Y:S02]  /*d3e0*/  MUFU.TANH R127, R0 ;  /* 0x00000000007f7308 */ /* 0x0004640000002400 */
[----:B--2---:R-:W-:-:S06]  /*d3f0*/  FMUL.FTZ R0, R70, c[0x0][0x320] ;  /* 0x0000c80046007a20 */ /* 0x004fcc0000410000 */
[----:B------:R2:W1:Y:S02]  /*d400*/  MUFU.TANH R124, R0 ;  /* 0x00000000007c7308 */ /* 0x0004640000002400 */
[----:B--2---:R-:W-:Y:S02]  /*d410*/  FMUL.FTZ R0, R71, c[0x0][0x320] ;  /* 0x0000c80047007a20 */ /* 0x004fe40000410000 */
[----:B------:R-:W-:Y:S01]  /*d420*/  HMMA.16816.F32 R68, R8, R50, R40 ;  /* 0x000000320844723c */ /* 0x000fe20000001828 */
[----:B------:R-:W2:Y:S03]  /*d430*/  LDSM.16.M88.4 R40, [R194+0x1800] ;  /* 0x00180000c228783b */ /* 0x000ea60000000200 */
        /* <DEDUP_REMOVED lines=15> */
[C---:B--2---:R-:W-:Y:S01]  /*d530*/  HMMA.16816.F32 R76, R4.reuse, R40, R44 ;  /* 0x00000028044c723c */ /* 0x044fe2000000182c */
[----:B------:R-:W2:Y:S01]  /*d540*/  LDSM.16.M88.4 R44, [R197+0x2000] ;  /* 0x00200000c52c783b */ /* 0x000ea20000000200 */
[----:B------:R5:W1:Y:S11]  /*d550*/  MUFU.TANH R101, R0 ;  /* 0x0000000000657308 */ /* 0x000a760000002400 */
[----:B------:R-:W-:Y:S03]  /*d560*/  @!UPT UIADD3 URZ, URZ, URZ, URZ ;  /* 0x0000003f3f3ff290 */ /* 0x000fe6000fffe03f */
[----:B------:R-:W-:Y:S08]  /*d570*/  HMMA.16816.F32 R64, R4, R42, R52 ;  /* 0x0000002a0440723c */ /* 0x000ff00000001834 */
[----:B------:R-:W-:Y:S01]  /*d580*/  HMMA.16816.F32 R52, R28, R118, RZ ;  /* 0x000000761c34723c */ /* 0x000fe200000018ff */
[----:B-----5:R-:W-:-:S04]  /*d590*/  FMUL.FTZ R0, R68, c[0x0][0x320] ;  /* 0x0000c80044007a20 */ /* 0x020fc80000410000 */
[----:B------:R5:W1:Y:S02]  /*d5a0*/  MUFU.TANH R106, R0 ;  /* 0x00000000006a7308 */ /* 0x000a640000002400 */
[----:B-----5:R-:W-:Y:S11]  /*d5b0*/  FMUL.FTZ R0, R69, c[0x0][0x320] ;  /* 0x0000c80045007a20 */ /* 0x020ff60000410000 */
[----:B------:R-:W-:Y:S06]  /*d5c0*/  @!UPT UIADD3 URZ, URZ, URZ, URZ ;  /* 0x0000003f3f3ff290 */ /* 0x000fec000fffe03f */
[----:B------:R-:W-:Y:S01]  /*d5d0*/  HMMA.16816.F32 R32, R20, R122, R52 ;  /* 0x0000007a1420723c */ /* 0x000fe20000001834 */
        /* <DEDUP_REMOVED lines=15> */
[----:B-----5:R-:W-:-:S04]  /*d6d0*/  FMUL.FTZ R0, R74, c[0x0][0x320] ;  /* 0x0000c8004a007a20 */ /* 0x020fc80000410000 */
[----:B------:R2:W1:Y:S03]  /*d6e0*/  MUFU.TANH R92, R0 ;  /* 0x00000000005c7308 */ /* 0x0004660000002400 */
        /* <DEDUP_REMOVED lines=10> */
[----:B------:R-:W-:Y:S01]  /*d790*/  HMMA.16816.F32 R68, R8, R42, R48 ;  /* 0x0000002a0844723c */ /* 0x000fe20000001830 */
[----:B------:R-:W2:Y:S03]  /*d7a0*/  LDSM.16.M88.4 R48, [R194+0x2000] ;  /* 0x00200000c230783b */ /* 0x000ea60000000200 */
[----:B------:R5:W1:Y:S01]  /*d7b0*/  MUFU.TANH R91, R0 ;  /* 0x00000000005b7308 */ /* 0x000a620000002400 */
[----:B------:R-:W-:-:S04]  /*d7c0*/  DEPBAR.LE SB0, 0x0 ;  /* 0x000080000000791a */ /* 0x000fc80000000000 */
[C---:B------:R-:W-:Y:S08]  /*d7d0*/  HMMA.16816.F32 R40, R16.reuse, R44, R60 ;  /* 0x0000002c1028723c */ /* 0x040ff0000000183c */
[----:B------:R-:W-:Y:S01]  /*d7e0*/  HMMA.16816.F32 R16, R16, R46, R24 ;  /* 0x0000002e1010723c */ /* 0x000fe20000001818 */
[----:B-----5:R-:W-:-:S04]  /*d7f0*/  FMUL.FTZ R0, R76, c[0x0][0x320] ;  /* 0x0000c8004c007a20 */ /* 0x020fc80000410000 */
[----:B------:R5:W1:Y:S02]  /*d800*/  MUFU.TANH R89, R0 ;  /* 0x0000000000597308 */ /* 0x000a640000002400 */
[----:B-----5:R-:W-:-:S09]  /*d810*/  FMUL.FTZ R0, R77, c[0x0][0x320] ;  /* 0x0000c8004d007a20 */ /* 0x020fd20000410000 */
[-C--:B--2---:R-:W-:Y:S01]  /*d820*/  HMMA.16816.F32 R40, R8, R48.reuse, R40 ;  /* 0x000000300828723c */ /* 0x084fe20000001828 */
[----:B------:R2:W1:Y:S07]  /*d830*/  MUFU.TANH R83, R0 ;  /* 0x0000000000537308 */ /* 0x00046e0000002400 */
[----:B------:R-:W-:Y:S08]  /*d840*/  HMMA.16816.F32 R20, R4, R48, R28 ;  /* 0x000000300414723c */ /* 0x000ff0000000181c */
[----:B------:R-:W-:Y:S01]  /*d850*/  HMMA.16816.F32 R8, R8, R50, R16 ;  /* 0x000000320808723c */ /* 0x000fe20000001810 */
[----:B--2---:R-:W-:-:S04]  /*d860*/  FMUL.FTZ R0, R78, c[0x0][0x320] ;  /* 0x0000c8004e007a20 */ /* 0x004fc80000410000 */
        /* <DEDUP_REMOVED lines=51> */
[----:B------:R2:W1:Y:S01]  /*dba0*/  MUFU.TANH R19, R0 ;  /* 0x0000000000137308 */ /* 0x0004620000002400 */
[----:B------:R-:W-:Y:S06]  /*dbb0*/  BAR.SYNC.DEFER_BLOCKING 0x0 ;  /* 0x0000000000007b1d */ /* 0x000fec0000010000 */
[----:B------:R-:W-:Y:S05]  /*dbc0*/  @!P0 BRA `(.L_x_332) ;  /* 0x000003f000008947 */ /* 0x000fea0003800000 */
[----:B---34-:R-:W-:Y:S01]  /*dbd0*/  ISETP.NE.AND P3, PT, R162, 0x1, PT ;  /* 0x00000001a200780c */ /* 0x018fe20003f65270 */
[----:B------:R-:W-:Y:S01]  /*dbe0*/  IMAD.MOV.U32 R235, RZ, RZ, RZ ;  /* 0x000000ffffeb7224 */ /* 0x000fe200078e00ff */
[C---:B-1----:R-:W-:Y:S02]  /*dbf0*/  IADD3 R2, R251.reuse, R159, R167 ;  /* 0x0000009ffb027210 */ /* 0x042fe40007ffe0a7 */
[----:B------:R-:W-:-:S02]  /*dc00*/  ISETP.GT.AND P0, PT, R251, 0x4f, PT ;  /* 0x0000004ffb00780c */ /* 0x000fc40003f04270 */
[----:B------:R-:W-:-:S05]  /*dc10*/  IADD3 R2, R2, -0x50, RZ ;  /* 0xffffffb002027810 */ /* 0x000fca0007ffe0ff */
[----:B--2---:R-:W-:Y:S02]  /*dc20*/  IMAD.MOV.U32 R0, RZ, RZ, R2 ;  /* 0x000000ffff007224 */ /* 0x004fe400078e0002 */
[----:B------:R-:W-:-:S05]  /*dc30*/  @P3 IMAD.HI.U32 R3, R2, c[0x0][0x2bc], RZ ;  /* 0x0000af0002033a27 */ /* 0x000fca00078e00ff */
        /* <DEDUP_REMOVED lines=23> */
.L_x_427:
        /* <DEDUP_REMOVED lines=24> */
.L_x_428:
        /* <DEDUP_REMOVED lines=9> */
.L_x_332:
[----:B---34-:R-:W-:Y:S05]  /*dfc0*/  BSYNC B0 ;  /* 0x0000000000007941 */ /* 0x018fea0003800000 */
.L_x_331:
[----:B--2---:R-:W2:Y:S04]  /*dfd0*/  LDL R0, [R1+0x74] ;  /* 0x0000740001007983 */ /* 0x004ea80000100800 */
[----:B------:R-:W0:Y:S01]  /*dfe0*/  LDGDEPBAR ;  /* 0x00000000000079af */ /* 0x000e220000000000 */
[----:B--2---:R-:W-:-:S05]  /*dff0*/  IMAD.IADD R0, R160, 0x1, -R0 ;  /* 0x00000001a0007824 */ /* 0x004fca00078e0a00 */
[C---:B------:R-:W-:Y:S02]  /*e000*/  ISETP.GT.AND P0, PT, R0.reuse, 0x1, PT ;  /* 0x000000010000780c */ /* 0x040fe40003f04270 */
[----:B------:R-:W-:Y:S02]  /*e010*/  ISETP.GT.AND P1, PT, R0, RZ, PT ;  /* 0x000000ff0000720c */ /* 0x000fe40003f24270 */
[----:B-1----:R-:W-:Y:S02]  /*e020*/  FSEL R40, R150, -INF , P0 ;  /* 0xff80000096287808 */ /* 0x002fe40000000000 */
[----:B------:R-:W-:Y:S02]  /*e030*/  FSEL R27, R153, -INF , P0 ;  /* 0xff800000991b7808 */ /* 0x000fe40000000000 */
[----:B------:R-:W-:Y:S02]  /*e040*/  FSEL R17, R155, -INF , P0 ;  /* 0xff8000009b117808 */ /* 0x000fe40000000000 */
[----:B------:R-:W-:-:S02]  /*e050*/  FSEL R10, R157, -INF , P0 ;  /* 0xff8000009d0a7808 */ /* 0x000fc40000000000 */
        /* <DEDUP_REMOVED lines=28> */
[C---:B------:R-:W-:Y:S02]  /*e220*/  ISETP.GT.AND P4, PT, R0.reuse, 0x29, PT ;  /* 0x000000290000780c */ /* 0x040fe40003f84270 */
[----:B------:R-:W-:-:S02]  /*e230*/  ISETP.GT.AND P3, PT, R0, 0x18, PT ;  /* 0x000000180000780c */ /* 0x000fc40003f64270 */
[----:B------:R-:W-:Y:S02]  /*e240*/  ISETP.GT.AND P0, PT, R0, 0x30, PT ;  /* 0x000000300000780c */ /* 0x000fe40003f04270 */
        /* <DEDUP_REMOVED lines=28> */
[----:B------:R-:W-:-:S02]  /*e410*/  ISETP.GT.AND P6, PT, R0, 0x38, PT ;  /* 0x000000380000780c */ /* 0x000fc40003fc4270 */
[C---:B------:R-:W-:Y:S02]  /*e420*/  ISETP.GT.AND P5, PT, R0.reuse, 0x39, PT ;  /* 0x000000390000780c */ /* 0x040fe40003fa4270 */
[C---:B------:R-:W-:Y:S02]  /*e430*/  ISETP.GT.AND P3, PT, R0.reuse, 0x40, PT ;  /* 0x000000400000780c */ /* 0x040fe40003f64270 */
[C---:B------:R-:W-:Y:S02]  /*e440*/  ISETP.GT.AND P2, PT, R0.reuse, 0x41, PT ;  /* 0x000000410000780c */ /* 0x040fe40003f44270 */
[C---:B------:R-:W-:Y:S02]  /*e450*/  ISETP.GT.AND P1, PT, R0.reuse, 0x48, PT ;  /* 0x000000480000780c */ /* 0x040fe40003f24270 */
[C---:B------:R-:W-:Y:S02]  /*e460*/  ISETP.GT.AND P0, PT, R0.reuse, 0x49, PT ;  /* 0x000000490000780c */ /* 0x040fe40003f04270 */
[----:B------:R-:W-:-:S02]  /*e470*/  ISETP.GT.AND P4, PT, R0, 0x31, PT ;  /* 0x000000310000780c */ /* 0x000fc40003f84270 */
        /* <DEDUP_REMOVED lines=44> */
[----:B------:R-:W-:Y:S02]  /*e740*/  FSEL R106, R83, -INF , P4 ;  /* 0xff800000536a7808 */ /* 0x000fe40002000000 */
[----:B------:R-:W-:Y:S02]  /*e750*/  FSEL R118, R80, -INF , P4 ;  /* 0xff80000050767808 */ /* 0x000fe40002000000 */
[----:B------:R-:W-:Y:S02]  /*e760*/  FSEL R83, R91, -INF , P4 ;  /* 0xff8000005b537808 */ /* 0x000fe40002000000 */
[----:B------:R-:W-:-:S02]  /*e770*/  FSEL R64, R97, -INF , P4 ;  /* 0xff80000061407808 */ /* 0x000fc40002000000 */
[----:B------:R-:W-:Y:S02]  /*e780*/  FMNMX.FTZ R0, R65, R0, !PT ;  /* 0x0000000041007209 */ /* 0x000fe40007810000 */
[----:B------:R-:W-:Y:S02]  /*e790*/  FMNMX.FTZ R2, R90, R2, !PT ;  /* 0x000000025a027209 */ /* 0x000fe40007810000 */
[----:B------:R-:W-:Y:S02]  /*e7a0*/  FMNMX.FTZ R3, R108, R3, !PT ;  /* 0x000000036c037209 */ /* 0x000fe40007810000 */
[----:B------:R-:W-:Y:S02]  /*e7b0*/  FMNMX.FTZ R7, R120, R7, !PT ;  /* 0x0000000778077209 */ /* 0x000fe40007810000 */
[----:B------:R-:W-:Y:S02]  /*e7c0*/  FSEL R117, R63, -INF , P6 ;  /* 0xff8000003f757808 */ /* 0x000fe40003000000 */
[----:B------:R-:W-:-:S02]  /*e7d0*/  FSEL R105, R68, -INF , P6 ;  /* 0xff80000044697808 */ /* 0x000fc40003000000 */
[----:B------:R-:W-:Y:S02]  /*e7e0*/  FSEL R82, R76, -INF , P6 ;  /* 0xff8000004c527808 */ /* 0x000fe40003000000 */
[----:B------:R-:W-:Y:S02]  /*e7f0*/  FSEL R63, R81, -INF , P6 ;  /* 0xff800000513f7808 */ /* 0x000fe40003000000 */
[----:B------:R-:W-:Y:S02]  /*e800*/  FMNMX.FTZ R0, R64, R0, !PT ;  /* 0x0000000040007209 */ /* 0x000fe40007810000 */
[----:B------:R-:W-:Y:S02]  /*e810*/  FMNMX.FTZ R2, R83, R2, !PT ;  /* 0x0000000253027209 */ /* 0x000fe40007810000 */
[----:B------:R-:W-:Y:S02]  /*e820*/  FMNMX.FTZ R3, R106, R3, !PT ;  /* 0x000000036a037209 */ /* 0x000fe40007810000 */
[----:B------:R-:W-:-:S02]  /*e830*/  FMNMX.FTZ R7, R118, R7, !PT ;  /* 0x0000000776077209 */ /* 0x000fc40007810000 */
[----:B------:R-:W-:Y:S02]  /*e840*/  FSEL R115, R62, -INF , P5 ;  /* 0xff8000003e737808 */ /* 0x000fe40002800000 */
[----:B------:R-:W-:Y:S02]  /*e850*/  FSEL R104, R69, -INF , P5 ;  /* 0xff80000045687808 */ /* 0x000fe40002800000 */
[----:B------:R-:W-:Y:S02]  /*e860*/  FSEL R81, R70, -INF , P5 ;  /* 0xff80000046517808 */ /* 0x000fe40002800000 */
[----:B------:R-:W-:Y:S02]  /*e870*/  FSEL R62, R79, -INF , P5 ;  /* 0xff8000004f3e7808 */ /* 0x000fe40002800000 */
        /* <DEDUP_REMOVED lines=36> */
[----:B------:R-:W-:Y:S02]  /*eac0*/  FMNMX.FTZ R4, R56, R0, !PT ;  /* 0x0000000038047209 */ /* 0x000fe40007810000 */
[----:B------:R-:W-:-:S02]  /*ead0*/  FMNMX.FTZ R5, R58, R2, !PT ;  /* 0x000000023a057209 */ /* 0x000fc40007810000 */
[----:B------:R-:W-:Y:S02]  /*eae0*/  FMNMX.FTZ R6, R89, R3, !PT ;  /* 0x0000000359067209 */ /* 0x000fe40007810000 */
[----:B------:R-:W-:Y:S01]  /*eaf0*/  FMNMX.FTZ R7, R103, R7, !PT ;  /* 0x0000000767077209 */ /* 0x000fe20007810000 */
        /* <DEDUP_REMOVED lines=11> */
[----:B------:R-:W3:Y:S04]  /*ebb0*/  SHFL.BFLY PT, R6, R3, 0x1, 0x1f ;  /* 0x0c201f0003067f89 */ /* 0x000ee800000e0000 */
[----:B------:R4:W4:Y:S01]  /*ebc0*/  SHFL.BFLY PT, R8, R7, 0x1, 0x1f ;  /* 0x0c201f0007087f89 */ /* 0x00092200000e0000 */
[----:B-1----:R-:W-:Y:S02]  /*ebd0*/  FMNMX.FTZ R71, R0, R4, !PT ;  /* 0x0000000400477209 */ /* 0x002fe40007810000 */
[----:B--2---:R-:W-:Y:S02]  /*ebe0*/  FMNMX.FTZ R70, R2, R5, !PT ;  /* 0x0000000502467209 */ /* 0x004fe40007810000 */
[----:B---3--:R-:W-:Y:S02]  /*ebf0*/  FMNMX.FTZ R69, R3, R6, !PT ;  /* 0x0000000603457209 */ /* 0x008fe40007810000 */
.L_x_429:
[C---:B------:R-:W-:Y:S01]  /*ec00*/  FMUL.FTZ R0, R71.reuse, c[0x0][0x2d0] ;  /* 0x0000b40047007a20 */ /* 0x040fe20000410000 */
[----:B------:R-:W-:Y:S01]  /*ec10*/  FSETP.NEU.FTZ.AND P0, PT, R71, -INF , PT ;  /* 0xff8000004700780b */ /* 0x000fe20003f1d000 */
[----:B------:R-:W-:Y:S01]  /*ec20*/  FMUL.FTZ R3, R70, c[0x0][0x2d0] ;  /* 0x0000b40046037a20 */ /* 0x000fe20000410000 */
[----:B----4-:R-:W-:Y:S01]  /*ec30*/  FMNMX.FTZ R68, R8, R7, !PT ;  /* 0x0000000708447209 */ /* 0x010fe20007810000 */
[----:B------:R-:W-:Y:S01]  /*ec40*/  WARPSYNC 0xffffffff ;  /* 0xffffffff00007948 */ /* 0x000fe20003800000 */
[----:B------:R-:W-:Y:S01]  /*ec50*/  FSEL R4, R0, RZ, P0 ;  /* 0x000000ff00047208 */ /* 0x000fe20000000000 */
[----:B------:R-:W1:Y:S01]  /*ec60*/  LDSM.16.MT88.4 R48, [R192] ;  /* 0x00000000c030783b */ /* 0x000e620000004200 */
[----:B------:R-:W-:-:S03]  /*ec70*/  FSETP.NEU.FTZ.AND P0, PT, R70, -INF , PT ;  /* 0xff8000004600780b */ /* 0x000fc60003f1d000 */
[--C-:B------:R-:W-:Y:S01]  /*ec80*/  FFMA.FTZ R0, R9, c[0x0][0x2d0], -R4.reuse ;  /* 0x0000b40009007a23 */ /* 0x100fe20000010804 */
[----:B------:R-:W-:Y:S01]  /*ec90*/  FSEL R3, R3, RZ, P0 ;  /* 0x000000ff03037208 */ /* 0x000fe20000000000 */
[--C-:B------:R-:W-:Y:S01]  /*eca0*/  FFMA.FTZ R2, R16, c[0x0][0x2d0], -R4.reuse ;  /* 0x0000b40010027a23 */ /* 0x100fe20000010804 */
[----:B------:R-:W-:Y:S01]  /*ecb0*/  FSETP.NEU.FTZ.AND P0, PT, R69, -INF , PT ;  /* 0xff8000004500780b */ /* 0x000fe20003f1d000 */
[----:B------:R2:W-:Y:S01]  /*ecc0*/  MUFU.EX2 R166, R0 ;  /* 0x0000000000a67308 */ /* 0x0005e20000000800 */
[----:B------:R-:W3:Y:S01]  /*ecd0*/  LDSM.16.MT88.4 R44, [R196] ;  /* 0x00000000c42c783b */ /* 0x000ee20000004200 */
[----:B------:R-:W-:Y:S02]  /*ece0*/  FFMA.FTZ R5, R26, c[0x0][0x2d0], -R3 ;  /* 0x0000b4001a057a23 */ /* 0x000fe40000010803 */
[--C-:B------:R-:W-:Y:S02]  /*ecf0*/  FFMA.FTZ R109, R73, c[0x0][0x2d0], -R4.reuse ;  /* 0x0000b400496d7a23 */ /* 0x100fe40000010804 */
[----:B------:R-:W-:-:S02]  /*ed00*/  FFMA.FTZ R97, R72, c[0x0][0x2d0], -R4 ;  /* 0x0000b40048617a23 */ /* 0x000fc40000010804 */
[----:B------:R4:W-:Y:S01]  /*ed10*/  MUFU.EX2 R224, R2 ;  /* 0x0000000200e07308 */ /* 0x0009e20000000800 */
[--C-:B------:R-:W-:Y:S02]  /*ed20*/  FFMA.FTZ R96, R67, c[0x0][0x2d0], -R4.reuse ;  /* 0x0000b40043607a23 */ /* 0x100fe40000010804 */
[--C-:B------:R-:W-:Y:S02]  /*ed30*/  FFMA.FTZ R91, R66, c[0x0][0x2d0], -R4.reuse ;  /* 0x0000b400425b7a23 */ /* 0x100fe40000010804 */
[--C-:B------:R-:W-:Y:S02]  /*ed40*/  FFMA.FTZ R150, R65, c[0x0][0x2d0], -R4.reuse ;  /* 0x0000b40041967a23 */ /* 0x100fe40000010804 */
[--C-:B------:R-:W-:Y:S01]  /*ed50*/  FFMA.FTZ R149, R64, c[0x0][0x2d0], -R4.reuse ;  /* 0x0000b40040957a23 */ /* 0x100fe20000010804 */
[----:B------:R5:W-:Y:S01]  /*ed60*/  MUFU.EX2 R221, R5 ;  /* 0x0000000500dd7308 */ /* 0x000be20000000800 */
[--C-:B--2---:R-:W-:Y:S02]  /*ed70*/  FFMA.FTZ R0, R10, c[0x0][0x2d0], -R4.reuse ;  /* 0x0000b4000a007a23 */ /* 0x104fe40000010804 */
[----:B------:R-:W-:-:S02]  /*ed80*/  FFMA.FTZ R148, R63, c[0x0][0x2d0], -R4 ;  /* 0x0000b4003f947a23 */ /* 0x000fc40000010804 */
[--C-:B------:R-:W-:Y:S02]  /*ed90*/  FFMA.FTZ R123, R62, c[0x0][0x2d0], -R4.reuse ;  /* 0x0000b4003e7b7a23 */ /* 0x100fe40000010804 */
[--C-:B------:R-:W-:Y:S01]  /*eda0*/  FFMA.FTZ R171, R61, c[0x0][0x2d0], -R4.reuse ;  /* 0x0000b4003dab7a23 */ /* 0x100fe20000010804 */
[----:B------:R2:W-:Y:S01]  /*edb0*/  MUFU.EX2 R165, R0 ;  /* 0x0000000000a57308 */ /* 0x0005e20000000800 */
[----:B----4-:R-:W-:Y:S02]  /*edc0*/  FMUL.FTZ R2, R69, c[0x0][0x2d0] ;  /* 0x0000b40045027a20 */ /* 0x010fe40000410000 */
[--C-:B------:R-:W-:Y:S02]  /*edd0*/  FFMA.FTZ R175, R59, c[0x0][0x2d0], -R4.reuse ;  /* 0x0000b4003baf7a23 */ /* 0x100fe40000010804 */
[--C-:B------:R-:W-:Y:S01]  /*ede0*/  FFMA.FTZ R174, R57, c[0x0][0x2d0], -R4.reuse ;  /* 0x0000b40039ae7a23 */ /* 0x100fe20000010804 */
[----:B------:R-:W-:Y:S01]  /*edf0*/  FSEL R2, R2, RZ, P0 ;  /* 0x000000ff02027208 */ /* 0x000fe20000000000 */
[----:B------:R-:W-:Y:S01]  /*ee00*/  FFMA.FTZ R173, R56, c[0x0][0x2d0], -R4 ;  /* 0x0000b40038ad7a23 */ /* 0x000fe20000010804 */
[----:B------:R-:W-:Y:S01]  /*ee10*/  FSETP.NEU.FTZ.AND P0, PT, R68, -INF , PT ;  /* 0xff8000004400780b */ /* 0x000fe20003f1d000 */
[----:B------:R-:W-:Y:S01]  /*ee20*/  FFMA.FTZ R177, R58, c[0x0][0x2d0], -R3 ;  /* 0x0000b4003ab17a23 */ /* 0x000fe20000010803 */
[----:B------:R-:W-:Y:S01]  /*ee30*/  MUFU.EX2 R109, R109 ;  /* 0x0000006d006d7308 */ /* 0x000fe20000000800 */
[----:B-----5:R-:W-:-:S02]  /*ee40*/  FFMA.FTZ R5, R35, c[0x0][0x2d0], -R2 ;  /* 0x0000b40023057a23 */ /* 0x020fc40000010802 */
[--C-:B------:R-:W-:Y:S02]  /*ee50*/  FFMA.FTZ R159, R108, c[0x0][0x2d0], -R2.reuse ;  /* 0x0000b4006c9f7a23 */ /* 0x100fe40000010802 */
[----:B------:R-:W-:Y:S02]  /*ee60*/  FFMA.FTZ R181, R92, c[0x0][0x2d0], -R2 ;  /* 0x0000b4005cb57a23 */ /* 0x000fe40000010802 */
[----:B--2---:R-:W-:Y:S01]  /*ee70*/  FFMA.FTZ R0, R11, c[0x0][0x2d0], -R4 ;  /* 0x0000b4000b007a23 */ /* 0x004fe20000010804 */
[----:B------:R2:W-:Y:S01]  /*ee80*/  MUFU.EX2 R219, R5 ;  /* 0x0000000500db7308 */ /* 0x0005e20000000800 */
[----:B------:R-:W-:Y:S02]  /*ee90*/  FFMA.FTZ R172, R60, c[0x0][0x2d0], -R3 ;  /* 0x0000b4003cac7a23 */ /* 0x000fe40000010803 */
[--C-:B------:R-:W-:Y:S02]  /*eea0*/  FFMA.FTZ R65, R99, c[0x0][0x2d0], -R2.reuse ;  /* 0x0000b40063417a23 */ /* 0x100fe40000010802 */
[----:B------:R-:W-:-:S02]  /*eeb0*/  FFMA.FTZ R64, R101, c[0x0][0x2d0], -R2 ;  /* 0x0000b40065407a23 */ /* 0x000fc40000010802 */
[--C-:B------:R-:W-:Y:S01]  /*eec0*/  FFMA.FTZ R158, R106, c[0x0][0x2d0], -R2.reuse ;  /* 0x0000b4006a9e7a23 */ /* 0x100fe20000010802 */
[----:B------:R4:W-:Y:S01]  /*eed0*/  MUFU.EX2 R168, R0 ;  /* 0x0000000000a87308 */ /* 0x0009e20000000800 */
[--C-:B------:R-:W-:Y:S02]  /*eee0*/  FFMA.FTZ R157, R105, c[0x0][0x2d0], -R2.reuse ;  /* 0x0000b400699d7a23 */ /* 0x100fe40000010802 */
[--C-:B------:R-:W-:Y:S02]  /*eef0*/  FFMA.FTZ R156, R104, c[0x0][0x2d0], -R2.reuse ;  /* 0x0000b400689c7a23 */ /* 0x100fe40000010802 */
[--C-:B------:R-:W-:Y:S02]  /*ef00*/  FFMA.FTZ R183, R100, c[0x0][0x2d0], -R2.reuse ;  /* 0x0000b40064b77a23 */ /* 0x100fe40000010802 */
[--C-:B------:R-:W-:Y:S01]  /*ef10*/  FFMA.FTZ R182, R98, c[0x0][0x2d0], -R2.reuse ;  /* 0x0000b40062b67a23 */ /* 0x100fe20000010802 */
[----:B------:R-:W-:Y:S01]  /*ef20*/  MUFU.EX2 R189, R97 ;  /* 0x0000006100bd7308 */ /* 0x000fe20000000800 */
[----:B--2---:R-:W-:-:S02]  /*ef30*/  FFMA.FTZ R5, R36, c[0x0][0x2d0], -R2 ;  /* 0x0000b40024057a23 */ /* 0x004fc40000010802 */
[----:B------:R-:W-:Y:S02]  /*ef40*/  FFMA.FTZ R180, R89, c[0x0][0x2d0], -R2 ;  /* 0x0000b40059b47a23 */ /* 0x000fe40000010802 */
[--C-:B------:R-:W-:Y:S02]  /*ef50*/  FFMA.FTZ R66, R74, c[0x0][0x2d0], -R3.reuse ;  /* 0x0000b4004a427a23 */ /* 0x100fe40000010803 */
[--C-:B------:R-:W-:Y:S01]  /*ef60*/  FFMA.FTZ R79, R75, c[0x0][0x2d0], -R3.reuse ;  /* 0x0000b4004b4f7a23 */ /* 0x100fe20000010803 */
[----:B------:R-:W-:Y:S01]  /*ef70*/  MUFU.EX2 R227, R5 ;  /* 0x0000000500e37308 */ /* 0x000fe20000000800 */
[----:B----4-:R-:W-:Y:S02]  /*ef80*/  FFMA.FTZ R0, R12, c[0x0][0x2d0], -R4 ;  /* 0x0000b4000c007a23 */ /* 0x010fe40000010804 */
        /* <DEDUP_REMOVED lines=9> */
[----:B------:R-:W-:-:S02]  /*f020*/  FFMA.FTZ R169, R76, c[0x0][0x2d0], -R3 ;  /* 0x0000b4004ca97a23 */ /* 0x000fc40000010803 */
[----:B--2---:R-:W-:-:S05]  /*f030*/  FFMA.FTZ R0, R13, c[0x0][0x2d0], -R4 ;  /* 0x0000b4000d007a23 */ /* 0x004fca0000010804 */
[----:B------:R-:W-:Y:S08]  /*f040*/  MUFU.EX2 R213, R91 ;  /* 0x0000005b00d57308 */ /* 0x000ff00000000800 */
[----:B------:R2:W-:Y:S08]  /*f050*/  MUFU.EX2 R187, R0 ;  /* 0x0000000000bb7308 */ /* 0x0005f00000000800 */
[----:B------:R-:W-:Y:S01]  /*f060*/  MUFU.EX2 R188, R78 ;  /* 0x0000004e00bc7308 */ /* 0x000fe20000000800 */
[----:B--2---:R-:W-:-:S07]  /*f070*/  FFMA.FTZ R0, R14, c[0x0][0x2d0], -R4 ;  /* 0x0000b4000e007a23 */ /* 0x004fce0000010804 */
[----:B------:R-:W-:Y:S08]  /*f080*/  MUFU.EX2 R212, R77 ;  /* 0x0000004d00d47308 */ /* 0x000ff00000000800 */
[----:B------:R2:W4:Y:S08]  /*f090*/  MUFU.EX2 R222, R0 ;  /* 0x0000000000de7308 */ /* 0x0005300000000800 */
[----:B------:R-:W-:Y:S01]  /*f0a0*/  MUFU.EX2 R91, R173 ;  /* 0x000000ad005b7308 */ /* 0x000fe20000000800 */
[----:B--2---:R-:W-:Y:S01]  /*f0b0*/  FFMA.FTZ R0, R18, c[0x0][0x2d0], -R4 ;  /* 0x0000b40012007a23 */ /* 0x004fe20000010804 */
[----:B----4-:R-:W-:-:S06]  /*f0c0*/  F2FP.PACK_AB R12, R222, R187 ;  /* 0x000000bbde0c723e */ /* 0x010fcc00000000ff */
[----:B------:R2:W4:Y:S02]  /*f0d0*/  MUFU.EX2 R226, R0 ;  /* 0x0000000000e27308 */ /* 0x0005240000000800 */
[----:B--2---:R-:W-:Y:S01]  /*f0e0*/  FFMA.FTZ R0, R15, c[0x0][0x2d0], -R3 ;  /* 0x0000b4000f007a23 */ /* 0x004fe20000010803 */
[----:B----4-:R-:W-:-:S05]  /*f0f0*/  F2FP.PACK_AB R14, R226, R224 ;  /* 0x000000e0e20e723e */ /* 0x010fca00000000ff */
[----:B------:R2:W-:Y:S02]  /*f100*/  MUFU.EX2 R162, R0 ;  /* 0x0000000000a27308 */ /* 0x0005e40000000800 */
[----:B--2---:R-:W-:-:S06]  /*f110*/  FFMA.FTZ R0, R17, c[0x0][0x2d0], -R3 ;  /* 0x0000b40011007a23 */ /* 0x004fcc0000010803 */
[----:B------:R2:W4:Y:S02]  /*f120*/  MUFU.EX2 R161, R0 ;  /* 0x0000000000a17308 */ /* 0x0005240000000800 */
[----:B--2---:R-:W-:Y:S01]  /*f130*/  FFMA.FTZ R0, R20, c[0x0][0x2d0], -R3 ;  /* 0x0000b40014007a23 */ /* 0x004fe20000010803 */
[----:B------:R-:W-:-:S05]  /*f140*/  F2FP.PACK_AB R20, R165, R166 ;  /* 0x000000a6a514723e */ /* 0x000fca00000000ff */
[----:B------:R2:W-:Y:S02]  /*f150*/  MUFU.EX2 R164, R0 ;  /* 0x0000000000a47308 */ /* 0x0005e40000000800 */
[----:B--2---:R-:W-:Y:S01]  /*f160*/  FFMA.FTZ R0, R21, c[0x0][0x2d0], -R3 ;  /* 0x0000b40015007a23 */ /* 0x004fe20000010803 */
[----:B----4-:R-:W-:-:S05]  /*f170*/  F2FP.PACK_AB R21, R161, R162 ;  /* 0x000000a2a115723e */ /* 0x010fca00000000ff */
[----:B------:R2:W4:Y:S02]  /*f180*/  MUFU.EX2 R167, R0 ;  /* 0x0000000000a77308 */ /* 0x0005240000000800 */
[----:B--2---:R-:W-:Y:S01]  /*f190*/  FFMA.FTZ R0, R22, c[0x0][0x2d0], -R3 ;  /* 0x0000b40016007a23 */ /* 0x004fe20000010803 */
[----:B------:R-:W-:-:S05]  /*f1a0*/  F2FP.PACK_AB R22, R176, R168 ;  /* 0x000000a8b016723e */ /* 0x000fca00000000ff */
[----:B------:R2:W-:Y:S02]  /*f1b0*/  MUFU.EX2 R186, R0 ;  /* 0x0000000000ba7308 */ /* 0x0005e40000000800 */
[----:B--2---:R-:W-:Y:S01]  /*f1c0*/  FFMA.FTZ R0, R23, c[0x0][0x2d0], -R3 ;  /* 0x0000b40017007a23 */ /* 0x004fe20000010803 */
[----:B----4-:R-:W-:-:S05]  /*f1d0*/  F2FP.PACK_AB R23, R167, R164 ;  /* 0x000000a4a717723e */ /* 0x010fca00000000ff */
[----:B------:R2:W4:Y:S02]  /*f1e0*/  MUFU.EX2 R220, R0 ;  /* 0x0000000000dc7308 */ /* 0x0005240000000800 */
[----:B-1----:R-:W-:Y:S01]  /*f1f0*/  HMMA.16816.F32 R8, R20, R48, RZ ;  /* 0x000000301408723c */ /* 0x002fe200000018ff */
[----:B--2---:R-:W-:Y:S01]  /*f200*/  FFMA.FTZ R0, R28, c[0x0][0x2d0], -R3 ;  /* 0x0000b4001c007a23 */ /* 0x004fe20000010803 */
[----:B----4-:R-:W-:Y:S01]  /*f210*/  F2FP.PACK_AB R13, R220, R186 ;  /* 0x000000badc0d723e */ /* 0x010fe200000000ff */
[----:B------:R-:W-:-:S03]  /*f220*/  FADD.FTZ R3, R166, R165 ;  /* 0x000000a5a6037221 */ /* 0x000fc60000010000 */
[----:B------:R1:W2:Y:S01]  /*f230*/  MUFU.EX2 R223, R0 ;  /* 0x0000000000df7308 */ /* 0x0002a20000000800 */
[----:B------:R-:W-:-:S04]  /*f240*/  FADD.FTZ R3, R168, R3 ;  /* 0x00000003a8037221 */ /* 0x000fc80000010000 */
[----:B------:R-:W-:-:S03]  /*f250*/  FADD.FTZ R76, R176, R3 ;  /* 0x00000003b04c7221 */ /* 0x000fc60000010000 */
[----:B------:R-:W-:Y:S01]  /*f260*/  MUFU.EX2 R168, R121 ;  /* 0x0000007900a87308 */ /* 0x000fe20000000800 */
[----:B-1----:R-:W-:Y:S01]  /*f270*/  FFMA.FTZ R0, R25, c[0x0][0x2d0], -R2 ;  /* 0x0000b40019007a23 */ /* 0x002fe20000010802 */
[----:B--2---:R-:W-:-:S06]  /*f280*/  F2FP.PACK_AB R15, R223, R221 ;  /* 0x000000dddf0f723e */ /* 0x004fcc00000000ff */
[----:B------:R-:W-:Y:S08]  /*f290*/  MUFU.EX2 R176, R152 ;  /* 0x0000009800b07308 */ /* 0x000ff00000000800 */
[----:B------:R1:W-:Y:S08]  /*f2a0*/  MUFU.EX2 R155, R0 ;  /* 0x00000000009b7308 */ /* 0x0003f00000000800 */
[----:B------:R-:W-:Y:S01]  /*f2b0*/  MUFU.EX2 R165, R157 ;  /* 0x0000009d00a57308 */ /* 0x000fe20000000800 */
[----:B-1----:R-:W-:-:S07]  /*f2c0*/  FFMA.FTZ R0, R27, c[0x0][0x2d0], -R2 ;  /* 0x0000b4001b007a23 */ /* 0x002fce0000010802 */
[----:B------:R-:W-:Y:S08]  /*f2d0*/  MUFU.EX2 R166, R156 ;  /* 0x0000009c00a67308 */ /* 0x000ff00000000800 */
[----:B------:R1:W2:Y:S02]  /*f2e0*/  MUFU.EX2 R154, R0 ;  /* 0x00000000009a7308 */ /* 0x0002a40000000800 */
[----:B-1----:R-:W-:Y:S01]  /*f2f0*/  FFMA.FTZ R0, R30, c[0x0][0x2d0], -R2 ;  /* 0x0000b4001e007a23 */ /* 0x002fe20000010802 */
[----:B--2---:R-:W-:-:S05]  /*f300*/  F2FP.PACK_AB R16, R154, R155 ;  /* 0x0000009b9a10723e */ /* 0x004fca00000000ff */
[----:B------:R1:W-:Y:S02]  /*f310*/  MUFU.EX2 R160, R0 ;  /* 0x0000000000a07308 */ /* 0x0003e40000000800 */
[--C-:B-1----:R-:W-:Y:S02]  /*f320*/  FFMA.FTZ R0, R31, c[0x0][0x2d0], -R2.reuse ;  /* 0x0000b4001f007a23 */ /* 0x102fe40000010802 */
[----:B------:R-:W1:Y:S04]  /*f330*/  LDSM.16.MT88.4 R28, [R196+0x800] ;  /* 0x00080000c41c783b */ /* 0x000e680000004200 */
[----:B------:R2:W4:Y:S02]  /*f340*/  MUFU.EX2 R163, R0 ;  /* 0x0000000000a37308 */ /* 0x0005240000000800 */
[----:B--2---:R-:W-:Y:S01]  /*f350*/  FFMA.FTZ R0, R32, c[0x0][0x2d0], -R2 ;  /* 0x0000b40020007a23 */ /* 0x004fe20000010802 */
[----:B----4-:R-:W-:-:S05]  /*f360*/  F2FP.PACK_AB R18, R163, R160 ;  /* 0x000000a0a312723e */ /* 0x010fca00000000ff */
[----:B------:R2:W-:Y:S02]  /*f370*/  MUFU.EX2 R185, R0 ;  /* 0x0000000000b97308 */ /* 0x0005e40000000800 */
[----:B--2---:R-:W-:-:S06]  /*f380*/  FFMA.FTZ R0, R33, c[0x0][0x2d0], -R2 ;  /* 0x0000b40021007a23 */ /* 0x004fcc0000010802 */
[----:B------:R2:W-:Y:S02]  /*f390*/  MUFU.EX2 R217, R0 ;  /* 0x0000000000d97308 */ /* 0x0005e40000000800 */
[----:B--2---:R-:W-:-:S05]  /*f3a0*/  FMUL.FTZ R0, R68, c[0x0][0x2d0] ;  /* 0x0000b40044007a20 */ /* 0x004fca0000410000 */
[----:B------:R-:W-:-:S05]  /*f3b0*/  FSEL R0, R0, RZ, P0 ;  /* 0x000000ff00007208 */ /* 0x000fca0000000000 */
[--C-:B------:R-:W-:Y:S02]  /*f3c0*/  FFMA.FTZ R5, R37, c[0x0][0x2d0], -R0.reuse ;  /* 0x0000b40025057a23 */ /* 0x100fe40000010800 */
[--C-:B------:R-:W-:Y:S01]  /*f3d0*/  FFMA.FTZ R6, R52, c[0x0][0x2d0], -R0.reuse ;  /* 0x0000b40034067a23 */ /* 0x100fe20000010800 */
[----:B---3--:R-:W-:Y:S01]  /*f3e0*/  HMMA.16816.F32 R36, R20, R44, RZ ;  /* 0x0000002c1424723c */ /* 0x008fe200000018ff */
[----:B------:R2:W-:Y:S01]  /*f3f0*/  MUFU.EX2 R153, R5 ;  /* 0x0000000500997308 */ /* 0x0005e20000000800 */
[--C-:B------:R-:W-:Y:S02]  /*f400*/  FFMA.FTZ R178, R111, c[0x0][0x2d0], -R0.reuse ;  /* 0x0000b4006fb27a23 */ /* 0x100fe40000010800 */
[--C-:B------:R-:W-:Y:S02]  /*f410*/  FFMA.FTZ R111, R110, c[0x0][0x2d0], -R0.reuse ;  /* 0x0000b4006e6f7a23 */ /* 0x100fe40000010800 */
[--C-:B------:R-:W-:Y:S02]  /*f420*/  FFMA.FTZ R108, R117, c[0x0][0x2d0], -R0.reuse ;  /* 0x0000b400756c7a23 */ /* 0x100fe40000010800 */
[--C-:B------:R-:W-:Y:S01]  /*f430*/  FFMA.FTZ R92, R115, c[0x0][0x2d0], -R0.reuse ;  /* 0x0000b400735c7a23 */ /* 0x100fe20000010800 */
[----:B------:R-:W-:Y:S01]  /*f440*/  MUFU.EX2 R215, R6 ;  /* 0x0000000600d77308 */ /* 0x000fe20000000800 */
[----:B------:R-:W-:-:S02]  /*f450*/  FFMA.FTZ R179, R113, c[0x0][0x2d0], -R0 ;  /* 0x0000b40071b37a23 */ /* 0x000fc40000010800 */
[--C-:B------:R-:W-:Y:S02]  /*f460*/  FFMA.FTZ R110, R103, c[0x0][0x2d0], -R0.reuse ;  /* 0x0000b400676e7a23 */ /* 0x100fe40000010800 */
[----:B--2---:R-:W-:-:S03]  /*f470*/  FFMA.FTZ R5, R40, c[0x0][0x2d0], -R0 ;  /* 0x0000b40028057a23 */ /* 0x004fc60000010800 */
[----:B------:R-:W-:Y:S07]  /*f480*/  MUFU.EX2 R92, R92 ;  /* 0x0000005c005c7308 */ /* 0x000fee0000000800 */
[----:B-1----:R-:W-:Y:S01]  /*f490*/  HMMA.16816.F32 R144, R12, R28, R36 ;  /* 0x0000001c0c90723c */ /* 0x002fe20000001824 */
[----:B------:R-:W-:Y:S01]  /*f4a0*/  LDSM.16.MT88.4 R36, [R193+0x800] ;  /* 0x00080000c124783b */ /* 0x000fe20000004200 */
[----:B------:R1:W2:Y:S02]  /*f4b0*/  MUFU.EX2 R151, R5 ;  /* 0x0000000500977308 */ /* 0x0002a40000000800 */
[----:B-1----:R-:W-:Y:S01]  /*f4c0*/  FFMA.FTZ R5, R42, c[0x0][0x2d0], -R0 ;  /* 0x0000b4002a057a23 */ /* 0x002fe20000010800 */
[----:B--2---:R-:W-:Y:S01]  /*f4d0*/  F2FP.PACK_AB R17, R151, R153 ;  /* 0x000000999711723e */ /* 0x004fe200000000ff */
[----:B------:R-:W-:-:S04]  /*f4e0*/  FADD.FTZ R89, R153, R151 ;  /* 0x0000009799597221 */ /* 0x000fc80000010000 */
[----:B------:R1:W-:Y:S08]  /*f4f0*/  MUFU.EX2 R184, R5 ;  /* 0x0000000500b87308 */ /* 0x0003f00000000800 */
[----:B------:R-:W-:Y:S01]  /*f500*/  MUFU.EX2 R151, R65 ;  /* 0x0000004100977308 */ /* 0x000fe20000000800 */
[--C-:B-1----:R-:W-:Y:S02]  /*f510*/  FFMA.FTZ R5, R43, c[0x0][0x2d0], -R0.reuse ;  /* 0x0000b4002b057a23 */ /* 0x102fe40000010800 */
[----:B------:R-:W1:Y:S05]  /*f520*/  LDSM.16.MT88.4 R40, [R192+0x800] ;  /* 0x00080000c028783b */ /* 0x000e6a0000004200 */
[----:B------:R2:W3:Y:S02]  /*f530*/  MUFU.EX2 R214, R5 ;  /* 0x0000000500d67308 */ /* 0x0004e40000000800 */
[----:B--2---:R-:W-:Y:S01]  /*f540*/  FFMA.FTZ R5, R53, c[0x0][0x2d0], -R0 ;  /* 0x0000b40035057a23 */ /* 0x004fe20000010800 */
[----:B---3--:R-:W-:-:S05]  /*f550*/  F2FP.PACK_AB R19, R214, R184 ;  /* 0x000000b8d613723e */ /* 0x008fca00000000ff */
[----:B------:R2:W3:Y:S02]  /*f560*/  MUFU.EX2 R216, R5 ;  /* 0x0000000500d87308 */ /* 0x0004e40000000800 */
[C---:B------:R-:W-:Y:S08]  /*f570*/  HMMA.16816.F32 R32, R16.reuse, R48, RZ ;  /* 0x000000301020723c */ /* 0x040ff000000018ff */
[----:B------:R-:W-:Y:S01]  /*f580*/  HMMA.16816.F32 R24, R16, R44, RZ ;  /* 0x0000002c1018723c */ /* 0x000fe200000018ff */
[----:B--2---:R-:W-:-:S04]  /*f590*/  FFMA.FTZ R5, R54, c[0x0][0x2d0], -R0 ;  /* 0x0000b40036057a23 */ /* 0x004fc80000010800 */
[----:B------:R2:W-:Y:S03]  /*f5a0*/  MUFU.EX2 R218, R5 ;  /* 0x0000000500da7308 */ /* 0x0005e60000000800 */
[----:B-1----:R-:W-:Y:S07]  /*f5b0*/  HMMA.16816.F32 R124, R12, R40, R8 ;  /* 0x000000280c7c723c */ /* 0x002fee0000001808 */
[----:B------:R-:W-:-:S02]  /*f5c0*/  F2FP.PACK_AB R8, R217, R185 ;  /* 0x000000b9d908723e */ /* 0x000fc400000000ff */
[----:B------:R-:W-:Y:S02]  /*f5d0*/  F2FP.PACK_AB R10, R227, R219 ;  /* 0x000000dbe30a723e */ /* 0x000fe400000000ff */
[----:B---3--:R-:W-:Y:S01]  /*f5e0*/  F2FP.PACK_AB R9, R216, R215 ;  /* 0x000000d7d809723e */ /* 0x008fe200000000ff */
[----:B--2---:R-:W-:-:S04]  /*f5f0*/  FFMA.FTZ R5, R55, c[0x0][0x2d0], -R0 ;  /* 0x0000b40037057a23 */ /* 0x004fc80000010800 */
[----:B------:R-:W1:Y:S02]  /*f600*/  MUFU.EX2 R225, R5 ;  /* 0x0000000500e17308 */ /* 0x000e640000000800 */
[----:B-1----:R-:W-:-:S07]  /*f610*/  F2FP.PACK_AB R11, R225, R218 ;  /* 0x000000dae10b723e */ /* 0x002fce00000000ff */
[C---:B------:R-:W-:Y:S01]  /*f620*/  HMMA.16816.F32 R136, R8.reuse, R40, R32 ;  /* 0x000000280888723c */ /* 0x040fe20000001820 */
[----:B------:R-:W1:Y:S06]  /*f630*/  LDSM.16.MT88.4 R32, [R193] ;  /* 0x00000000c120783b */ /* 0x000e6c0000004200 */
[--C-:B------:R-:W-:Y:S01]  /*f640*/  FFMA.FTZ R41, R102, c[0x0][0x2d0], -R2.reuse ;  /* 0x0000b40066297a23 */ /* 0x100fe20000010802 */
[----:B------:R-:W-:Y:S01]  /*f650*/  HMMA.16816.F32 R140, R8, R28, R24 ;  /* 0x0000001c088c723c */ /* 0x000fe20000001818 */
[----:B------:R-:W-:Y:S02]  /*f660*/  FFMA.FTZ R40, R107, c[0x0][0x2d0], -R2 ;  /* 0x0000b4006b287a23 */ /* 0x000fe40000010802 */
[----:B------:R-:W-:Y:S01]  /*f670*/  FADD.FTZ R2, R162, R161 ;  /* 0x000000a1a2027221 */ /* 0x000fe20000010000 */
[----:B------:R-:W-:Y:S03]  /*f680*/  MUFU.EX2 R207, R41 ;  /* 0x0000002900cf7308 */ /* 0x000fe60000000800 */
[----:B------:R-:W-:-:S02]  /*f690*/  FFMA.FTZ R29, R116, c[0x0][0x2d0], -R0 ;  /* 0x0000b400741d7a23 */ /* 0x000fc40000010800 */
[----:B------:R-:W-:Y:S02]  /*f6a0*/  FFMA.FTZ R28, R119, c[0x0][0x2d0], -R0 ;  /* 0x0000b400771c7a23 */ /* 0x000fe40000010800 */
[----:B------:R-:W-:Y:S01]  /*f6b0*/  FADD.FTZ R2, R164, R2 ;  /* 0x00000002a4027221 */ /* 0x000fe20000010000 */
[----:B------:R-:W-:Y:S03]  /*f6c0*/  MUFU.EX2 R211, R40 ;  /* 0x0000002800d37308 */ /* 0x000fe60000000800 */
[----:B------:R-:W-:Y:S02]  /*f6d0*/  FADD.FTZ R67, R167, R2 ;  /* 0x00000002a7437221 */ /* 0x000fe40000010000 */
[----:B------:R-:W-:-:S03]  /*f6e0*/  FADD.FTZ R2, R187, R76 ;  /* 0x0000004cbb027221 */ /* 0x000fc60000010000 */
[----:B------:R-:W-:Y:S01]  /*f6f0*/  MUFU.EX2 R191, R29 ;  /* 0x0000001d00bf7308 */ /* 0x000fe20000000800 */
[----:B------:R-:W-:-:S04]  /*f700*/  FADD.FTZ R2, R222, R2 ;  /* 0x00000002de027221 */ /* 0x000fc80000010000 */
[----:B------:R-:W-:-:S03]  /*f710*/  FADD.FTZ R2, R224, R2 ;  /* 0x00000002e0027221 */ /* 0x000fc60000010000 */
[----:B------:R-:W-:Y:S01]  /*f720*/  MUFU.EX2 R210, R28 ;  /* 0x0000001c00d27308 */ /* 0x000fe20000000800 */
[----:B------:R-:W-:Y:S01]  /*f730*/  FADD.FTZ R2, R226, R2 ;  /* 0x00000002e2027221 */ /* 0x000fe20000010000 */
[----:B-1----:R-:W-:Y:S03]  /*f740*/  HMMA.16816.F32 R24, R20, R32, RZ ;  /* 0x000000201418723c */ /* 0x002fe600000018ff */
[----:B------:R-:W-:-:S03]  /*f750*/  FADD.FTZ R2, R109, R2 ;  /* 0x000000026d027221 */ /* 0x000fc60000010000 */
[----:B------:R-:W-:Y:S01]  /*f760*/  MUFU.EX2 R187, R123 ;  /* 0x0000007b00bb7308 */ /* 0x000fe20000000800 */
[----:B------:R-:W-:Y:S01]  /*f770*/  FADD.FTZ R2, R189, R2 ;  /* 0x00000002bd027221 */ /* 0x000fe20000010000 */
[----:B------:R-:W-:Y:S03]  /*f780*/  HMMA.16816.F32 R4, R16, R32, RZ ;  /* 0x000000201004723c */ /* 0x000fe600000018ff */
[----:B------:R-:W-:-:S03]  /*f790*/  FADD.FTZ R2, R190, R2 ;  /* 0x00000002be027221 */ /* 0x000fc60000010000 */
[----:B------:R-:W-:Y:S01]  /*f7a0*/  MUFU.EX2 R167, R122 ;  /* 0x0000007a00a77308 */ /* 0x000fe20000000800 */
[----:B------:R-:W-:-:S07]  /*f7b0*/  FADD.FTZ R2, R213, R2 ;  /* 0x00000002d5027221 */ /* 0x000fce0000010000 */
[----:B------:R-:W-:Y:S02]  /*f7c0*/  MUFU.EX2 R161, R159 ;  /* 0x0000009f00a17308 */ /* 0x000fe40000000800 */
[-C--:B------:R-:W-:Y:S01]  /*f7d0*/  HMMA.16816.F32 R132, R12, R36.reuse, R24 ;  /* 0x000000240c84723c */ /* 0x080fe20000001818 */
[----:B------:R-:W1:Y:S05]  /*f7e0*/  LDSM.16.MT88.4 R24, [R195] ;  /* 0x00000000c318783b */ /* 0x000e6a0000004200 */
[----:B------:R-:W-:Y:S02]  /*f7f0*/  MUFU.EX2 R164, R108 ;  /* 0x0000006c00a47308 */ /* 0x000fe40000000800 */
[----:B------:R-:W-:Y:S07]  /*f800*/  HMMA.16816.F32 R128, R8, R36, R4 ;  /* 0x000000240880723c */ /* 0x000fee0000001804 */
[----:B------:R-:W-:-:S02]  /*f810*/  FADD.FTZ R4, R155, R154 ;  /* 0x0000009a9b047221 */ /* 0x000fc40000010000 */
[--C-:B------:R-:W-:Y:S01]  /*f820*/  FFMA.FTZ R154, R120, c[0x0][0x2d0], -R0.reuse ;  /* 0x0000b400789a7a23 */ /* 0x100fe20000010800 */
[----:B------:R-:W-:Y:S01]  /*f830*/  MUFU.EX2 R155, R64 ;  /* 0x00000040009b7308 */ /* 0x000fe20000000800 */
[--C-:B------:R-:W-:Y:S02]  /*f840*/  FFMA.FTZ R37, R112, c[0x0][0x2d0], -R0.reuse ;  /* 0x0000b40070257a23 */ /* 0x100fe40000010800 */
[--C-:B------:R-:W-:Y:S02]  /*f850*/  FFMA.FTZ R36, R114, c[0x0][0x2d0], -R0.reuse ;  /* 0x0000b40072247a23 */ /* 0x100fe40000010800 */
[----:B------:R-:W-:Y:S02]  /*f860*/  FFMA.FTZ R120, R118, c[0x0][0x2d0], -R0 ;  /* 0x0000b40076787a23 */ /* 0x000fe40000010800 */
[----:B------:R-:W-:Y:S01]  /*f870*/  FADD.FTZ R0, R160, R4 ;  /* 0x00000004a0007221 */ /* 0x000fe20000010000 */
[----:B------:R-:W-:Y:S01]  /*f880*/  MUFU.EX2 R153, R36 ;  /* 0x0000002400997308 */ /* 0x000fe20000000800 */
[----:B------:R-:W2:Y:S02]  /*f890*/  LDSM.16.MT88.4 R4, [R195+0x800] ;  /* 0x00080000c304783b */ /* 0x000ea40000004200 */
[----:B------:R-:W-:-:S02]  /*f8a0*/  FADD.FTZ R3, R163, R0 ;  /* 0x00000000a3037221 */ /* 0x000fc40000010000 */
[----:B------:R-:W-:-:S03]  /*f8b0*/  FADD.FTZ R0, R186, R67 ;  /* 0x00000043ba007221 */ /* 0x000fc60000010000 */
[----:B------:R-:W-:Y:S01]  /*f8c0*/  MUFU.EX2 R186, R79 ;  /* 0x0000004f00ba7308 */ /* 0x000fe20000000800 */
[----:B------:R-:W-:-:S04]  /*f8d0*/  FADD.FTZ R0, R220, R0 ;  /* 0x00000000dc007221 */ /* 0x000fc80000010000 */
[----:B------:R-:W-:Y:S01]  /*f8e0*/  FADD.FTZ R0, R221, R0 ;  /* 0x00000000dd007221 */ /* 0x000fe20000010000 */
[----:B-1----:R-:W-:Y:S02]  /*f8f0*/  HMMA.16816.F32 R52, R16, R24, RZ ;  /* 0x000000181034723c */ /* 0x002fe400000018ff */
[----:B------:R-:W-:Y:S01]  /*f900*/  MUFU.EX2 R163, R158 ;  /* 0x0000009e00a37308 */ /* 0x000fe20000000800 */
[----:B------:R-:W-:-:S05]  /*f910*/  FADD.FTZ R0, R223, R0 ;  /* 0x00000000df007221 */ /* 0x000fca0000010000 */
[----:B------:R-:W-:Y:S02]  /*f920*/  HMMA.16816.F32 R56, R20, R24, RZ ;  /* 0x000000181438723c */ /* 0x000fe400000018ff */
[----:B------:R-:W1:Y:S08]  /*f930*/  MUFU.EX2 R25, R66 ;  /* 0x0000004200197308 */ /* 0x000e700000000800 */
[----:B------:R-:W-:Y:S08]  /*f940*/  MUFU.EX2 R160, R154 ;  /* 0x0000009a00a07308 */ /* 0x000ff00000000800 */
[----:B------:R3:W-:Y:S01]  /*f950*/  MUFU.EX2 R162, R120 ;  /* 0x0000007800a27308 */ /* 0x0007e20000000800 */
[----:B--2---:R-:W-:Y:S01]  /*f960*/  HMMA.16816.F32 R112, R8, R4, R52 ;  /* 0x000000040870723c */ /* 0x004fe20000001834 */
[----:B-1----:R-:W-:-:S04]  /*f970*/  FADD.FTZ R0, R25, R0 ;  /* 0x0000000019007221 */ /* 0x002fc80000010000 */
[----:B------:R-:W-:-:S03]  /*f980*/  FADD.FTZ R0, R186, R0 ;  /* 0x00000000ba007221 */ /* 0x000fc60000010000 */
[----:B------:R-:W-:Y:S01]  /*f990*/  HMMA.16816.F32 R52, R16, R50, RZ ;  /* 0x000000321034723c */ /* 0x000fe200000018ff */
[----:B------:R-:W-:-:S04]  /*f9a0*/  FADD.FTZ R0, R188, R0 ;  /* 0x00000000bc007221 */ /* 0x000fc80000010000 */
[----:B------:R-:W-:Y:S01]  /*f9b0*/  FADD.FTZ R0, R212, R0 ;  /* 0x00000000d4007221 */ /* 0x000fe20000010000 */
[----:B---3--:R-:W-:Y:S02]  /*f9c0*/  LDSM.16.MT88.4 R120, [R192+0x2000] ;  /* 0x00200000c078783b */ /* 0x008fe40000004200 */
[----:B------:R-:W-:Y:S07]  /*f9d0*/  HMMA.16816.F32 R116, R12, R4, R56 ;  /* 0x000000040c74723c */ /* 0x000fee0000001838 */
[----:B------:R-:W-:Y:S01]  /*f9e0*/  F2FP.PACK_AB R4, R155, R151 ;  /* 0x000000979b04723e */ /* 0x000fe200000000ff */
[----:B------:R-:W-:Y:S08]  /*f9f0*/  HMMA.16816.F32 R48, R20, R50, RZ ;  /* 0x000000321430723c */ /* 0x000ff000000018ff */
[----:B------:R-:W-:Y:S08]  /*fa00*/  HMMA.16816.F32 R56, R8, R42, R52 ;  /* 0x0000002a0838723c */ /* 0x000ff00000001834 */
[-C--:B------:R-:W-:Y:S08]  /*fa10*/  HMMA.16816.F32 R52, R16, R46.reuse, RZ ;  /* 0x0000002e1034723c */ /* 0x080ff000000018ff */
[----:B------:R-:W-:Y:S08]  /*fa20*/  HMMA.16816.F32 R44, R20, R46, RZ ;  /* 0x0000002e142c723c */ /* 0x000ff000000018ff */
[----:B------:R-:W-:Y:S08]  /*fa30*/  HMMA.16816.F32 R48, R12, R42, R48 ;  /* 0x0000002a0c30723c */ /* 0x000ff00000001830 */
[----:B------:R-:W-:Y:S08]  /*fa40*/  HMMA.16816.F32 R60, R8, R30, R52 ;  /* 0x0000001e083c723c */ /* 0x000ff00000001834 */
[-C--:B------:R-:W-:Y:S08]  /*fa50*/  HMMA.16816.F32 R52, R16, R34.reuse, RZ ;  /* 0x000000221034723c */ /* 0x080ff000000018ff */
[C---:B------:R-:W-:Y:S08]  /*fa60*/  HMMA.16816.F32 R32, R20.reuse, R34, RZ ;  /* 0x000000221420723c */ /* 0x040ff000000018ff */
[----:B------:R-:W-:Y:S08]  /*fa70*/  HMMA.16816.F32 R20, R20, R26, RZ ;  /* 0x0000001a1414723c */ /* 0x000ff000000018ff */
[C---:B------:R-:W-:Y:S08]  /*fa80*/  HMMA.16816.F32 R44, R12.reuse, R30, R44 ;  /* 0x0000001e0c2c723c */ /* 0x040ff0000000182c */
[C---:B------:R-:W-:Y:S08]  /*fa90*/  HMMA.16816.F32 R32, R12.reuse, R38, R32 ;  /* 0x000000260c20723c */ /* 0x040ff00000001820 */
[----:B------:R-:W-:Y:S01]  /*faa0*/  HMMA.16816.F32 R20, R12, R6, R20 ;  /* 0x000000060c14723c */ /* 0x000fe20000001814 */
[----:B------:R-:W1:Y:S07]  /*fab0*/  LDSM.16.MT88.4 R12, [R192+0x1000] ;  /* 0x00100000c00c783b */ /* 0x000e6e0000004200 */
[----:B------:R-:W-:Y:S01]  /*fac0*/  HMMA.16816.F32 R16, R16, R26, RZ ;  /* 0x0000001a1010723c */ /* 0x000fe200000018ff */
[----:B------:R-:W2:Y:S07]  /*fad0*/  MUFU.EX2 R26, R37 ;  /* 0x00000025001a7308 */ /* 0x000eae0000000800 */
[C---:B------:R-:W-:Y:S01]  /*fae0*/  HMMA.16816.F32 R72, R8.reuse, R38, R52 ;  /* 0x000000260848723c */ /* 0x040fe20000001834 */
[----:B------:R-:W-:Y:S01]  /*faf0*/  MUFU.EX2 R27, R172 ;  /* 0x000000ac001b7308 */ /* 0x000fe20000000800 */
[----:B--2---:R-:W-:Y:S11]  /*fb00*/  F2FP.PACK_AB R5, R153, R26 ;  /* 0x0000001a9905723e */ /* 0x004ff600000000ff */
[----:B------:R-:W-:Y:S03]  /*fb10*/  @!UPT UIADD3 URZ, URZ, URZ, URZ ;  /* 0x0000003f3f3ff290 */ /* 0x000fe6000fffe03f */
[----:B------:R-:W-:Y:S07]  /*fb20*/  HMMA.16816.F32 R80, R8, R6, R16 ;  /* 0x000000060850723c */ /* 0x000fee0000001810 */
[----:B------:R-:W-:Y:S01]  /*fb30*/  F2FP.PACK_AB R8, R189, R109 ;  /* 0x0000006dbd08723e */ /* 0x000fe200000000ff */
[----:B------:R-:W-:Y:S01]  /*fb40*/  FADD.FTZ R17, R184, R89 ;  /* 0x00000059b8117221 */ /* 0x000fe20000010000 */
[----:B------:R-:W-:Y:S01]  /*fb50*/  F2FP.PACK_AB R9, R186, R25 ;  /* 0x00000019ba09723e */ /* 0x000fe200000000ff */
[----:B------:R-:W-:Y:S01]  /*fb60*/  FADD.FTZ R16, R185, R3 ;  /* 0x00000003b9107221 */ /* 0x000fe20000010000 */
[----:B------:R-:W-:Y:S01]  /*fb70*/  F2FP.PACK_AB R10, R213, R190 ;  /* 0x000000bed50a723e */ /* 0x000fe200000000ff */
[----:B------:R-:W-:Y:S01]  /*fb80*/  FADD.FTZ R3, R214, R17 ;  /* 0x00000011d6037221 */ /* 0x000fe20000010000 */
[----:B------:R-:W-:Y:S01]  /*fb90*/  F2FP.PACK_AB R11, R212, R188 ;  /* 0x000000bcd40b723e */ /* 0x000fe200000000ff */
[----:B------:R-:W-:Y:S01]  /*fba0*/  MUFU.EX2 R184, R149 ;  /* 0x0000009500b87308 */ /* 0x000fe20000000800 */
[----:B------:R-:W-:Y:S01]  /*fbb0*/  F2FP.PACK_AB R6, R211, R207 ;  /* 0x000000cfd306723e */ /* 0x000fe200000000ff */
[----:B------:R-:W-:Y:S01]  /*fbc0*/  FADD.FTZ R3, R215, R3 ;  /* 0x00000003d7037221 */ /* 0x000fe20000010000 */
[----:B------:R-:W-:-:S03]  /*fbd0*/  F2FP.PACK_AB R7, R210, R191 ;  /* 0x000000bfd207723e */ /* 0x000fc600000000ff */
[----:B-1----:R-:W-:Y:S01]  /*fbe0*/  HMMA.16816.F32 R64, R8, R12, R124 ;  /* 0x0000000c0840723c */ /* 0x002fe2000000187c */
[----:B------:R-:W-:Y:S01]  /*fbf0*/  FADD.FTZ R3, R216, R3 ;  /* 0x00000003d8037221 */ /* 0x000fe20000010000 */
[----:B------:R-:W1:Y:S03]  /*fc00*/  MUFU.EX2 R185, R148 ;  /* 0x0000009400b97308 */ /* 0x000e660000000800 */
[----:B------:R-:W-:-:S03]  /*fc10*/  FADD.FTZ R3, R218, R3 ;  /* 0x00000003da037221 */ /* 0x000fc60000010000 */
[----:B------:R-:W-:Y:S01]  /*fc20*/  HMMA.16816.F32 R104, R4, R14, R56 ;  /* 0x0000000e0468723c */ /* 0x000fe20000001838 */
[----:B------:R-:W-:Y:S01]  /*fc30*/  FADD.FTZ R3, R225, R3 ;  /* 0x00000003e1037221 */ /* 0x000fe20000010000 */
[----:B------:R-:W-:Y:S03]  /*fc40*/  MUFU.EX2 R89, R171 ;  /* 0x000000ab00597308 */ /* 0x000fe60000000800 */
[----:B------:R-:W-:-:S03]  /*fc50*/  FADD.FTZ R3, R26, R3 ;  /* 0x000000031a037221 */ /* 0x000fc60000010000 */
[----:B------:R-:W-:Y:S01]  /*fc60*/  HMMA.16816.F32 R124, R4, R12, R136 ;  /* 0x0000000c047c723c */ /* 0x000fe20000001888 */
[----:B------:R-:W-:Y:S01]  /*fc70*/  FADD.FTZ R3, R153, R3 ;  /* 0x0000000399037221 */ /* 0x000fe20000010000 */
[----:B------:R-:W-:Y:S03]  /*fc80*/  MUFU.EX2 R25, R180 ;  /* 0x000000b400197308 */ /* 0x000fe60000000800 */
[----:B------:R-:W-:-:S03]  /*fc90*/  FADD.FTZ R3, R191, R3 ;  /* 0x00000003bf037221 */ /* 0x000fc60000010000 */
[C---:B------:R-:W-:Y:S01]  /*fca0*/  HMMA.16816.F32 R56, R8.reuse, R14, R48 ;  /* 0x0000000e0838723c */ /* 0x040fe20000001830 */
[----:B------:R-:W2:Y:S01]  /*fcb0*/  LDSM.16.MT88.4 R12, [R196+0x1000] ;  /* 0x00100000c40c783b */ /* 0x000ea20000004200 */
[----:B------:R-:W-:Y:S06]  /*fcc0*/  MUFU.EX2 R26, R110 ;  /* 0x0000006e001a7308 */ /* 0x000fec0000000800 */
[-C--:B--2---:R-:W-:Y:S08]  /*fcd0*/  HMMA.16816.F32 R52, R8, R12.reuse, R144 ;  /* 0x0000000c0834723c */ /* 0x084ff00000001890 */
[C---:B------:R-:W-:Y:S08]  /*fce0*/  HMMA.16816.F32 R100, R4.reuse, R12, R140 ;  /* 0x0000000c0464723c */ /* 0x040ff0000000188c */
[-C--:B------:R-:W-:Y:S08]  /*fcf0*/  HMMA.16816.F32 R96, R4, R14.reuse, R60 ;  /* 0x0000000e0460723c */ /* 0x080ff0000000183c */
[C---:B------:R-:W-:Y:S01]  /*fd00*/  HMMA.16816.F32 R48, R8.reuse, R14, R44 ;  /* 0x0000000e0830723c */ /* 0x040fe2000000182c */
[----:B------:R-:W2:Y:S07]  /*fd10*/  LDSM.16.MT88.4 R12, [R193+0x1000] ;  /* 0x00100000c10c783b */ /* 0x000eae0000004200 */
[-C--:B--2---:R-:W-:Y:S08]  /*fd20*/  HMMA.16816.F32 R44, R8, R12.reuse, R132 ;  /* 0x0000000c082c723c */ /* 0x084ff00000001884 */
[C---:B------:R-:W-:Y:S08]  /*fd30*/  HMMA.16816.F32 R76, R4.reuse, R12, R128 ;  /* 0x0000000c044c723c */ /* 0x040ff00000001880 */
[-C--:B------:R-:W-:Y:S08]  /*fd40*/  HMMA.16816.F32 R72, R4, R14.reuse, R72 ;  /* 0x0000000e0448723c */ /* 0x080ff00000001848 */
[----:B------:R-:W-:Y:S01]  /*fd50*/  HMMA.16816.F32 R32, R8, R14, R32 ;  /* 0x0000000e0820723c */ /* 0x000fe20000001820 */
[----:B------:R-:W2:Y:S07]  /*fd60*/  LDSM.16.MT88.4 R12, [R195+0x1000] ;  /* 0x00100000c30c783b */ /* 0x000eae0000004200 */
[C---:B--2---:R-:W-:Y:S01]  /*fd70*/  HMMA.16816.F32 R60, R4.reuse, R12, R112 ;  /* 0x0000000c043c723c */ /* 0x044fe20000001870 */
[----:B------:R-:W-:Y:S07]  /*fd80*/  LDSM.16.MT88.4 R112, [R196+0x2000] ;  /* 0x00200000c470783b */ /* 0x000fee0000004200 */
[----:B------:R-:W-:Y:S01]  /*fd90*/  HMMA.16816.F32 R40, R4, R14, R80 ;  /* 0x0000000e0428723c */ /* 0x000fe20000001850 */
[----:B------:R-:W-:Y:S06]  /*fda0*/  MUFU.EX2 R80, R170 ;  /* 0x000000aa00507308 */ /* 0x000fec0000000800 */
[----:B------:R-:W-:Y:S01]  /*fdb0*/  FADD.FTZ R4, R217, R16 ;  /* 0x00000010d9047221 */ /* 0x000fe20000010000 */
[----:B------:R-:W-:Y:S01]  /*fdc0*/  HMMA.16816.F32 R36, R8, R12, R116 ;  /* 0x0000000c0824723c */ /* 0x000fe20000001874 */
[----:B------:R-:W2:Y:S01]  /*fdd0*/  LDSM.16.MT88.4 R16, [R196+0x1800] ;  /* 0x00180000c410783b */ /* 0x000ea20000004200 */
[----:B------:R-:W3:Y:S01]  /*fde0*/  MUFU.EX2 R117, R150 ;  /* 0x0000009600757308 */ /* 0x000ee20000000800 */
[----:B------:R-:W-:Y:S01]  /*fdf0*/  FADD.FTZ R24, R219, R4 ;  /* 0x00000004db187221 */ /* 0x000fe20000010000 */
[----:B-1----:R-:W-:-:S02]  /*fe00*/  F2FP.PACK_AB R6, R187, R185 ;  /* 0x000000b9bb06723e */ /* 0x002fc400000000ff */
[----:B------:R-:W-:Y:S01]  /*fe10*/  F2FP.PACK_AB R7, R176, R167 ;  /* 0x000000a7b007723e */ /* 0x000fe200000000ff */
[----:B------:R-:W-:Y:S01]  /*fe20*/  FADD.FTZ R24, R227, R24 ;  /* 0x00000018e3187221 */ /* 0x000fe20000010000 */
[----:B------:R-:W-:Y:S01]  /*fe30*/  HMMA.16816.F32 R28, R8, R14, R20 ;  /* 0x0000000e081c723c */ /* 0x000fe20000001814 */
[----:B------:R-:W1:Y:S01]  /*fe40*/  LDSM.16.MT88.4 R20, [R192+0x1800] ;  /* 0x00180000c014783b */ /* 0x000e620000004200 */
[----:B------:R-:W4:Y:S03]  /*fe50*/  MUFU.EX2 R116, R90 ;  /* 0x0000005a00747308 */ /* 0x000f260000000800 */
[----:B------:R-:W5:Y:S04]  /*fe60*/  LDSM.16.MT88.4 R12, [R193+0x1800] ;  /* 0x00180000c10c783b */ /* 0x000f680000004200 */
[----:B------:R-:W5:Y:S01]  /*fe70*/  LDSM.16.MT88.4 R8, [R195+0x1800] ;  /* 0x00180000c308783b */ /* 0x000f620000004200 */
[----:B---3--:R-:W-:Y:S01]  /*fe80*/  F2FP.PACK_AB R4, R184, R117 ;  /* 0x00000075b804723e */ /* 0x008fe200000000ff */
[----:B------:R-:W3:Y:S01]  /*fe90*/  MUFU.EX2 R83, R169 ;  /* 0x000000a900537308 */ /* 0x000ee20000000800 */
[----:B----4-:R-:W-:-:S07]  /*fea0*/  F2FP.PACK_AB R5, R168, R116 ;  /* 0x00000074a805723e */ /* 0x010fce00000000ff */
[----:B------:R-:W4:Y:S08]  /*feb0*/  MUFU.EX2 R81, R175 ;  /* 0x000000af00517308 */ /* 0x000f300000000800 */
[----:B------:R-:W1:Y:S01]  /*fec0*/  MUFU.EX2 R90, R174 ;  /* 0x000000ae005a7308 */ /* 0x000e620000000800 */
[----:B---3--:R-:W-:Y:S01]  /*fed0*/  F2FP.PACK_AB R157, R83, R80 ;  /* 0x00000050539d723e */ /* 0x008fe200000000ff */
[C---:B--2---:R-:W-:Y:S06]  /*fee0*/  HMMA.16816.F32 R52, R4.reuse, R16, R52 ;  /* 0x000000100434723c */ /* 0x044fec0000001834 */
[----:B------:R-:W2:Y:S01]  /*fef0*/  MUFU.EX2 R82, R177 ;  /* 0x000000b100527308 */ /* 0x000ea20000000800 */
[----:B----4-:R-:W-:Y:S01]  /*ff00*/  F2FP.PACK_AB R156, R81, R89 ;  /* 0x00000059519c723e */ /* 0x010fe200000000ff */
[----:B-1----:R-:W-:Y:S01]  /*ff10*/  HMMA.16816.F32 R64, R4, R20, R64 ;  /* 0x000000140440723c */ /* 0x002fe20000001840 */
[----:B------:R-:W-:-:S07]  /*ff20*/  F2FP.PACK_AB R158, R91, R90 ;  /* 0x0000005a5b9e723e */ /* 0x000fce00000000ff */
[----:B------:R-:W-:Y:S01]  /*ff30*/  HMMA.16816.F32 R56, R4, R22, R56 ;  /* 0x000000160438723c */ /* 0x000fe20000001838 */
[----:B--2---:R-:W-:-:S07]  /*ff40*/  F2FP.PACK_AB R159, R82, R27 ;  /* 0x0000001b529f723e */ /* 0x004fce00000000ff */
[C---:B------:R-:W-:Y:S08]  /*ff50*/  HMMA.16816.F32 R48, R4.reuse, R18, R48 ;  /* 0x000000120430723c */ /* 0x040ff00000001830 */
[C---:B-----5:R-:W-:Y:S08]  /*ff60*/  HMMA.16816.F32 R44, R4.reuse, R12, R44 ;  /* 0x0000000c042c723c */ /* 0x060ff0000000182c */
[C---:B------:R-:W-:Y:S08]  /*ff70*/  HMMA.16816.F32 R32, R4.reuse, R14, R32 ;  /* 0x0000000e0420723c */ /* 0x040ff00000001820 */
[C---:B------:R-:W-:Y:S08]  /*ff80*/  HMMA.16816.F32 R36, R4.reuse, R8, R36 ;  /* 0x000000080424723c */ /* 0x040ff00000001824 */
[----:B------:R-:W-:Y:S07]  /*ff90*/  HMMA.16816.F32 R28, R4, R10, R28 ;  /* 0x0000000a041c723c */ /* 0x000fee000000181c */
[----:B------:R-:W-:Y:S01]  /*ffa0*/  F2FP.PACK_AB R4, R163, R161 ;  /* 0x000000a1a304723e */ /* 0x000fe200000000ff */
[----:B------:R-:W-:Y:S01]  /*ffb0*/  HMMA.16816.F32 R128, R156, R120, R64 ;  /* 0x000000789c80723c */ /* 0x000fe20000001840 */
[----:B------:R-:W-:-:S02]  /*ffc0*/  F2FP.PACK_AB R6, R166, R165 ;  /* 0x000000a5a606723e */ /* 0x000fc400000000ff */
[----:B------:R-:W-:Y:S02]  /*ffd0*/  F2FP.PACK_AB R5, R162, R160 ;  /* 0x000000a0a205723e */ /* 0x000fe400000000ff */
[----:B------:R-:W-:-:S03]  /*ffe0*/  F2FP.PACK_AB R7, R92, R164 ;  /* 0x000000a45c07723e */ /* 0x000fc600000000ff */
[----:B------:R-:W-:Y:S08]  /*fff0*/  HMMA.16816.F32 R132, R156, R122, R56 ;  /* 0x0000007a9c84723c */ /* 0x000ff00000001838 */
[C---:B------:R-:W-:Y:S08]  /*10000*/  HMMA.16816.F32 R124, R4.reuse, R20, R124 ;  /* 0x00000014047c723c */ /* 0x040ff0000000187c */
[C---:B------:R-:W-:Y:S08]  /*10010*/  HMMA.16816.F32 R100, R4.reuse, R16, R100 ;  /* 0x000000100464723c */ /* 0x040ff00000001864 */
[C---:B------:R-:W-:Y:S01]  /*10020*/  HMMA.16816.F32 R20, R4.reuse, R22, R104 ;  /* 0x000000160414723c */ /* 0x040fe20000001868 */
[----:B------:R-:W1:Y:S07]  /*10030*/  LDSM.16.MT88.4 R104, [R193+0x2000] ;  /* 0x00200000c168783b */ /* 0x000e6e0000004200 */
[C---:B------:R-:W-:Y:S08]  /*10040*/  HMMA.16816.F32 R16, R4.reuse, R18, R96 ;  /* 0x000000120410723c */ /* 0x040ff00000001860 */
[C---:B------:R-:W-:Y:S01]  /*10050*/  HMMA.16816.F32 R76, R4.reuse, R12, R76 ;  /* 0x0000000c044c723c */ /* 0x040fe2000000184c */
[----:B------:R-:W-:Y:S07]  /*10060*/  MUFU.EX2 R13, R182 ;  /* 0x000000b6000d7308 */ /* 0x000fee0000000800 */
[C---:B------:R-:W-:Y:S01]  /*10070*/  HMMA.16816.F32 R72, R4.reuse, R14, R72 ;  /* 0x0000000e0448723c */ /* 0x040fe20000001848 */
[----:B------:R-:W2:Y:S07]  /*10080*/  MUFU.EX2 R15, R181 ;  /* 0x000000b5000f7308 */ /* 0x000eae0000000800 */
[C---:B------:R-:W-:Y:S01]  /*10090*/  HMMA.16816.F32 R60, R4.reuse, R8, R60 ;  /* 0x00000008043c723c */ /* 0x040fe2000000183c */
[----:B------:R-:W-:Y:S07]  /*100a0*/  MUFU.EX2 R12, R179 ;  /* 0x000000b3000c7308 */ /* 0x000fee0000000800 */
[----:B------:R-:W-:Y:S01]  /*100b0*/  HMMA.16816.F32 R40, R4, R10, R40 ;  /* 0x0000000a0428723c */ /* 0x000fe20000001828 */
[----:B------:R-:W3:Y:S01]  /*100c0*/  LDSM.16.MT88.4 R8, [R195+0x2000] ;  /* 0x00200000c308783b */ /* 0x000ee20000004200 */
[----:B------:R-:W4:Y:S01]  /*100d0*/  MUFU.EX2 R7, R183 ;  /* 0x000000b700077308 */ /* 0x000f220000000800 */
[----:B--2---:R-:W-:-:S04]  /*100e0*/  F2FP.PACK_AB R98, R25, R15 ;  /* 0x0000000f1962723e */ /* 0x004fc800000000ff */
[----:B------:R-:W-:Y:S01]  /*100f0*/  FADD.FTZ R4, R151, R24 ;  /* 0x0000001897047221 */ /* 0x000fe20000010000 */
[C---:B------:R-:W-:Y:S01]  /*10100*/  HMMA.16816.F32 R136, R156.reuse, R112, R52 ;  /* 0x000000709c88723c */ /* 0x040fe20000001834 */
[----:B------:R-:W-:Y:S01]  /*10110*/  FADD.FTZ R5, R210, R3 ;  /* 0x00000003d2057221 */ /* 0x000fe20000010000 */
[----:B------:R-:W2:Y:S01]  /*10120*/  MUFU.EX2 R14, R178 ;  /* 0x000000b2000e7308 */ /* 0x000ea20000000800 */
[----:B------:R-:W-:Y:S02]  /*10130*/  FADD.FTZ R4, R155, R4 ;  /* 0x000000049b047221 */ /* 0x000fe40000010000 */
[----:B------:R-:W-:Y:S02]  /*10140*/  FADD.FTZ R5, R160, R5 ;  /* 0x00000005a0057221 */ /* 0x000fe40000010000 */
[----:B------:R-:W-:Y:S01]  /*10150*/  FADD.FTZ R4, R207, R4 ;  /* 0x00000004cf047221 */ /* 0x000fe20000010000 */
[----:B------:R-:W-:Y:S01]  /*10160*/  HMMA.16816.F32 R140, R156, R114, R48 ;  /* 0x000000729c8c723c */ /* 0x000fe20000001830 */
[----:B------:R-:W-:Y:S01]  /*10170*/  FADD.FTZ R5, R162, R5 ;  /* 0x00000005a2057221 */ /* 0x000fe20000010000 */
[----:B------:R-:W5:Y:S01]  /*10180*/  MUFU.EX2 R24, R111 ;  /* 0x0000006f00187308 */ /* 0x000f620000000800 */
[----:B------:R-:W-:Y:S01]  /*10190*/  FADD.FTZ R6, R211, R4 ;  /* 0x00000004d3067221 */ /* 0x000fe20000010000 */
[----:B----4-:R-:W-:Y:S01]  /*101a0*/  F2FP.PACK_AB R96, R13, R7 ;  /* 0x000000070d60723e */ /* 0x010fe200000000ff */
[----:B------:R-:W-:-:S02]  /*101b0*/  FADD.FTZ R4, R117, R2 ;  /* 0x0000000275047221 */ /* 0x000fc40000010000 */
[----:B------:R-:W-:Y:S01]  /*101c0*/  FADD.FTZ R2, R116, R0 ;  /* 0x0000000074027221 */ /* 0x000fe20000010000 */
[C---:B-1----:R-:W-:Y:S01]  /*101d0*/  HMMA.16816.F32 R144, R156.reuse, R104, R44 ;  /* 0x000000689c90723c */ /* 0x042fe2000000182c */
[----:B------:R-:W-:Y:S01]  /*101e0*/  FADD.FTZ R0, R161, R6 ;  /* 0x00000006a1007221 */ /* 0x000fe20000010000 */
[----:B--2---:R-:W-:Y:S01]  /*101f0*/  F2FP.PACK_AB R97, R14, R12 ;  /* 0x0000000c0e61723e */ /* 0x004fe200000000ff */
[----:B------:R-:W-:Y:S02]  /*10200*/  FADD.FTZ R3, R184, R4 ;  /* 0x00000004b8037221 */ /* 0x000fe40000010000 */
[----:B------:R-:W-:Y:S02]  /*10210*/  FADD.FTZ R4, R168, R2 ;  /* 0x00000002a8047221 */ /* 0x000fe40000010000 */
[----:B------:R-:W-:Y:S01]  /*10220*/  FADD.FTZ R2, R163, R0 ;  /* 0x00000000a3027221 */ /* 0x000fe20000010000 */
[----:B------:R-:W-:Y:S01]  /*10230*/  HMMA.16816.F32 R148, R156, R106, R32 ;  /* 0x0000006a9c94723c */ /* 0x000fe20000001820 */
[----:B------:R-:W-:Y:S01]  /*10240*/  FADD.FTZ R0, R185, R3 ;  /* 0x00000003b9007221 */ /* 0x000fe20000010000 */
[----:B-----5:R-:W-:Y:S01]  /*10250*/  F2FP.PACK_AB R99, R26, R24 ;  /* 0x000000181a63723e */ /* 0x020fe200000000ff */
        /* <DEDUP_REMOVED lines=9> */
[----:B------:R-:W-:Y:S01]  /*102f0*/  IADD3 R0, R228, -0x2, RZ ;  /* 0xfffffffee4007810 */ /* 0x000fe20007ffe0ff */
[----:B------:R-:W-:Y:S01]  /*10300*/  FADD.FTZ R3, R166, R3 ;  /* 0x00000003a6037221 */ /* 0x000fe20000010000 */
[C---:B------:R-:W-:Y:S01]  /*10310*/  HMMA.16816.F32 R116, R96.reuse, R112, R100 ;  /* 0x000000706074723c */ /* 0x040fe20000001864 */
[----:B------:R-:W-:Y:S01]  /*10320*/  FADD.FTZ R2, R92, R5 ;  /* 0x000000055c027221 */ /* 0x000fe20000010000 */
[----:B------:R-:W-:Y:S01]  /*10330*/  ISETP.GE.AND P0, PT, R0, R252, PT ;  /* 0x000000fc0000720c */ /* 0x000fe20003f06270 */
        /* <DEDUP_REMOVED lines=8> */
[----:B---3--:R-:W-:Y:S01]  /*103c0*/  HMMA.16816.F32 R152, R156, R8, R36 ;  /* 0x000000089c98723c */ /* 0x008fe20000001824 */
[----:B------:R-:W-:Y:S02]  /*103d0*/  FADD.FTZ R3, R15, R3 ;  /* 0x000000030f037221 */ /* 0x000fe40000010000 */
[----:B------:R-:W-:Y:S02]  /*103e0*/  FADD.FTZ R2, R24, R2 ;  /* 0x0000000218027221 */ /* 0x000fe40000010000 */
[----:B------:R-:W-:-:S02]  /*103f0*/  FADD.FTZ R239, R91, R5 ;  /* 0x000000055bef7221 */ /* 0x000fc40000010000 */
[----:B------:R-:W-:Y:S01]  /*10400*/  FADD.FTZ R243, R82, R4 ;  /* 0x0000000452f37221 */ /* 0x000fe20000010000 */
[----:B------:R-:W-:Y:S01]  /*10410*/  HMMA.16816.F32 R120, R96, R122, R20 ;  /* 0x0000007a6078723c */ /* 0x000fe20000001814 */
[----:B------:R-:W-:Y:S02]  /*10420*/  FADD.FTZ R246, R25, R3 ;  /* 0x0000000319f67221 */ /* 0x000fe40000010000 */
[----:B------:R-:W-:-:S05]  /*10430*/  FADD.FTZ R247, R26, R2 ;  /* 0x000000021af77221 */ /* 0x000fca0000010000 */
[C---:B------:R-:W-:Y:S08]  /*10440*/  HMMA.16816.F32 R112, R96.reuse, R114, R16 ;  /* 0x000000726070723c */ /* 0x040ff00000001810 */
[C---:B------:R-:W-:Y:S08]  /*10450*/  HMMA.16816.F32 R104, R96.reuse, R106, R72 ;  /* 0x0000006a6068723c */ /* 0x040ff00000001848 */
[----:B------:R-:W-:Y:S08]  /*10460*/  HMMA.16816.F32 R100, R96, R8, R60 ;  /* 0x000000086064723c */ /* 0x000ff0000000183c */
[-C--:B------:R-:W-:Y:S08]  /*10470*/  HMMA.16816.F32 R156, R156, R10.reuse, R28 ;  /* 0x0000000a9c9c723c */ /* 0x080ff0000000181c */
[----:B------:R-:W-:Y:S01]  /*10480*/  HMMA.16816.F32 R96, R96, R10, R40 ;  /* 0x0000000a6060723c */ /* 0x000fe20000001828 */
[----:B------:R-:W-:Y:S07]  /*10490*/  @!UPT UIADD3 URZ, URZ, URZ, URZ ;  /* 0x0000003f3f3ff290 */ /* 0x000fee000fffe03f */
[----:B------:R-:W-:Y:S11]  /*104a0*/  @!P0 BRA `(.L_x_336) ;  /* 0x00003cb000008947 */ /* 0x000ff60003800000 */
[----:B------:R-:W-:Y:S01]  /*104b0*/  MOV R241, R0 ;  /* 0x0000000000f17202 */ /* 0x000fe20000000f00 */
[----:B------:R-:W-:Y:S01]  /*104c0*/  IMAD.MOV.U32 R89, RZ, RZ, R71 ;  /* 0x000000ffff597224 */ /* 0x000fe200078e0047 */
[----:B------:R-:W-:Y:S01]  /*104d0*/  MOV R90, R70 ;  /* 0x00000046005a7202 */ /* 0x000fe20000000f00 */
[----:B------:R-:W-:Y:S01]  /*104e0*/  IMAD.MOV.U32 R91, RZ, RZ, R69 ;  /* 0x000000ffff5b7224 */ /* 0x000fe200078e0045 */
[----:B------:R-:W-:-:S02]  /*104f0*/  MOV R92, R68 ;  /* 0x00000044005c7202 */ /* 0x000fc40000000f00 */
.L_x_343:
[----:B------:R-:W2:Y:S01]  /*10500*/  LDL.64 R6, [R1] ;  /* 0x0000000001067983 */ /* 0x000ea20000100a00 */
[----:B------:R-:W-:Y:S04]  /*10510*/  DEPBAR.LE SB0, 0x0 ;  /* 0x000080000000791a */ /* 0x000fe80000000000 */
[----:B------:R-:W3:Y:S01]  /*10520*/  LDL R4, [R1+0x8] ;  /* 0x0000080001047983 */ /* 0x000ee20000100800 */
[----:B------:R-:W-:Y:S01]  /*10530*/  WARPSYNC 0xffffffff ;  /* 0xffffffff00007948 */ /* 0x000fe20003800000 */
[----:B------:R-:W-:Y:S01]  /*10540*/  SHF.R.S32.HI R0, RZ, 0x1f, R240 ;  /* 0x0000001fff007819 */ /* 0x000fe200000114f0 */
[----:B------:R-:W-:Y:S01]  /*10550*/  IMAD.WIDE.U32 R2, R240, c[0x0][0x208], RZ ;  /* 0x00008200f0027a25 */ /* 0x000fe200078e00ff */
[----:B------:R-:W-:Y:S01]  /*10560*/  BAR.SYNC.DEFER_BLOCKING 0x0 ;  /* 0x0000000000007b1d */ /* 0x000fe20000010000 */
[----:B------:R-:W-:Y:S02]  /*10570*/  SHF.L.U64.HI R68, R244, 0x1, R245 ;  /* 0x00000001f4447819 */ /* 0x000fe400000102f5 */
[----:B------:R-:W-:Y:S01]  /*10580*/  IMAD R0, R0, c[0x0][0x208], RZ ;  /* 0x0000820000007a24 */ /* 0x000fe200078e02ff */
[----:B------:R-:W-:Y:S03]  /*10590*/  SHF.L.U32 R52, R244, 0x1, RZ ;  /* 0x00000001f4347819 */ /* 0x000fe600000006ff */
[----:B------:R-:W-:Y:S04]  /*105a0*/  IMAD R0, R240, c[0x0][0x20c], R0 ;  /* 0x00008300f0007a24 */ /* 0x000fe800078e0200 */
[----:B------:R-:W-:Y:S01]  /*105b0*/  IMAD.IADD R3, R3, 0x1, R0 ;  /* 0x0000000103037824 */ /* 0x000fe200078e0200 */
[----:B------:R-:W-:Y:S03]  /*105c0*/  SHF.R.S32.HI R0, RZ, 0x1f, R235 ;  /* 0x0000001fff007819 */ /* 0x000fe600000114eb */
[C---:B------:R-:W-:Y:S04]  /*105d0*/  IMAD.WIDE.U32 R2, R235.reuse, c[0x0][0x218], R2 ;  /* 0x00008600eb027a25 */ /* 0x040fe800078e0002 */
[----:B------:R-:W-:Y:S04]  /*105e0*/  IMAD R0, R0, c[0x0][0x218], RZ ;  /* 0x0000860000007a24 */ /* 0x000fe800078e02ff */
[----:B------:R-:W-:Y:S01]  /*105f0*/  IMAD R0, R235, c[0x0][0x21c], R0 ;  /* 0x00008700eb007a24 */ /* 0x000fe200078e0200 */
[----:B------:R1:W4:Y:S04]  /*10600*/  LDSM.16.M88.4 R80, [R198] ;  /* 0x00000000c650783b */ /* 0x0003280000000200 */
[----:B------:R1:W1:Y:S04]  /*10610*/  LDSM.16.M88.4 R76, [R198+0x2000] ;  /* 0x00200000c64c783b */ /* 0x0002680000000200 */
[----:B------:R1:W1:Y:S04]  /*10620*/  LDSM.16.M88.4 R16, [R95] ;  /* 0x000000005f10783b */ /* 0x0002680000000200 */
[----:B------:R1:W1:Y:S04]  /*10630*/  LDSM.16.M88.4 R32, [R95+0x800] ;  /* 0x000800005f20783b */ /* 0x0002680000000200 */
[----:B------:R1:W1:Y:S04]  /*10640*/  LDSM.16.M88.4 R48, [R95+0x1000] ;  /* 0x001000005f30783b */ /* 0x0002680000000200 */
[----:B------:R1:W1:Y:S04]  /*10650*/  LDSM.16.M88.4 R64, [R95+0x1800] ;  /* 0x001800005f40783b */ /* 0x0002680000000200 */
[----:B------:R1:W1:Y:S04]  /*10660*/  LDSM.16.M88.4 R160, [R95+0x2000] ;  /* 0x002000005fa0783b */ /* 0x0002680000000200 */
[----:B------:R1:W1:Y:S04]  /*10670*/  LDSM.16.M88.4 R164, [R201] ;  /* 0x00000000c9a4783b */ /* 0x0002680000000200 */
[----:B------:R1:W1:Y:S04]  /*10680*/  LDSM.16.M88.4 R172, [R201+0x2000] ;  /* 0x00200000c9ac783b */ /* 0x0002680000000200 */
[----:B------:R1:W1:Y:S04]  /*10690*/  LDSM.16.M88.4 R168, [R202] ;  /* 0x00000000caa8783b */ /* 0x0002680000000200 */
[----:B------:R1:W1:Y:S04]  /*106a0*/  LDSM.16.M88.4 R176, [R206] ;  /* 0x00000000ceb0783b */ /* 0x0002680000000200 */
[----:B------:R1:W1:Y:S04]  /*106b0*/  LDSM.16.M88.4 R180, [R205] ;  /* 0x00000000cdb4783b */ /* 0x0002680000000200 */
[----:B------:R1:W1:Y:S04]  /*106c0*/  LDSM.16.M88.4 R184, [R204] ;  /* 0x00000000ccb8783b */ /* 0x0002680000000200 */
[----:B------:R1:W1:Y:S01]  /*106d0*/  LDSM.16.M88.4 R188, [R203] ;  /* 0x00000000cbbc783b */ /* 0x0002620000000200 */
[----:B--2---:R-:W-:Y:S04]  /*106e0*/  IADD3 R2, P0, R6, R2, RZ ;  /* 0x0000000206027210 */ /* 0x004fe80007f1e0ff */
[----:B---3--:R-:W-:Y:S02]  /*106f0*/  IADD3.X R3, R4, R3, R0, P0, !PT ;  /* 0x0000000304037210 */ /* 0x008fe400007fe400 */
[C---:B------:R-:W-:Y:S04]  /*10700*/  LEA R0, P0, R2.reuse, c[0x0][0x1f8], 0x1 ;  /* 0x00007e0002007a11 */ /* 0x040fe800078008ff */
[----:B------:R-:W-:Y:S01]  /*10710*/  LEA.HI.X R56, R2, c[0x0][0x1fc], R3, 0x1, P0 ;  /* 0x00007f0002387a11 */ /* 0x000fe200000f0c03 */
[----:B------:R-:W-:-:S06]  /*10720*/  BRA.DIV ~URZ, `(.L_x_337) ;  /* 0x000091327f007947 */ /* 0x000fcc000b800000 */
[----:B-1--4-:R1:W2:Y:S02]  /*10730*/  SHFL.IDX PT, R58, R56, RZ, 0x181f ;  /* 0x00181fff383a7589 */ /* 0x0122a400000e0000 */
.L_x_430:
[-C--:B------:R-:W-:Y:S01]  /*10740*/  HMMA.16816.F32 R4, R80, R16.reuse, RZ ;  /* 0x000000105004723c */ /* 0x080fe200000018ff */
[----:B------:R-:W3:Y:S01]  /*10750*/  SHFL.IDX PT, R2, R0, RZ, 0x181f ;  /* 0x00181fff00027589 */ /* 0x000ee200000e0000 */
[----:B------:R-:W-:Y:S01]  /*10760*/  BSSY B0, `(.L_x_338) ;  /* 0x0000167000007945 */ /* 0x000fe20003800000 */
[----:B------:R-:W-:Y:S04]  /*10770*/  ISETP.GE.AND P0, PT, R244, c[0x0][0x1d4], PT ;  /* 0x00007500f4007a0c */ /* 0x000fe80003f06270 */
[----:B------:R-:W-:Y:S01]  /*10780*/  SEL R207, RZ, 0x10, P0 ;  /* 0x00000010ffcf7807 */ /* 0x000fe20000000000 */
[C---:B------:R-:W-:Y:S01]  /*10790*/  HMMA.16816.F32 R8, R76.reuse, R16, RZ ;  /* 0x000000104c08723c */ /* 0x040fe200000018ff */
[----:B------:R-:W4:Y:S07]  /*107a0*/  SHFL.IDX PT, R3, R0, 0x1, 0x181f ;  /* 0x00381f0000037f89 */ /* 0x000f2e00000e0000 */
[-C--:B------:R-:W-:Y:S01]  /*107b0*/  HMMA.16816.F32 R12, R76, R18.reuse, RZ ;  /* 0x000000124c0c723c */ /* 0x080fe200000018ff */
[----:B------:R-:W-:Y:S07]  /*107c0*/  SHFL.IDX PT, R53, R0, 0x2, 0x181f ;  /* 0x00581f0000357f89 */ /* 0x000fee00000e0000 */
[C---:B------:R-:W-:Y:S01]  /*107d0*/  HMMA.16816.F32 R16, R80.reuse, R18, RZ ;  /* 0x000000125010723c */ /* 0x040fe200000018ff */
[----:B------:R-:W-:Y:S07]  /*107e0*/  SHFL.IDX PT, R54, R0, 0x3, 0x181f ;  /* 0x00781f0000367f89 */ /* 0x000fee00000e0000 */
[-C--:B------:R-:W-:Y:S01]  /*107f0*/  HMMA.16816.F32 R20, R80, R32.reuse, RZ ;  /* 0x000000205014723c */ /* 0x080fe200000018ff */
[----:B------:R5:W-:Y:S07]  /*10800*/  SHFL.IDX PT, R55, R0, 0x4, 0x181f ;  /* 0x00981f0000377f89 */ /* 0x000bee00000e0000 */
[C---:B------:R-:W-:Y:S01]  /*10810*/  HMMA.16816.F32 R24, R76.reuse, R32, RZ ;  /* 0x000000204c18723c */ /* 0x040fe200000018ff */
[----:B------:R-:W1:Y:S07]  /*10820*/  SHFL.IDX PT, R57, R56, 0x1, 0x181f ;  /* 0x00381f0038397f89 */ /* 0x000e6e00000e0000 */
[-C--:B------:R-:W-:Y:S01]  /*10830*/  HMMA.16816.F32 R28, R76, R34.reuse, RZ ;  /* 0x000000224c1c723c */ /* 0x080fe200000018ff */
[----:B------:R-:W2:Y:S07]  /*10840*/  SHFL.IDX PT, R61, R56, 0x2, 0x181f ;  /* 0x00581f00383d7f89 */ /* 0x000eae00000e0000 */
[C---:B------:R-:W-:Y:S01]  /*10850*/  HMMA.16816.F32 R32, R80.reuse, R34, RZ ;  /* 0x000000225020723c */ /* 0x040fe200000018ff */
[----:B------:R-:W1:Y:S03]  /*10860*/  SHFL.IDX PT, R69, R56, 0x3, 0x181f ;  /* 0x00781f0038457f89 */ /* 0x000e6600000e0000 */
[----:B-----5:R-:W-:Y:S04]  /*10870*/  IADD3 R0, -R207, 0x10, RZ ;  /* 0x00000010cf007810 */ /* 0x020fe80007ffe1ff */
[-C--:B------:R-:W-:Y:S01]  /*10880*/  HMMA.16816.F32 R36, R80, R48.reuse, RZ ;  /* 0x000000305024723c */ /* 0x080fe200000018ff */
[----:B------:R-:W-:Y:S07]  /*10890*/  LOP3.LUT R0, R0, 0xf, RZ, 0xc0, !PT ;  /* 0x0000000f00007812 */ /* 0x000fee00078ec0ff */
[C---:B------:R-:W-:Y:S08]  /*108a0*/  HMMA.16816.F32 R40, R76.reuse, R48, RZ ;  /* 0x000000304c28723c */ /* 0x040ff000000018ff */
[-C--:B------:R-:W-:Y:S01]  /*108b0*/  HMMA.16816.F32 R44, R76, R50.reuse, RZ ;  /* 0x000000324c2c723c */ /* 0x080fe200000018ff */
[-C--:B---3--:R-:W-:Y:S03]  /*108c0*/  IADD3 R2, P4, R2, R52.reuse, RZ ;  /* 0x0000003402027210 */ /* 0x088fe60007f9e0ff */
[----:B----4-:R-:W-:Y:S02]  /*108d0*/  IADD3 R62, P3, R3, R52, RZ ;  /* 0x00000034033e7210 */ /* 0x010fe40007f7e0ff */
[-C--:B--2---:R-:W-:Y:S02]  /*108e0*/  IADD3.X R3, R58, R68.reuse, RZ, P4, !PT ;  /* 0x000000443a037210 */ /* 0x084fe400027fe4ff */
[----:B-1----:R-:W-:Y:S01]  /*108f0*/  IADD3.X R63, R57, R68, RZ, P3, !PT ;  /* 0x00000044393f7210 */ /* 0x002fe20001ffe4ff */
[C---:B------:R-:W-:Y:S02]  /*10900*/  HMMA.16816.F32 R48, R80.reuse, R50, RZ ;  /* 0x000000325030723c */ /* 0x040fe400000018ff */
[----:B------:R1:W-:Y:S01]  /*10910*/  LDGSTS.E.BYPASS.LTC128B.128 [R209+0x100], [R2.64], !P0 ;  /* 0x0010000002d17fae */ /* 0x0003e2000c101d48 */
[----:B------:R-:W-:Y:S02]  /*10920*/  IADD3 R60, P2, R53, R52, RZ ;  /* 0x00000034353c7210 */ /* 0x000fe40007f5e0ff */
[----:B------:R-:W-:Y:S02]  /*10930*/  IADD3 R72, P6, P5, R0, R55, R52 ;  /* 0x0000003700487210 */ /* 0x000fe40007dde034 */
[----:B------:R-:W-:Y:S02]  /*10940*/  IADD3.X R61, R61, R68, RZ, P2, !PT ;  /* 0x000000443d3d7210 */ /* 0x000fe400017fe4ff */
[----:B------:R-:W-:Y:S01]  /*10950*/  IADD3 R70, P1, R54, R52, RZ ;  /* 0x0000003436467210 */ /* 0x000fe20007f3e0ff */
[----:B------:R2:W-:Y:S01]  /*10960*/  LDGSTS.E.BYPASS.LTC128B.128 [R209+0x900], [R62.64], !P0 ;  /* 0x009000003ed17fae */ /* 0x0005e2000c101d48 */
[-C--:B------:R-:W-:Y:S02]  /*10970*/  HMMA.16816.F32 R52, R80, R64.reuse, RZ ;  /* 0x000000405034723c */ /* 0x080fe400000018ff */
[----:B------:R-:W-:Y:S02]  /*10980*/  IADD3.X R71, R69, R68, RZ, P1, !PT ;  /* 0x0000004445477210 */ /* 0x000fe40000ffe4ff */
[----:B------:R-:W-:Y:S03]  /*10990*/  ISETP.NE.U32.AND P1, PT, R207, RZ, PT ;  /* 0x000000ffcf00720c */ /* 0x000fe60003f25070 */
[----:B------:R3:W4:Y:S08]  /*109a0*/  SHFL.IDX PT, R0, R56, 0x4, 0x181f ;  /* 0x00981f0038007f89 */ /* 0x00073000000e0000 */
[----:B------:R2:W-:Y:S08]  /*109b0*/  LDGSTS.E.BYPASS.LTC128B.128 [R209+0x1100], [R60.64], !P0 ;  /* 0x011000003cd17fae */ /* 0x0005f0000c101d48 */
[----:B------:R5:W-:Y:S01]  /*109c0*/  LDGSTS.E.BYPASS.LTC128B.128 [R209+0x1900], [R70.64], !P0 ;  /* 0x0190000046d17fae */ /* 0x000be2000c101d48 */
[----:B------:R-:W-:Y:S01]  /*109d0*/  ISETP.GT.AND P0, PT, R241, R252, PT ;  /* 0x000000fcf100720c */ /* 0x000fe20003f04270 */
[C---:B---3--:R-:W-:Y:S02]  /*109e0*/  HMMA.16816.F32 R56, R76.reuse, R64, RZ ;  /* 0x000000404c38723c */ /* 0x048fe400000018ff */
[----:B----4-:R-:W-:Y:S05]  /*109f0*/  IADD3.X R73, RZ, R0, R68, P6, P5 ;  /* 0x00000000ff497210 */ /* 0x010fea00037ea444 */
[----:B------:R3:W-:Y:S01]  /*10a00*/  LDGSTS.E.BYPASS.LTC128B.128.ZFILL [R209+0x2100], [R72.64], P1 ;  /* 0x0210000048d17fae */ /* 0x0007e20008941d48 */
[-C--:B--2---:R-:W-:Y:S07]  /*10a10*/  HMMA.16816.F32 R60, R76, R66.reuse, RZ ;  /* 0x000000424c3c723c */ /* 0x084fee00000018ff */
[----:B------:R-:W0:Y:S01]  /*10a20*/  LDGDEPBAR ;  /* 0x00000000000079af */ /* 0x000e220000000000 */
[C---:B------:R-:W-:Y:S08]  /*10a30*/  HMMA.16816.F32 R64, R80.reuse, R66, RZ ;  /* 0x000000425040723c */ /* 0x040ff000000018ff */
[-C--:B-----5:R-:W-:Y:S08]  /*10a40*/  HMMA.16816.F32 R68, R80, R160.reuse, RZ ;  /* 0x000000a05044723c */ /* 0x0a0ff000000018ff */
[C---:B---3--:R-:W-:Y:S08]  /*10a50*/  HMMA.16816.F32 R72, R76.reuse, R160, RZ ;  /* 0x000000a04c48723c */ /* 0x048ff000000018ff */
        /* <DEDUP_REMOVED lines=26> */
[----:B------:R-:W5:Y:S07]  /*10c00*/  LDSM.16.M88.4 R172, [R197+0x1000] ;  /* 0x00100000c5ac783b */ /* 0x000f6e0000000200 */
[----:B------:R-:W-:Y:S01]  /*10c10*/  HMMA.16816.F32 R80, R164, R190, R80 ;  /* 0x000000bea450723c */ /* 0x000fe20000001850 */
[----:B------:R-:W1:Y:S07]  /*10c20*/  LDSM.16.M88.4 R164, [R197+0x1800] ;  /* 0x00180000c5a4783b */ /* 0x000e6e0000000200 */
[-C--:B--2---:R-:W-:Y:S08]  /*10c30*/  HMMA.16816.F32 R4, R160, R168.reuse, R4 ;  /* 0x000000a8a004723c */ /* 0x084ff00000001804 */
[C---:B---3--:R-:W-:Y:S08]  /*10c40*/  HMMA.16816.F32 R8, R176.reuse, R168, R8 ;  /* 0x000000a8b008723c */ /* 0x048ff00000001808 */
[-C--:B------:R-:W-:Y:S08]  /*10c50*/  HMMA.16816.F32 R12, R176, R170.reuse, R12 ;  /* 0x000000aab00c723c */ /* 0x080ff0000000180c */
[C---:B------:R-:W-:Y:S01]  /*10c60*/  HMMA.16816.F32 R16, R160.reuse, R170, R16 ;  /* 0x000000aaa010723c */ /* 0x040fe20000001810 */
[----:B------:R-:W2:Y:S07]  /*10c70*/  LDSM.16.M88.4 R168, [R197+0x2000] ;  /* 0x00200000c5a8783b */ /* 0x000eae0000000200 */
[-C--:B----4-:R-:W-:Y:S08]  /*10c80*/  HMMA.16816.F32 R20, R160, R180.reuse, R20 ;  /* 0x000000b4a014723c */ /* 0x090ff00000001814 */
[C---:B------:R-:W-:Y:S08]  /*10c90*/  HMMA.16816.F32 R24, R176.reuse, R180, R24 ;  /* 0x000000b4b018723c */ /* 0x040ff00000001818 */
[-C--:B------:R-:W-:Y:S08]  /*10ca0*/  HMMA.16816.F32 R28, R176, R182.reuse, R28 ;  /* 0x000000b6b01c723c */ /* 0x080ff0000000181c */
[C---:B------:R-:W-:Y:S01]  /*10cb0*/  HMMA.16816.F32 R32, R160.reuse, R182, R32 ;  /* 0x000000b6a020723c */ /* 0x040fe20000001820 */
[----:B------:R-:W3:Y:S07]  /*10cc0*/  LDSM.16.M88.4 R180, [R200] ;  /* 0x00000000c8b4783b */ /* 0x000eee0000000200 */
[-C--:B-----5:R-:W-:Y:S08]  /*10cd0*/  HMMA.16816.F32 R36, R160, R172.reuse, R36 ;  /* 0x000000aca024723c */ /* 0x0a0ff00000001824 */
[C---:B------:R-:W-:Y:S08]  /*10ce0*/  HMMA.16816.F32 R40, R176.reuse, R172, R40 ;  /* 0x000000acb028723c */ /* 0x040ff00000001828 */
[-C--:B------:R-:W-:Y:S08]  /*10cf0*/  HMMA.16816.F32 R44, R176, R174.reuse, R44 ;  /* 0x000000aeb02c723c */ /* 0x080ff0000000182c */
[C---:B------:R-:W-:Y:S01]  /*10d00*/  HMMA.16816.F32 R48, R160.reuse, R174, R48 ;  /* 0x000000aea030723c */ /* 0x040fe20000001830 */
[----:B------:R-:W4:Y:S07]  /*10d10*/  LDSM.16.M88.4 R172, [R200+0x2000] ;  /* 0x00200000c8ac783b */ /* 0x000f2e0000000200 */
[-C--:B-1----:R-:W-:Y:S08]  /*10d20*/  HMMA.16816.F32 R52, R160, R164.reuse, R52 ;  /* 0x000000a4a034723c */ /* 0x082ff00000001834 */
[C---:B------:R-:W-:Y:S08]  /*10d30*/  HMMA.16816.F32 R56, R176.reuse, R164, R56 ;  /* 0x000000a4b038723c */ /* 0x040ff00000001838 */
[-C--:B------:R-:W-:Y:S08]  /*10d40*/  HMMA.16816.F32 R60, R176, R166.reuse, R60 ;  /* 0x000000a6b03c723c */ /* 0x080ff0000000183c */
[C---:B------:R-:W-:Y:S08]  /*10d50*/  HMMA.16816.F32 R64, R160.reuse, R166, R64 ;  /* 0x000000a6a040723c */ /* 0x040ff00000001840 */
[-C--:B--2---:R-:W-:Y:S08]  /*10d60*/  HMMA.16816.F32 R68, R160, R168.reuse, R68 ;  /* 0x000000a8a044723c */ /* 0x084ff00000001844 */
[C---:B------:R-:W-:Y:S08]  /*10d70*/  HMMA.16816.F32 R72, R176.reuse, R168, R72 ;  /* 0x000000a8b048723c */ /* 0x040ff00000001848 */
[-C--:B------:R-:W-:Y:S08]  /*10d80*/  HMMA.16816.F32 R76, R176, R170.reuse, R76 ;  /* 0x000000aab04c723c */ /* 0x080ff0000000184c */
[----:B------:R-:W-:Y:S08]  /*10d90*/  HMMA.16816.F32 R80, R160, R170, R80 ;  /* 0x000000aaa050723c */ /* 0x000ff00000001850 */
[-C--:B---3--:R-:W-:Y:S08]  /*10da0*/  HMMA.16816.F32 R4, R180, R184.reuse, R4 ;  /* 0x000000b8b404723c */ /* 0x088ff00000001804 */
[C---:B----4-:R-:W-:Y:S08]  /*10db0*/  HMMA.16816.F32 R8, R172.reuse, R184, R8 ;  /* 0x000000b8ac08723c */ /* 0x050ff00000001808 */
[-C--:B------:R-:W-:Y:S08]  /*10dc0*/  HMMA.16816.F32 R12, R172, R186.reuse, R12 ;  /* 0x000000baac0c723c */ /* 0x080ff0000000180c */
[----:B------:R-:W-:Y:S01]  /*10dd0*/  FMUL.FTZ R0, R4, c[0x0][0x320] ;  /* 0x0000c80004007a20 */ /* 0x000fe20000410000 */
        /* <DEDUP_REMOVED lines=21> */
[C---:B------:R-:W-:Y:S01]  /*10f30*/  HMMA.16816.F32 R32, R180.reuse, R6, R32 ;  /* 0x00000006b420723c */ /* 0x040fe20000001820 */
[----:B------:R-:W2:Y:S07]  /*10f40*/  LDSM.16.M88.4 R4, [R194+0x1800] ;  /* 0x00180000c204783b */ /* 0x000eae0000000200 */
[----:B------:R-:W-:Y:S04]  /*10f50*/  FMUL.FTZ R3, R26, c[0x0][0x320] ;  /* 0x0000c8001a037a20 */ /* 0x000fe80000410000 */
[----:B------:R-:W-:Y:S01]  /*10f60*/  FMUL.FTZ R2, R27, c[0x0][0x320] ;  /* 0x0000c8001b027a20 */ /* 0x000fe20000410000 */
[----:B------:R-:W2:Y:S01]  /*10f70*/  MUFU.TANH R219, R3 ;  /* 0x0000000300db7308 */ /* 0x000ea20000002400 */
[----:B-----5:R-:W-:Y:S09]  /*10f80*/  FMUL.FTZ R0, R12, c[0x0][0x320] ;  /* 0x0000c8000c007a20 */ /* 0x020ff20000410000 */
[----:B------:R5:W2:Y:S10]  /*10f90*/  MUFU.TANH R223, R0 ;  /* 0x0000000000df7308 */ /* 0x000ab40000002400 */
[----:B------:R2:W2:Y:S01]  /*10fa0*/  MUFU.TANH R218, R2 ;  /* 0x0000000200da7308 */ /* 0x0004a20000002400 */
[-C--:B-1----:R-:W-:Y:S08]  /*10fb0*/  HMMA.16816.F32 R36, R180, R8.reuse, R36 ;  /* 0x00000008b424723c */ /* 0x082ff00000001824 */
[C---:B------:R-:W-:Y:S04]  /*10fc0*/  HMMA.16816.F32 R40, R172.reuse, R8, R40 ;  /* 0x00000008ac28723c */ /* 0x040fe80000001828 */
[----:B-----5:R-:W-:Y:S04]  /*10fd0*/  FMUL.FTZ R0, R13, c[0x0][0x320] ;  /* 0x0000c8000d007a20 */ /* 0x020fe80000410000 */
[-C--:B------:R-:W-:Y:S01]  /*10fe0*/  HMMA.16816.F32 R44, R172, R10.reuse, R44 ;  /* 0x0000000aac2c723c */ /* 0x080fe2000000182c */
[----:B------:R1:W1:Y:S07]  /*10ff0*/  MUFU.TANH R222, R0 ;  /* 0x0000000000de7308 */ /* 0x00026e0000002400 */
[C---:B------:R-:W-:Y:S01]  /*11000*/  HMMA.16816.F32 R48, R180.reuse, R10, R48 ;  /* 0x0000000ab430723c */ /* 0x040fe20000001830 */
[----:B------:R-:W5:Y:S01]  /*11010*/  LDSM.16.M88.4 R8, [R194+0x2000] ;  /* 0x00200000c208783b */ /* 0x000f620000000200 */
[----:B------:R-:W-:Y:S06]  /*11020*/  DEPBAR.LE SB0, 0x0 ;  /* 0x000080000000791a */ /* 0x000fec0000000000 */
[----:B------:R-:W-:Y:S01]  /*11030*/  FMUL.FTZ R3, R42, c[0x0][0x320] ;  /* 0x0000c8002a037a20 */ /* 0x000fe20000410000 */
[-C--:B--2---:R-:W-:Y:S03]  /*11040*/  HMMA.16816.F32 R52, R180, R4.reuse, R52 ;  /* 0x00000004b434723c */ /* 0x084fe60000001834 */
[----:B------:R-:W2:Y:S01]  /*11050*/  MUFU.TANH R184, R3 ;  /* 0x0000000300b87308 */ /* 0x000ea20000002400 */
[----:B------:R-:W-:Y:S01]  /*11060*/  BAR.SYNC.DEFER_BLOCKING 0x0 ;  /* 0x0000000000007b1d */ /* 0x000fe20000010000 */
[----:B------:R-:W-:Y:S02]  /*11070*/  FMUL.FTZ R2, R43, c[0x0][0x320] ;  /* 0x0000c8002b027a20 */ /* 0x000fe40000410000 */
[----:B-1----:R-:W-:Y:S01]  /*11080*/  FMUL.FTZ R0, R14, c[0x0][0x320] ;  /* 0x0000c8000e007a20 */ /* 0x002fe20000410000 */
[C---:B------:R-:W-:Y:S05]  /*11090*/  HMMA.16816.F32 R56, R172.reuse, R4, R56 ;  /* 0x00000004ac38723c */ /* 0x040fea0000001838 */
[----:B------:R1:W1:Y:S03]  /*110a0*/  MUFU.TANH R228, R0 ;  /* 0x0000000000e47308 */ /* 0x0002660000002400 */
[-C--:B------:R-:W-:Y:S07]  /*110b0*/  HMMA.16816.F32 R60, R172, R6.reuse, R60 ;  /* 0x00000006ac3c723c */ /* 0x080fee000000183c */
[----:B------:R2:W2:Y:S01]  /*110c0*/  MUFU.TANH R179, R2 ;  /* 0x0000000200b37308 */ /* 0x0004a20000002400 */
[C---:B------:R-:W-:Y:S08]  /*110d0*/  HMMA.16816.F32 R64, R180.reuse, R6, R64 ;  /* 0x00000006b440723c */ /* 0x040ff00000001840 */
[-C--:B-----5:R-:W-:Y:S04]  /*110e0*/  HMMA.16816.F32 R68, R180, R8.reuse, R68 ;  /* 0x00000008b444723c */ /* 0x0a0fe80000001844 */
[----:B-1----:R-:W-:Y:S02]  /*110f0*/  FMUL.FTZ R0, R15, c[0x0][0x320] ;  /* 0x0000c8000f007a20 */ /* 0x002fe40000410000 */
[----:B------:R-:W-:Y:S02]  /*11100*/  FMUL.FTZ R3, R58, c[0x0][0x320] ;  /* 0x0000c8003a037a20 */ /* 0x000fe40000410000 */
[----:B------:R1:W1:Y:S01]  /*11110*/  MUFU.TANH R227, R0 ;  /* 0x0000000000e37308 */ /* 0x0002620000002400 */
[C---:B------:R-:W-:Y:S04]  /*11120*/  HMMA.16816.F32 R72, R172.reuse, R8, R72 ;  /* 0x00000008ac48723c */ /* 0x040fe80000001848 */
[----:B--2---:R-:W-:Y:S04]  /*11130*/  FMUL.FTZ R2, R59, c[0x0][0x320] ;  /* 0x0000c8003b027a20 */ /* 0x004fe80000410000 */
[-C--:B------:R-:W-:Y:S01]  /*11140*/  HMMA.16816.F32 R76, R172, R10.reuse, R76 ;  /* 0x0000000aac4c723c */ /* 0x080fe2000000184c */
[----:B------:R-:W2:Y:S07]  /*11150*/  MUFU.TANH R43, R2 ;  /* 0x00000002002b7308 */ /* 0x000eae0000002400 */
        /* <DEDUP_REMOVED lines=52> */
[----:B------:R-:W1:Y:S10]  /*114a0*/  MUFU.TANH R45, R3 ;  /* 0x00000003002d7308 */ /* 0x000e740000002400 */
[----:B------:R5:W1:Y:S02]  /*114b0*/  MUFU.TANH R162, R0 ;  /* 0x0000000000a27308 */ /* 0x000a640000002400 */
[----:B-----5:R-:W-:Y:S08]  /*114c0*/  FMUL.FTZ R0, R46, c[0x0][0x320] ;  /* 0x0000c8002e007a20 */ /* 0x020ff00000410000 */
        /* <DEDUP_REMOVED lines=70> */
[----:B------:R1:W1:Y:S01]  /*11930*/  MUFU.TANH R12, R0 ;  /* 0x00000000000c7308 */ /* 0x0002620000002400 */
[----:B------:R-:W-:-:S05]  /*11940*/  @!P0 BRA `(.L_x_339) ;  /* 0x0000048000008947 */ /* 0x000fca0003800000 */
[----:B-1234-:R-:W-:Y:S01]  /*11950*/  IMAD.MOV.U32 R0, RZ, RZ, 0x1 ;  /* 0x00000001ff007424 */ /* 0x01efe200078e00ff */
[----:B------:R-:W2:Y:S01]  /*11960*/  LDL R234, [R1+0x24] ;  /* 0x0000240001ea7983 */ /* 0x000ea20000100800 */
[----:B------:R-:W-:Y:S01]  /*11970*/  IMAD.MOV.U32 R235, RZ, RZ, RZ ;  /* 0x000000ffffeb7224 */ /* 0x000fe200078e00ff */
[----:B------:R-:W-:Y:S01]  /*11980*/  ISETP.GT.AND P0, PT, R251, 0x4f, PT ;  /* 0x0000004ffb00780c */ /* 0x000fe20003f04270 */
[----:B------:R-:W-:Y:S01]  /*11990*/  IMAD.SHL.U32 R5, R244, 0x2, RZ ;  /* 0x00000002f4057824 */ /* 0x000fe200078e00ff */
[----:B------:R-:W3:Y:S01]  /*119a0*/  LDL.64 R236, [R1+0x18] ;  /* 0x0000180001ec7983 */ /* 0x000ee20000100a00 */
[----:B------:R-:W-:Y:S02]  /*119b0*/  ISETP.NE.AND P1, PT, R0, c[0x0][0x2b8], PT ;  /* 0x0000ae0000007a0c */ /* 0x000fe40003f25270 */
[----:B------:R-:W-:Y:S03]  /*119c0*/  SHF.L.U64.HI R6, R244, 0x1, R245 ;  /* 0x00000001f4067819 */ /* 0x000fe600000102f5 */
[----:B------:R-:W4:Y:S04]  /*119d0*/  LDL R231, [R1+0x20] ;  /* 0x0000200001e77983 */ /* 0x000f280000100800 */
[----:B------:R-:W5:Y:S06]  /*119e0*/  LDL.64 R232, [R1+0x10] ;  /* 0x0000100001e87983 */ /* 0x000f6c0000100a00 */
[----:B------:R-:W4:Y:S01]  /*119f0*/  LDL R230, [R1+0xc] ;  /* 0x00000c0001e67983 */ /* 0x000f220000100800 */
[----:B--2---:R-:W-:Y:S05]  /*11a00*/  IMAD R2, R241, 0x50, R234 ;  /* 0x00000050f1027824 */ /* 0x004fea00078e02ea */
[----:B------:R-:W-:Y:S05]  /*11a10*/  IADD3 R2, R2, -0x50, R251 ;  /* 0xffffffb002027810 */ /* 0x000fea0007ffe0fb */
[----:B------:R-:W-:Y:S04]  /*11a20*/  @P1 IMAD.HI.U32 R3, R2, c[0x0][0x2bc], RZ ;  /* 0x0000af0002031a27 */ /* 0x000fe800078e00ff */
[----:B------:R-:W-:Y:S01]  /*11a30*/  IMAD.MOV.U32 R0, RZ, RZ, R2 ;  /* 0x000000ffff007224 */ /* 0x000fe200078e0002 */
[----:B------:R-:W-:Y:S04]  /*11a40*/  @P1 SHF.R.U32.HI R0, RZ, c[0x0][0x2c0], R3 ;  /* 0x0000b000ff001a19 */ /* 0x000fe80000011603 */
[C---:B---3--:R-:W-:Y:S01]  /*11a50*/  @!P0 IADD3 R3, P1, R0.reuse, R236, RZ ;  /* 0x000000ec00038210 */ /* 0x048fe20007f3e0ff */
[----:B------:R-:W-:Y:S03]  /*11a60*/  IMAD.MOV R4, RZ, RZ, -R0 ;  /* 0x000000ffff047224 */ /* 0x000fe600078e0a00 */
[----:B----4-:R-:W-:Y:S01]  /*11a70*/  @!P0 LEA.HI.X.SX32 R0, R0, R231, 0x1, P1 ;  /* 0x000000e700008211 */ /* 0x010fe200008f0eff */
[----:B------:R-:W-:Y:S01]  /*11a80*/  IMAD R240, R4, c[0x0][0x2b8], R2 ;  /* 0x0000ae0004f07a24 */ /* 0x000fe200078e0202 */
[C---:B------:R-:W-:Y:S04]  /*11a90*/  @!P0 LEA R2, P1, R3.reuse, c[0x0][0x2a0], 0x2 ;  /* 0x0000a80003028a11 */ /* 0x040fe800078210ff */
[----:B------:R-:W-:Y:S02]  /*11aa0*/  @!P0 LEA.HI.X R3, R3, c[0x0][0x2a4], R0, 0x2, P1 ;  /* 0x0000a90003038a11 */ /* 0x000fe400008f1400 */
        /* <DEDUP_REMOVED lines=9> */
[----:B-----5:R-:W-:Y:S03]  /*11b40*/  IADD3 R2, P0, R232, R2, RZ ;  /* 0x00000002e8027210 */ /* 0x020fe60007f1e0ff */
[----:B------:R-:W-:Y:S05]  /*11b50*/  IMAD R0, R235, c[0x0][0x1f4], R0 ;  /* 0x00007d00eb007a24 */ /* 0x000fea00078e0200 */
[----:B------:R-:W-:Y:S02]  /*11b60*/  IADD3.X R3, R230, R3, R0, P0, !PT ;  /* 0x00000003e6037210 */ /* 0x000fe400007fe400 */
[C---:B------:R-:W-:Y:S04]  /*11b70*/  LEA R0, P0, R2.reuse, c[0x0][0x1c8], 0x1 ;  /* 0x0000720002007a11 */ /* 0x040fe800078008ff */
[----:B------:R-:W-:Y:S01]  /*11b80*/  LEA.HI.X R4, R2, c[0x0][0x1cc], R3, 0x1, P0 ;  /* 0x0000730002047a11 */ /* 0x000fe200000f0c03 */
[----:B------:R-:W-:-:S06]  /*11b90*/  BRA.DIV ~URZ, `(.L_x_340) ;  /* 0x00007d127f007947 */ /* 0x000fcc000b800000 */
[----:B------:R1:W2:Y:S02]  /*11ba0*/  SHFL.IDX PT, R7, R4, RZ, 0x181f ;  /* 0x00181fff04077589 */ /* 0x0002a400000e0000 */
.L_x_431:
[----:B------:R-:W-:-:S05]  /*11bb0*/  BRA.DIV ~URZ, `(.L_x_341) ;  /* 0x00007d627f007947 */ /* 0x000fca000b800000 */
[----:B------:R-:W3:Y:S01]  /*11bc0*/  SHFL.IDX PT, R3, R0, RZ, 0x181f ;  /* 0x00181fff00037589 */ /* 0x000ee200000e0000 */
[C---:B------:R-:W-:Y:S02]  /*11bd0*/  IADD3 R2, -R207.reuse, 0x10, RZ ;  /* 0x00000010cf027810 */ /* 0x040fe40007ffe1ff */
[----:B------:R-:W-:Y:S02]  /*11be0*/  ISETP.NE.U32.AND P2, PT, R207, RZ, PT ;  /* 0x000000ffcf00720c */ /* 0x000fe40003f45070 */
[----:B------:R-:W-:Y:S04]  /*11bf0*/  LOP3.LUT R2, R2, 0xf, RZ, 0xc0, !PT ;  /* 0x0000000f02027812 */ /* 0x000fe800078ec0ff */
[C-C-:B---3--:R-:W-:Y:S02]  /*11c00*/  IADD3 R8, P1, P0, R2.reuse, R3, R5.reuse ;  /* 0x0000000302087210 */ /* 0x148fe4000783e005 */
[----:B------:R-:W3:Y:S02]  /*11c10*/  SHFL.IDX PT, R3, R0, 0x1, 0x181f ;  /* 0x00381f0000037f89 */ /* 0x000ee400000e0000 */
[--C-:B--2---:R-:W-:Y:S02]  /*11c20*/  IADD3.X R9, RZ, R7, R6.reuse, P1, P0 ;  /* 0x00000007ff097210 */ /* 0x104fe40000fe0406 */
[----:B------:R-:W2:Y:S04]  /*11c30*/  SHFL.IDX PT, R7, R4, 0x1, 0x181f ;  /* 0x00381f0004077f89 */ /* 0x000ea800000e0000 */
[----:B------:R3:W-:Y:S02]  /*11c40*/  LDGSTS.E.BYPASS.LTC128B.128.ZFILL [R209+0x2900], [R8.64], P2 ;  /* 0x0290000008d17fae */ /* 0x0007e40009141d48 */
        /* <DEDUP_REMOVED lines=9> */
[----:B------:R4:W-:Y:S04]  /*11ce0*/  LDGSTS.E.BYPASS.LTC128B.128.ZFILL [R209+0x3900], [R8.64], P2 ;  /* 0x0390000008d17fae */ /* 0x0009e80009141d48 */
[----:B-1----:R-:W1:Y:S04]  /*11cf0*/  SHFL.IDX PT, R4, R4, 0x4, 0x181f ;  /* 0x00981f0004047f89 */ /* 0x002e6800000e0000 */
[----:B------:R-:W1:Y:S01]  /*11d00*/  SHFL.IDX PT, R0, R0, 0x4, 0x181f ;  /* 0x00981f0000007f89 */ /* 0x000e6200000e0000 */
[----:B---3--:R-:W-:Y:S04]  /*11d10*/  IADD3 R2, P1, P0, R2, R3, R5 ;  /* 0x0000000302027210 */ /* 0x008fe8000783e005 */
[----:B--2---:R-:W-:Y:S05]  /*11d20*/  IADD3.X R3, RZ, R7, R6, P1, P0 ;  /* 0x00000007ff037210 */ /* 0x004fea0000fe0406 */
[----:B------:R4:W-:Y:S04]  /*11d30*/  LDGSTS.E.BYPASS.LTC128B.128.ZFILL [R209+0x4100], [R2.64], P2 ;  /* 0x0410000002d17fae */ /* 0x0009e80009141d48 */
.L_x_432:
[C---:B----4-:R-:W-:Y:S02]  /*11d40*/  IADD3 R2, -R207.reuse, 0x10, RZ ;  /* 0x00000010cf027810 */ /* 0x050fe40007ffe1ff */
        /* <DEDUP_REMOVED lines=8> */
.L_x_339:
[----:B--234-:R-:W-:Y:S05]  /*11dd0*/  BSYNC B0 ;  /* 0x0000000000007941 */ /* 0x01cfea0003800000 */
.L_x_338:
        /* <DEDUP_REMOVED lines=82> */
[----:B------:R-:W1:Y:S02]  /*12300*/  SHFL.BFLY PT, R0, R4, 0x2, 0x1f ;  /* 0x0c401f0004007f89 */ /* 0x000e6400000e0000 */
[----:B-1----:R-:W-:Y:S05]  /*12310*/  FMNMX.FTZ R0, R4, R0, !PT ;  /* 0x0000000004007209 */ /* 0x002fea0007810000 */
[----:B------:R-:W1:Y:S02]  /*12320*/  SHFL.BFLY PT, R2, R0, 0x1, 0x1f ;  /* 0x0c201f0000027f89 */ /* 0x000e6400000e0000 */
[----:B-1----:R-:W-:Y:S02]  /*12330*/  FMNMX.FTZ R71, R0, R2, !PT ;  /* 0x0000000200477209 */ /* 0x002fe40007810000 */
        /* <DEDUP_REMOVED lines=10> */
[----:B------:R1:W2:Y:S02]  /*123e0*/  SHFL.BFLY PT, R0, R4, 0x1, 0x1f ;  /* 0x0c201f0004007f89 */ /* 0x0002a400000e0000 */
.L_x_433:
[C---:B------:R-:W-:Y:S01]  /*123f0*/  FMUL.FTZ R2, R71.reuse, c[0x0][0x2d0] ;  /* 0x0000b40047027a20 */ /* 0x040fe20000410000 */
[----:B--2---:R-:W-:Y:S01]  /*12400*/  FMNMX.FTZ R68, R0, R4, !PT ;  /* 0x0000000400447209 */ /* 0x004fe20007810000 */
[----:B------:R-:W-:Y:S01]  /*12410*/  FADD.FTZ R0, -R71, R89 ;  /* 0x0000005947007221 */ /* 0x000fe20000010100 */
[----:B------:R-:W-:Y:S01]  /*12420*/  WARPSYNC 0xffffffff ;  /* 0xffffffff00007948 */ /* 0x000fe20003800000 */
[--C-:B------:R-:W-:Y:S01]  /*12430*/  FFMA.FTZ R3, R217, c[0x0][0x2d0], -R2.reuse ;  /* 0x0000b400d9037a23 */ /* 0x100fe20000010802 */
[----:B------:R-:W-:Y:S01]  /*12440*/  LDSM.16.MT88.4 R52, [R193] ;  /* 0x00000000c134783b */ /* 0x000fe20000004200 */
[----:B------:R-:W-:Y:S01]  /*12450*/  FMUL.FTZ R0, R0, c[0x0][0x2d0] ;  /* 0x0000b40000007a20 */ /* 0x000fe20000410000 */
[----:B------:R-:W-:Y:S01]  /*12460*/  ISETP.GT.AND P0, PT, R241, R252, PT ;  /* 0x000000fcf100720c */ /* 0x000fe20003f04270 */
[--C-:B-1----:R-:W-:Y:S02]  /*12470*/  FFMA.FTZ R4, R215, c[0x0][0x2d0], -R2.reuse ;  /* 0x0000b400d7047a23 */ /* 0x102fe40000010802 */
[----:B------:R-:W-:Y:S01]  /*12480*/  MUFU.EX2 R65, R0 ;  /* 0x0000000000417308 */ /* 0x000fe20000000800 */
[--C-:B------:R-:W-:Y:S02]  /*12490*/  FFMA.FTZ R180, R38, c[0x0][0x2d0], -R2.reuse ;  /* 0x0000b40026b47a23 */ /* 0x100fe40000010802 */
[--C-:B------:R-:W-:Y:S01]  /*124a0*/  FFMA.FTZ R183, R161, c[0x0][0x2d0], -R2.reuse ;  /* 0x0000b400a1b77a23 */ /* 0x100fe20000010802 */
[----:B------:R-:W-:Y:S01]  /*124b0*/  LDSM.16.MT88.4 R80, [R195] ;  /* 0x00000000c350783b */ /* 0x000fe20000004200 */
[--C-:B------:R-:W-:Y:S02]  /*124c0*/  FFMA.FTZ R182, R160, c[0x0][0x2d0], -R2.reuse ;  /* 0x0000b400a0b67a23 */ /* 0x100fe40000010802 */
[--C-:B------:R-:W-:Y:S02]  /*124d0*/  FFMA.FTZ R181, R40, c[0x0][0x2d0], -R2.reuse ;  /* 0x0000b40028b57a23 */ /* 0x100fe40000010802 */
[--C-:B------:R-:W-:Y:S01]  /*124e0*/  FFMA.FTZ R231, R20, c[0x0][0x2d0], -R2.reuse ;  /* 0x0000b40014e77a23 */ /* 0x100fe20000010802 */
[----:B------:R-:W-:Y:S01]  /*124f0*/  MUFU.EX2 R3, R3 ;  /* 0x0000000300037308 */ /* 0x000fe20000000800 */
[--C-:B------:R-:W-:Y:S02]  /*12500*/  FFMA.FTZ R6, R186, c[0x0][0x2d0], -R2.reuse ;  /* 0x0000b400ba067a23 */ /* 0x100fe40000010802 */
[--C-:B------:R-:W-:Y:S02]  /*12510*/  FFMA.FTZ R7, R185, c[0x0][0x2d0], -R2.reuse ;  /* 0x0000b400b9077a23 */ /* 0x100fe40000010802 */
        /* <DEDUP_REMOVED lines=12> */
[----:B------:R-:W-:Y:S05]  /*125e0*/  FFMA.FTZ R238, R10, c[0x0][0x2d0], -R2 ;  /* 0x0000b4000aee7a23 */ /* 0x000fea0000010802 */
[----:B------:R-:W-:Y:S10]  /*125f0*/  MUFU.EX2 R2, R4 ;  /* 0x0000000400027308 */ /* 0x000ff40000000800 */
[----:B------:R-:W1:Y:S02]  /*12600*/  MUFU.EX2 R10, R6 ;  /* 0x00000006000a7308 */ /* 0x000e640000000800 */
[----:B-1----:R-:W-:Y:S01]  /*12610*/  F2FP.PACK_AB R74, R9, R10 ;  /* 0x0000000a094a723e */ /* 0x002fe200000000ff */
[----:B------:R-:W-:Y:S01]  /*12620*/  FFMA.FTZ R0, R65, R239, R2 ;  /* 0x000000ef41007223 */ /* 0x000fe20000010002 */
[C---:B------:R-:W-:Y:S01]  /*12630*/  F2FP.PACK_AB R72, R3.reuse, R2 ;  /* 0x000000020348723e */ /* 0x040fe200000000ff */
[C---:B------:R-:W-:Y:S02]  /*12640*/  FMUL.FTZ R2, R70.reuse, c[0x0][0x2d0] ;  /* 0x0000b40046027a20 */ /* 0x040fe40000410000 */
[----:B------:R-:W-:Y:S02]  /*12650*/  FADD.FTZ R8, R3, R0 ;  /* 0x0000000003087221 */ /* 0x000fe40000010000 */
[----:B------:R-:W-:Y:S02]  /*12660*/  FADD.FTZ R0, -R70, R90 ;  /* 0x0000005a46007221 */ /* 0x000fe40000010100 */
[----:B------:R-:W-:Y:S01]  /*12670*/  MUFU.EX2 R90, R185 ;  /* 0x000000b9005a7308 */ /* 0x000fe20000000800 */
[--C-:B------:R-:W-:Y:S02]  /*12680*/  FFMA.FTZ R5, R220, c[0x0][0x2d0], -R2.reuse ;  /* 0x0000b400dc057a23 */ /* 0x100fe40000010802 */
[----:B------:R-:W-:Y:S02]  /*12690*/  FMUL.FTZ R0, R0, c[0x0][0x2d0] ;  /* 0x0000b40000007a20 */ /* 0x000fe40000410000 */
[--C-:B------:R-:W-:Y:S02]  /*126a0*/  FFMA.FTZ R20, R211, c[0x0][0x2d0], -R2.reuse ;  /* 0x0000b400d3147a23 */ /* 0x100fe40000010802 */
[--C-:B------:R-:W-:Y:S02]  /*126b0*/  FFMA.FTZ R217, R37, c[0x0][0x2d0], -R2.reuse ;  /* 0x0000b40025d97a23 */ /* 0x100fe40000010802 */
[C---:B------:R-:W-:Y:S01]  /*126c0*/  FMUL.FTZ R48, R65.reuse, R148 ;  /* 0x0000009441307220 */ /* 0x040fe20000410000 */
[----:B------:R-:W-:Y:S01]  /*126d0*/  MUFU.EX2 R3, R0 ;  /* 0x0000000000037308 */ /* 0x000fe20000000800 */
[----:B------:R-:W-:Y:S02]  /*126e0*/  FMUL.FTZ R49, R65, R149 ;  /* 0x0000009541317220 */ /* 0x000fe40000410000 */
[--C-:B------:R-:W-:Y:S02]  /*126f0*/  FFMA.FTZ R32, R210, c[0x0][0x2d0], -R2.reuse ;  /* 0x0000b400d2207a23 */ /* 0x100fe40000010802 */
[--C-:B------:R-:W-:Y:S02]  /*12700*/  FFMA.FTZ R170, R189, c[0x0][0x2d0], -R2.reuse ;  /* 0x0000b400bdaa7a23 */ /* 0x100fe40000010802 */
[--C-:B------:R-:W-:Y:S02]  /*12710*/  FFMA.FTZ R220, R23, c[0x0][0x2d0], -R2.reuse ;  /* 0x0000b40017dc7a23 */ /* 0x100fe40000010802 */
[--C-:B------:R-:W-:Y:S01]  /*12720*/  FFMA.FTZ R4, R221, c[0x0][0x2d0], -R2.reuse ;  /* 0x0000b400dd047a23 */ /* 0x100fe20000010802 */
[----:B------:R-:W1:Y:S01]  /*12730*/  MUFU.EX2 R5, R5 ;  /* 0x0000000500057308 */ /* 0x000e620000000800 */
[--C-:B------:R-:W-:Y:S02]  /*12740*/  FFMA.FTZ R166, R166, c[0x0][0x2d0], -R2.reuse ;  /* 0x0000b400a6a67a23 */ /* 0x100fe40000010802 */
        /* <DEDUP_REMOVED lines=11> */
[----:B------:R-:W-:Y:S02]  /*12800*/  FFMA.FTZ R242, R12, c[0x0][0x2d0], -R2 ;  /* 0x0000b4000cf27a23 */ /* 0x000fe40000010802 */
[----:B------:R-:W2:Y:S01]  /*12810*/  MUFU.EX2 R2, R4 ;  /* 0x0000000400027308 */ /* 0x000ea20000000800 */
[C---:B-1----:R-:W-:Y:S02]  /*12820*/  FFMA.FTZ R0, R3.reuse, R243, R5 ;  /* 0x000000f303007223 */ /* 0x042fe40000010005 */
[C---:B------:R-:W-:Y:S02]  /*12830*/  FMUL.FTZ R50, R3.reuse, R150 ;  /* 0x0000009603327220 */ /* 0x040fe40000410000 */
[----:B------:R-:W-:Y:S02]  /*12840*/  FMUL.FTZ R51, R3, R151 ;  /* 0x0000009703337220 */ /* 0x000fe40000410000 */
[----:B------:R-:W-:Y:S01]  /*12850*/  LDSM.16.MT88.4 R148, [R193+0x2000] ;  /* 0x00200000c194783b */ /* 0x000fe20000004200 */
[C---:B--2---:R-:W-:Y:S01]  /*12860*/  FADD.FTZ R33, R2.reuse, R0 ;  /* 0x0000000002217221 */ /* 0x044fe20000010000 */
[----:B------:R-:W-:Y:S01]  /*12870*/  F2FP.PACK_AB R73, R2, R5 ;  /* 0x000000050249723e */ /* 0x000fe200000000ff */
[C---:B------:R-:W-:Y:S02]  /*12880*/  FADD.FTZ R0, -R69.reuse, R91 ;  /* 0x0000005b45007221 */ /* 0x040fe40000010100 */
[----:B------:R-:W-:Y:S01]  /*12890*/  MUFU.EX2 R91, R186 ;  /* 0x000000ba005b7308 */ /* 0x000fe20000000800 */
[----:B------:R-:W-:Y:S02]  /*128a0*/  FMUL.FTZ R4, R69, c[0x0][0x2d0] ;  /* 0x0000b40045047a20 */ /* 0x000fe40000410000 */
[----:B------:R-:W-:Y:S02]  /*128b0*/  FMUL.FTZ R0, R0, c[0x0][0x2d0] ;  /* 0x0000b40000007a20 */ /* 0x000fe40000410000 */
[--C-:B------:R-:W-:Y:S02]  /*128c0*/  FFMA.FTZ R189, R36, c[0x0][0x2d0], -R4.reuse ;  /* 0x0000b40024bd7a23 */ /* 0x100fe40000010804 */
[--C-:B------:R-:W-:Y:S02]  /*128d0*/  FFMA.FTZ R5, R224, c[0x0][0x2d0], -R4.reuse ;  /* 0x0000b400e0057a23 */ /* 0x100fe40000010804 */
[--C-:B------:R-:W-:Y:S01]  /*128e0*/  FFMA.FTZ R6, R225, c[0x0][0x2d0], -R4.reuse ;  /* 0x0000b400e1067a23 */ /* 0x100fe20000010804 */
[----:B------:R1:W-:Y:S01]  /*128f0*/  MUFU.EX2 R2, R0 ;  /* 0x0000000000027308 */ /* 0x0003e20000000800 */
[--C-:B------:R-:W-:Y:S02]  /*12900*/  FFMA.FTZ R19, R223, c[0x0][0x2d0], -R4.reuse ;  /* 0x0000b400df137a23 */ /* 0x100fe40000010804 */
[--C-:B------:R-:W-:Y:S02]  /*12910*/  FFMA.FTZ R18, R222, c[0x0][0x2d0], -R4.reuse ;  /* 0x0000b400de127a23 */ /* 0x100fe40000010804 */
[--C-:B------:R-:W-:Y:S02]  /*12920*/  FFMA.FTZ R64, R190, c[0x0][0x2d0], -R4.reuse ;  /* 0x0000b400be407a23 */ /* 0x100fe40000010804 */
[--C-:B------:R-:W-:Y:S02]  /*12930*/  FFMA.FTZ R190, R39, c[0x0][0x2d0], -R4.reuse ;  /* 0x0000b40027be7a23 */ /* 0x100fe40000010804 */
[----:B------:R-:W-:Y:S01]  /*12940*/  LDSM.16.MT88.4 R36, [R196] ;  /* 0x00000000c424783b */ /* 0x000fe20000004200 */
[----:B------:R2:W-:Y:S01]  /*12950*/  MUFU.EX2 R23, R5 ;  /* 0x0000000500177308 */ /* 0x0005e20000000800 */
[--C-:B------:R-:W-:Y:S02]  /*12960*/  FFMA.FTZ R223, R22, c[0x0][0x2d0], -R4.reuse ;  /* 0x0000b40016df7a23 */ /* 0x100fe40000010804 */
[--C-:B------:R-:W-:Y:S02]  /*12970*/  FFMA.FTZ R160, R216, c[0x0][0x2d0], -R4.reuse ;  /* 0x0000b400d8a07a23 */ /* 0x100fe40000010804 */
[--C-:B------:R-:W-:Y:S02]  /*12980*/  FFMA.FTZ R67, R212, c[0x0][0x2d0], -R4.reuse ;  /* 0x0000b400d4437a23 */ /* 0x100fe40000010804 */
[--C-:B------:R-:W-:Y:S02]  /*12990*/  FFMA.FTZ R66, R191, c[0x0][0x2d0], -R4.reuse ;  /* 0x0000b400bf427a23 */ /* 0x100fe40000010804 */
[--C-:B------:R-:W-:Y:S01]  /*129a0*/  FFMA.FTZ R172, R178, c[0x0][0x2d0], -R4.reuse ;  /* 0x0000b400b2ac7a23 */ /* 0x100fe20000010804 */
[----:B------:R-:W3:Y:S01]  /*129b0*/  MUFU.EX2 R22, R6 ;  /* 0x0000000600167308 */ /* 0x000ee20000000800 */
[--C-:B------:R-:W-:Y:S02]  /*129c0*/  FFMA.FTZ R176, R176, c[0x0][0x2d0], -R4.reuse ;  /* 0x0000b400b0b07a23 */ /* 0x100fe40000010804 */
[----:B------:R-:W-:Y:S02]  /*129d0*/  FFMA.FTZ R177, R163, c[0x0][0x2d0], -R4 ;  /* 0x0000b400a3b17a23 */ /* 0x000fe40000010804 */
[----:B-1----:R-:W-:Y:S02]  /*129e0*/  FADD.FTZ R0, -R68, R92 ;  /* 0x0000005c44007221 */ /* 0x002fe40000010100 */
[--C-:B------:R-:W-:Y:S02]  /*129f0*/  FFMA.FTZ R188, R162, c[0x0][0x2d0], -R4.reuse ;  /* 0x0000b400a2bc7a23 */ /* 0x100fe40000010804 */
[--C-:B------:R-:W-:Y:S01]  /*12a00*/  FFMA.FTZ R191, R44, c[0x0][0x2d0], -R4.reuse ;  /* 0x0000b4002cbf7a23 */ /* 0x100fe20000010804 */
[----:B------:R-:W-:Y:S01]  /*12a10*/  MUFU.EX2 R243, R64 ;  /* 0x0000004000f37308 */ /* 0x000fe20000000800 */
[--C-:B------:R-:W-:Y:S02]  /*12a20*/  FFMA.FTZ R178, R31, c[0x0][0x2d0], -R4.reuse ;  /* 0x0000b4001fb27a23 */ /* 0x100fe40000010804 */
[--C-:B------:R-:W-:Y:S02]  /*12a30*/  FFMA.FTZ R222, R24, c[0x0][0x2d0], -R4.reuse ;  /* 0x0000b40018de7a23 */ /* 0x100fe40000010804 */
[--C-:B------:R-:W-:Y:S02]  /*12a40*/  FFMA.FTZ R224, R17, c[0x0][0x2d0], -R4.reuse ;  /* 0x0000b40011e07a23 */ /* 0x100fe40000010804 */
[----:B------:R-:W-:Y:S02]  /*12a50*/  FFMA.FTZ R225, R14, c[0x0][0x2d0], -R4 ;  /* 0x0000b4000ee17a23 */ /* 0x000fe40000010804 */
[----:B------:R-:W-:Y:S01]  /*12a60*/  FMUL.FTZ R4, R68, c[0x0][0x2d0] ;  /* 0x0000b40044047a20 */ /* 0x000fe20000410000 */
[----:B------:R-:W-:Y:S01]  /*12a70*/  MUFU.EX2 R186, R173 ;  /* 0x000000ad00ba7308 */ /* 0x000fe20000000800 */
[----:B------:R-:W-:Y:S02]  /*12a80*/  FMUL.FTZ R0, R0, c[0x0][0x2d0] ;  /* 0x0000b40000007a20 */ /* 0x000fe40000410000 */
[--C-:B--2---:R-:W-:Y:S01]  /*12a90*/  FFMA.FTZ R5, R226, c[0x0][0x2d0], -R4.reuse ;  /* 0x0000b400e2057a23 */ /* 0x104fe20000010804 */
[----:B---3--:R-:W-:Y:S01]  /*12aa0*/  F2FP.PACK_AB R76, R22, R23 ;  /* 0x00000017164c723e */ /* 0x008fe200000000ff */
[--C-:B------:R-:W-:Y:S02]  /*12ab0*/  FFMA.FTZ R216, R34, c[0x0][0x2d0], -R4.reuse ;  /* 0x0000b40022d87a23 */ /* 0x100fe40000010804 */
[--C-:B------:R-:W-:Y:S02]  /*12ac0*/  FFMA.FTZ R226, R21, c[0x0][0x2d0], -R4.reuse ;  /* 0x0000b40015e27a23 */ /* 0x100fe40000010804 */
[C---:B------:R-:W-:Y:S01]  /*12ad0*/  FMUL.FTZ R60, R2.reuse, R96 ;  /* 0x00000060023c7220 */ /* 0x040fe20000410000 */
[----:B------:R-:W1:Y:S01]  /*12ae0*/  MUFU.EX2 R0, R0 ;  /* 0x0000000000007308 */ /* 0x000e620000000800 */
[----:B------:R-:W-:Y:S02]  /*12af0*/  FMUL.FTZ R61, R2, R97 ;  /* 0x00000061023d7220 */ /* 0x000fe40000410000 */
[--C-:B------:R-:W-:Y:S02]  /*12b00*/  FFMA.FTZ R7, R227, c[0x0][0x2d0], -R4.reuse ;  /* 0x0000b400e3077a23 */ /* 0x100fe40000010804 */
[--C-:B------:R-:W-:Y:S02]  /*12b10*/  FFMA.FTZ R162, R218, c[0x0][0x2d0], -R4.reuse ;  /* 0x0000b400daa27a23 */ /* 0x100fe40000010804 */
[--C-:B------:R-:W-:Y:S02]  /*12b20*/  FFMA.FTZ R164, R213, c[0x0][0x2d0], -R4.reuse ;  /* 0x0000b400d5a47a23 */ /* 0x100fe40000010804 */
[--C-:B------:R-:W-:Y:S01]  /*12b30*/  FFMA.FTZ R207, R46, c[0x0][0x2d0], -R4.reuse ;  /* 0x0000b4002ecf7a23 */ /* 0x100fe20000010804 */
[----:B------:R-:W2:Y:S01]  /*12b40*/  MUFU.EX2 R34, R5 ;  /* 0x0000000500227308 */ /* 0x000ea20000000800 */
[--C-:B------:R-:W-:Y:S02]  /*12b50*/  FFMA.FTZ R213, R43, c[0x0][0x2d0], -R4.reuse ;  /* 0x0000b4002bd57a23 */ /* 0x100fe40000010804 */
[--C-:B------:R-:W-:Y:S02]  /*12b60*/  FFMA.FTZ R218, R27, c[0x0][0x2d0], -R4.reuse ;  /* 0x0000b4001bda7a23 */ /* 0x100fe40000010804 */
[----:B------:R-:W-:Y:S02]  /*12b70*/  FFMA.FTZ R227, R15, c[0x0][0x2d0], -R4 ;  /* 0x0000b4000fe37a23 */ /* 0x000fe40000010804 */
[----:B------:R-:W-:Y:S02]  /*12b80*/  FADD.FTZ R6, R10, R8 ;  /* 0x000000080a067221 */ /* 0x000fe40000010000 */
[--C-:B------:R-:W-:Y:S01]  /*12b90*/  FFMA.FTZ R17, R229, c[0x0][0x2d0], -R4.reuse ;  /* 0x0000b400e5117a23 */ /* 0x100fe20000010804 */
[----:B------:R-:W-:Y:S01]  /*12ba0*/  MUFU.EX2 R185, R164 ;  /* 0x000000a400b97308 */ /* 0x000fe20000000800 */
[--C-:B------:R-:W-:Y:S02]  /*12bb0*/  FFMA.FTZ R16, R228, c[0x0][0x2d0], -R4.reuse ;  /* 0x0000b400e4107a23 */ /* 0x100fe40000010804 */
[----:B------:R-:W-:Y:S02]  /*12bc0*/  FFMA.FTZ R163, R219, c[0x0][0x2d0], -R4 ;  /* 0x0000b400dba37a23 */ /* 0x000fe40000010804 */
[C---:B-1----:R-:W-:Y:S02]  /*12bd0*/  FMUL.FTZ R46, R0.reuse, R106 ;  /* 0x0000006a002e7220 */ /* 0x042fe40000410000 */
[C---:B------:R-:W-:Y:S02]  /*12be0*/  FMUL.FTZ R47, R0.reuse, R107 ;  /* 0x0000006b002f7220 */ /* 0x040fe40000410000 */
[C---:B------:R-:W-:Y:S01]  /*12bf0*/  FMUL.FTZ R62, R0.reuse, R98 ;  /* 0x00000062003e7220 */ /* 0x040fe20000410000 */
[----:B------:R-:W-:Y:S01]  /*12c00*/  MUFU.EX2 R229, R166 ;  /* 0x000000a600e57308 */ /* 0x000fe20000000800 */
[C---:B------:R-:W-:Y:S02]  /*12c10*/  FMUL.FTZ R63, R0.reuse, R99 ;  /* 0x00000063003f7220 */ /* 0x040fe40000410000 */
[C---:B------:R-:W-:Y:S01]  /*12c20*/  FMUL.FTZ R10, R0.reuse, R126 ;  /* 0x0000007e000a7220 */ /* 0x040fe20000410000 */
[----:B------:R-:W-:Y:S01]  /*12c30*/  LDSM.16.MT88.4 R96, [R192+0x800] ;  /* 0x00080000c060783b */ /* 0x000fe20000004200 */
[C---:B------:R-:W-:Y:S02]  /*12c40*/  FMUL.FTZ R11, R0.reuse, R127 ;  /* 0x0000007f000b7220 */ /* 0x040fe40000410000 */
[C---:B------:R-:W-:Y:S02]  /*12c50*/  FMUL.FTZ R14, R0.reuse, R122 ;  /* 0x0000007a000e7220 */ /* 0x040fe40000410000 */
[C---:B------:R-:W-:Y:S01]  /*12c60*/  FMUL.FTZ R15, R0.reuse, R123 ;  /* 0x0000007b000f7220 */ /* 0x040fe20000410000 */
[----:B------:R-:W-:Y:S01]  /*12c70*/  MUFU.EX2 R127, R66 ;  /* 0x00000042007f7308 */ /* 0x000fe20000000800 */
[C---:B------:R-:W-:Y:S02]  /*12c80*/  FMUL.FTZ R26, R0.reuse, R118 ;  /* 0x00000076001a7220 */ /* 0x040fe40000410000 */
[C---:B------:R-:W-:Y:S02]  /*12c90*/  FMUL.FTZ R27, R0.reuse, R119 ;  /* 0x00000077001b7220 */ /* 0x040fe40000410000 */
[C---:B------:R-:W-:Y:S02]  /*12ca0*/  FMUL.FTZ R30, R0.reuse, R114 ;  /* 0x00000072001e7220 */ /* 0x040fe40000410000 */
[C---:B------:R-:W-:Y:S02]  /*12cb0*/  FMUL.FTZ R31, R0.reuse, R115 ;  /* 0x00000073001f7220 */ /* 0x040fe40000410000 */
[C---:B------:R-:W-:Y:S01]  /*12cc0*/  FMUL.FTZ R42, R0.reuse, R110 ;  /* 0x0000006e002a7220 */ /* 0x040fe20000410000 */
[----:B------:R-:W-:Y:S01]  /*12cd0*/  MUFU.EX2 R178, R178 ;  /* 0x000000b200b27308 */ /* 0x000fe20000000800 */
[C---:B------:R-:W-:Y:S02]  /*12ce0*/  FMUL.FTZ R43, R0.reuse, R111 ;  /* 0x0000006f002b7220 */ /* 0x040fe40000410000 */
[C---:B------:R-:W-:Y:S02]  /*12cf0*/  FMUL.FTZ R58, R0.reuse, R102 ;  /* 0x00000066003a7220 */ /* 0x040fe40000410000 */
[C---:B------:R-:W-:Y:S02]  /*12d00*/  FMUL.FTZ R59, R0.reuse, R103 ;  /* 0x00000067003b7220 */ /* 0x040fe40000410000 */
[----:B--2---:R-:W-:Y:S02]  /*12d10*/  FFMA.FTZ R92, R0, R247, R34 ;  /* 0x000000f7005c7223 */ /* 0x004fe40000010022 */
[--C-:B------:R-:W-:Y:S01]  /*12d20*/  FFMA.FTZ R161, R214, c[0x0][0x2d0], -R4.reuse ;  /* 0x0000b400d6a17a23 */ /* 0x100fe20000010804 */
[----:B------:R1:W-:Y:S01]  /*12d30*/  MUFU.EX2 R0, R20 ;  /* 0x0000001400007308 */ /* 0x0003e20000000800 */
[--C-:B------:R-:W-:Y:S02]  /*12d40*/  FFMA.FTZ R184, R184, c[0x0][0x2d0], -R4.reuse ;  /* 0x0000b400b8b87a23 */ /* 0x100fe40000010804 */
[--C-:B------:R-:W-:Y:S02]  /*12d50*/  FFMA.FTZ R179, R179, c[0x0][0x2d0], -R4.reuse ;  /* 0x0000b400b3b37a23 */ /* 0x100fe40000010804 */
[--C-:B------:R-:W-:Y:S02]  /*12d60*/  FFMA.FTZ R171, R171, c[0x0][0x2d0], -R4.reuse ;  /* 0x0000b400abab7a23 */ /* 0x100fe40000010804 */
[--C-:B------:R-:W-:Y:S02]  /*12d70*/  FFMA.FTZ R212, R45, c[0x0][0x2d0], -R4.reuse ;  /* 0x0000b4002dd47a23 */ /* 0x100fe40000010804 */
[--C-:B------:R-:W-:Y:S01]  /*12d80*/  FFMA.FTZ R214, R35, c[0x0][0x2d0], -R4.reuse ;  /* 0x0000b40023d67a23 */ /* 0x100fe20000010804 */
[----:B------:R-:W2:Y:S01]  /*12d90*/  MUFU.EX2 R102, R17 ;  /* 0x0000001100667308 */ /* 0x000ea20000000800 */
[----:B------:R-:W-:Y:S02]  /*12da0*/  FFMA.FTZ R219, R25, c[0x0][0x2d0], -R4 ;  /* 0x0000b40019db7a23 */ /* 0x000fe40000010804 */
[C---:B------:R-:W-:Y:S02]  /*12db0*/  FFMA.FTZ R4, R2.reuse, R246, R23 ;  /* 0x000000f602047223 */ /* 0x040fe40000010017 */
[----:B------:R-:W-:Y:S02]  /*12dc0*/  FMUL.FTZ R57, R2, R101 ;  /* 0x0000006502397220 */ /* 0x000fe40000410000 */
[----:B------:R-:W-:Y:S02]  /*12dd0*/  FADD.FTZ R101, R22, R4 ;  /* 0x0000000416657221 */ /* 0x000fe40000010000 */
[C---:B------:R-:W-:Y:S01]  /*12de0*/  FMUL.FTZ R45, R2.reuse, R105 ;  /* 0x00000069022d7220 */ /* 0x040fe20000410000 */
[----:B------:R3:W-:Y:S01]  /*12df0*/  MUFU.EX2 R103, R16 ;  /* 0x0000001000677308 */ /* 0x0007e20000000800 */
[C---:B------:R-:W-:Y:S02]  /*12e00*/  FMUL.FTZ R12, R2.reuse, R120 ;  /* 0x00000078020c7220 */ /* 0x040fe40000410000 */
[C---:B------:R-:W-:Y:S01]  /*12e10*/  FMUL.FTZ R44, R2.reuse, R104 ;  /* 0x00000068022c7220 */ /* 0x040fe20000410000 */
[----:B-1----:R-:W1:Y:S01]  /*12e20*/  LDSM.16.MT88.4 R20, [R192] ;  /* 0x00000000c014783b */ /* 0x002e620000004200 */
[----:B------:R-:W-:Y:S02]  /*12e30*/  FMUL.FTZ R13, R2, R121 ;  /* 0x00000079020d7220 */ /* 0x000fe40000410000 */
[----:B------:R-:W-:Y:S02]  /*12e40*/  FADD.FTZ R165, R9, R6 ;  /* 0x0000000609a57221 */ /* 0x000fe40000010000 */
[----:B------:R-:W-:Y:S01]  /*12e50*/  FMUL.FTZ R6, R3, R130 ;  /* 0x0000008203067220 */ /* 0x000fe20000410000 */
[----:B------:R-:W4:Y:S01]  /*12e60*/  MUFU.EX2 R105, R32 ;  /* 0x0000002000697308 */ /* 0x000f220000000800 */
[C---:B------:R-:W-:Y:S02]  /*12e70*/  FMUL.FTZ R4, R65.reuse, R128 ;  /* 0x0000008041047220 */ /* 0x040fe40000410000 */
[C---:B------:R-:W-:Y:S01]  /*12e80*/  FMUL.FTZ R5, R65.reuse, R129 ;  /* 0x0000008141057220 */ /* 0x040fe20000410000 */
[----:B--2---:R-:W-:Y:S01]  /*12e90*/  F2FP.PACK_AB R77, R102, R34 ;  /* 0x00000022664d723e */ /* 0x004fe200000000ff */
[C---:B------:R-:W-:Y:S02]  /*12ea0*/  FMUL.FTZ R8, R2.reuse, R124 ;  /* 0x0000007c02087220 */ /* 0x040fe40000410000 */
[C---:B------:R-:W-:Y:S02]  /*12eb0*/  FMUL.FTZ R9, R2.reuse, R125 ;  /* 0x0000007d02097220 */ /* 0x040fe40000410000 */
[----:B------:R-:W-:Y:S01]  /*12ec0*/  FMUL.FTZ R17, R65, R133 ;  /* 0x0000008541117220 */ /* 0x000fe20000410000 */
[----:B------:R-:W2:Y:S01]  /*12ed0*/  MUFU.EX2 R120, R7 ;  /* 0x0000000700787308 */ /* 0x000ea20000000800 */
[C---:B------:R-:W-:Y:S02]  /*12ee0*/  FMUL.FTZ R34, R3.reuse, R142 ;  /* 0x0000008e03227220 */ /* 0x040fe40000410000 */
[----:B------:R-:W-:Y:S02]  /*12ef0*/  FMUL.FTZ R35, R3, R143 ;  /* 0x0000008f03237220 */ /* 0x000fe40000410000 */
[C---:B---3--:R-:W-:Y:S02]  /*12f00*/  FMUL.FTZ R16, R65.reuse, R132 ;  /* 0x0000008441107220 */ /* 0x048fe40000410000 */
[----:B------:R-:W-:Y:S02]  /*12f10*/  FMUL.FTZ R56, R2, R100 ;  /* 0x0000006402387220 */ /* 0x000fe40000410000 */
[----:B------:R-:W-:Y:S01]  /*12f20*/  FADD.FTZ R100, R0, R33 ;  /* 0x0000002100647221 */ /* 0x000fe20000010000 */
[----:B------:R3:W-:Y:S01]  /*12f30*/  MUFU.EX2 R104, R19 ;  /* 0x0000001300687308 */ /* 0x0007e20000000800 */
[----:B------:R-:W-:Y:S02]  /*12f40*/  FMUL.FTZ R33, R65, R141 ;  /* 0x0000008d41217220 */ /* 0x000fe40000410000 */
[C---:B------:R-:W-:Y:S01]  /*12f50*/  FMUL.FTZ R40, R2.reuse, R108 ;  /* 0x0000006c02287220 */ /* 0x040fe20000410000 */
[----:B----4-:R-:W-:Y:S01]  /*12f60*/  F2FP.PACK_AB R75, R105, R0 ;  /* 0x00000000694b723e */ /* 0x010fe200000000ff */
[C---:B------:R-:W-:Y:S02]  /*12f70*/  FMUL.FTZ R32, R65.reuse, R140 ;  /* 0x0000008c41207220 */ /* 0x040fe40000410000 */
[----:B------:R-:W-:Y:S01]  /*12f80*/  LDSM.16.MT88.4 R140, [R196+0x2000] ;  /* 0x00200000c48c783b */ /* 0x000fe20000004200 */
[----:B------:R-:W-:Y:S02]  /*12f90*/  FMUL.FTZ R41, R2, R109 ;  /* 0x0000006d02297220 */ /* 0x000fe40000410000 */
[----:B------:R-:W4:Y:S01]  /*12fa0*/  MUFU.EX2 R121, R18 ;  /* 0x0000001200797308 */ /* 0x000f220000000800 */
[----:B------:R-:W-:Y:S02]  /*12fb0*/  FMUL.FTZ R64, R65, R156 ;  /* 0x0000009c41407220 */ /* 0x000fe40000410000 */
[C---:B------:R-:W-:Y:S01]  /*12fc0*/  FMUL.FTZ R66, R3.reuse, R158 ;  /* 0x0000009e03427220 */ /* 0x040fe20000410000 */
[----:B--2---:R-:W-:Y:S01]  /*12fd0*/  F2FP.PACK_AB R79, R120, R103 ;  /* 0x00000067784f723e */ /* 0x004fe200000000ff */
[----:B------:R-:W-:Y:S02]  /*12fe0*/  FMUL.FTZ R7, R3, R131 ;  /* 0x0000008303077220 */ /* 0x000fe40000410000 */
[----:B------:R-:W-:Y:S02]  /*12ff0*/  FADD.FTZ R0, R89, R165 ;  /* 0x000000a559007221 */ /* 0x000fe40000010000 */
[C---:B------:R-:W-:Y:S01]  /*13000*/  FMUL.FTZ R24, R2.reuse, R116 ;  /* 0x0000007402187220 */ /* 0x040fe20000410000 */
[----:B------:R-:W-:Y:S01]  /*13010*/  MUFU.EX2 R111, R183 ;  /* 0x000000b7006f7308 */ /* 0x000fe20000000800 */
[C---:B------:R-:W-:Y:S01]  /*13020*/  FMUL.FTZ R25, R2.reuse, R117 ;  /* 0x0000007502197220 */ /* 0x040fe20000410000 */
[-C--:B-1----:R-:W-:Y:S05]  /*13030*/  HMMA.16816.F32 R4, R72, R20.reuse, R4 ;  /* 0x000000144804723c */ /* 0x082fea0000001804 */
[----:B---3--:R-:W-:Y:S02]  /*13040*/  FMUL.FTZ R19, R3, R135 ;  /* 0x0000008703137220 */ /* 0x008fe40000410000 */
[C---:B------:R-:W-:Y:S01]  /*13050*/  FMUL.FTZ R28, R2.reuse, R112 ;  /* 0x00000070021c7220 */ /* 0x040fe20000410000 */
[----:B------:R-:W-:Y:S01]  /*13060*/  MUFU.EX2 R109, R182 ;  /* 0x000000b6006d7308 */ /* 0x000fe20000000800 */
[----:B------:R-:W-:Y:S03]  /*13070*/  FMUL.FTZ R29, R2, R113 ;  /* 0x00000071021d7220 */ /* 0x000fe60000410000 */
[----:B----4-:R-:W-:Y:S01]  /*13080*/  F2FP.PACK_AB R78, R121, R104 ;  /* 0x00000068794e723e */ /* 0x010fe200000000ff */
[----:B------:R-:W-:Y:S02]  /*13090*/  FMUL.FTZ R18, R3, R134 ;  /* 0x0000008603127220 */ /* 0x000fe40000410000 */
[----:B------:R-:W-:Y:S03]  /*130a0*/  LDSM.16.MT88.4 R132, [R192+0x2000] ;  /* 0x00200000c084783b */ /* 0x000fe60000004200 */
[----:B------:R-:W-:Y:S01]  /*130b0*/  MUFU.EX2 R110, R181 ;  /* 0x000000b5006e7308 */ /* 0x000fe20000000800 */
[C---:B------:R-:W-:Y:S07]  /*130c0*/  HMMA.16816.F32 R8, R76.reuse, R20, R8 ;  /* 0x000000144c08723c */ /* 0x040fee0000001808 */
[C---:B------:R-:W-:Y:S01]  /*130d0*/  FMUL.FTZ R20, R65.reuse, R136 ;  /* 0x0000008841147220 */ /* 0x040fe20000410000 */
[-C--:B------:R-:W-:Y:S01]  /*130e0*/  HMMA.16816.F32 R12, R76, R22.reuse, R12 ;  /* 0x000000164c0c723c */ /* 0x080fe2000000180c */
[----:B------:R-:W-:Y:S03]  /*130f0*/  MUFU.EX2 R108, R180 ;  /* 0x000000b4006c7308 */ /* 0x000fe60000000800 */
[----:B------:R-:W-:Y:S04]  /*13100*/  FMUL.FTZ R21, R65, R137 ;  /* 0x0000008941157220 */ /* 0x000fe80000410000 */
[C---:B------:R-:W-:Y:S03]  /*13110*/  HMMA.16816.F32 R16, R72.reuse, R22, R16 ;  /* 0x000000164810723c */ /* 0x040fe60000001810 */
[----:B------:R-:W1:Y:S04]  /*13120*/  MUFU.EX2 R2, R187 ;  /* 0x000000bb00027308 */ /* 0x000e680000000800 */
[C---:B------:R-:W-:Y:S02]  /*13130*/  FMUL.FTZ R22, R3.reuse, R138 ;  /* 0x0000008a03167220 */ /* 0x040fe40000410000 */
[----:B------:R-:W-:Y:S04]  /*13140*/  FMUL.FTZ R23, R3, R139 ;  /* 0x0000008b03177220 */ /* 0x000fe80000410000 */
[----:B------:R-:W-:Y:S03]  /*13150*/  MUFU.EX2 R166, R212 ;  /* 0x000000d400a67308 */ /* 0x000fe60000000800 */
[-C--:B------:R-:W-:Y:S07]  /*13160*/  HMMA.16816.F32 R20, R72, R36.reuse, R20 ;  /* 0x000000244814723c */ /* 0x080fee0000001814 */
[----:B------:R-:W-:Y:S01]  /*13170*/  MUFU.EX2 R165, R213 ;  /* 0x000000d500a57308 */ /* 0x000fe20000000800 */
[C---:B------:R-:W-:Y:S04]  /*13180*/  HMMA.16816.F32 R24, R76.reuse, R36, R24 ;  /* 0x000000244c18723c */ /* 0x040fe80000001818 */
[----:B-1----:R-:W-:Y:S03]  /*13190*/  FADD.FTZ R0, R2, R0 ;  /* 0x0000000002007221 */ /* 0x002fe60000010000 */
[C---:B------:R-:W-:Y:S01]  /*131a0*/  FMUL.FTZ R36, R65.reuse, R144 ;  /* 0x0000009041247220 */ /* 0x040fe20000410000 */
[-C--:B------:R-:W-:Y:S01]  /*131b0*/  HMMA.16816.F32 R28, R76, R38.reuse, R28 ;  /* 0x000000264c1c723c */ /* 0x080fe2000000181c */
[----:B------:R-:W-:Y:S03]  /*131c0*/  MUFU.EX2 R164, R214 ;  /* 0x000000d600a47308 */ /* 0x000fe60000000800 */
[----:B------:R-:W-:Y:S02]  /*131d0*/  FMUL.FTZ R37, R65, R145 ;  /* 0x0000009141257220 */ /* 0x000fe40000410000 */
[----:B------:R-:W-:Y:S02]  /*131e0*/  FADD.FTZ R0, R91, R0 ;  /* 0x000000005b007221 */ /* 0x000fe40000010000 */
[C---:B------:R-:W-:Y:S03]  /*131f0*/  HMMA.16816.F32 R32, R72.reuse, R38, R32 ;  /* 0x000000264820723c */ /* 0x040fe60000001820 */
[----:B------:R1:W-:Y:S01]  /*13200*/  MUFU.EX2 R124, R67 ;  /* 0x00000043007c7308 */ /* 0x0003e20000000800 */
[----:B------:R-:W-:Y:S03]  /*13210*/  FADD.FTZ R0, R90, R0 ;  /* 0x000000005a007221 */ /* 0x000fe60000010000 */
[C---:B------:R-:W-:Y:S02]  /*13220*/  FMUL.FTZ R38, R3.reuse, R146 ;  /* 0x0000009203267220 */ /* 0x040fe40000410000 */
[----:B------:R-:W-:Y:S03]  /*13230*/  FMUL.FTZ R39, R3, R147 ;  /* 0x0000009303277220 */ /* 0x000fe60000410000 */
[----:B------:R-:W-:Y:S01]  /*13240*/  FADD.FTZ R0, R111, R0 ;  /* 0x000000006f007221 */ /* 0x000fe20000010000 */
[----:B------:R-:W2:Y:S03]  /*13250*/  MUFU.EX2 R115, R170 ;  /* 0x000000aa00737308 */ /* 0x000ea60000000800 */
[-C--:B------:R-:W-:Y:S03]  /*13260*/  HMMA.16816.F32 R36, R72, R52.reuse, R36 ;  /* 0x000000344824723c */ /* 0x080fe60000001824 */
[----:B------:R-:W-:Y:S04]  /*13270*/  FADD.FTZ R0, R109, R0 ;  /* 0x000000006d007221 */ /* 0x000fe80000010000 */
[----:B------:R-:W-:Y:S01]  /*13280*/  FADD.FTZ R0, R110, R0 ;  /* 0x000000006e007221 */ /* 0x000fe20000010000 */
[C---:B------:R-:W-:Y:S01]  /*13290*/  HMMA.16816.F32 R40, R76.reuse, R52, R40 ;  /* 0x000000344c28723c */ /* 0x040fe20000001828 */
[----:B------:R-:W3:Y:S03]  /*132a0*/  MUFU.EX2 R123, R169 ;  /* 0x000000a9007b7308 */ /* 0x000ee60000000800 */
[----:B-1----:R-:W-:Y:S03]  /*132b0*/  FMUL.FTZ R67, R3, R159 ;  /* 0x0000009f03437220 */ /* 0x002fe60000410000 */
[C---:B------:R-:W-:Y:S01]  /*132c0*/  FMUL.FTZ R52, R65.reuse, R152 ;  /* 0x0000009841347220 */ /* 0x040fe20000410000 */
[-C--:B------:R-:W-:Y:S03]  /*132d0*/  HMMA.16816.F32 R44, R76, R54.reuse, R44 ;  /* 0x000000364c2c723c */ /* 0x080fe6000000182c */
[----:B------:R-:W-:Y:S01]  /*132e0*/  MUFU.EX2 R126, R168 ;  /* 0x000000a8007e7308 */ /* 0x000fe20000000800 */
[C---:B------:R-:W-:Y:S02]  /*132f0*/  FMUL.FTZ R53, R65.reuse, R153 ;  /* 0x0000009941357220 */ /* 0x040fe40000410000 */
[----:B------:R-:W-:Y:S02]  /*13300*/  FMUL.FTZ R65, R65, R157 ;  /* 0x0000009d41417220 */ /* 0x000fe40000410000 */
[C---:B------:R-:W-:Y:S05]  /*13310*/  HMMA.16816.F32 R48, R72.reuse, R54, R48 ;  /* 0x000000364830723c */ /* 0x040fea0000001830 */
[----:B------:R-:W1:Y:S02]  /*13320*/  MUFU.EX2 R128, R167 ;  /* 0x000000a700807308 */ /* 0x000e640000000800 */
[C---:B------:R-:W-:Y:S02]  /*13330*/  FMUL.FTZ R54, R3.reuse, R154 ;  /* 0x0000009a03367220 */ /* 0x040fe40000410000 */
[----:B------:R-:W-:Y:S03]  /*13340*/  FMUL.FTZ R55, R3, R155 ;  /* 0x0000009b03377220 */ /* 0x000fe60000410000 */
[----:B------:R-:W-:Y:S03]  /*13350*/  FADD.FTZ R3, R105, R100 ;  /* 0x0000006469037221 */ /* 0x000fe60000010000 */
[----:B------:R-:W4:Y:S01]  /*13360*/  MUFU.EX2 R114, R160 ;  /* 0x000000a000727308 */ /* 0x000f220000000800 */
[-C--:B------:R-:W-:Y:S03]  /*13370*/  HMMA.16816.F32 R52, R72, R80.reuse, R52 ;  /* 0x000000504834723c */ /* 0x080fe60000001834 */
[----:B--2---:R-:W-:Y:S04]  /*13380*/  FADD.FTZ R3, R115, R3 ;  /* 0x0000000373037221 */ /* 0x004fe80000010000 */
[C---:B---3--:R-:W-:Y:S01]  /*13390*/  FADD.FTZ R3, R123.reuse, R3 ;  /* 0x000000037b037221 */ /* 0x048fe20000010000 */
[C---:B------:R-:W-:Y:S01]  /*133a0*/  HMMA.16816.F32 R56, R76.reuse, R80, R56 ;  /* 0x000000504c38723c */ /* 0x040fe20000001838 */
[----:B------:R-:W-:Y:S07]  /*133b0*/  MUFU.EX2 R117, R163 ;  /* 0x000000a300757308 */ /* 0x000fee0000000800 */
[-C--:B------:R-:W-:Y:S03]  /*133c0*/  HMMA.16816.F32 R60, R76, R82.reuse, R60 ;  /* 0x000000524c3c723c */ /* 0x080fe6000000183c */
[----:B------:R-:W2:Y:S04]  /*133d0*/  MUFU.EX2 R118, R162 ;  /* 0x000000a200767308 */ /* 0x000ea80000000800 */
[----:B------:R-:W-:Y:S01]  /*133e0*/  F2FP.PACK_AB R76, R2, R89 ;  /* 0x00000059024c723e */ /* 0x000fe200000000ff */
[----:B------:R-:W-:Y:S01]  /*133f0*/  HMMA.16816.F32 R64, R72, R82, R64 ;  /* 0x000000524840723c */ /* 0x000fe20000001840 */
[----:B------:R-:W3:Y:S03]  /*13400*/  LDSM.16.MT88.4 R80, [R196+0x800] ;  /* 0x00080000c450783b */ /* 0x000ee60000004200 */
[----:B------:R-:W-:Y:S01]  /*13410*/  F2FP.PACK_AB R78, R90, R91 ;  /* 0x0000005b5a4e723e */ /* 0x000fe200000000ff */
[----:B------:R-:W5:Y:S01]  /*13420*/  MUFU.EX2 R125, R161 ;  /* 0x000000a1007d7308 */ /* 0x000f620000000800 */
[----:B------:R-:W-:Y:S01]  /*13430*/  F2FP.PACK_AB R77, R123, R115 ;  /* 0x000000737b4d723e */ /* 0x000fe200000000ff */
[----:B------:R-:W-:Y:S01]  /*13440*/  FADD.FTZ R2, R102, R92 ;  /* 0x0000005c66027221 */ /* 0x000fe20000010000 */
[----:B-1----:R-:W-:Y:S01]  /*13450*/  F2FP.PACK_AB R79, R128, R126 ;  /* 0x0000007e804f723e */ /* 0x002fe200000000ff */
[----:B------:R-:W-:Y:S02]  /*13460*/  FADD.FTZ R90, R104, R101 ;  /* 0x00000065685a7221 */ /* 0x000fe40000010000 */
[----:B------:R-:W-:Y:S01]  /*13470*/  LDSM.16.MT88.4 R104, [R193+0x1000] ;  /* 0x00100000c168783b */ /* 0x000fe20000004200 */
[----:B------:R-:W-:Y:S01]  /*13480*/  FADD.FTZ R89, R103, R2 ;  /* 0x0000000267597221 */ /* 0x000fe20000010000 */
[----:B----4-:R-:W-:Y:S01]  /*13490*/  F2FP.PACK_AB R72, R124, R114 ;  /* 0x000000727c48723e */ /* 0x010fe200000000ff */
[----:B------:R-:W-:Y:S01]  /*134a0*/  FADD.FTZ R2, R108, R0 ;  /* 0x000000006c027221 */ /* 0x000fe20000010000 */
[-C--:B------:R-:W-:Y:S01]  /*134b0*/  HMMA.16816.F32 R4, R76, R96.reuse, R4 ;  /* 0x000000604c04723c */ /* 0x080fe20000001804 */
[----:B------:R-:W-:Y:S03]  /*134c0*/  MUFU.EX2 R162, R216 ;  /* 0x000000d800a27308 */ /* 0x000fe60000000800 */
[----:B------:R-:W1:Y:S01]  /*134d0*/  LDSM.16.MT88.4 R100, [R193+0x800] ;  /* 0x00080000c164783b */ /* 0x000e620000004200 */
[----:B------:R-:W-:Y:S01]  /*134e0*/  F2FP.PACK_AB R74, R243, R127 ;  /* 0x0000007ff34a723e */ /* 0x000fe200000000ff */
[----:B------:R-:W-:Y:S01]  /*134f0*/  FADD.FTZ R0, R121, R90 ;  /* 0x0000005a79007221 */ /* 0x000fe20000010000 */
[----:B--2---:R-:W-:Y:S01]  /*13500*/  F2FP.PACK_AB R73, R118, R117 ;  /* 0x000000757649723e */ /* 0x004fe200000000ff */
[----:B------:R-:W-:Y:S03]  /*13510*/  FADD.FTZ R89, R120, R89 ;  /* 0x0000005978597221 */ /* 0x000fe60000010000 */
[----:B------:R-:W-:Y:S01]  /*13520*/  MUFU.EX2 R187, R175 ;  /* 0x000000af00bb7308 */ /* 0x000fe20000000800 */
[----:B------:R-:W-:Y:S01]  /*13530*/  FADD.FTZ R90, R114, R0 ;  /* 0x00000000725a7221 */ /* 0x000fe20000010000 */
[----:B-----5:R-:W-:Y:S03]  /*13540*/  F2FP.PACK_AB R75, R185, R125 ;  /* 0x0000007db94b723e */ /* 0x020fe600000000ff */
[----:B------:R-:W-:Y:S04]  /*13550*/  FADD.FTZ R90, R124, R90 ;  /* 0x0000005a7c5a7221 */ /* 0x000fe80000010000 */
[C---:B------:R-:W-:Y:S01]  /*13560*/  HMMA.16816.F32 R8, R72.reuse, R96, R8 ;  /* 0x000000604808723c */ /* 0x040fe20000001808 */
[----:B------:R-:W-:Y:S07]  /*13570*/  MUFU.EX2 R175, R190 ;  /* 0x000000be00af7308 */ /* 0x000fee0000000800 */
[-C--:B------:R-:W-:Y:S03]  /*13580*/  HMMA.16816.F32 R12, R72, R98.reuse, R12 ;  /* 0x00000062480c723c */ /* 0x080fe6000000180c */
[----:B------:R-:W2:Y:S05]  /*13590*/  MUFU.EX2 R228, R174 ;  /* 0x000000ae00e47308 */ /* 0x000eaa0000000800 */
[C---:B------:R-:W-:Y:S01]  /*135a0*/  HMMA.16816.F32 R16, R76.reuse, R98, R16 ;  /* 0x000000624c10723c */ /* 0x040fe20000001810 */
[----:B------:R-:W4:Y:S04]  /*135b0*/  LDSM.16.MT88.4 R96, [R195+0x800] ;  /* 0x00080000c360783b */ /* 0x000f280000004200 */
[----:B------:R-:W-:Y:S03]  /*135c0*/  MUFU.EX2 R183, R172 ;  /* 0x000000ac00b77308 */ /* 0x000fe60000000800 */
[-C--:B---3--:R-:W-:Y:S07]  /*135d0*/  HMMA.16816.F32 R20, R76, R80.reuse, R20 ;  /* 0x000000504c14723c */ /* 0x088fee0000001814 */
[----:B------:R-:W-:Y:S01]  /*135e0*/  MUFU.EX2 R172, R191 ;  /* 0x000000bf00ac7308 */ /* 0x000fe20000000800 */
[C---:B------:R-:W-:Y:S08]  /*135f0*/  HMMA.16816.F32 R24, R72.reuse, R80, R24 ;  /* 0x000000504818723c */ /* 0x040ff00000001818 */
[-C--:B------:R-:W-:Y:S01]  /*13600*/  HMMA.16816.F32 R28, R72, R82.reuse, R28 ;  /* 0x00000052481c723c */ /* 0x080fe2000000181c */
[----:B------:R-:W3:Y:S07]  /*13610*/  MUFU.EX2 R182, R176 ;  /* 0x000000b000b67308 */ /* 0x000eee0000000800 */
[C---:B------:R-:W-:Y:S01]  /*13620*/  HMMA.16816.F32 R32, R76.reuse, R82, R32 ;  /* 0x000000524c20723c */ /* 0x040fe20000001820 */
[----:B------:R-:W5:Y:S02]  /*13630*/  LDSM.16.MT88.4 R80, [R192+0x1000] ;  /* 0x00100000c050783b */ /* 0x000f640000004200 */
[----:B------:R-:W-:Y:S05]  /*13640*/  MUFU.EX2 R155, R177 ;  /* 0x000000b1009b7308 */ /* 0x000fea0000000800 */
[-C--:B-1----:R-:W-:Y:S05]  /*13650*/  HMMA.16816.F32 R36, R76, R100.reuse, R36 ;  /* 0x000000644c24723c */ /* 0x082fea0000001824 */
[----:B------:R-:W-:Y:S03]  /*13660*/  MUFU.EX2 R177, R189 ;  /* 0x000000bd00b17308 */ /* 0x000fe60000000800 */
[C---:B------:R-:W-:Y:S07]  /*13670*/  HMMA.16816.F32 R40, R72.reuse, R100, R40 ;  /* 0x000000644828723c */ /* 0x040fee0000001828 */
[----:B------:R-:W1:Y:S01]  /*13680*/  MUFU.EX2 R176, R188 ;  /* 0x000000bc00b07308 */ /* 0x000e620000000800 */
[-C--:B------:R-:W-:Y:S08]  /*13690*/  HMMA.16816.F32 R44, R72, R102.reuse, R44 ;  /* 0x00000066482c723c */ /* 0x080ff0000000182c */
[C---:B------:R-:W-:Y:S01]  /*136a0*/  HMMA.16816.F32 R48, R76.reuse, R102, R48 ;  /* 0x000000664c30723c */ /* 0x040fe20000001830 */
[----:B------:R-:W1:Y:S01]  /*136b0*/  LDSM.16.MT88.4 R100, [R196+0x1000] ;  /* 0x00100000c464783b */ /* 0x000e620000004200 */
[----:B------:R-:W-:Y:S06]  /*136c0*/  MUFU.EX2 R154, R184 ;  /* 0x000000b8009a7308 */ /* 0x000fec0000000800 */
[-C--:B----4-:R-:W-:Y:S04]  /*136d0*/  HMMA.16816.F32 R52, R76, R96.reuse, R52 ;  /* 0x000000604c34723c */ /* 0x090fe80000001834 */
[----:B------:R-:W4:Y:S04]  /*136e0*/  MUFU.EX2 R153, R179 ;  /* 0x000000b300997308 */ /* 0x000f280000000800 */
[C---:B------:R-:W-:Y:S06]  /*136f0*/  HMMA.16816.F32 R56, R72.reuse, R96, R56 ;  /* 0x000000604838723c */ /* 0x040fec0000001838 */
[----:B------:R-:W-:Y:S02]  /*13700*/  MUFU.EX2 R152, R171 ;  /* 0x000000ab00987308 */ /* 0x000fe40000000800 */
[-C--:B------:R-:W-:Y:S07]  /*13710*/  HMMA.16816.F32 R60, R72, R98.reuse, R60 ;  /* 0x00000062483c723c */ /* 0x080fee000000183c */
[----:B------:R-:W-:Y:S01]  /*13720*/  F2FP.PACK_AB R72, R109, R111 ;  /* 0x0000006f6d48723e */ /* 0x000fe200000000ff */
[----:B------:R-:W-:Y:S01]  /*13730*/  HMMA.16816.F32 R64, R76, R98, R64 ;  /* 0x000000624c40723c */ /* 0x000fe20000001840 */
[----:B------:R-:W4:Y:S01]  /*13740*/  MUFU.EX2 R170, R207 ;  /* 0x000000cf00aa7308 */ /* 0x000f220000000800 */
[----:B------:R-:W4:Y:S02]  /*13750*/  LDSM.16.MT88.4 R96, [R195+0x1000] ;  /* 0x00100000c360783b */ /* 0x000f240000004200 */
[----:B------:R-:W-:Y:S02]  /*13760*/  F2FP.PACK_AB R74, R108, R110 ;  /* 0x0000006e6c4a723e */ /* 0x000fe400000000ff */
[----:B------:R-:W-:Y:S02]  /*13770*/  F2FP.PACK_AB R73, R186, R229 ;  /* 0x000000e5ba49723e */ /* 0x000fe400000000ff */
[----:B--2---:R-:W-:Y:S02]  /*13780*/  F2FP.PACK_AB R75, R228, R187 ;  /* 0x000000bbe44b723e */ /* 0x004fe400000000ff */
[----:B------:R-:W-:Y:S01]  /*13790*/  LDSM.16.MT88.4 R108, [R195+0x1800] ;  /* 0x00180000c36c783b */ /* 0x000fe20000004200 */
[----:B------:R-:W2:Y:S01]  /*137a0*/  MUFU.EX2 R92, R234 ;  /* 0x000000ea005c7308 */ /* 0x000ea20000000800 */
[----:B---3--:R-:W-:Y:S02]  /*137b0*/  F2FP.PACK_AB R76, R182, R183 ;  /* 0x000000b7b64c723e */ /* 0x008fe400000000ff */
[----:B-1----:R-:W-:Y:S01]  /*137c0*/  F2FP.PACK_AB R78, R176, R155 ;  /* 0x0000009bb04e723e */ /* 0x002fe200000000ff */
[-C--:B-----5:R-:W-:Y:S05]  /*137d0*/  HMMA.16816.F32 R4, R72, R80.reuse, R4 ;  /* 0x000000504804723c */ /* 0x0a0fea0000001804 */
[----:B----4-:R-:W-:Y:S01]  /*137e0*/  F2FP.PACK_AB R77, R153, R154 ;  /* 0x0000009a994d723e */ /* 0x010fe200000000ff */
[----:B------:R-:W1:Y:S01]  /*137f0*/  MUFU.EX2 R91, R233 ;  /* 0x000000e9005b7308 */ /* 0x000e620000000800 */
[----:B------:R-:W-:Y:S09]  /*13800*/  F2FP.PACK_AB R79, R170, R152 ;  /* 0x00000098aa4f723e */ /* 0x000ff200000000ff */
[----:B------:R-:W3:Y:S01]  /*13810*/  MUFU.EX2 R113, R232 ;  /* 0x000000e800717308 */ /* 0x000ee20000000800 */
[C---:B------:R-:W-:Y:S04]  /*13820*/  HMMA.16816.F32 R8, R76.reuse, R80, R8 ;  /* 0x000000504c08723c */ /* 0x040fe80000001808 */
[----:B--2---:R-:W-:Y:S05]  /*13830*/  FADD.FTZ R0, R92, R2 ;  /* 0x000000025c007221 */ /* 0x004fea0000010000 */
[----:B------:R-:W2:Y:S01]  /*13840*/  MUFU.EX2 R112, R231 ;  /* 0x000000e700707308 */ /* 0x000ea20000000800 */
[-C--:B------:R-:W-:Y:S03]  /*13850*/  HMMA.16816.F32 R12, R76, R82.reuse, R12 ;  /* 0x000000524c0c723c */ /* 0x080fe6000000180c */
[----:B-1----:R-:W-:Y:S05]  /*13860*/  FADD.FTZ R0, R91, R0 ;  /* 0x000000005b007221 */ /* 0x002fea0000010000 */
[C---:B------:R-:W-:Y:S01]  /*13870*/  HMMA.16816.F32 R16, R72.reuse, R82, R16 ;  /* 0x000000524810723c */ /* 0x040fe20000001810 */
[----:B------:R-:W1:Y:S01]  /*13880*/  LDSM.16.MT88.4 R80, [R192+0x1800] ;  /* 0x00180000c050783b */ /* 0x000e620000004200 */
[----:B------:R-:W-:Y:S02]  /*13890*/  MUFU.EX2 R173, R217 ;  /* 0x000000d900ad7308 */ /* 0x000fe40000000800 */
[----:B---3--:R-:W-:Y:S04]  /*138a0*/  FADD.FTZ R0, R113, R0 ;  /* 0x0000000071007221 */ /* 0x008fe80000010000 */
[-C--:B------:R-:W-:Y:S04]  /*138b0*/  HMMA.16816.F32 R20, R72, R100.reuse, R20 ;  /* 0x000000644814723c */ /* 0x080fe80000001814 */
[----:B------:R-:W-:Y:S01]  /*138c0*/  MUFU.EX2 R174, R215 ;  /* 0x000000d700ae7308 */ /* 0x000fe20000000800 */
[----:B--2---:R-:W-:Y:S03]  /*138d0*/  FADD.FTZ R2, R112, R0 ;  /* 0x0000000070027221 */ /* 0x004fe60000010000 */
[C---:B------:R-:W-:Y:S04]  /*138e0*/  HMMA.16816.F32 R24, R76.reuse, R100, R24 ;  /* 0x000000644c18723c */ /* 0x040fe80000001818 */
[----:B------:R-:W-:Y:S02]  /*138f0*/  FADD.FTZ R0, R117, R89 ;  /* 0x0000005975007221 */ /* 0x000fe40000010000 */
[----:B------:R-:W-:Y:S02]  /*13900*/  MUFU.EX2 R180, R211 ;  /* 0x000000d300b47308 */ /* 0x000fe40000000800 */
[-C--:B------:R-:W-:Y:S04]  /*13910*/  HMMA.16816.F32 R28, R76, R102.reuse, R28 ;  /* 0x000000664c1c723c */ /* 0x080fe8000000181c */
[----:B------:R-:W-:Y:S04]  /*13920*/  FADD.FTZ R89, R118, R0 ;  /* 0x0000000076597221 */ /* 0x000fe80000010000 */
[C---:B------:R-:W-:Y:S01]  /*13930*/  HMMA.16816.F32 R32, R72.reuse, R102, R32 ;  /* 0x000000664820723c */ /* 0x040fe20000001820 */
[----:B------:R-:W2:Y:S01]  /*13940*/  LDSM.16.MT88.4 R100, [R196+0x1800] ;  /* 0x00180000c464783b */ /* 0x000ea20000004200 */
[----:B------:R-:W-:Y:S06]  /*13950*/  MUFU.EX2 R181, R210 ;  /* 0x000000d200b57308 */ /* 0x000fec0000000800 */
[-C--:B------:R-:W-:Y:S04]  /*13960*/  HMMA.16816.F32 R36, R72, R104.reuse, R36 ;  /* 0x000000684824723c */ /* 0x080fe80000001824 */
[----:B------:R-:W3:Y:S04]  /*13970*/  MUFU.EX2 R122, R230 ;  /* 0x000000e6007a7308 */ /* 0x000ee80000000800 */
[C---:B------:R-:W-:Y:S06]  /*13980*/  HMMA.16816.F32 R40, R76.reuse, R104, R40 ;  /* 0x000000684c28723c */ /* 0x040fec0000001828 */
[----:B------:R-:W4:Y:S02]  /*13990*/  MUFU.EX2 R119, R236 ;  /* 0x000000ec00777308 */ /* 0x000f240000000800 */
[-C--:B------:R-:W-:Y:S08]  /*139a0*/  HMMA.16816.F32 R44, R76, R106.reuse, R44 ;  /* 0x0000006a4c2c723c */ /* 0x080ff0000000182c */
[C---:B------:R-:W-:Y:S01]  /*139b0*/  HMMA.16816.F32 R48, R72.reuse, R106, R48 ;  /* 0x0000006a4830723c */ /* 0x040fe20000001830 */
[----:B------:R-:W5:Y:S01]  /*139c0*/  LDSM.16.MT88.4 R104, [R193+0x1800] ;  /* 0x00180000c168783b */ /* 0x000f620000004200 */
[----:B------:R-:W1:Y:S02]  /*139d0*/  MUFU.EX2 R116, R237 ;  /* 0x000000ed00747308 */ /* 0x000e640000000800 */
[----:B---3--:R-:W-:Y:S02]  /*139e0*/  FADD.FTZ R0, R122, R2 ;  /* 0x000000027a007221 */ /* 0x008fe40000010000 */
[----:B------:R-:W-:Y:S01]  /*139f0*/  FADD.FTZ R2, R125, R89 ;  /* 0x000000597d027221 */ /* 0x000fe20000010000 */
[----:B------:R-:W-:Y:S01]  /*13a00*/  MOV R89, R71 ;  /* 0x0000004700597202 */ /* 0x000fe20000000f00 */
[-C--:B------:R-:W-:Y:S04]  /*13a10*/  HMMA.16816.F32 R52, R72, R96.reuse, R52 ;  /* 0x000000604834723c */ /* 0x080fe80000001834 */
[----:B------:R-:W3:Y:S01]  /*13a20*/  MUFU.EX2 R114, R238 ;  /* 0x000000ee00727308 */ /* 0x000ee20000000800 */
[----:B------:R-:W-:Y:S01]  /*13a30*/  FADD.FTZ R2, R185, R2 ;  /* 0x00000002b9027221 */ /* 0x000fe20000010000 */
[C---:B----4-:R-:W-:Y:S01]  /*13a40*/  F2FP.PACK_AB R156, R119.reuse, R122 ;  /* 0x0000007a779c723e */ /* 0x050fe200000000ff */
[----:B------:R-:W-:Y:S01]  /*13a50*/  FADD.FTZ R0, R119, R0 ;  /* 0x0000000077007221 */ /* 0x000fe20000010000 */
[C---:B------:R-:W-:Y:S04]  /*13a60*/  HMMA.16816.F32 R56, R76.reuse, R96, R56 ;  /* 0x000000604c38723c */ /* 0x040fe80000001838 */
[----:B------:R-:W-:Y:S02]  /*13a70*/  FADD.FTZ R2, R154, R2 ;  /* 0x000000029a027221 */ /* 0x000fe40000010000 */
[----:B------:R-:W-:Y:S02]  /*13a80*/  MUFU.EX2 R169, R220 ;  /* 0x000000dc00a97308 */ /* 0x000fe40000000800 */
[-C--:B------:R-:W-:Y:S04]  /*13a90*/  HMMA.16816.F32 R60, R76, R98.reuse, R60 ;  /* 0x000000624c3c723c */ /* 0x080fe8000000183c */
[----:B-1----:R-:W-:Y:S02]  /*13aa0*/  FADD.FTZ R0, R116, R0 ;  /* 0x0000000074007221 */ /* 0x002fe40000010000 */
[----:B------:R-:W-:Y:S01]  /*13ab0*/  FADD.FTZ R2, R153, R2 ;  /* 0x0000000299027221 */ /* 0x000fe20000010000 */
[----:B------:R-:W-:Y:S01]  /*13ac0*/  F2FP.PACK_AB R76, R91, R92 ;  /* 0x0000005c5b4c723e */ /* 0x000fe200000000ff */
[----:B------:R-:W-:Y:S01]  /*13ad0*/  HMMA.16816.F32 R64, R72, R98, R64 ;  /* 0x000000624840723c */ /* 0x000fe20000001840 */
[----:B------:R-:W1:Y:S03]  /*13ae0*/  MUFU.EX2 R168, R221 ;  /* 0x000000dd00a87308 */ /* 0x000e660000000800 */
[----:B------:R-:W-:Y:S01]  /*13af0*/  F2FP.PACK_AB R78, R112, R113 ;  /* 0x00000071704e723e */ /* 0x000fe200000000ff */
[----:B------:R-:W-:Y:S01]  /*13b00*/  FADD.FTZ R2, R152, R2 ;  /* 0x0000000298027221 */ /* 0x000fe20000010000 */
[----:B------:R-:W-:Y:S02]  /*13b10*/  F2FP.PACK_AB R77, R174, R173 ;  /* 0x000000adae4d723e */ /* 0x000fe400000000ff */
[----:B------:R-:W-:Y:S01]  /*13b20*/  F2FP.PACK_AB R79, R181, R180 ;  /* 0x000000b4b54f723e */ /* 0x000fe200000000ff */
[----:B------:R-:W-:Y:S02]  /*13b30*/  FADD.FTZ R2, R170, R2 ;  /* 0x00000002aa027221 */ /* 0x000fe40000010000 */
[----:B------:R4:W-:Y:S01]  /*13b40*/  MUFU.EX2 R167, R239 ;  /* 0x000000ef00a77308 */ /* 0x0009e20000000800 */
[----:B------:R-:W-:Y:S01]  /*13b50*/  F2FP.PACK_AB R72, R175, R172 ;  /* 0x000000acaf48723e */ /* 0x000fe200000000ff */
[----:B------:R-:W-:Y:S01]  /*13b60*/  FADD.FTZ R2, R166, R2 ;  /* 0x00000002a6027221 */ /* 0x000fe20000010000 */
[----:B------:R-:W-:Y:S01]  /*13b70*/  F2FP.PACK_AB R74, R178, R177 ;  /* 0x000000b1b24a723e */ /* 0x000fe200000000ff */
[-C--:B------:R-:W-:Y:S05]  /*13b80*/  HMMA.16816.F32 R4, R76, R80.reuse, R4 ;  /* 0x000000504c04723c */ /* 0x080fea0000001804 */
[C---:B------:R-:W-:Y:S01]  /*13b90*/  F2FP.PACK_AB R73, R165.reuse, R166 ;  /* 0x000000a6a549723e */ /* 0x040fe200000000ff */
[----:B------:R-:W2:Y:S01]  /*13ba0*/  MUFU.EX2 R163, R242 ;  /* 0x000000f200a37308 */ /* 0x000ea20000000800 */
[----:B------:R-:W-:Y:S01]  /*13bb0*/  F2FP.PACK_AB R75, R162, R164 ;  /* 0x000000a4a24b723e */ /* 0x000fe200000000ff */
[----:B------:R-:W-:Y:S01]  /*13bc0*/  FADD.FTZ R2, R165, R2 ;  /* 0x00000002a5027221 */ /* 0x000fe20000010000 */
[----:B---3--:R-:W-:Y:S03]  /*13bd0*/  F2FP.PACK_AB R158, R114, R116 ;  /* 0x00000074729e723e */ /* 0x008fe600000000ff */
[----:B-1----:R-:W-:Y:S01]  /*13be0*/  F2FP.PACK_AB R157, R168, R169 ;  /* 0x000000a9a89d723e */ /* 0x002fe200000000ff */
[----:B------:R-:W-:Y:S01]  /*13bf0*/  FADD.FTZ R2, R164, R2 ;  /* 0x00000002a4027221 */ /* 0x000fe20000010000 */
[C---:B------:R-:W-:Y:S02]  /*13c00*/  HMMA.16816.F32 R8, R72.reuse, R80, R8 ;  /* 0x000000504808723c */ /* 0x040fe40000001808 */
[----:B------:R-:W-:Y:S02]  /*13c10*/  MUFU.EX2 R161, R222 ;  /* 0x000000de00a17308 */ /* 0x000fe40000000800 */
[----:B------:R-:W-:Y:S02]  /*13c20*/  FADD.FTZ R2, R162, R2 ;  /* 0x00000002a2027221 */ /* 0x000fe40000010000 */
[----:B----4-:R-:W-:Y:S02]  /*13c30*/  FADD.FTZ R239, R114, R0 ;  /* 0x0000000072ef7221 */ /* 0x010fe40000010000 */
[-C--:B------:R-:W-:Y:S04]  /*13c40*/  HMMA.16816.F32 R12, R72, R82.reuse, R12 ;  /* 0x00000052480c723c */ /* 0x080fe8000000180c */
[----:B------:R-:W1:Y:S01]  /*13c50*/  MUFU.EX2 R160, R223 ;  /* 0x000000df00a07308 */ /* 0x000e620000000800 */
[----:B------:R-:W-:Y:S02]  /*13c60*/  FADD.FTZ R0, R126, R3 ;  /* 0x000000037e007221 */ /* 0x000fe40000010000 */
[----:B------:R-:W-:Y:S01]  /*13c70*/  FADD.FTZ R3, R127, R90 ;  /* 0x0000005a7f037221 */ /* 0x000fe20000010000 */
[C---:B------:R-:W-:Y:S04]  /*13c80*/  HMMA.16816.F32 R16, R76.reuse, R82, R16 ;  /* 0x000000524c10723c */ /* 0x040fe80000001810 */
[----:B--2---:R-:W-:Y:S01]  /*13c90*/  F2FP.PACK_AB R159, R163, R167 ;  /* 0x000000a7a39f723e */ /* 0x004fe200000000ff */
[----:B------:R-:W-:Y:S01]  /*13ca0*/  FADD.FTZ R0, R128, R0 ;  /* 0x0000000080007221 */ /* 0x000fe20000010000 */
[----:B------:R-:W-:Y:S01]  /*13cb0*/  MUFU.EX2 R92, R224 ;  /* 0x000000e0005c7308 */ /* 0x000fe20000000800 */
[----:B------:R-:W-:Y:S01]  /*13cc0*/  FADD.FTZ R3, R243, R3 ;  /* 0x00000003f3037221 */ /* 0x000fe20000010000 */
[-C--:B------:R-:W-:Y:S04]  /*13cd0*/  HMMA.16816.F32 R20, R76, R100.reuse, R20 ;  /* 0x000000644c14723c */ /* 0x080fe80000001814 */
[----:B------:R-:W-:Y:S01]  /*13ce0*/  FADD.FTZ R3, R183, R3 ;  /* 0x00000003b7037221 */ /* 0x000fe20000010000 */
[----:B------:R-:W-:Y:S01]  /*13cf0*/  MOV R90, R70 ;  /* 0x00000046005a7202 */ /* 0x000fe20000000f00 */
[----:B------:R-:W-:Y:S02]  /*13d00*/  FADD.FTZ R0, R229, R0 ;  /* 0x00000000e5007221 */ /* 0x000fe40000010000 */
[C---:B------:R-:W-:Y:S01]  /*13d10*/  HMMA.16816.F32 R24, R72.reuse, R100, R24 ;  /* 0x000000644818723c */ /* 0x040fe20000001818 */
[----:B------:R-:W2:Y:S03]  /*13d20*/  MUFU.EX2 R91, R225 ;  /* 0x000000e1005b7308 */ /* 0x000ea60000000800 */
[----:B-1----:R-:W-:Y:S01]  /*13d30*/  F2FP.PACK_AB R96, R160, R161 ;  /* 0x000000a1a060723e */ /* 0x002fe200000000ff */
[----:B------:R-:W-:Y:S02]  /*13d40*/  FADD.FTZ R3, R182, R3 ;  /* 0x00000003b6037221 */ /* 0x000fe40000010000 */
[----:B------:R-:W-:Y:S01]  /*13d50*/  FADD.FTZ R0, R186, R0 ;  /* 0x00000000ba007221 */ /* 0x000fe20000010000 */
[-C--:B------:R-:W-:Y:S03]  /*13d60*/  HMMA.16816.F32 R28, R72, R102.reuse, R28 ;  /* 0x00000066481c723c */ /* 0x080fe6000000181c */
[----:B------:R-:W-:Y:S01]  /*13d70*/  MUFU.EX2 R82, R218 ;  /* 0x000000da00527308 */ /* 0x000fe20000000800 */
[----:B------:R-:W-:Y:S02]  /*13d80*/  FADD.FTZ R3, R155, R3 ;  /* 0x000000039b037221 */ /* 0x000fe40000010000 */
[----:B------:R-:W-:Y:S02]  /*13d90*/  FADD.FTZ R0, R187, R0 ;  /* 0x00000000bb007221 */ /* 0x000fe40000010000 */
[C---:B------:R-:W-:Y:S04]  /*13da0*/  HMMA.16816.F32 R32, R76.reuse, R102, R32 ;  /* 0x000000664c20723c */ /* 0x040fe80000001820 */
[----:B------:R-:W-:Y:S01]  /*13db0*/  FADD.FTZ R0, R228, R0 ;  /* 0x00000000e4007221 */ /* 0x000fe20000010000 */
[----:B------:R-:W1:Y:S01]  /*13dc0*/  MUFU.EX2 R83, R219 ;  /* 0x000000db00537308 */ /* 0x000e620000000800 */
[----:B------:R-:W-:Y:S02]  /*13dd0*/  FADD.FTZ R3, R176, R3 ;  /* 0x00000003b0037221 */ /* 0x000fe40000010000 */
[-C--:B-----5:R-:W-:Y:S04]  /*13de0*/  HMMA.16816.F32 R36, R76, R104.reuse, R36 ;  /* 0x000000684c24723c */ /* 0x0a0fe80000001824 */
[----:B--2---:R-:W-:Y:S01]  /*13df0*/  F2FP.PACK_AB R98, R91, R92 ;  /* 0x0000005c5b62723e */ /* 0x004fe200000000ff */
[----:B------:R-:W-:Y:S02]  /*13e00*/  FADD.FTZ R0, R173, R0 ;  /* 0x00000000ad007221 */ /* 0x000fe40000010000 */
[----:B------:R-:W-:Y:S01]  /*13e10*/  MUFU.EX2 R81, R226 ;  /* 0x000000e200517308 */ /* 0x000fe20000000800 */
[C---:B------:R-:W-:Y:S04]  /*13e20*/  HMMA.16816.F32 R40, R72.reuse, R104, R40 ;  /* 0x000000684828723c */ /* 0x040fe80000001828 */
[----:B------:R-:W-:Y:S02]  /*13e30*/  FADD.FTZ R3, R172, R3 ;  /* 0x00000003ac037221 */ /* 0x000fe40000010000 */
[----:B------:R-:W-:Y:S02]  /*13e40*/  FADD.FTZ R0, R174, R0 ;  /* 0x00000000ae007221 */ /* 0x000fe40000010000 */
[-C--:B------:R-:W-:Y:S01]  /*13e50*/  HMMA.16816.F32 R44, R72, R106.reuse, R44 ;  /* 0x0000006a482c723c */ /* 0x080fe2000000182c */
[----:B------:R-:W2:Y:S03]  /*13e60*/  MUFU.EX2 R80, R227 ;  /* 0x000000e300507308 */ /* 0x000ea60000000800 */
[----:B------:R-:W-:Y:S01]  /*13e70*/  FADD.FTZ R3, R175, R3 ;  /* 0x00000003af037221 */ /* 0x000fe20000010000 */
[----:B-1----:R-:W-:Y:S01]  /*13e80*/  F2FP.PACK_AB R97, R83, R82 ;  /* 0x000000525361723e */ /* 0x002fe200000000ff */
[----:B------:R-:W-:Y:S02]  /*13e90*/  FADD.FTZ R0, R180, R0 ;  /* 0x00000000b4007221 */ /* 0x000fe40000010000 */
[C---:B------:R-:W-:Y:S04]  /*13ea0*/  HMMA.16816.F32 R48, R76.reuse, R106, R48 ;  /* 0x0000006a4c30723c */ /* 0x040fe80000001830 */
[----:B------:R-:W-:Y:S02]  /*13eb0*/  FADD.FTZ R3, R177, R3 ;  /* 0x00000003b1037221 */ /* 0x000fe40000010000 */
[----:B------:R-:W-:Y:S02]  /*13ec0*/  FADD.FTZ R0, R181, R0 ;  /* 0x00000000b5007221 */ /* 0x000fe40000010000 */
[-C--:B------:R-:W-:Y:S04]  /*13ed0*/  HMMA.16816.F32 R52, R76, R108.reuse, R52 ;  /* 0x0000006c4c34723c */ /* 0x080fe80000001834 */
[----:B------:R-:W-:Y:S02]  /*13ee0*/  FADD.FTZ R3, R178, R3 ;  /* 0x00000003b2037221 */ /* 0x000fe40000010000 */
[----:B------:R-:W-:Y:S02]  /*13ef0*/  FADD.FTZ R0, R169, R0 ;  /* 0x00000000a9007221 */ /* 0x000fe40000010000 */
[C---:B------:R-:W-:Y:S04]  /*13f00*/  HMMA.16816.F32 R56, R72.reuse, R108, R56 ;  /* 0x0000006c4838723c */ /* 0x040fe80000001838 */
[----:B--2---:R-:W-:Y:S04]  /*13f10*/  F2FP.PACK_AB R99, R80, R81 ;  /* 0x000000515063723e */ /* 0x004fe800000000ff */
[-C--:B------:R-:W-:Y:S01]  /*13f20*/  HMMA.16816.F32 R60, R72, R110.reuse, R60 ;  /* 0x0000006e483c723c */ /* 0x080fe2000000183c */
[----:B------:R-:W1:Y:S07]  /*13f30*/  LDSM.16.MT88.4 R72, [R195+0x2000] ;  /* 0x00200000c348783b */ /* 0x000e6e0000004200 */
[----:B------:R-:W-:Y:S08]  /*13f40*/  HMMA.16816.F32 R64, R76, R110, R64 ;  /* 0x0000006e4c40723c */ /* 0x000ff00000001840 */
[-C--:B------:R-:W-:Y:S07]  /*13f50*/  HMMA.16816.F32 R128, R156, R132.reuse, R4 ;  /* 0x000000849c80723c */ /* 0x080fee0000001804 */
[----:B------:R-:W-:Y:S01]  /*13f60*/  FADD.FTZ R5, R161, R3 ;  /* 0x00000003a1057221 */ /* 0x000fe20000010000 */
[C---:B------:R-:W-:Y:S04]  /*13f70*/  HMMA.16816.F32 R124, R96.reuse, R132, R8 ;  /* 0x00000084607c723c */ /* 0x040fe80000001808 */
[----:B------:R-:W-:Y:S02]  /*13f80*/  FADD.FTZ R4, R82, R2 ;  /* 0x0000000252047221 */ /* 0x000fe40000010000 */
[----:B------:R-:W-:Y:S02]  /*13f90*/  FADD.FTZ R3, R168, R0 ;  /* 0x00000000a8037221 */ /* 0x000fe40000010000 */
[-C--:B------:R-:W-:Y:S04]  /*13fa0*/  HMMA.16816.F32 R120, R96, R134.reuse, R12 ;  /* 0x000000866078723c */ /* 0x080fe8000000180c */
[----:B------:R-:W-:Y:S02]  /*13fb0*/  FADD.FTZ R2, R160, R5 ;  /* 0x00000005a0027221 */ /* 0x000fe40000010000 */
[----:B------:R-:W-:Y:S02]  /*13fc0*/  FADD.FTZ R0, R83, R4 ;  /* 0x0000000453007221 */ /* 0x000fe40000010000 */
[C---:B------:R-:W-:Y:S04]  /*13fd0*/  HMMA.16816.F32 R132, R156.reuse, R134, R16 ;  /* 0x000000869c84723c */ /* 0x040fe80000001810 */
[----:B------:R-:W-:Y:S02]  /*13fe0*/  FADD.FTZ R4, R167, R3 ;  /* 0x00000003a7047221 */ /* 0x000fe40000010000 */
[----:B------:R-:W-:Y:S01]  /*13ff0*/  FADD.FTZ R3, R92, R2 ;  /* 0x000000025c037221 */ /* 0x000fe20000010000 */
[----:B------:R-:W-:Y:S01]  /*14000*/  MOV R92, R68 ;  /* 0x00000044005c7202 */ /* 0x000fe20000000f00 */
[-C--:B------:R-:W-:Y:S04]  /*14010*/  HMMA.16816.F32 R136, R156, R140.reuse, R20 ;  /* 0x0000008c9c88723c */ /* 0x080fe80000001814 */
[----:B------:R-:W-:Y:S01]  /*14020*/  FADD.FTZ R2, R81, R0 ;  /* 0x0000000051027221 */ /* 0x000fe20000010000 */
[----:B------:R-:W-:Y:S01]  /*14030*/  IADD3 R0, R241, -0x1, RZ ;  /* 0xfffffffff1007810 */ /* 0x000fe20007ffe0ff */
[----:B------:R-:W-:Y:S02]  /*14040*/  FADD.FTZ R243, R163, R4 ;  /* 0x00000004a3f37221 */ /* 0x000fe40000010000 */
[C---:B------:R-:W-:Y:S04]  /*14050*/  HMMA.16816.F32 R116, R96.reuse, R140, R24 ;  /* 0x0000008c6074723c */ /* 0x040fe80000001818 */
[----:B------:R-:W-:Y:S01]  /*14060*/  FADD.FTZ R246, R91, R3 ;  /* 0x000000035bf67221 */ /* 0x000fe20000010000 */
[----:B------:R-:W-:Y:S01]  /*14070*/  MOV R241, R0 ;  /* 0x0000000000f17202 */ /* 0x000fe20000000f00 */
[----:B------:R-:W-:Y:S01]  /*14080*/  FADD.FTZ R247, R80, R2 ;  /* 0x0000000250f77221 */ /* 0x000fe20000010000 */
[----:B------:R-:W-:Y:S01]  /*14090*/  MOV R91, R69 ;  /* 0x00000045005b7202 */ /* 0x000fe20000000f00 */
[-C--:B------:R-:W-:Y:S08]  /*140a0*/  HMMA.16816.F32 R112, R96, R142.reuse, R28 ;  /* 0x0000008e6070723c */ /* 0x080ff0000000181c */
[C---:B------:R-:W-:Y:S08]  /*140b0*/  HMMA.16816.F32 R140, R156.reuse, R142, R32 ;  /* 0x0000008e9c8c723c */ /* 0x040ff00000001820 */
[-C--:B------:R-:W-:Y:S08]  /*140c0*/  HMMA.16816.F32 R144, R156, R148.reuse, R36 ;  /* 0x000000949c90723c */ /* 0x080ff00000001824 */
[C---:B------:R-:W-:Y:S08]  /*140d0*/  HMMA.16816.F32 R108, R96.reuse, R148, R40 ;  /* 0x00000094606c723c */ /* 0x040ff00000001828 */
[-C--:B------:R-:W-:Y:S08]  /*140e0*/  HMMA.16816.F32 R104, R96, R150.reuse, R44 ;  /* 0x000000966068723c */ /* 0x080ff0000000182c */
[C---:B------:R-:W-:Y:S08]  /*140f0*/  HMMA.16816.F32 R148, R156.reuse, R150, R48 ;  /* 0x000000969c94723c */ /* 0x040ff00000001830 */
[-C--:B-1----:R-:W-:Y:S08]  /*14100*/  HMMA.16816.F32 R152, R156, R72.reuse, R52 ;  /* 0x000000489c98723c */ /* 0x082ff00000001834 */
[C---:B------:R-:W-:Y:S08]  /*14110*/  HMMA.16816.F32 R100, R96.reuse, R72, R56 ;  /* 0x000000486064723c */ /* 0x040ff00000001838 */
[-C--:B------:R-:W-:Y:S08]  /*14120*/  HMMA.16816.F32 R96, R96, R74.reuse, R60 ;  /* 0x0000004a6060723c */ /* 0x080ff0000000183c */
[----:B------:R-:W-:Y:S01]  /*14130*/  HMMA.16816.F32 R156, R156, R74, R64 ;  /* 0x0000004a9c9c723c */ /* 0x000fe20000001840 */
[----:B------:R-:W-:Y:S07]  /*14140*/  @!UPT UIADD3 URZ, URZ, URZ, URZ ;  /* 0x0000003f3f3ff290 */ /* 0x000fee000fffe03f */
[----:B------:R-:W-:-:S11]  /*14150*/  @P0 BRA `(.L_x_343) ;  /* 0xffffc3a000000947 */ /* 0x000fd6000383ffff */
.L_x_336:
[----:B------:R-:W-:Y:S05]  /*14160*/  BRA.DIV ~URZ, `(.L_x_344) ;  /* 0x00005f527f007947 */ /* 0x000fea000b800000 */
[----:B------:R1:W2:Y:S02]  /*14170*/  SHFL.BFLY PT, R0, R239, 0x2, 0x1f ;  /* 0x0c401f00ef007f89 */ /* 0x0002a400000e0000 */
.L_x_434:
[----:B--2---:R-:W-:Y:S01]  /*14180*/  FADD.FTZ R5, R0, R239 ;  /* 0x000000ef00057221 */ /* 0x004fe20000010000 */
[----:B------:R-:W-:Y:S05]  /*14190*/  BRA.DIV ~URZ, `(.L_x_345) ;  /* 0x00005f727f007947 */ /* 0x000fea000b800000 */
[----:B------:R-:W2:Y:S04]  /*141a0*/  SHFL.BFLY PT, R2, R243, 0x2, 0x1f ;  /* 0x0c401f00f3027f89 */ /* 0x000ea800000e0000 */
[----:B------:R-:W3:Y:S04]  /*141b0*/  SHFL.BFLY PT, R0, R246, 0x2, 0x1f ;  /* 0x0c401f00f6007f89 */ /* 0x000ee800000e0000 */
[----:B------:R-:W4:Y:S04]  /*141c0*/  SHFL.BFLY PT, R4, R247, 0x2, 0x1f ;  /* 0x0c401f00f7047f89 */ /* 0x000f2800000e0000 */
[----:B------:R-:W5:Y:S01]  /*141d0*/  SHFL.BFLY PT, R3, R5, 0x1, 0x1f ;  /* 0x0c201f0005037f89 */ /* 0x000f6200000e0000 */
[----:B--2---:R-:W-:-:S02]  /*141e0*/  FADD.FTZ R2, R2, R243 ;  /* 0x000000f302027221 */ /* 0x004fc40000010000 */
[----:B---3--:R-:W-:-:S03]  /*141f0*/  FADD.FTZ R0, R0, R246 ;  /* 0x000000f600007221 */ /* 0x008fc60000010000 */
[----:B------:R-:W2:Y:S01]  /*14200*/  SHFL.BFLY PT, R6, R2, 0x1, 0x1f ;  /* 0x0c201f0002067f89 */ /* 0x000ea200000e0000 */
[----:B----4-:R-:W-:-:S03]  /*14210*/  FADD.FTZ R4, R4, R247 ;  /* 0x000000f704047221 */ /* 0x010fc60000010000 */
[----:B------:R-:W3:Y:S01]  /*14220*/  SHFL.BFLY PT, R7, R0, 0x1, 0x1f ;  /* 0x0c201f0000077f89 */ /* 0x000ee200000e0000 */
[----:B-----5:R-:W-:-:S03]  /*14230*/  FADD.FTZ R5, R5, R3 ;  /* 0x0000000305057221 */ /* 0x020fc60000010000 */
[----:B------:R4:W1:Y:S01]  /*14240*/  SHFL.BFLY PT, R8, R4, 0x1, 0x1f ;  /* 0x0c201f0004087f89 */ /* 0x00086200000e0000 */
[----:B--2---:R-:W-:Y:S02]  /*14250*/  FADD.FTZ R6, R2, R6 ;  /* 0x0000000602067221 */ /* 0x004fe40000010000 */
[----:B---3--:R-:W-:Y:S02]  /*14260*/  FADD.FTZ R7, R0, R7 ;  /* 0x0000000700077221 */ /* 0x008fe40000010000 */
.L_x_435:
[----:B------:R-:W-:Y:S01]  /*14270*/  FSETP.NE.FTZ.AND P3, PT, R5, RZ, PT ;  /* 0x000000ff0500720b */ /* 0x000fe20003f75000 */
[----:B------:R-:W-:Y:S01]  /*14280*/  CS2R R2, SRZ ;  /* 0x0000000000027805 */ /* 0x000fe2000001ff00 */
[----:B------:R-:W-:Y:S01]  /*14290*/  MOV R0, RZ ;  /* 0x000000ff00007202 */ /* 0x000fe20000000f00 */
[----:B-1--4-:R-:W-:Y:S01]  /*142a0*/  FADD.FTZ R4, R8, R4 ;  /* 0x0000000408047221 */ /* 0x012fe20000010000 */
[----:B------:R-:W-:Y:S02]  /*142b0*/  FSETP.NE.FTZ.AND P2, PT, R6, RZ, PT ;  /* 0x000000ff0600720b */ /* 0x000fe40003f55000 */
[----:B------:R-:W-:Y:S02]  /*142c0*/  FSETP.NE.FTZ.AND P1, PT, R7, RZ, PT ;  /* 0x000000ff0700720b */ /* 0x000fe40003f35000 */
[----:B------:R-:W-:-:S02]  /*142d0*/  FSETP.NE.FTZ.AND P0, PT, R4, RZ, PT ;  /* 0x000000ff0400720b */ /* 0x000fc40003f15000 */
[----:B------:R-:W-:Y:S02]  /*142e0*/  MOV R25, 0xff800000 ;  /* 0xff80000000197802 */ /* 0x000fe40000000f00 */
[----:B------:R-:W-:Y:S01]  /*142f0*/  MOV R23, 0xff800000 ;  /* 0xff80000000177802 */ /* 0x000fe20000000f00 */
[----:B------:R-:W1:Y:S01]  /*14300*/  @P3 MUFU.RCP R0, R5 ;  /* 0x0000000500003308 */ /* 0x000e620000001000 */
[----:B------:R-:W-:Y:S02]  /*14310*/  MOV R24, 0xff800000 ;  /* 0xff80000000187802 */ /* 0x000fe40000000f00 */
[----:B------:R-:W-:-:S03]  /*14320*/  MOV R22, 0xff800000 ;  /* 0xff80000000167802 */ /* 0x000fc60000000f00 */
[----:B------:R-:W-:Y:S02]  /*14330*/  @P1 MOV R10, 0x3f317218 ;  /* 0x3f317218000a1802 */ /* 0x000fe40000000f00 */
[----:B------:R-:W-:Y:S08]  /*14340*/  @P3 MUFU.LG2 R9, R5 ;  /* 0x0000000500093308 */ /* 0x000ff00000000c00 */
[----:B------:R-:W2:Y:S01]  /*14350*/  @P2 MUFU.LG2 R5, R6 ;  /* 0x0000000600052308 */ /* 0x000ea20000000c00 */
[----:B-1----:R-:W-:-:S02]  /*14360*/  FMUL.FTZ R74, R0, R128 ;  /* 0x00000080004a7220 */ /* 0x002fc40000410000 */
[C---:B------:R-:W-:Y:S02]  /*14370*/  FMUL.FTZ R75, R0.reuse, R129 ;  /* 0x00000081004b7220 */ /* 0x040fe40000410000 */
[C---:B------:R-:W-:Y:S02]  /*14380*/  FMUL.FTZ R76, R0.reuse, R132 ;  /* 0x00000084004c7220 */ /* 0x040fe40000410000 */
[C---:B------:R-:W-:Y:S01]  /*14390*/  FMUL.FTZ R77, R0.reuse, R133 ;  /* 0x00000085004d7220 */ /* 0x040fe20000410000 */
[----:B------:R-:W1:Y:S01]  /*143a0*/  @P2 MUFU.RCP R3, R6 ;  /* 0x0000000600032308 */ /* 0x000e620000001000 */
[C---:B------:R-:W-:Y:S02]  /*143b0*/  FMUL.FTZ R78, R0.reuse, R136 ;  /* 0x00000088004e7220 */ /* 0x040fe40000410000 */
[C---:B------:R-:W-:Y:S02]  /*143c0*/  FMUL.FTZ R79, R0.reuse, R137 ;  /* 0x00000089004f7220 */ /* 0x040fe40000410000 */
[----:B------:R-:W-:-:S02]  /*143d0*/  FMUL.FTZ R80, R0, R140 ;  /* 0x0000008c00507220 */ /* 0x000fc40000410000 */
[C---:B------:R-:W-:Y:S01]  /*143e0*/  FMUL.FTZ R81, R0.reuse, R141 ;  /* 0x0000008d00517220 */ /* 0x040fe20000410000 */
[----:B------:R-:W-:Y:S01]  /*143f0*/  @P1 MUFU.RCP R2, R7 ;  /* 0x0000000700021308 */ /* 0x000fe20000001000 */
[C---:B------:R-:W-:Y:S02]  /*14400*/  FMUL.FTZ R66, R0.reuse, R144 ;  /* 0x0000009000427220 */ /* 0x040fe40000410000 */
[C---:B------:R-:W-:Y:S02]  /*14410*/  FMUL.FTZ R67, R0.reuse, R145 ;  /* 0x0000009100437220 */ /* 0x040fe40000410000 */
[C---:B------:R-:W-:Y:S02]  /*14420*/  FMUL.FTZ R90, R0.reuse, R148 ;  /* 0x00000094005a7220 */ /* 0x040fe40000410000 */
[C---:B------:R-:W-:Y:S02]  /*14430*/  FMUL.FTZ R91, R0.reuse, R149 ;  /* 0x00000095005b7220 */ /* 0x040fe40000410000 */
[----:B------:R-:W-:-:S02]  /*14440*/  FMUL.FTZ R82, R0, R152 ;  /* 0x0000009800527220 */ /* 0x000fc40000410000 */
[C---:B------:R-:W-:Y:S02]  /*14450*/  FMUL.FTZ R83, R0.reuse, R153 ;  /* 0x0000009900537220 */ /* 0x040fe40000410000 */
[C---:B------:R-:W-:Y:S02]  /*14460*/  FMUL.FTZ R64, R0.reuse, R156 ;  /* 0x0000009c00407220 */ /* 0x040fe40000410000 */
[----:B------:R-:W-:Y:S02]  /*14470*/  FMUL.FTZ R65, R0, R157 ;  /* 0x0000009d00417220 */ /* 0x000fe40000410000 */
[----:B------:R3:W4:Y:S01]  /*14480*/  @P1 MUFU.LG2 R0, R7 ;  /* 0x0000000700001308 */ /* 0x0007220000000c00 */
[----:B--2---:R-:W-:Y:S02]  /*14490*/  @P2 FMUL.FTZ R8, R5, 0.69314718246459960938 ;  /* 0x3f31721805082820 */ /* 0x004fe40000410000 */
[C---:B-1----:R-:W-:Y:S02]  /*144a0*/  FMUL.FTZ R132, R3.reuse, R138 ;  /* 0x0000008a03847220 */ /* 0x042fe40000410000 */
[----:B------:R-:W-:-:S02]  /*144b0*/  FMUL.FTZ R133, R3, R139 ;  /* 0x0000008b03857220 */ /* 0x000fc40000410000 */
[C---:B------:R-:W-:Y:S02]  /*144c0*/  FMUL.FTZ R130, R3.reuse, R130 ;  /* 0x0000008203827220 */ /* 0x040fe40000410000 */
[C---:B------:R-:W-:Y:S02]  /*144d0*/  FMUL.FTZ R131, R3.reuse, R131 ;  /* 0x0000008303837220 */ /* 0x040fe40000410000 */
[C---:B------:R-:W-:Y:S02]  /*144e0*/  FMUL.FTZ R134, R3.reuse, R134 ;  /* 0x0000008603867220 */ /* 0x040fe40000410000 */
[C---:B------:R-:W-:Y:S02]  /*144f0*/  FMUL.FTZ R135, R3.reuse, R135 ;  /* 0x0000008703877220 */ /* 0x040fe40000410000 */
[C---:B------:R-:W-:Y:S01]  /*14500*/  FMUL.FTZ R136, R3.reuse, R142 ;  /* 0x0000008e03887220 */ /* 0x040fe20000410000 */
[----:B---3--:R-:W-:Y:S01]  /*14510*/  @P2 MOV R7, 0x3f317218 ;  /* 0x3f31721800072802 */ /* 0x008fe20000000f00 */
[----:B------:R-:W-:-:S02]  /*14520*/  FMUL.FTZ R137, R3, R143 ;  /* 0x0000008f03897220 */ /* 0x000fc40000410000 */
[----:B------:R-:W-:Y:S02]  /*14530*/  FMUL.FTZ R140, R3, R146 ;  /* 0x00000092038c7220 */ /* 0x000fe40000410000 */
[----:B------:R-:W-:Y:S02]  /*14540*/  @P2 FMUL.FTZ R5, R7, c[0x0][0x2d0] ;  /* 0x0000b40007052a20 */ /* 0x000fe40000410000 */
[----:B----4-:R-:W-:Y:S01]  /*14550*/  @P1 FMUL.FTZ R7, R0, 0.69314718246459960938 ;  /* 0x3f31721800071820 */ /* 0x010fe20000410000 */
[----:B------:R-:W-:Y:S01]  /*14560*/  MOV R0, RZ ;  /* 0x000000ff00007202 */ /* 0x000fe20000000f00 */
[C---:B------:R-:W-:Y:S02]  /*14570*/  FMUL.FTZ R141, R3.reuse, R147 ;  /* 0x00000093038d7220 */ /* 0x040fe40000410000 */
[C---:B------:R-:W-:Y:S02]  /*14580*/  FMUL.FTZ R138, R3.reuse, R150 ;  /* 0x00000096038a7220 */ /* 0x040fe40000410000 */
[C---:B------:R-:W-:Y:S01]  /*14590*/  FMUL.FTZ R139, R3.reuse, R151 ;  /* 0x00000097038b7220 */ /* 0x040fe20000410000 */
[----:B------:R-:W1:Y:S01]  /*145a0*/  @P0 MUFU.RCP R0, R4 ;  /* 0x0000000400000308 */ /* 0x000e620000001000 */
[----:B------:R-:W-:-:S02]  /*145b0*/  FMUL.FTZ R128, R3, R154 ;  /* 0x0000009a03807220 */ /* 0x000fc40000410000 */
[C---:B------:R-:W-:Y:S02]  /*145c0*/  FMUL.FTZ R129, R3.reuse, R155 ;  /* 0x0000009b03817220 */ /* 0x040fe40000410000 */
[C---:B------:R-:W-:Y:S02]  /*145d0*/  FMUL.FTZ R72, R3.reuse, R158 ;  /* 0x0000009e03487220 */ /* 0x040fe40000410000 */
[----:B------:R-:W-:Y:S01]  /*145e0*/  FMUL.FTZ R73, R3, R159 ;  /* 0x0000009f03497220 */ /* 0x000fe20000410000 */
[----:B------:R-:W-:Y:S01]  /*145f0*/  @P3 MOV R3, 0x3f317218 ;  /* 0x3f31721800033802 */ /* 0x000fe20000000f00 */
        /* <DEDUP_REMOVED lines=15> */
[----:B------:R-:W-:Y:S02]  /*146f0*/  FMUL.FTZ R27, R2, R97 ;  /* 0x00000061021b7220 */ /* 0x000fe40000410000 */
[----:B------:R2:W3:Y:S01]  /*14700*/  @P0 MUFU.LG2 R2, R4 ;  /* 0x0000000400020308 */ /* 0x0004e20000000c00 */
[----:B------:R-:W-:Y:S02]  /*14710*/  @P3 FMUL.FTZ R6, R3, c[0x0][0x2d0] ;  /* 0x0000b40003063a20 */ /* 0x000fe40000410000 */
[----:B------:R-:W-:Y:S02]  /*14720*/  @P1 FMUL.FTZ R3, R10, c[0x0][0x2d0] ;  /* 0x0000b4000a031a20 */ /* 0x000fe40000410000 */
[----:B------:R-:W-:Y:S02]  /*14730*/  @P3 FMUL.FTZ R9, R9, 0.69314718246459960938 ;  /* 0x3f31721809093820 */ /* 0x000fe40000410000 */
[----:B------:R-:W-:Y:S01]  /*14740*/  @P1 FFMA.FTZ R25, R3, R69, R7 ;  /* 0x0000004503191223 */ /* 0x000fe20000010007 */
[----:B------:R-:W-:Y:S01]  /*14750*/  @P0 MOV R3, 0x3f317218 ;  /* 0x3f31721800030802 */ /* 0x000fe20000000f00 */
[----:B-1----:R-:W-:-:S02]  /*14760*/  FMUL.FTZ R30, R0, R126 ;  /* 0x0000007e001e7220 */ /* 0x002fc40000410000 */
[C---:B------:R-:W-:Y:S02]  /*14770*/  FMUL.FTZ R31, R0.reuse, R127 ;  /* 0x0000007f001f7220 */ /* 0x040fe40000410000 */
[----:B------:R-:W-:Y:S02]  /*14780*/  @P0 FMUL.FTZ R3, R3, c[0x0][0x2d0] ;  /* 0x0000b40003030a20 */ /* 0x000fe40000410000 */
[----:B------:R-:W-:Y:S01]  /*14790*/  FMUL.FTZ R44, R0, R122 ;  /* 0x0000007a002c7220 */ /* 0x000fe20000410000 */
[----:B--2---:R-:W-:Y:S01]  /*147a0*/  MOV R4, 0x1 ;  /* 0x0000000100047802 */ /* 0x004fe20000000f00 */
[----:B---3--:R-:W-:Y:S02]  /*147b0*/  @P0 FMUL.FTZ R2, R2, 0.69314718246459960938 ;  /* 0x3f31721802020820 */ /* 0x008fe40000410000 */
        /* <DEDUP_REMOVED lines=17> */
.L_x_274:
        /* <DEDUP_REMOVED lines=19> */
.L_x_347:
[----:B-1----:R-:W-:Y:S05]  /*14a00*/  BSYNC B0 ;  /* 0x0000000000007941 */ /* 0x002fea0003800000 */
.L_x_346:
        /* <DEDUP_REMOVED lines=83> */
[----:B------:R-:W-:Y:S01]  /*14f40*/  STS [R13+0x2400], R2 ;  /* 0x002400020d007388 */ /* 0x000fe20000000800 */
[----:B-1----:R-:W-:-:S05]  /*14f50*/  F2FP.PACK_AB R0, R27, R26 ;  /* 0x0000001a1b00723e */ /* 0x002fca00000000ff */
[----:B------:R-:W-:Y:S04]  /*14f60*/  STS [R12+0x2000], R0 ;  /* 0x002000000c007388 */ /* 0x000fe80000000800 */
[----:B------:R1:W-:Y:S04]  /*14f70*/  STS [R10+0x2400], R3 ;  /* 0x002400030a007388 */ /* 0x0003e80000000800 */
[----:B------:R-:W-:Y:S01]  /*14f80*/  BAR.SYNC.DEFER_BLOCKING 0x1, 0x80 ;  /* 0x0042000000007b1d */ /* 0x000fe20000010000 */
[C---:B------:R-:W-:Y:S02]  /*14f90*/  @P2 IADD3 R6, P0, R11.reuse, c[0x0][0x508], RZ ;  /* 0x000142000b062a10 */ /* 0x040fe40007f1e0ff */
[----:B------:R-:W-:Y:S01]  /*14fa0*/  IADD3 R4, P1, R11, c[0x0][0x500], RZ ;  /* 0x000140000b047a10 */ /* 0x000fe20007f3e0ff */
[----:B------:R-:W-:Y:S01]  /*14fb0*/  IMAD.MOV.U32 R11, RZ, RZ, c[0x0][0x388] ;  /* 0x0000e200ff0b7624 */ /* 0x000fe200078e00ff */
[----:B------:R-:W-:-:S02]  /*14fc0*/  @P2 IADD3.X R7, R9, c[0x0][0x50c], RZ, P0, !PT ;  /* 0x0001430009072a10 */ /* 0x000fc400007fe4ff */
[----:B------:R-:W-:Y:S01]  /*14fd0*/  IADD3.X R5, R9, c[0x0][0x504], RZ, P1, !PT ;  /* 0x0001410009057a10 */ /* 0x000fe20000ffe4ff */
[----:B-1----:R-:W-:Y:S02]  /*14fe0*/  IMAD.MOV.U32 R3, RZ, RZ, RZ ;  /* 0x000000ffff037224 */ /* 0x002fe400078e00ff */
[----:B------:R1:W5:Y:S04]  /*14ff0*/  @P2 LDG.E R11, [R6.64] ;  /* 0x00000008060b2981 */ /* 0x000368000c1e1900 */
[----:B------:R1:W5:Y:S01]  /*15000*/  @P3 LDG.E R3, [R4.64] ;  /* 0x0000000804033981 */ /* 0x000362000c1e1900 */
[----:B----4-:R-:W-:-:S04]  /*15010*/  ISETP.NE.AND P0, PT, R8, RZ, PT ;  /* 0x000000ff0800720c */ /* 0x010fc80003f05270 */
[----:B------:R-:W-:Y:S01]  /*15020*/  SEL R0, R8, c[0x0][0x3d4], P0 ;  /* 0x0000f50008007a07 */ /* 0x000fe20000000000 */
[----:B------:R-:W-:Y:S05]  /*15030*/  @P2 BRA `(.L_x_350) ;  /* 0x0000004000002947 */ /* 0x000fea0003800000 */
[----:B------:R-:W-:Y:S05]  /*15040*/  @!P3 BRA `(.L_x_350) ;  /* 0x000000300000b947 */ /* 0x000fea0003800000 */
[----:B-----5:R2:W3:Y:S04]  /*15050*/  LDG.E R11, [R4.64] ;  /* 0x00000008040b7981 */ /* 0x0204e8000c1e1900 */
[----:B-12---:R-:W3:Y:S02]  /*15060*/  LDG.E R4, [R4.64+0x4] ;  /* 0x0000040804047981 */ /* 0x006ee4000c1e1900 */
[----:B---3--:R-:W-:Y:S02]  /*15070*/  IADD3 R11, -R11, R4, RZ ;  /* 0x000000040b0b7210 */ /* 0x008fe40007ffe1ff */
.L_x_350:
[----:B------:R-:W2:Y:S04]  /*15080*/  LDL.LU R2, [R1+0x50] ;  /* 0x0000500001027983 */ /* 0x000ea80000300800 */
[----:B-1----:R-:W3:Y:S04]  /*15090*/  LDL R4, [R1+0xe8] ;  /* 0x0000e80001047983 */ /* 0x002ee80000100800 */
[----:B------:R-:W4:Y:S04]  /*150a0*/  LDL.LU R6, [R1+0x78] ;  /* 0x0000780001067983 */ /* 0x000f280000300800 */
[----:B------:R-:W3:Y:S04]  /*150b0*/  LDL.LU R5, [R1+0x30] ;  /* 0x0000300001057983 */ /* 0x000ee80000300800 */
[----:B------:R-:W3:Y:S04]  /*150c0*/  LDL R47, [R1+0x2c] ;  /* 0x00002c00012f7983 */ /* 0x000ee80000100800 */
[----:B------:R-:W3:Y:S04]  /*150d0*/  LDL R16, [R1+0x80] ;  /* 0x0000800001107983 */ /* 0x000ee80000100800 */
[----:B------:R-:W3:Y:S04]  /*150e0*/  LDL R57, [R1+0xe4] ;  /* 0x0000e40001397983 */ /* 0x000ee80000100800 */
[----:B------:R-:W3:Y:S01]  /*150f0*/  LDL.LU R56, [R1+0x70] ;  /* 0x0000700001387983 */ /* 0x000ee20000300800 */
[----:B------:R-:W-:Y:S01]  /*15100*/  IMAD.MOV.U32 R12, RZ, RZ, 0x368 ;  /* 0x00000368ff0c7424 */ /* 0x000fe200078e00ff */
[----:B------:R-:W-:-:S04]  /*15110*/  ISETP.GT.AND P2, PT, R0, 0x1, PT ;  /* 0x000000010000780c */ /* 0x000fc80003f44270 */
[----:B------:R-:W-:-:S04]  /*15120*/  SEL R12, R12, 0x328, P2 ;  /* 0x000003280c0c7807 */ /* 0x000fc80001000000 */
[----:B------:R-:W1:Y:S08]  /*15130*/  LDC.64 R8, c[0x0][R12+0x170] ;  /* 0x00005c000c087b82 */ /* 0x000e700000000a00 */
[----:B------:R-:W1:Y:S08]  /*15140*/  LDC.64 R14, c[0x0][R12+0x168] ;  /* 0x00005a000c0e7b82 */ /* 0x000e700000000a00 */
[----:B------:R1:W1:Y:S08]  /*15150*/  LDC.64 R20, c[0x0][R12+0x178] ;  /* 0x00005e000c147b82 */ /* 0x0002700000000a00 */
[----:B------:R1:W1:Y:S01]  /*15160*/  LDC.64 R18, c[0x0][R12+0x160] ;  /* 0x000058000c127b82 */ /* 0x0002620000000a00 */
[----:B------:R-:W-:Y:S01]  /*15170*/  IMAD.MOV.U32 R0, RZ, RZ, c[0x0][0x4e8] ;  /* 0x00013a00ff007624 */ /* 0x000fe200078e00ff */
[----:B------:R-:W-:-:S04]  /*15180*/  ISETP.NE.U32.AND P0, PT, RZ, c[0x0][0x500], PT ;  /* 0x00014000ff007a0c */ /* 0x000fc80003f05070 */
[----:B------:R-:W-:Y:S02]  /*15190*/  ISETP.NE.AND P5, PT, R0, 0x1, PT ;  /* 0x000000010000780c */ /* 0x000fe40003fa5270 */
[----:B------:R-:W-:Y:S01]  /*151a0*/  ISETP.NE.AND.EX P0, PT, RZ, c[0x0][0x504], PT, P0 ;  /* 0x00014100ff007a0c */ /* 0x000fe20003f05300 */
[----:B------:R-:W1:Y:S02]  /*151b0*/  S2R R59, SR_TID.X ;  /* 0x00000000003b7919 */ /* 0x000e640000002100 */
[----:B-1----:R-:W-:-:S04]  /*151c0*/  SHF.R.S32.HI R17, RZ, 0x1f, R59 ;  /* 0x0000001fff117819 */ /* 0x002fc8000001143b */
[----:B------:R-:W-:-:S04]  /*151d0*/  LEA.HI R17, R17, R59, RZ, 0x5 ;  /* 0x0000003b11117211 */ /* 0x000fc800078f28ff */
[----:B------:R-:W-:-:S05]  /*151e0*/  LOP3.LUT R17, R17, 0xffffffe0, RZ, 0xc0, !PT ;  /* 0xffffffe011117812 */ /* 0x000fca00078ec0ff */
[----:B------:R-:W-:Y:S01]  /*151f0*/  IMAD.IADD R17, R59, 0x1, -R17 ;  /* 0x000000013b117824 */ /* 0x000fe200078e0a11 */
[----:B--2---:R-:W-:-:S05]  /*15200*/  SEL R2, R2, RZ, !P0 ;  /* 0x000000ff02027207 */ /* 0x004fca0004000000 */
[----:B------:R-:W-:Y:S01]  /*15210*/  IMAD R0, R9, R2, RZ ;  /* 0x0000000209007224 */ /* 0x000fe200078e02ff */
[----:B----4-:R-:W-:Y:S02]  /*15220*/  SEL R6, R6, RZ, !P0 ;  /* 0x000000ff06067207 */ /* 0x010fe40004000000 */
[----:B---3--:R-:W-:Y:S01]  /*15230*/  LOP3.LUT R5, R5, 0xffff, RZ, 0xc0, !PT ;  /* 0x0000ffff05057812 */ /* 0x008fe200078ec0ff */
        /* <DEDUP_REMOVED lines=13> */
[----:B------:R-:W-:Y:S02]  /*15310*/  IMAD R12, R21, R10, RZ ;  /* 0x0000000a150c7224 */ /* 0x000fe400078e02ff */
[----:B------:R-:W-:-:S02]  /*15320*/  IMAD.MOV R7, RZ, RZ, -R0 ;  /* 0x000000ffff077224 */ /* 0x000fc400078e0a00 */
        /* <DEDUP_REMOVED lines=13> */
[----:B------:R-:W-:Y:S02]  /*15400*/  IMAD.MOV.U32 R9, RZ, RZ, c[0x0][0x4ac] ;  /* 0x00012b00ff097624 */ /* 0x000fe400078e00ff */
[----:B------:R-:W-:Y:S01]  /*15410*/  IMAD.IADD R0, R7, 0x1, R0 ;  /* 0x0000000107007824 */ /* 0x000fe200078e0200 */
[----:B------:R-:W-:Y:S02]  /*15420*/  LEA R7, P0, R6, R8, 0x2 ;  /* 0x0000000806077211 */ /* 0x000fe400078010ff */
[----:B------:R-:W-:-:S04]  /*15430*/  SEL R9, R9, c[0x0][0x454], P2 ;  /* 0x0001150009097a07 */ /* 0x000fc80001000000 */
[----:B------:R-:W-:Y:S01]  /*15440*/  LEA.HI.X R6, R6, R9, R0, 0x2, P0 ;  /* 0x0000000906067211 */ /* 0x000fe200000f1400 */
[----:B------:R-:W-:Y:S01]  /*15450*/  SHFL.IDX PT, R14, R7, RZ, 0x1c1f ;  /* 0x001c1fff070e7589 */ /* 0x000fe200000e0000 */
[----:B------:R-:W-:-:S03]  /*15460*/  IMAD R0, R11, c[0x0][0x4e8], RZ ;  /* 0x00013a000b007a24 */ /* 0x000fc600078e02ff */
[----:B------:R-:W1:Y:S04]  /*15470*/  SHFL.IDX PT, R15, R6, RZ, 0x1c1f ;  /* 0x001c1fff060f7589 */ /* 0x000e6800000e0000 */
[----:B------:R-:W-:Y:S04]  /*15480*/  SHFL.IDX PT, R12, R7, 0x1, 0x1c1f ;  /* 0x003c1f00070c7f89 */ /* 0x000fe800000e0000 */
[----:B------:R-:W2:Y:S04]  /*15490*/  SHFL.IDX PT, R13, R6, 0x1, 0x1c1f ;  /* 0x003c1f00060d7f89 */ /* 0x000ea800000e0000 */
[----:B------:R-:W-:Y:S04]  /*154a0*/  SHFL.IDX PT, R11, R6, 0x2, 0x1c1f ;  /* 0x005c1f00060b7f89 */ /* 0x000fe800000e0000 */
[----:B------:R3:W-:Y:S01]  /*154b0*/  SHFL.IDX PT, R9, R6, 0x3, 0x1c1f ;  /* 0x007c1f0006097f89 */ /* 0x0007e200000e0000 */
[----:B------:R-:W-:-:S03]  /*154c0*/  LOP3.LUT P0, RZ, R17, 0x3, RZ, 0xc0, !PT ;  /* 0x0000000311ff7812 */ /* 0x000fc6000780c0ff */
[----:B------:R-:W4:Y:S01]  /*154d0*/  SHFL.IDX PT, R10, R7, 0x2, 0x1c1f ;  /* 0x005c1f00070a7f89 */ /* 0x000f2200000e0000 */
[----:B---3--:R-:W-:-:S05]  /*154e0*/  IMAD R6, R47, 0x80, R57 ;  /* 0x000000802f067824 */ /* 0x008fca00078e0239 */
[C---:B------:R-:W-:Y:S02]  /*154f0*/  IADD3 R18, R6.reuse, 0x8, RZ ;  /* 0x0000000806127810 */ /* 0x040fe40007ffe0ff */
[CC--:B------:R-:W-:Y:S02]  /*15500*/  ISETP.GE.OR P4, PT, R6.reuse, R0.reuse, P0 ;  /* 0x000000000600720c */ /* 0x0c0fe40000786670 */
[----:B------:R-:W-:Y:S02]  /*15510*/  IADD3 R17, R6, 0x40, RZ ;  /* 0x0000004006117810 */ /* 0x000fe40007ffe0ff */
[-C--:B------:R-:W-:Y:S02]  /*15520*/  ISETP.GE.OR P3, PT, R18, R0.reuse, P0 ;  /* 0x000000001200720c */ /* 0x080fe40000766670 */
[CC--:B------:R-:W-:Y:S01]  /*15530*/  ISETP.GE.OR P1, PT, R17.reuse, R0.reuse, P0 ;  /* 0x000000001100720c */ /* 0x0c0fe20000726670 */
[----:B------:R3:W3:Y:S06]  /*15540*/  SHFL.IDX PT, R8, R7, 0x3, 0x1c1f ;  /* 0x007c1f0007087f89 */ /* 0x0006ec00000e0000 */
[----:B-1----:R1:W-:Y:S04]  /*15550*/  @!P4 ST.E [R14.64], R23 ;  /* 0x000000170e00c985 */ /* 0x0023e8000c101908 */
[----:B--2---:R1:W-:Y:S01]  /*15560*/  @!P3 ST.E [R12.64], R24 ;  /* 0x000000180c00b985 */ /* 0x0043e2000c101908 */
[----:B------:R-:W-:-:S03]  /*15570*/  ISETP.GE.AND P3, PT, R17, R0, PT ;  /* 0x000000001100720c */ /* 0x000fc60003f66270 */
[----:B----4-:R1:W-:Y:S01]  /*15580*/  @!P1 ST.E [R10.64], R25 ;  /* 0x000000190a009985 */ /* 0x0103e2000c101908 */
[----:B------:R-:W-:Y:S02]  /*15590*/  LOP3.LUT R56, R56, 0xfffffffd, RZ, 0xc0, !PT ;  /* 0xfffffffd38387812 */ /* 0x000fe400078ec0ff */
[----:B---3--:R-:W-:-:S04]  /*155a0*/  IADD3 R7, R6, 0x48, RZ ;  /* 0x0000004806077810 */ /* 0x008fc80007ffe0ff */
[----:B------:R-:W-:Y:S02]  /*155b0*/  ISETP.GE.AND P1, PT, R7, R0, PT ;  /* 0x000000000700720c */ /* 0x000fe40003f26270 */
[----:B------:R-:W-:-:S04]  /*155c0*/  LOP3.LUT R56, R56, 0xfffffffe, RZ, 0xc0, !PT ;  /* 0xfffffffe38387812 */ /* 0x000fc800078ec0ff */
[----:B------:R-:W-:-:S07]  /*155d0*/  @P3 LOP3.LUT R56, R56, 0x1, RZ, 0xfc, !PT ;  /* 0x0000000138383812 */ /* 0x000fce00078efcff */
[----:B------:R-:W-:-:S05]  /*155e0*/  @P1 LOP3.LUT R56, R56, 0x2, RZ, 0xfc, !PT ;  /* 0x0000000238381812 */ /* 0x000fca00078efcff */
[----:B------:R1:W-:Y:S01]  /*155f0*/  STL [R1+0x70], R56 ;  /* 0x0000703801007387 */ /* 0x0003e20000100800 */
[-C--:B------:R-:W-:Y:S02]  /*15600*/  ISETP.GE.OR P0, PT, R7, R0.reuse, P0 ;  /* 0x000000000700720c */ /* 0x080fe40000706670 */
[----:B------:R-:W-:-:S11]  /*15610*/  ISETP.GE.AND P6, PT, R18, R0, PT ;  /* 0x000000001200720c */ /* 0x000fd60003fc6270 */
[----:B------:R1:W-:Y:S01]  /*15620*/  @!P0 ST.E [R8.64], R22 ;  /* 0x0000001608008985 */ /* 0x0003e2000c101908 */
[----:B------:R-:W-:Y:S01]  /*15630*/  ISETP.GE.AND P0, PT, R6, R0, PT ;  /* 0x000000000600720c */ /* 0x000fe20003f06270 */
[----:B------:R-:W-:Y:S05]  /*15640*/  @P2 BRA `(.L_x_351) ;  /* 0x0000071000002947 */ /* 0x000fea0003800000 */
[----:B------:R-:W-:Y:S01]  /*15650*/  IMAD R16, R16, c[0x0][0x3a0], RZ ;  /* 0x0000e80010107a24 */ /* 0x000fe200078e02ff */
[----:B------:R-:W-:Y:S01]  /*15660*/  SHF.R.S32.HI R4, RZ, 0x1f, R2 ;  /* 0x0000001fff047819 */ /* 0x000fe20000011402 */
[----:B------:R-:W-:Y:S01]  /*15670*/  IMAD.WIDE.U32 R6, R3, c[0x0][0x3a0], RZ ;  /* 0x0000e80003067a25 */ /* 0x000fe200078e00ff */
[----:B-1----:R-:W-:Y:S01]  /*15680*/  LEA R8, R47, R251, 0x7 ;  /* 0x000000fb2f087211 */ /* 0x002fe200078e38ff */
[----:B------:R1:W2:Y:S01]  /*15690*/  LDS.128 R12, [R209+0x80] ;  /* 0x00008000d10c7984 */ /* 0x0002a20000000c00 */
[----:B------:R-:W-:Y:S01]  /*156a0*/  ISETP.GE.AND P2, PT, R244, c[0x0][0x3c8], PT ;  /* 0x0000f200f4007a0c */ /* 0x000fe20003f46270 */
[----:B------:R-:W-:Y:S02]  /*156b0*/  IMAD R3, R3, c[0x0][0x3a4], R16 ;  /* 0x0000e90003037a24 */ /* 0x000fe400078e0210 */
[----:B------:R-:W-:Y:S01]  /*156c0*/  IMAD R4, R4, c[0x0][0x3f0], RZ ;  /* 0x0000fc0004047a24 */ /* 0x000fe200078e02ff */
[----:B------:R1:W3:Y:S01]  /*156d0*/  LDS.128 R16, [R209+0x880] ;  /* 0x00088000d1107984 */ /* 0x0002e20000000c00 */
[----:B------:R-:W-:Y:S01]  /*156e0*/  @P5 IMAD.HI.U32 R9, R8, c[0x0][0x4ec], RZ ;  /* 0x00013b0008095a27 */ /* 0x000fe200078e00ff */
[----:B------:R-:W-:-:S02]  /*156f0*/  IADD3 R7, R7, R3, RZ ;  /* 0x0000000307077210 */ /* 0x000fc40007ffe0ff */
[----:B------:R1:W4:Y:S01]  /*15700*/  LDS.128 R20, [R209+0x1080] ;  /* 0x00108000d1147984 */ /* 0x0003220000000c00 */
[----:B------:R-:W-:Y:S02]  /*15710*/  MOV R3, R8 ;  /* 0x0000000800037202 */ /* 0x000fe40000000f00 */
[C---:B------:R-:W-:Y:S01]  /*15720*/  IMAD.WIDE.U32 R6, R5.reuse, c[0x0][0x3e8], R6 ;  /* 0x0000fa0005067a25 */ /* 0x040fe200078e0006 */
[----:B------:R1:W1:Y:S01]  /*15730*/  LDS.128 R24, [R209+0x1880] ;  /* 0x00188000d1187984 */ /* 0x0002620000000c00 */
[----:B------:R-:W-:Y:S02]  /*15740*/  @P5 SHF.R.U32.HI R3, RZ, c[0x0][0x4f0], R9 ;  /* 0x00013c00ff035a19 */ /* 0x000fe40000011609 */
[----:B------:R-:W-:Y:S01]  /*15750*/  IMAD R5, R5, c[0x0][0x3ec], R7 ;  /* 0x0000fb0005057a24 */ /* 0x000fe200078e0207 */
[----:B------:R1:W1:Y:S01]  /*15760*/  LDS.128 R28, [R209+0x2080] ;  /* 0x00208000d11c7984 */ /* 0x0002620000000c00 */
[----:B------:R-:W-:Y:S01]  /*15770*/  IMAD R7, R2, c[0x0][0x3f4], R4 ;  /* 0x0000fd0002077a24 */ /* 0x000fe200078e0204 */
[----:B------:R-:W-:-:S02]  /*15780*/  MOV R4, R6 ;  /* 0x0000000600047202 */ /* 0x000fc40000000f00 */
[----:B------:R1:W1:Y:S01]  /*15790*/  LDS.128 R32, [R209+0x2880] ;  /* 0x00288000d1207984 */ /* 0x0002620000000c00 */
[----:B------:R-:W-:Y:S02]  /*157a0*/  SHF.R.S32.HI R6, RZ, 0x1f, R3 ;  /* 0x0000001fff067819 */ /* 0x000fe40000011403 */
[----:B------:R-:W-:Y:S01]  /*157b0*/  IMAD.WIDE.U32 R4, R2, c[0x0][0x3f0], R4 ;  /* 0x0000fc0002047a25 */ /* 0x000fe200078e0004 */
[----:B------:R1:W1:Y:S01]  /*157c0*/  LDS.128 R36, [R209+0x3080] ;  /* 0x00308000d1247984 */ /* 0x0002620000000c00 */
[----:B------:R-:W-:-:S03]  /*157d0*/  IADD3 R2, -R3, RZ, RZ ;  /* 0x000000ff03027210 */ /* 0x000fc60007ffe1ff */
[----:B------:R1:W1:Y:S01]  /*157e0*/  LDS.128 R40, [R209+0x3880] ;  /* 0x00388000d1287984 */ /* 0x0002620000000c00 */
[----:B------:R-:W-:Y:S01]  /*157f0*/  IADD3 R5, R5, R7, RZ ;  /* 0x0000000705057210 */ /* 0x000fe20007ffe0ff */
[----:B------:R-:W-:Y:S02]  /*15800*/  IMAD R7, R6, c[0x0][0x3e0], RZ ;  /* 0x0000f80006077a24 */ /* 0x000fe400078e02ff */
[----:B------:R-:W5:Y:S01]  /*15810*/  S2R R11, SR_TID.X ;  /* 0x00000000000b7919 */ /* 0x000f620000002100 */
        /* <DEDUP_REMOVED lines=8> */
[----:B------:R-:W-:Y:S02]  /*158a0*/  LEA R6, P0, R2, c[0x0][0x380], 0x1 ;  /* 0x0000e00002067a11 */ /* 0x000fe400078008ff */
[----:B-----5:R-:W-:Y:S02]  /*158b0*/  SHF.R.S32.HI R10, RZ, 0x1f, R11 ;  /* 0x0000001fff0a7819 */ /* 0x020fe4000001140b */
[----:B------:R-:W-:Y:S02]  /*158c0*/  IADD3 R3, R3, R4, RZ ;  /* 0x0000000403037210 */ /* 0x000fe40007ffe0ff */
[----:B------:R-:W-:Y:S02]  /*158d0*/  LEA.HI R10, R10, R11, RZ, 0x3 ;  /* 0x0000000b0a0a7211 */ /* 0x000fe400078f18ff */
[----:B------:R-:W-:Y:S02]  /*158e0*/  LEA.HI.X R5, R2, c[0x0][0x384], R3, 0x1, P0 ;  /* 0x0000e10002057a11 */ /* 0x000fe400000f0c03 */
[----:B------:R-:W-:-:S04]  /*158f0*/  SHF.R.S32.HI R10, RZ, 0x3, R10 ;  /* 0x00000003ff0a7819 */ /* 0x000fc8000001140a */
[----:B------:R-:W-:Y:S01]  /*15900*/  LEA R4, R47, R10, 0x7 ;  /* 0x0000000a2f047211 */ /* 0x000fe200078e38ff */
[----:B------:R-:W-:Y:S05]  /*15910*/  BRA.DIV ~URZ, `(.L_x_352) ;  /* 0x00004a227f007947 */ /* 0x000fea000b800000 */
[----:B-1234-:R1:W2:Y:S02]  /*15920*/  SHFL.IDX PT, R7, R5, RZ, 0x181f ;  /* 0x00181fff05077589 */ /* 0x01e2a400000e0000 */
.L_x_436:
[----:B------:R-:W-:Y:S05]  /*15930*/  BRA.DIV ~URZ, `(.L_x_353) ;  /* 0x00004a727f007947 */ /* 0x000fea000b800000 */
[----:B------:R3:W4:Y:S02]  /*15940*/  SHFL.IDX PT, R2, R6, RZ, 0x181f ;  /* 0x00181fff06027589 */ /* 0x00072400000e0000 */
.L_x_437:
[----:B------:R-:W-:-:S13]  /*15950*/  ISETP.GE.OR P0, PT, R4, R0, P2 ;  /* 0x000000000400720c */ /* 0x000fda0001706670 */
[----:B----4-:R-:W-:-:S04]  /*15960*/  @!P0 LEA R2, P1, R244, R2, 0x1 ;  /* 0x00000002f4028211 */ /* 0x010fc800078208ff */
[----:B--2---:R-:W-:-:S05]  /*15970*/  @!P0 LEA.HI.X R3, R244, R7, R245, 0x1, P1 ;  /* 0x00000007f4038211 */ /* 0x004fca00008f0cf5 */
[----:B------:R2:W-:Y:S01]  /*15980*/  @!P0 ST.E.128 [R2.64], R12 ;  /* 0x0000000c02008985 */ /* 0x0005e2000c101d08 */
[----:B------:R-:W-:Y:S05]  /*15990*/  BRA.DIV ~URZ, `(.L_x_354) ;  /* 0x00004a827f007947 */ /* 0x000fea000b800000 */
[----:B------:R4:W1:Y:S04]  /*159a0*/  SHFL.IDX PT, R7, R5, 0x1, 0x181f ;  /* 0x00381f0005077f89 */ /* 0x00086800000e0000 */
[----:B--2---:R4:W2:Y:S02]  /*159b0*/  SHFL.IDX PT, R2, R6, 0x1, 0x181f ;  /* 0x00381f0006027f89 */ /* 0x0048a400000e0000 */
.L_x_438:
[----:B------:R-:W-:-:S04]  /*159c0*/  IADD3 R3, R4, 0x10, RZ ;  /* 0x0000001004037810 */ /* 0x000fc80007ffe0ff */
[----:B------:R-:W-:-:S13]  /*159d0*/  ISETP.GE.OR P0, PT, R3, R0, P2 ;  /* 0x000000000300720c */ /* 0x000fda0001706670 */
[----:B--2---:R-:W-:-:S04]  /*159e0*/  @!P0 LEA R2, P1, R244, R2, 0x1 ;  /* 0x00000002f4028211 */ /* 0x004fc800078208ff */
[----:B-1----:R-:W-:-:S05]  /*159f0*/  @!P0 LEA.HI.X R3, R244, R7, R245, 0x1, P1 ;  /* 0x00000007f4038211 */ /* 0x002fca00008f0cf5 */
[----:B------:R1:W-:Y:S01]  /*15a00*/  @!P0 ST.E.128 [R2.64], R16 ;  /* 0x0000001002008985 */ /* 0x0003e2000c101d08 */
[----:B------:R-:W-:Y:S05]  /*15a10*/  BRA.DIV ~URZ, `(.L_x_355) ;  /* 0x00004ad27f007947 */ /* 0x000fea000b800000 */
[----:B------:R2:W1:Y:S02]  /*15a20*/  SHFL.IDX PT, R7, R5, 0x2, 0x181f ;  /* 0x00581f0005077f89 */ /* 0x00046400000e0000 */
.L_x_439:
[----:B------:R-:W-:Y:S05]  /*15a30*/  BRA.DIV ~URZ, `(.L_x_356) ;  /* 0x00004b227f007947 */ /* 0x000fea000b800000 */
[----:B-1----:R1:W2:Y:S02]  /*15a40*/  SHFL.IDX PT, R2, R6, 0x2, 0x181f ;  /* 0x00581f0006027f89 */ /* 0x0022a400000e0000 */
.L_x_440:
[----:B------:R-:W-:-:S04]  /*15a50*/  IADD3 R3, R4, 0x20, RZ ;  /* 0x0000002004037810 */ /* 0x000fc80007ffe0ff */
[----:B------:R-:W-:-:S13]  /*15a60*/  ISETP.GE.OR P0, PT, R3, R0, P2 ;  /* 0x000000000300720c */ /* 0x000fda0001706670 */
[----:B--2---:R-:W-:-:S04]  /*15a70*/  @!P0 LEA R2, P1, R244, R2, 0x1 ;  /* 0x00000002f4028211 */ /* 0x004fc800078208ff */
[----:B------:R-:W-:-:S05]  /*15a80*/  @!P0 LEA.HI.X R3, R244, R7, R245, 0x1, P1 ;  /* 0x00000007f4038211 */ /* 0x000fca00008f0cf5 */
[----:B------:R2:W-:Y:S01]  /*15a90*/  @!P0 ST.E.128 [R2.64], R20 ;  /* 0x0000001402008985 */ /* 0x0005e2000c101d08 */
[----:B------:R-:W-:Y:S05]  /*15aa0*/  BRA.DIV ~URZ, `(.L_x_357) ;  /* 0x00004b227f007947 */ /* 0x000fea000b800000 */
[----:B------:R1:W2:Y:S04]  /*15ab0*/  SHFL.IDX PT, R7, R5, 0x3, 0x181f ;  /* 0x00781f0005077f89 */ /* 0x0002a800000e0000 */
[----:B--2---:R1:W2:Y:S02]  /*15ac0*/  SHFL.IDX PT, R2, R6, 0x3, 0x181f ;  /* 0x00781f0006027f89 */ /* 0x0042a400000e0000 */
.L_x_441:
[----:B------:R-:W-:-:S04]  /*15ad0*/  IADD3 R3, R4, 0x30, RZ ;  /* 0x0000003004037810 */ /* 0x000fc80007ffe0ff */
[----:B------:R-:W-:-:S13]  /*15ae0*/  ISETP.GE.OR P0, PT, R3, R0, P2 ;  /* 0x000000000300720c */ /* 0x000fda0001706670 */
[----:B--2---:R-:W-:-:S04]  /*15af0*/  @!P0 LEA R2, P1, R244, R2, 0x1 ;  /* 0x00000002f4028211 */ /* 0x004fc800078208ff */
[----:B------:R-:W-:-:S05]  /*15b00*/  @!P0 LEA.HI.X R3, R244, R7, R245, 0x1, P1 ;  /* 0x00000007f4038211 */ /* 0x000fca00008f0cf5 */
[----:B------:R2:W-:Y:S01]  /*15b10*/  @!P0 ST.E.128 [R2.64], R24 ;  /* 0x0000001802008985 */ /* 0x0005e2000c101d08 */
[----:B------:R-:W-:Y:S05]  /*15b20*/  BRA.DIV ~URZ, `(.L_x_358) ;  /* 0x00004b727f007947 */ /* 0x000fea000b800000 */
[----:B------:R1:W2:Y:S02]  /*15b30*/  SHFL.IDX PT, R7, R5, 0x4, 0x181f ;  /* 0x00981f0005077f89 */ /* 0x0002a400000e0000 */
.L_x_442:
[----:B------:R-:W-:Y:S05]  /*15b40*/  BRA.DIV ~URZ, `(.L_x_359) ;  /* 0x00004bc27f007947 */ /* 0x000fea000b800000 */
[----:B--2---:R2:W1:Y:S02]  /*15b50*/  SHFL.IDX PT, R2, R6, 0x4, 0x181f ;  /* 0x00981f0006027f89 */ /* 0x00446400000e0000 */
.L_x_443:
[----:B------:R-:W-:-:S04]  /*15b60*/  IADD3 R3, R4, 0x40, RZ ;  /* 0x0000004004037810 */ /* 0x000fc80007ffe0ff */
[----:B------:R-:W-:-:S13]  /*15b70*/  ISETP.GE.OR P0, PT, R3, R0, P2 ;  /* 0x000000000300720c */ /* 0x000fda0001706670 */
[----:B-1----:R-:W-:-:S04]  /*15b80*/  @!P0 LEA R2, P1, R244, R2, 0x1 ;  /* 0x00000002f4028211 */ /* 0x002fc800078208ff */
[----:B------:R-:W-:-:S05]  /*15b90*/  @!P0 LEA.HI.X R3, R244, R7, R245, 0x1, P1 ;  /* 0x00000007f4038211 */ /* 0x000fca00008f0cf5 */
[----:B------:R1:W-:Y:S01]  /*15ba0*/  @!P0 ST.E.128 [R2.64], R28 ;  /* 0x0000001c02008985 */ /* 0x0003e2000c101d08 */
[----:B------:R-:W-:Y:S05]  /*15bb0*/  BRA.DIV ~URZ, `(.L_x_360) ;  /* 0x00004bc27f007947 */ /* 0x000fea000b800000 */
[----:B------:R1:W2:Y:S04]  /*15bc0*/  SHFL.IDX PT, R7, R5, 0x5, 0x181f ;  /* 0x00b81f0005077f89 */ /* 0x0002a800000e0000 */
[----:B-1----:R1:W3:Y:S02]  /*15bd0*/  SHFL.IDX PT, R2, R6, 0x5, 0x181f ;  /* 0x00b81f0006027f89 */ /* 0x0022e400000e0000 */
.L_x_444:
[----:B------:R-:W-:-:S04]  /*15be0*/  IADD3 R3, R4, 0x50, RZ ;  /* 0x0000005004037810 */ /* 0x000fc80007ffe0ff */
[----:B------:R-:W-:-:S13]  /*15bf0*/  ISETP.GE.OR P0, PT, R3, R0, P2 ;  /* 0x000000000300720c */ /* 0x000fda0001706670 */
[----:B---3--:R-:W-:-:S04]  /*15c00*/  @!P0 LEA R2, P1, R244, R2, 0x1 ;  /* 0x00000002f4028211 */ /* 0x008fc800078208ff */
[----:B--2---:R-:W-:-:S05]  /*15c10*/  @!P0 LEA.HI.X R3, R244, R7, R245, 0x1, P1 ;  /* 0x00000007f4038211 */ /* 0x004fca00008f0cf5 */
[----:B------:R2:W-:Y:S01]  /*15c20*/  @!P0 ST.E.128 [R2.64], R32 ;  /* 0x0000002002008985 */ /* 0x0005e2000c101d08 */
[----:B------:R-:W-:Y:S05]  /*15c30*/  BRA.DIV ~URZ, `(.L_x_361) ;  /* 0x00004c127f007947 */ /* 0x000fea000b800000 */
[----:B------:R3:W1:Y:S02]  /*15c40*/  SHFL.IDX PT, R7, R5, 0x6, 0x181f ;  /* 0x00d81f0005077f89 */ /* 0x00066400000e0000 */
.L_x_445:
[----:B------:R-:W-:Y:S05]  /*15c50*/  BRA.DIV ~URZ, `(.L_x_362) ;  /* 0x00004c627f007947 */ /* 0x000fea000b800000 */
[----:B--2---:R2:W3:Y:S02]  /*15c60*/  SHFL.IDX PT, R2, R6, 0x6, 0x181f ;  /* 0x00d81f0006027f89 */ /* 0x0044e400000e0000 */
.L_x_446:
[----:B------:R-:W-:-:S04]  /*15c70*/  IADD3 R3, R4, 0x60, RZ ;  /* 0x0000006004037810 */ /* 0x000fc80007ffe0ff */
[----:B------:R-:W-:-:S13]  /*15c80*/  ISETP.GE.OR P0, PT, R3, R0, P2 ;  /* 0x000000000300720c */ /* 0x000fda0001706670 */
[----:B---3--:R-:W-:-:S04]  /*15c90*/  @!P0 LEA R2, P1, R244, R2, 0x1 ;  /* 0x00000002f4028211 */ /* 0x008fc800078208ff */
[----:B-1----:R-:W-:-:S05]  /*15ca0*/  @!P0 LEA.HI.X R3, R244, R7, R245, 0x1, P1 ;  /* 0x00000007f4038211 */ /* 0x002fca00008f0cf5 */
[----:B------:R1:W-:Y:S01]  /*15cb0*/  @!P0 ST.E.128 [R2.64], R36 ;  /* 0x0000002402008985 */ /* 0x0003e2000c101d08 */
[----:B------:R-:W-:Y:S05]  /*15cc0*/  BRA.DIV ~URZ, `(.L_x_363) ;  /* 0x00004c627f007947 */ /* 0x000fea000b800000 */
[----:B----4-:R-:W3:Y:S04]  /*15cd0*/  SHFL.IDX PT, R5, R5, 0x7, 0x181f ;  /* 0x00f81f0005057f89 */ /* 0x010ee800000e0000 */
[----:B-1----:R1:W4:Y:S02]  /*15ce0*/  SHFL.IDX PT, R3, R6, 0x7, 0x181f ;  /* 0x00f81f0006037f89 */ /* 0x00232400000e0000 */
.L_x_447:
[----:B------:R-:W-:-:S04]  /*15cf0*/  IADD3 R2, R4, 0x70, RZ ;  /* 0x0000007004027810 */ /* 0x000fc80007ffe0ff */
[----:B------:R-:W-:-:S13]  /*15d00*/  ISETP.GE.OR P0, PT, R2, R0, P2 ;  /* 0x000000000200720c */ /* 0x000fda0001706670 */
[----:B------:R-:W-:Y:S05]  /*15d10*/  @P0 BRA `(.L_x_364) ;  /* 0x00001c1000000947 */ /* 0x000fea0003800000 */
[----:B----4-:R-:W-:-:S04]  /*15d20*/  LEA R2, P0, R244, R3, 0x1 ;  /* 0x00000003f4027211 */ /* 0x010fc800078008ff */
[----:B---3--:R-:W-:-:S05]  /*15d30*/  LEA.HI.X R3, R244, R5, R245, 0x1, P0 ;  /* 0x00000005f4037211 */ /* 0x008fca00000f0cf5 */
[----:B------:R3:W-:Y:S01]  /*15d40*/  ST.E.128 [R2.64], R40 ;  /* 0x0000002802007985 */ /* 0x0007e2000c101d08 */
[----:B------:R-:W-:Y:S05]  /*15d50*/  BRA `(.L_x_364) ;  /* 0x00001bd000007947 */ /* 0x000fea0003800000 */
.L_x_351:
[----:B-1----:R-:W2:Y:S01]  /*15d60*/  LDL.LU R9, [R1+0x80] ;  /* 0x0000800001097983 */ /* 0x002ea20000300800 */
[----:B------:R-:W-:Y:S01]  /*15d70*/  IMAD R16, R16, c[0x0][0x408], RZ ;  /* 0x0001020010107a24 */ /* 0x000fe200078e02ff */
[----:B------:R-:W-:Y:S01]  /*15d80*/  SHF.R.S32.HI R0, RZ, 0x1f, R2 ;  /* 0x0000001fff007819 */ /* 0x000fe20000011402 */
[----:B------:R-:W-:-:S04]  /*15d90*/  IMAD.WIDE.U32 R6, R3, c[0x0][0x408], RZ ;  /* 0x0001020003067a25 */ /* 0x000fc800078e00ff */
[----:B------:R-:W-:Y:S02]  /*15da0*/  IMAD R3, R3, c[0x0][0x40c], R16 ;  /* 0x0001030003037a24 */ /* 0x000fe400078e0210 */
[----:B------:R-:W-:Y:S02]  /*15db0*/  IMAD R0, R0, c[0x0][0x440], RZ ;  /* 0x0001100000007a24 */ /* 0x000fe400078e02ff */
[----:B------:R-:W-:Y:S01]  /*15dc0*/  @P5 IMAD.HI.U32 R8, R4, c[0x0][0x4ec], RZ ;  /* 0x00013b0004085a27 */ /* 0x000fe200078e00ff */
[----:B------:R-:W-:-:S05]  /*15dd0*/  IADD3 R7, R7, R3, RZ ;  /* 0x0000000307077210 */ /* 0x000fca0007ffe0ff */
        /* <DEDUP_REMOVED lines=25> */
.L_x_448:
[----:B------:R-:W-:Y:S05]  /*15f70*/  BRA.DIV ~URZ, `(.L_x_366) ;  /* 0x00004af27f007947 */ /* 0x000fea000b800000 */
[----:B------:R3:W4:Y:S02]  /*15f80*/  SHFL.IDX PT, R0, R12, RZ, 0x1c1f ;  /* 0x001c1fff0c007589 */ /* 0x00072400000e0000 */
.L_x_449:
        /* <DEDUP_REMOVED lines=21> */
[----:B------:R-:W-:Y:S01]  /*160e0*/  @!P0 IMAD.MOV.U32 R3, RZ, RZ, R4 ;  /* 0x000000ffff038224 */ /* 0x000fe200078e0004 */
[----:B--2---:R-:W-:-:S03]  /*160f0*/  ISETP.GE.AND P5, PT, R19, c[0x0][0x3c8], PT ;  /* 0x0000f20013007a0c */ /* 0x004fc60003fa6270 */
[----:B------:R-:W-:Y:S01]  /*16100*/  @!P0 IMAD.WIDE R6, R6, 0x4, R2 ;  /* 0x0000000406068825 */ /* 0x000fe200078e0202 */
[C---:B------:R-:W-:Y:S02]  /*16110*/  @!P1 LEA R2, P3, R8.reuse, R0, 0x2 ;  /* 0x0000000008029211 */ /* 0x040fe400078610ff */
[----:B------:R-:W-:Y:S02]  /*16120*/  ISETP.GE.AND P4, PT, R17, c[0x0][0x3c8], PT ;  /* 0x0000f20011007a0c */ /* 0x000fe40003f86270 */
[----:B------:R2:W-:Y:S01]  /*16130*/  @!P0 ST.E.64 [R6.64], R74 ;  /* 0x0000004a06008985 */ /* 0x0005e2000c101b08 */
[----:B------:R-:W-:Y:S02]  /*16140*/  @!P1 LEA.HI.X R3, R8, R4, R9, 0x2, P3 ;  /* 0x0000000408039211 */ /* 0x000fe400018f1409 */
[----:B------:R-:W-:Y:S02]  /*16150*/  @!P2 LEA R8, P0, R21, R0, 0x2 ;  /* 0x000000001508a211 */ /* 0x000fe400078010ff */
[----:B------:R-:W-:-:S02]  /*16160*/  ISETP.GE.AND P3, PT, R15, c[0x0][0x3c8], PT ;  /* 0x0000f2000f007a0c */ /* 0x000fc40003f66270 */
[----:B------:R-:W-:Y:S01]  /*16170*/  @!P2 LEA.HI.X R9, R21, R4, R22, 0x2, P0 ;  /* 0x000000041509a211 */ /* 0x000fe200000f1416 */
[----:B------:R3:W-:Y:S04]  /*16180*/  @!P1 ST.E.64 [R2.64], R76 ;  /* 0x0000004c02009985 */ /* 0x0007e8000c101b08 */
[----:B------:R4:W-:Y:S01]  /*16190*/  @!P2 ST.E.64 [R8.64], R78 ;  /* 0x0000004e0800a985 */ /* 0x0009e2000c101b08 */
[----:B------:R-:W-:Y:S02]  /*161a0*/  ISETP.GE.AND P2, PT, R13, c[0x0][0x3c8], PT ;  /* 0x0000f2000d007a0c */ /* 0x000fe40003f46270 */
[----:B------:R-:W-:Y:S02]  /*161b0*/  ISETP.GE.AND P1, PT, R10, c[0x0][0x3c8], PT ;  /* 0x0000f2000a007a0c */ /* 0x000fe40003f26270 */
[----:B--2---:R-:W-:-:S04]  /*161c0*/  @!P5 LEA R6, P0, R19, R0, 0x2 ;  /* 0x000000001306d211 */ /* 0x004fc800078010ff */
[----:B------:R-:W-:Y:S02]  /*161d0*/  @!P5 LEA.HI.X R7, R19, R4, R20, 0x2, P0 ;  /* 0x000000041307d211 */ /* 0x000fe400000f1414 */
[----:B---3--:R-:W-:-:S04]  /*161e0*/  @!P4 LEA R2, P0, R17, R0, 0x2 ;  /* 0x000000001102c211 */ /* 0x008fc800078010ff */
[----:B------:R-:W-:Y:S02]  /*161f0*/  @!P4 LEA.HI.X R3, R17, R4, R18, 0x2, P0 ;  /* 0x000000041103c211 */ /* 0x000fe400000f1412 */
[C---:B----4-:R-:W-:Y:S01]  /*16200*/  @!P3 LEA R8, P0, R15.reuse, R0, 0x2 ;  /* 0x000000000f08b211 */ /* 0x050fe200078010ff */
[----:B------:R2:W-:Y:S03]  /*16210*/  @!P5 ST.E.64 [R6.64], R80 ;  /* 0x000000500600d985 */ /* 0x0005e6000c101b08 */
[----:B------:R-:W-:Y:S01]  /*16220*/  @!P3 LEA.HI.X R9, R15, R4, R16, 0x2, P0 ;  /* 0x000000040f09b211 */ /* 0x000fe200000f1410 */
[----:B------:R3:W-:Y:S04]  /*16230*/  @!P4 ST.E.64 [R2.64], R66 ;  /* 0x000000420200c985 */ /* 0x0007e8000c101b08 */
[----:B------:R4:W-:Y:S01]  /*16240*/  @!P3 ST.E.64 [R8.64], R90 ;  /* 0x0000005a0800b985 */ /* 0x0009e2000c101b08 */
[----:B--2---:R-:W-:-:S04]  /*16250*/  @!P2 LEA R6, P0, R13, R0, 0x2 ;  /* 0x000000000d06a211 */ /* 0x004fc800078010ff */
[----:B------:R-:W-:Y:S02]  /*16260*/  @!P2 LEA.HI.X R7, R13, R4, R14, 0x2, P0 ;  /* 0x000000040d07a211 */ /* 0x000fe400000f140e */
[----:B---3--:R-:W-:-:S04]  /*16270*/  @!P1 LEA R2, P0, R10, R0, 0x2 ;  /* 0x000000000a029211 */ /* 0x008fc800078010ff */
[----:B------:R-:W-:Y:S01]  /*16280*/  @!P1 LEA.HI.X R3, R10, R4, R11, 0x2, P0 ;  /* 0x000000040a039211 */ /* 0x000fe200000f140b */
[----:B------:R4:W-:Y:S04]  /*16290*/  @!P2 ST.E.64 [R6.64], R82 ;  /* 0x000000520600a985 */ /* 0x0009e8000c101b08 */
[----:B------:R4:W-:Y:S04]  /*162a0*/  @!P1 ST.E.64 [R2.64], R64 ;  /* 0x0000004002009985 */ /* 0x0009e8000c101b08 */
.L_x_368:
[----:B------:R-:W-:Y:S05]  /*162b0*/  BSYNC B0 ;  /* 0x0000000000007941 */ /* 0x000fea0003800000 */
.L_x_367:
[----:B------:R-:W-:Y:S05]  /*162c0*/  BRA.DIV ~URZ, `(.L_x_369) ;  /* 0x000048127f007947 */ /* 0x000fea000b800000 */
[----:B--2---:R2:W1:Y:S04]  /*162d0*/  SHFL.IDX PT, R4, R5, 0x1, 0x1c1f ;  /* 0x003c1f0005047f89 */ /* 0x00446800000e0000 */
[----:B----4-:R2:W4:Y:S02]  /*162e0*/  SHFL.IDX PT, R0, R12, 0x1, 0x1c1f ;  /* 0x003c1f000c007f89 */ /* 0x01052400000e0000 */
.L_x_450:
        /* <DEDUP_REMOVED lines=22> */
[----:B----4-:R-:W-:-:S03]  /*16450*/  ISETP.GE.AND P4, PT, R10, c[0x0][0x3c8], PT ;  /* 0x0000f2000a007a0c */ /* 0x010fc60003f86270 */
[----:B------:R-:W-:Y:S01]  /*16460*/  @!P1 IMAD.WIDE R6, R23, 0x4, R6 ;  /* 0x0000000417069825 */ /* 0x000fe200078e0206 */
[C---:B------:R-:W-:Y:S02]  /*16470*/  @!P0 LEA R2, P3, R21.reuse, R0, 0x2 ;  /* 0x0000000015028211 */ /* 0x040fe400078610ff */
[----:B------:R-:W-:Y:S02]  /*16480*/  ISETP.GE.AND P5, PT, R8, c[0x0][0x3c8], PT ;  /* 0x0000f20008007a0c */ /* 0x000fe40003fa6270 */
[----:B------:R1:W-:Y:S01]  /*16490*/  @!P1 ST.E.64 [R6.64], R130 ;  /* 0x0000008206009985 */ /* 0x0003e2000c101b08 */
[----:B------:R-:W-:Y:S02]  /*164a0*/  @!P0 LEA.HI.X R3, R21, R4, R22, 0x2, P3 ;  /* 0x0000000415038211 */ /* 0x000fe400018f1416 */
[----:B------:R-:W-:-:S03]  /*164b0*/  ISETP.GE.AND P3, PT, R17, c[0x0][0x3c8], PT ;  /* 0x0000f20011007a0c */ /* 0x000fc60003f66270 */
[----:B------:R2:W-:Y:S01]  /*164c0*/  @!P0 ST.E.64 [R2.64], R134 ;  /* 0x0000008602008985 */ /* 0x0005e2000c101b08 */
[----:B-1----:R-:W-:-:S04]  /*164d0*/  @!P2 LEA R6, P1, R19, R0, 0x2 ;  /* 0x000000001306a211 */ /* 0x002fc800078210ff */
[----:B------:R-:W-:Y:S02]  /*164e0*/  @!P2 LEA.HI.X R7, R19, R4, R20, 0x2, P1 ;  /* 0x000000041307a211 */ /* 0x000fe400008f1414 */
[----:B--2---:R-:W-:-:S03]  /*164f0*/  @!P4 LEA R2, P0, R10, R0, 0x2 ;  /* 0x000000000a02c211 */ /* 0x004fc600078010ff */
[----:B------:R1:W-:Y:S01]  /*16500*/  @!P2 ST.E.64 [R6.64], R132 ;  /* 0x000000840600a985 */ /* 0x0003e2000c101b08 */
[----:B------:R-:W-:Y:S02]  /*16510*/  ISETP.GE.AND P2, PT, R15, c[0x0][0x3c8], PT ;  /* 0x0000f2000f007a0c */ /* 0x000fe40003f46270 */
[----:B------:R-:W-:Y:S02]  /*16520*/  @!P4 LEA.HI.X R3, R10, R4, R11, 0x2, P0 ;  /* 0x000000040a03c211 */ /* 0x000fe400000f140b */
[C---:B------:R-:W-:Y:S02]  /*16530*/  @!P5 LEA R10, P0, R8.reuse, R0, 0x2 ;  /* 0x00000000080ad211 */ /* 0x040fe400078010ff */
[----:B------:R-:W-:Y:S02]  /*16540*/  ISETP.GE.AND P1, PT, R13, c[0x0][0x3c8], PT ;  /* 0x0000f2000d007a0c */ /* 0x000fe40003f26270 */
[----:B------:R-:W-:Y:S02]  /*16550*/  @!P5 LEA.HI.X R11, R8, R4, R9, 0x2, P0 ;  /* 0x00000004080bd211 */ /* 0x000fe400000f1409 */
[----:B------:R-:W-:-:S04]  /*16560*/  @!P3 LEA R8, P0, R17, R0, 0x2 ;  /* 0x000000001108b211 */ /* 0x000fc800078010ff */
[----:B------:R-:W-:Y:S01]  /*16570*/  @!P3 LEA.HI.X R9, R17, R4, R18, 0x2, P0 ;  /* 0x000000041109b211 */ /* 0x000fe200000f1412 */
[----:B------:R2:W-:Y:S01]  /*16580*/  @!P4 ST.E.64 [R2.64], R136 ;  /* 0x000000880200c985 */ /* 0x0005e2000c101b08 */
[----:B-1----:R-:W-:-:S04]  /*16590*/  @!P2 LEA R6, P0, R15, R0, 0x2 ;  /* 0x000000000f06a211 */ /* 0x002fc800078010ff */
[----:B------:R-:W-:Y:S01]  /*165a0*/  @!P2 LEA.HI.X R7, R15, R4, R16, 0x2, P0 ;  /* 0x000000040f07a211 */ /* 0x000fe200000f1410 */
[----:B------:R1:W-:Y:S04]  /*165b0*/  @!P5 ST.E.64 [R10.64], R140 ;  /* 0x0000008c0a00d985 */ /* 0x0003e8000c101b08 */
[----:B------:R1:W-:Y:S01]  /*165c0*/  @!P3 ST.E.64 [R8.64], R138 ;  /* 0x0000008a0800b985 */ /* 0x0003e2000c101b08 */
[----:B--2---:R-:W-:-:S04]  /*165d0*/  @!P1 LEA R2, P0, R13, R0, 0x2 ;  /* 0x000000000d029211 */ /* 0x004fc800078010ff */
[----:B------:R-:W-:Y:S01]  /*165e0*/  @!P1 LEA.HI.X R3, R13, R4, R14, 0x2, P0 ;  /* 0x000000040d039211 */ /* 0x000fe200000f140e */
[----:B------:R1:W-:Y:S04]  /*165f0*/  @!P2 ST.E.64 [R6.64], R128 ;  /* 0x000000800600a985 */ /* 0x0003e8000c101b08 */
[----:B------:R1:W-:Y:S04]  /*16600*/  @!P1 ST.E.64 [R2.64], R72 ;  /* 0x0000004802009985 */ /* 0x0003e8000c101b08 */
.L_x_371:
[----:B------:R-:W-:Y:S05]  /*16610*/  BSYNC B0 ;  /* 0x0000000000007941 */ /* 0x000fea0003800000 */
.L_x_370:
[----:B------:R-:W-:Y:S05]  /*16620*/  BRA.DIV ~URZ, `(.L_x_372) ;  /* 0x000045827f007947 */ /* 0x000fea000b800000 */
[----:B-1----:R1:W2:Y:S02]  /*16630*/  SHFL.IDX PT, R4, R5, 0x2, 0x1c1f ;  /* 0x005c1f0005047f89 */ /* 0x0022a400000e0000 */
.L_x_451:
[----:B------:R-:W-:Y:S05]  /*16640*/  BRA.DIV ~URZ, `(.L_x_373) ;  /* 0x000045d27f007947 */ /* 0x000fea000b800000 */
[----:B----4-:R4:W1:Y:S02]  /*16650*/  SHFL.IDX PT, R0, R12, 0x2, 0x1c1f ;  /* 0x005c1f000c007f89 */ /* 0x01086400000e0000 */
.L_x_452:
[----:B------:R-:W5:Y:S01]  /*16660*/  LDL R2, [R1+0x70] ;  /* 0x0000700001027983 */ /* 0x000f620000100800 */
[----:B------:R-:W-:Y:S01]  /*16670*/  BSSY B0, `(.L_x_374) ;  /* 0x0000033000007945 */ /* 0x000fe20003800000 */
[----:B-----5:R-:W-:-:S13]  /*16680*/  LOP3.LUT P0, RZ, R2, 0x1, RZ, 0xc0, !PT ;  /* 0x0000000102ff7812 */ /* 0x020fda000780c0ff */
        /* <DEDUP_REMOVED lines=18> */
[----:B----4-:R-:W-:Y:S02]  /*167b0*/  ISETP.GE.AND P4, PT, R21, c[0x0][0x3c8], PT ;  /* 0x0000f20015007a0c */ /* 0x010fe40003f86270 */
[----:B--2---:R-:W-:-:S07]  /*167c0*/  ISETP.GE.AND P5, PT, R10, c[0x0][0x3c8], PT ;  /* 0x0000f2000a007a0c */ /* 0x004fce0003fa6270 */
[----:B-1----:R-:W-:Y:S02]  /*167d0*/  @!P1 IMAD.MOV.U32 R6, RZ, RZ, R0 ;  /* 0x000000ffff069224 */ /* 0x002fe400078e0000 */
[----:B------:R-:W-:Y:S01]  /*167e0*/  @!P1 IMAD.MOV.U32 R7, RZ, RZ, R4 ;  /* 0x000000ffff079224 */ /* 0x000fe200078e0004 */
[----:B------:R-:W-:-:S03]  /*167f0*/  @!P0 LEA R2, P2, R23, R0, 0x2 ;  /* 0x0000000017028211 */ /* 0x000fc600078410ff */
[----:B------:R-:W-:Y:S01]  /*16800*/  @!P1 IMAD.WIDE R8, R8, 0x4, R6 ;  /* 0x0000000408089825 */ /* 0x000fe200078e0206 */
[----:B------:R-:W-:Y:S02]  /*16810*/  @!P0 LEA.HI.X R3, R23, R4, R24, 0x2, P2 ;  /* 0x0000000417038211 */ /* 0x000fe400010f1418 */
[----:B------:R-:W-:Y:S02]  /*16820*/  ISETP.GE.AND P2, PT, R17, c[0x0][0x3c8], PT ;  /* 0x0000f20011007a0c */ /* 0x000fe40003f46270 */
[----:B------:R-:W-:Y:S01]  /*16830*/  @!P1 ST.E.64 [R8.64], R42 ;  /* 0x0000002a08009985 */ /* 0x000fe2000c101b08 */
[----:B------:R-:W-:Y:S02]  /*16840*/  @!P4 LEA R6, P6, R21, R0, 0x2 ;  /* 0x000000001506c211 */ /* 0x000fe400078c10ff */
[----:B------:R-:W-:Y:S01]  /*16850*/  ISETP.GE.AND P3, PT, R19, c[0x0][0x3c8], PT ;  /* 0x0000f20013007a0c */ /* 0x000fe20003f66270 */
[----:B------:R1:W-:Y:S01]  /*16860*/  @!P0 ST.E.64 [R2.64], R32 ;  /* 0x0000002002008985 */ /* 0x0003e2000c101b08 */
[----:B------:R-:W-:-:S02]  /*16870*/  ISETP.GE.AND P1, PT, R15, c[0x0][0x3c8], PT ;  /* 0x0000f2000f007a0c */ /* 0x000fc40003f26270 */
[----:B------:R-:W-:Y:S02]  /*16880*/  ISETP.GE.AND P0, PT, R13, c[0x0][0x3c8], PT ;  /* 0x0000f2000d007a0c */ /* 0x000fe40003f06270 */
[----:B------:R-:W-:-:S05]  /*16890*/  @!P4 LEA.HI.X R7, R21, R4, R22, 0x2, P6 ;  /* 0x000000041507c211 */ /* 0x000fca00030f1416 */
[----:B------:R2:W-:Y:S01]  /*168a0*/  @!P4 ST.E.64 [R6.64], R34 ;  /* 0x000000220600c985 */ /* 0x0005e2000c101b08 */
[CC--:B-1----:R-:W-:Y:S02]  /*168b0*/  @!P5 LEA R2, P6, R10.reuse, R0.reuse, 0x2 ;  /* 0x000000000a02d211 */ /* 0x0c2fe400078c10ff */
[----:B------:R-:W-:Y:S02]  /*168c0*/  @!P2 LEA R8, P4, R17, R0, 0x2 ;  /* 0x000000001108a211 */ /* 0x000fe400078810ff */
[----:B------:R-:W-:Y:S02]  /*168d0*/  @!P5 LEA.HI.X R3, R10, R4, R11, 0x2, P6 ;  /* 0x000000040a03d211 */ /* 0x000fe400030f140b */
[----:B------:R-:W-:Y:S02]  /*168e0*/  @!P3 LEA R10, P6, R19, R0, 0x2 ;  /* 0x00000000130ab211 */ /* 0x000fe400078c10ff */
[-C--:B------:R-:W-:Y:S01]  /*168f0*/  @!P2 LEA.HI.X R9, R17, R4.reuse, R18, 0x2, P4 ;  /* 0x000000041109a211 */ /* 0x080fe200020f1412 */
[----:B------:R1:W-:Y:S01]  /*16900*/  @!P5 ST.E.64 [R2.64], R36 ;  /* 0x000000240200d985 */ /* 0x0003e2000c101b08 */
[----:B------:R-:W-:-:S02]  /*16910*/  @!P3 LEA.HI.X R11, R19, R4, R20, 0x2, P6 ;  /* 0x00000004130bb211 */ /* 0x000fc400030f1414 */
[----:B--2---:R-:W-:-:S04]  /*16920*/  @!P1 LEA R6, P5, R15, R0, 0x2 ;  /* 0x000000000f069211 */ /* 0x004fc800078a10ff */
[----:B------:R-:W-:Y:S01]  /*16930*/  @!P1 LEA.HI.X R7, R15, R4, R16, 0x2, P5 ;  /* 0x000000040f079211 */ /* 0x000fe200028f1410 */
[----:B------:R2:W-:Y:S04]  /*16940*/  @!P3 ST.E.64 [R10.64], R54 ;  /* 0x000000360a00b985 */ /* 0x0005e8000c101b08 */
[----:B------:R2:W-:Y:S04]  /*16950*/  @!P2 ST.E.64 [R8.64], R50 ;  /* 0x000000320800a985 */ /* 0x0005e8000c101b08 */
[----:B------:R2:W-:Y:S01]  /*16960*/  @!P1 ST.E.64 [R6.64], R38 ;  /* 0x0000002606009985 */ /* 0x0005e2000c101b08 */
[----:B-1----:R-:W-:-:S04]  /*16970*/  @!P0 LEA R2, P4, R13, R0, 0x2 ;  /* 0x000000000d028211 */ /* 0x002fc800078810ff */
[----:B------:R-:W-:-:S05]  /*16980*/  @!P0 LEA.HI.X R3, R13, R4, R14, 0x2, P4 ;  /* 0x000000040d038211 */ /* 0x000fca00020f140e */
[----:B------:R2:W-:Y:S04]  /*16990*/  @!P0 ST.E.64 [R2.64], R26 ;  /* 0x0000001a02008985 */ /* 0x0005e8000c101b08 */
.L_x_375:
[----:B------:R-:W-:Y:S05]  /*169a0*/  BSYNC B0 ;  /* 0x0000000000007941 */ /* 0x000fea0003800000 */
.L_x_374:
[----:B------:R-:W-:Y:S05]  /*169b0*/  BRA.DIV ~URZ, `(.L_x_376) ;  /* 0x000042d27f007947 */ /* 0x000fea000b800000 */
[----:B--2---:R2:W3:Y:S04]  /*169c0*/  SHFL.IDX PT, R4, R5, 0x3, 0x1c1f ;  /* 0x007c1f0005047f89 */ /* 0x0044e800000e0000 */
[----:B-1----:R2:W1:Y:S02]  /*169d0*/  SHFL.IDX PT, R0, R12, 0x3, 0x1c1f ;  /* 0x007c1f000c007f89 */ /* 0x00246400000e0000 */
.L_x_453:
[----:B------:R-:W5:Y:S02]  /*169e0*/  LDL R2, [R1+0x70] ;  /* 0x0000700001027983 */ /* 0x000f640000100800 */
[----:B-----5:R-:W-:-:S13]  /*169f0*/  LOP3.LUT P0, RZ, R2, 0x2, RZ, 0xc0, !PT ;  /* 0x0000000202ff7812 */ /* 0x020fda000780c0ff */
[----:B------:R-:W-:Y:S05]  /*16a00*/  @P0 BRA `(.L_x_364) ;  /* 0x00000f2000000947 */ /* 0x000fea0003800000 */
[----:B------:R-:W5:Y:S04]  /*16a10*/  LDL R6, [R1+0x74] ;  /* 0x0000740001067983 */ /* 0x000f680000100800 */
[----:B--2---:R-:W2:Y:S04]  /*16a20*/  LDL R10, [R1+0x6c] ;  /* 0x00006c00010a7983 */ /* 0x004ea80000100800 */
[----:B----4-:R-:W4:Y:S04]  /*16a30*/  LDL R18, [R1+0x64] ;  /* 0x0000640001127983 */ /* 0x010f280000100800 */
[----:B---3--:R-:W3:Y:S04]  /*16a40*/  LDL R8, [R1+0x68] ;  /* 0x0000680001087983 */ /* 0x008ee80000100800 */
[----:B------:R-:W3:Y:S04]  /*16a50*/  LDL R11, [R1+0xb8] ;  /* 0x0000b800010b7983 */ /* 0x000ee80000100800 */
        /* <DEDUP_REMOVED lines=8> */
[----:B------:R-:W3:Y:S01]  /*16ae0*/  LDL R5, [R1+0x54] ;  /* 0x0000540001057983 */ /* 0x000ee20000100800 */
[----:B-----5:R-:W-:-:S02]  /*16af0*/  ISETP.GE.AND P0, PT, R6, c[0x0][0x3c8], PT ;  /* 0x0000f20006007a0c */ /* 0x020fc40003f06270 */
[----:B--2---:R-:W-:-:S11]  /*16b00*/  ISETP.GE.AND P5, PT, R10, c[0x0][0x3c8], PT ;  /* 0x0000f2000a007a0c */ /* 0x004fd60003fa6270 */
[----:B-1----:R-:W-:Y:S02]  /*16b10*/  @!P0 IMAD.MOV.U32 R2, RZ, RZ, R0 ;  /* 0x000000ffff028224 */ /* 0x002fe400078e0000 */
[----:B------:R-:W-:Y:S01]  /*16b20*/  @!P0 IMAD.MOV.U32 R3, RZ, RZ, R4 ;  /* 0x000000ffff038224 */ /* 0x000fe200078e0004 */
[----:B----4-:R-:W-:-:S03]  /*16b30*/  ISETP.GE.AND P3, PT, R18, c[0x0][0x3c8], PT ;  /* 0x0000f20012007a0c */ /* 0x010fc60003f66270 */
[----:B------:R-:W-:Y:S01]  /*16b40*/  @!P0 IMAD.WIDE R2, R6, 0x4, R2 ;  /* 0x0000000406028825 */ /* 0x000fe200078e0202 */
[----:B---3--:R-:W-:-:S04]  /*16b50*/  ISETP.GE.AND P4, PT, R8, c[0x0][0x3c8], PT ;  /* 0x0000f20008007a0c */ /* 0x008fc80003f86270 */
[----:B------:R1:W-:Y:S01]  /*16b60*/  @!P0 ST.E.64 [R2.64], R30 ;  /* 0x0000001e02008985 */ /* 0x0003e2000c101b08 */
[----:B------:R-:W-:-:S04]  /*16b70*/  @!P5 LEA R6, P0, R10, R0, 0x2 ;  /* 0x000000000a06d211 */ /* 0x000fc800078010ff */
[----:B------:R-:W-:-:S05]  /*16b80*/  @!P5 LEA.HI.X R7, R10, R4, R11, 0x2, P0 ;  /* 0x000000040a07d211 */ /* 0x000fca00000f140b */
[----:B------:R-:W-:Y:S01]  /*16b90*/  @!P5 ST.E.64 [R6.64], R44 ;  /* 0x0000002c0600d985 */ /* 0x000fe2000c101b08 */
[-C--:B------:R-:W-:Y:S02]  /*16ba0*/  @!P3 LEA R10, P5, R18, R0.reuse, 0x2 ;  /* 0x00000000120ab211 */ /* 0x080fe400078a10ff */
[----:B------:R-:W-:Y:S02]  /*16bb0*/  ISETP.GE.AND P2, PT, R16, c[0x0][0x3c8], PT ;  /* 0x0000f20010007a0c */ /* 0x000fe40003f46270 */
[----:B------:R-:W-:Y:S02]  /*16bc0*/  ISETP.GE.AND P1, PT, R14, c[0x0][0x3c8], PT ;  /* 0x0000f2000e007a0c */ /* 0x000fe40003f26270 */
[----:B------:R-:W-:Y:S02]  /*16bd0*/  ISETP.GE.AND P0, PT, R12, c[0x0][0x3c8], PT ;  /* 0x0000f2000c007a0c */ /* 0x000fe40003f06270 */
[----:B-1----:R-:W-:-:S04]  /*16be0*/  @!P4 LEA R2, P6, R8, R0, 0x2 ;  /* 0x000000000802c211 */ /* 0x002fc800078c10ff */
[----:B------:R-:W-:-:S05]  /*16bf0*/  @!P4 LEA.HI.X R3, R8, R4, R9, 0x2, P6 ;  /* 0x000000040803c211 */ /* 0x000fca00030f1409 */
[----:B------:R1:W-:Y:S01]  /*16c00*/  @!P4 ST.E.64 [R2.64], R48 ;  /* 0x000000300200c985 */ /* 0x0003e2000c101b08 */
[----:B------:R-:W-:-:S04]  /*16c10*/  @!P2 LEA R8, P6, R16, R0, 0x2 ;  /* 0x000000001008a211 */ /* 0x000fc800078c10ff */
[----:B------:R-:W-:Y:S02]  /*16c20*/  @!P2 LEA.HI.X R9, R16, R4, R17, 0x2, P6 ;  /* 0x000000041009a211 */ /* 0x000fe400030f1411 */
[----:B-1----:R-:W-:-:S04]  /*16c30*/  P2R R2, PR, RZ, 0x20 ;  /* 0x00000020ff027803 */ /* 0x002fc80000000000 */
[----:B------:R-:W-:Y:S02]  /*16c40*/  ISETP.NE.AND P4, PT, R2, RZ, PT ;  /* 0x000000ff0200720c */ /* 0x000fe40003f85270 */
[----:B------:R-:W-:Y:S02]  /*16c50*/  @!P1 LEA R6, P5, R14, R0, 0x2 ;  /* 0x000000000e069211 */ /* 0x000fe400078a10ff */
[----:B------:R-:W-:Y:S02]  /*16c60*/  @!P3 LEA.HI.X R11, R18, R4, R19, 0x2, P4 ;  /* 0x00000004120bb211 */ /* 0x000fe400020f1413 */
[----:B------:R-:W-:Y:S02]  /*16c70*/  @!P0 LEA R2, P4, R12, R0, 0x2 ;  /* 0x000000000c028211 */ /* 0x000fe400078810ff */
[-C--:B------:R-:W-:Y:S02]  /*16c80*/  @!P1 LEA.HI.X R7, R14, R4.reuse, R15, 0x2, P5 ;  /* 0x000000040e079211 */ /* 0x080fe400028f140f */
[----:B------:R-:W-:Y:S01]  /*16c90*/  @!P0 LEA.HI.X R3, R12, R4, R13, 0x2, P4 ;  /* 0x000000040c038211 */ /* 0x000fe200020f140d */
[----:B------:R1:W-:Y:S04]  /*16ca0*/  @!P3 ST.E.64 [R10.64], R62 ;  /* 0x0000003e0a00b985 */ /* 0x0003e8000c101b08 */
[----:B------:R1:W-:Y:S04]  /*16cb0*/  @!P2 ST.E.64 [R8.64], R60 ;  /* 0x0000003c0800a985 */ /* 0x0003e8000c101b08 */
[----:B------:R1:W-:Y:S04]  /*16cc0*/  @!P1 ST.E.64 [R6.64], R52 ;  /* 0x0000003406009985 */ /* 0x0003e8000c101b08 */
[----:B------:R1:W-:Y:S01]  /*16cd0*/  @!P0 ST.E.64 [R2.64], R40 ;  /* 0x0000002802008985 */ /* 0x0003e2000c101b08 */
[----:B------:R-:W-:-:S13]  /*16ce0*/  ISETP.GE.AND P0, PT, R5, c[0x0][0x3c8], PT ;  /* 0x0000f20005007a0c */ /* 0x000fda0003f06270 */
[----:B------:R-:W-:Y:S05]  /*16cf0*/  @P0 BRA `(.L_x_364) ;  /* 0x00000c3000000947 */ /* 0x000fea0003800000 */
[----:B------:R-:W2:Y:S01]  /*16d00*/  LDL R12, [R1+0xa0] ;  /* 0x0000a000010c7983 */ /* 0x000ea20000100800 */
[----:B-1----:R-:W-:-:S04]  /*16d10*/  LEA R2, P0, R5, R0, 0x2 ;  /* 0x0000000005027211 */ /* 0x002fc800078010ff */
[----:B--2---:R-:W-:-:S05]  /*16d20*/  LEA.HI.X R3, R5, R4, R12, 0x2, P0 ;  /* 0x0000000405037211 */ /* 0x004fca00000f140c */
[----:B------:R1:W-:Y:S01]  /*16d30*/  ST.E.64 [R2.64], R28 ;  /* 0x0000001c02007985 */ /* 0x0003e2000c101b08 */
[----:B------:R-:W-:Y:S05]  /*16d40*/  BRA `(.L_x_364) ;  /* 0x00000be000007947 */ /* 0x000fea0003800000 */
.L_x_349:
[----:B------:R-:W2:Y:S04]  /*16d50*/  LDL.LU R0, [R1+0x48] ;  /* 0x0000480001007983 */ /* 0x000ea80000300800 */
[----:B------:R-:W3:Y:S01]  /*16d60*/  LDL.LU R7, [R1+0x4c] ;  /* 0x00004c0001077983 */ /* 0x000ee20000300800 */
[----:B------:R-:W-:Y:S02]  /*16d70*/  ISETP.NE.U32.AND P0, PT, RZ, c[0x0][0x508], PT ;  /* 0x00014200ff007a0c */ /* 0x000fe40003f05070 */
[----:B------:R-:W-:Y:S01]  /*16d80*/  ISETP.NE.U32.AND P3, PT, RZ, c[0x0][0x500], PT ;  /* 0x00014000ff007a0c */ /* 0x000fe20003f65070 */
[----:B------:R-:W4:Y:S01]  /*16d90*/  LDL.LU R6, [R1+0x7c] ;  /* 0x00007c0001067983 */ /* 0x000f220000300800 */
[----:B------:R-:W-:Y:S01]  /*16da0*/  ISETP.NE.AND.EX P2, PT, RZ, c[0x0][0x50c], PT, P0 ;  /* 0x00014300ff007a0c */ /* 0x000fe20003f45300 */
[----:B------:R-:W-:Y:S01]  /*16db0*/  IMAD.MOV.U32 R19, RZ, RZ, c[0x0][0x388] ;  /* 0x0000e200ff137624 */ /* 0x000fe200078e00ff */
[----:B------:R-:W-:-:S02]  /*16dc0*/  ISETP.NE.AND.EX P3, PT, RZ, c[0x0][0x504], PT, P3 ;  /* 0x00014100ff007a0c */ /* 0x000fc40003f65330 */
[----:B--2---:R-:W-:-:S09]  /*16dd0*/  IADD3 R2, P1, R0, c[0x0][0x500], RZ ;  /* 0x0001400000027a10 */ /* 0x004fd20007f3e0ff */
[----:B------:R-:W-:Y:S01]  /*16de0*/  @P2 IADD3 R4, P0, R0, c[0x0][0x508], RZ ;  /* 0x0001420000042a10 */ /* 0x000fe20007f1e0ff */
[----:B------:R-:W-:Y:S01]  /*16df0*/  IMAD.MOV.U32 R0, RZ, RZ, RZ ;  /* 0x000000ffff007224 */ /* 0x000fe200078e00ff */
        /* <DEDUP_REMOVED lines=8> */
[----:B-1----:R1:W2:Y:S04]  /*16e80*/  LDG.E R4, [R2.64] ;  /* 0x0000000802047981 */ /* 0x0022a8000c1e1900 */
[----:B-1----:R-:W2:Y:S02]  /*16e90*/  LDG.E R2, [R2.64+0x4] ;  /* 0x0000040802027981 */ /* 0x002ea4000c1e1900 */
[----:B--2--5:R-:W-:Y:S02]  /*16ea0*/  IADD3 R19, -R4, R2, RZ ;  /* 0x0000000204137210 */ /* 0x024fe40007ffe1ff */
.L_x_377:
        /* <DEDUP_REMOVED lines=31> */
[----:B------:R-:W-:-:S04]  /*170a0*/  IMAD.WIDE.U32 R6, R6, R8, RZ ;  /* 0x0000000806067225 */ /* 0x000fc800078e00ff */
[----:B------:R-:W-:Y:S01]  /*170b0*/  IMAD.IADD R11, R7, 0x1, R11 ;  /* 0x00000001070b7824 */ /* 0x000fe200078e020b */
[----:B------:R-:W-:Y:S01]  /*170c0*/  IADD3 R7, R5, R10, RZ ;  /* 0x0000000a05077210 */ /* 0x000fe20007ffe0ff */
[----:B------:R-:W-:-:S05]  /*170d0*/  @P0 IMAD.HI.U32 R20, R16, c[0x0][0x4ec], RZ ;  /* 0x00013b0010140a27 */ /* 0x000fca00078e00ff */
[----:B------:R-:W-:Y:S02]  /*170e0*/  @P0 SHF.R.U32.HI R2, RZ, c[0x0][0x4f0], R20 ;  /* 0x00013c00ff020a19 */ /* 0x000fe40000011614 */
[----:B------:R-:W-:-:S03]  /*170f0*/  IADD3 R20, P1, P0, R4, R6, R0 ;  /* 0x0000000604147210 */ /* 0x000fc6000783e000 */
[----:B------:R-:W-:Y:S01]  /*17100*/  IMAD.MOV R6, RZ, RZ, -R2 ;  /* 0x000000ffff067224 */ /* 0x000fe200078e0a02 */
[----:B------:R-:W-:Y:S02]  /*17110*/  IADD3.X R11, R7, R11, R17, P1, P0 ;  /* 0x0000000b070b7210 */ /* 0x000fe40000fe0411 */
[----:B--2---:R-:W-:-:S05]  /*17120*/  SEL R3, R22, RZ, P2 ;  /* 0x000000ff16037207 */ /* 0x004fca0001000000 */
[-C--:B-----5:R-:W-:Y:S02]  /*17130*/  IMAD R10, R15, R3.reuse, RZ ;  /* 0x000000030f0a7224 */ /* 0x0a0fe400078e02ff */
[----:B------:R-:W-:-:S04]  /*17140*/  IMAD.WIDE.U32 R4, R14, R3, RZ ;  /* 0x000000030e047225 */ /* 0x000fc800078e00ff */
[----:B------:R-:W-:Y:S01]  /*17150*/  IMAD R3, R6, c[0x0][0x4e8], R16 ;  /* 0x00013a0006037a24 */ /* 0x000fe200078e0210 */
[----:B------:R-:W-:Y:S02]  /*17160*/  IADD3 R7, R5, R10, RZ ;  /* 0x0000000a05077210 */ /* 0x000fe40007ffe0ff */
[----:B------:R-:W-:Y:S02]  /*17170*/  IADD3 R4, P1, P0, R2, R20, R4 ;  /* 0x0000001402047210 */ /* 0x000fe4000783e004 */
[----:B------:R-:W-:Y:S01]  /*17180*/  SHF.R.S32.HI R5, RZ, 0x1f, R2 ;  /* 0x0000001fff057819 */ /* 0x000fe20000011402 */
[----:B------:R-:W-:Y:S01]  /*17190*/  IMAD R2, R13, R3, RZ ;  /* 0x000000030d027224 */ /* 0x000fe200078e02ff */
[----:B------:R-:W-:Y:S02]  /*171a0*/  SHF.R.S32.HI R6, RZ, 0x1f, R3 ;  /* 0x0000001fff067819 */ /* 0x000fe40000011403 */
[----:B------:R-:W-:Y:S01]  /*171b0*/  IADD3.X R5, R5, R11, R7, P1, P0 ;  /* 0x0000000b05057210 */ /* 0x000fe20000fe0407 */
[----:B------:R-:W-:-:S02]  /*171c0*/  IMAD.MOV.U32 R7, RZ, RZ, c[0x0][0x4a8] ;  /* 0x00012a00ff077624 */ /* 0x000fc400078e00ff */
[C---:B------:R-:W-:Y:S02]  /*171d0*/  IMAD R6, R12.reuse, R6, R2 ;  /* 0x000000060c067224 */ /* 0x040fe400078e0202 */
        /* <DEDUP_REMOVED lines=9> */
.L_x_379:
[----:B------:R-:W-:Y:S05]  /*17270*/  BSYNC B0 ;  /* 0x0000000000007941 */ /* 0x000fea0003800000 */
.L_x_378:
[----:B------:R-:W-:-:S13]  /*17280*/  ISETP.GT.AND P0, PT, R18, 0x1, PT ;  /* 0x000000011200780c */ /* 0x000fda0003f04270 */
[----:B------:R-:W-:Y:S05]  /*17290*/  @P0 BRA `(.L_x_364) ;  /* 0x0000069000000947 */ /* 0x000fea0003800000 */
[----:B------:R-:W2:Y:S01]  /*172a0*/  LDL.LU R10, [R1+0x2c] ;  /* 0x00002c00010a7983 */ /* 0x000ea20000300800 */
[----:B-1----:R-:W-:Y:S01]  /*172b0*/  MOV R2, c[0x0][0x4e8] ;  /* 0x00013a0000027a02 */ /* 0x002fe20000000f00 */
[----:B------:R-:W-:Y:S01]  /*172c0*/  IMAD R4, R17, c[0x0][0x3a0], RZ ;  /* 0x0000e80011047a24 */ /* 0x000fe200078e02ff */
[----:B------:R-:W-:Y:S01]  /*172d0*/  ISETP.GE.AND P2, PT, R244, c[0x0][0x3c8], PT ;  /* 0x0000f200f4007a0c */ /* 0x000fe20003f46270 */
[----:B------:R-:W1:Y:S01]  /*172e0*/  S2R R12, SR_TID.X ;  /* 0x00000000000c7919 */ /* 0x000e620000002100 */
[----:B------:R-:W-:Y:S01]  /*172f0*/  ISETP.NE.AND P0, PT, R2, 0x1, PT ;  /* 0x000000010200780c */ /* 0x000fe20003f05270 */
[----:B------:R-:W-:-:S04]  /*17300*/  IMAD.WIDE.U32 R2, R0, c[0x0][0x3a0], RZ ;  /* 0x0000e80000027a25 */ /* 0x000fc800078e00ff */
[----:B------:R-:W-:Y:S02]  /*17310*/  IMAD R0, R0, c[0x0][0x3a4], R4 ;  /* 0x0000e90000007a24 */ /* 0x000fe400078e0204 */
[----:B------:R-:W-:-:S03]  /*17320*/  IMAD R5, R21, c[0x0][0x3f0], RZ ;  /* 0x0000fc0015057a24 */ /* 0x000fc600078e02ff */
[----:B------:R-:W-:Y:S01]  /*17330*/  IADD3 R3, R3, R0, RZ ;  /* 0x0000000003037210 */ /* 0x000fe20007ffe0ff */
[----:B------:R-:W-:-:S04]  /*17340*/  IMAD R7, R9, c[0x0][0x3f4], R5 ;  /* 0x0000fd0009077a24 */ /* 0x000fc800078e0205 */
[----:B------:R-:W-:-:S04]  /*17350*/  IMAD.WIDE.U32 R2, R8, c[0x0][0x3e8], R2 ;  /* 0x0000fa0008027a25 */ /* 0x000fc800078e0002 */
[----:B------:R-:W-:-:S04]  /*17360*/  IMAD R3, R8, c[0x0][0x3ec], R3 ;  /* 0x0000fb0008037a24 */ /* 0x000fc800078e0203 */
[----:B------:R-:W-:Y:S01]  /*17370*/  IMAD.WIDE.U32 R2, R9, c[0x0][0x3f0], R2 ;  /* 0x0000fc0009027a25 */ /* 0x000fe200078e0002 */
[----:B-1----:R-:W-:-:S04]  /*17380*/  SHF.R.S32.HI R11, RZ, 0x1f, R12 ;  /* 0x0000001fff0b7819 */ /* 0x002fc8000001140c */
[----:B------:R-:W-:Y:S02]  /*17390*/  IADD3 R3, R3, R7, RZ ;  /* 0x0000000703037210 */ /* 0x000fe40007ffe0ff */
[----:B------:R-:W-:-:S04]  /*173a0*/  LEA.HI R11, R11, R12, RZ, 0x3 ;  /* 0x0000000c0b0b7211 */ /* 0x000fc800078f18ff */
[----:B------:R-:W-:Y:S02]  /*173b0*/  SHF.R.S32.HI R11, RZ, 0x3, R11 ;  /* 0x00000003ff0b7819 */ /* 0x000fe4000001140b */
[----:B--2---:R-:W-:-:S04]  /*173c0*/  LEA R4, R10, R251, 0x7 ;  /* 0x000000fb0a047211 */ /* 0x004fc800078e38ff */
[----:B------:R-:W-:Y:S01]  /*173d0*/  MOV R0, R4 ;  /* 0x0000000400007202 */ /* 0x000fe20000000f00 */
[----:B------:R-:W-:-:S05]  /*173e0*/  @P0 IMAD.HI.U32 R6, R4, c[0x0][0x4ec], RZ ;  /* 0x00013b0004060a27 */ /* 0x000fca00078e00ff */
[----:B------:R-:W-:-:S04]  /*173f0*/  @P0 SHF.R.U32.HI R0, RZ, c[0x0][0x4f0], R6 ;  /* 0x00013c00ff000a19 */ /* 0x000fc80000011606 */
[----:B------:R-:W-:Y:S01]  /*17400*/  SHF.R.S32.HI R6, RZ, 0x1f, R0 ;  /* 0x0000001fff067819 */ /* 0x000fe20000011400 */
[C---:B------:R-:W-:Y:S01]  /*17410*/  IMAD.WIDE.U32 R2, R0.reuse, c[0x0][0x3e0], R2 ;  /* 0x0000f80000027a25 */ /* 0x040fe200078e0002 */
[----:B------:R-:W-:-:S03]  /*17420*/  IADD3 R5, -R0, RZ, RZ ;  /* 0x000000ff00057210 */ /* 0x000fc60007ffe1ff */
[----:B------:R-:W-:Y:S02]  /*17430*/  IMAD R6, R6, c[0x0][0x3e0], RZ ;  /* 0x0000f80006067a24 */ /* 0x000fe400078e02ff */
[----:B------:R-:W-:Y:S02]  /*17440*/  IMAD R4, R5, c[0x0][0x4e8], R4 ;  /* 0x00013a0005047a24 */ /* 0x000fe400078e0204 */
[----:B------:R-:W-:-:S03]  /*17450*/  IMAD R6, R0, c[0x0][0x3e4], R6 ;  /* 0x0000f90000067a24 */ /* 0x000fc600078e0206 */
[----:B------:R-:W-:Y:S02]  /*17460*/  SHF.R.S32.HI R0, RZ, 0x1f, R4 ;  /* 0x0000001fff007819 */ /* 0x000fe40000011404 */
[----:B------:R-:W-:-:S03]  /*17470*/  IADD3 R3, R3, R6, RZ ;  /* 0x0000000603037210 */ /* 0x000fc60007ffe0ff */
[----:B------:R-:W-:Y:S02]  /*17480*/  IMAD R0, R0, c[0x0][0x3d8], RZ ;  /* 0x0000f60000007a24 */ /* 0x000fe400078e02ff */
[----:B------:R-:W-:-:S04]  /*17490*/  IMAD.WIDE.U32 R2, R4, c[0x0][0x3d8], R2 ;  /* 0x0000f60004027a25 */ /* 0x000fc800078e0002 */
[----:B------:R-:W-:Y:S01]  /*174a0*/  IMAD R4, R4, c[0x0][0x3dc], R0 ;  /* 0x0000f70004047a24 */ /* 0x000fe200078e0200 */
[----:B------:R-:W-:Y:S02]  /*174b0*/  LEA R6, P0, R2, c[0x0][0x380], 0x1 ;  /* 0x0000e00002067a11 */ /* 0x000fe400078008ff */
[----:B------:R-:W-:Y:S02]  /*174c0*/  LEA R0, R10, R11, 0x7 ;  /* 0x0000000b0a007211 */ /* 0x000fe400078e38ff */
[----:B------:R-:W-:-:S04]  /*174d0*/  IADD3 R4, R3, R4, RZ ;  /* 0x0000000403047210 */ /* 0x000fc80007ffe0ff */
[----:B------:R-:W-:Y:S01]  /*174e0*/  LEA.HI.X R5, R2, c[0x0][0x384], R4, 0x1, P0 ;  /* 0x0000e10002057a11 */ /* 0x000fe200000f0c04 */
[----:B------:R-:W-:Y:S05]  /*174f0*/  BRA.DIV ~URZ, `(.L_x_380) ;  /* 0x000038627f007947 */ /* 0x000fea000b800000 */
[----:B------:R1:W2:Y:S02]  /*17500*/  SHFL.IDX PT, R7, R5, RZ, 0x181f ;  /* 0x00181fff05077589 */ /* 0x0002a400000e0000 */
.L_x_454:
[----:B------:R-:W-:Y:S05]  /*17510*/  BRA.DIV ~URZ, `(.L_x_381) ;  /* 0x000038b27f007947 */ /* 0x000fea000b800000 */
[----:B------:R3:W4:Y:S02]  /*17520*/  SHFL.IDX PT, R2, R6, RZ, 0x181f ;  /* 0x00181fff06027589 */ /* 0x00072400000e0000 */
.L_x_455:
[----:B------:R-:W-:-:S05]  /*17530*/  IMAD R4, R19, c[0x0][0x4e8], RZ ;  /* 0x00013a0013047a24 */ /* 0x000fca00078e02ff */
[----:B------:R-:W-:-:S13]  /*17540*/  ISETP.GE.OR P0, PT, R0, R4, P2 ;  /* 0x000000040000720c */ /* 0x000fda0001706670 */
[----:B----4-:R-:W-:-:S04]  /*17550*/  @!P0 LEA R2, P1, R244, R2, 0x1 ;  /* 0x00000002f4028211 */ /* 0x010fc800078208ff */
[----:B--2---:R-:W-:-:S05]  /*17560*/  @!P0 LEA.HI.X R3, R244, R7, R245, 0x1, P1 ;  /* 0x00000007f4038211 */ /* 0x004fca00008f0cf5 */
[----:B------:R2:W-:Y:S01]  /*17570*/  @!P0 ST.E.128 [R2.64], RZ ;  /* 0x000000ff02008985 */ /* 0x0005e2000c101d08 */
[----:B------:R-:W-:Y:S05]  /*17580*/  BRA.DIV ~URZ, `(.L_x_382) ;  /* 0x000038b27f007947 */ /* 0x000fea000b800000 */
[----:B------:R4:W1:Y:S04]  /*17590*/  SHFL.IDX PT, R7, R5, 0x1, 0x181f ;  /* 0x00381f0005077f89 */ /* 0x00086800000e0000 */
[----:B--2---:R4:W2:Y:S02]  /*175a0*/  SHFL.IDX PT, R2, R6, 0x1, 0x181f ;  /* 0x00381f0006027f89 */ /* 0x0048a400000e0000 */
.L_x_456:
[----:B------:R-:W-:-:S04]  /*175b0*/  IADD3 R3, R0, 0x10, RZ ;  /* 0x0000001000037810 */ /* 0x000fc80007ffe0ff */
[----:B------:R-:W-:-:S13]  /*175c0*/  ISETP.GE.OR P0, PT, R3, R4, P2 ;  /* 0x000000040300720c */ /* 0x000fda0001706670 */
[----:B--2---:R-:W-:-:S04]  /*175d0*/  @!P0 LEA R2, P1, R244, R2, 0x1 ;  /* 0x00000002f4028211 */ /* 0x004fc800078208ff */
[----:B-1----:R-:W-:-:S05]  /*175e0*/  @!P0 LEA.HI.X R3, R244, R7, R245, 0x1, P1 ;  /* 0x00000007f4038211 */ /* 0x002fca00008f0cf5 */
[----:B------:R1:W-:Y:S01]  /*175f0*/  @!P0 ST.E.128 [R2.64], RZ ;  /* 0x000000ff02008985 */ /* 0x0003e2000c101d08 */
[----:B------:R-:W-:Y:S05]  /*17600*/  BRA.DIV ~URZ, `(.L_x_383) ;  /* 0x000039027f007947 */ /* 0x000fea000b800000 */
[----:B------:R2:W1:Y:S02]  /*17610*/  SHFL.IDX PT, R7, R5, 0x2, 0x181f ;  /* 0x00581f0005077f89 */ /* 0x00046400000e0000 */
.L_x_457:
[----:B------:R-:W-:Y:S05]  /*17620*/  BRA.DIV ~URZ, `(.L_x_384) ;  /* 0x000039527f007947 */ /* 0x000fea000b800000 */
[----:B-1----:R1:W2:Y:S02]  /*17630*/  SHFL.IDX PT, R2, R6, 0x2, 0x181f ;  /* 0x00581f0006027f89 */ /* 0x0022a400000e0000 */
.L_x_458:
[----:B------:R-:W-:-:S04]  /*17640*/  IADD3 R3, R0, 0x20, RZ ;  /* 0x0000002000037810 */ /* 0x000fc80007ffe0ff */
[----:B------:R-:W-:-:S13]  /*17650*/  ISETP.GE.OR P0, PT, R3, R4, P2 ;  /* 0x000000040300720c */ /* 0x000fda0001706670 */
[----:B--2---:R-:W-:-:S04]  /*17660*/  @!P0 LEA R2, P1, R244, R2, 0x1 ;  /* 0x00000002f4028211 */ /* 0x004fc800078208ff */
[----:B------:R-:W-:-:S05]  /*17670*/  @!P0 LEA.HI.X R3, R244, R7, R245, 0x1, P1 ;  /* 0x00000007f4038211 */ /* 0x000fca00008f0cf5 */
[----:B------:R2:W-:Y:S01]  /*17680*/  @!P0 ST.E.128 [R2.64], RZ ;  /* 0x000000ff02008985 */ /* 0x0005e2000c101d08 */
[----:B------:R-:W-:Y:S05]  /*17690*/  BRA.DIV ~URZ, `(.L_x_385) ;  /* 0x000039527f007947 */ /* 0x000fea000b800000 */
[----:B------:R1:W2:Y:S04]  /*176a0*/  SHFL.IDX PT, R7, R5, 0x3, 0x181f ;  /* 0x00781f0005077f89 */ /* 0x0002a800000e0000 */
[----:B--2---:R1:W2:Y:S02]  /*176b0*/  SHFL.IDX PT, R2, R6, 0x3, 0x181f ;  /* 0x00781f0006027f89 */ /* 0x0042a400000e0000 */
.L_x_459:
[----:B------:R-:W-:-:S04]  /*176c0*/  IADD3 R3, R0, 0x30, RZ ;  /* 0x0000003000037810 */ /* 0x000fc80007ffe0ff */
[----:B------:R-:W-:-:S13]  /*176d0*/  ISETP.GE.OR P0, PT, R3, R4, P2 ;  /* 0x000000040300720c */ /* 0x000fda0001706670 */
[----:B--2---:R-:W-:-:S04]  /*176e0*/  @!P0 LEA R2, P1, R244, R2, 0x1 ;  /* 0x00000002f4028211 */ /* 0x004fc800078208ff */
[----:B------:R-:W-:-:S05]  /*176f0*/  @!P0 LEA.HI.X R3, R244, R7, R245, 0x1, P1 ;  /* 0x00000007f4038211 */ /* 0x000fca00008f0cf5 */
[----:B------:R2:W-:Y:S01]  /*17700*/  @!P0 ST.E.128 [R2.64], RZ ;  /* 0x000000ff02008985 */ /* 0x0005e2000c101d08 */
[----:B------:R-:W-:Y:S05]  /*17710*/  BRA.DIV ~URZ, `(.L_x_386) ;  /* 0x000039a27f007947 */ /* 0x000fea000b800000 */
[----:B------:R1:W2:Y:S02]  /*17720*/  SHFL.IDX PT, R7, R5, 0x4, 0x181f ;  /* 0x00981f0005077f89 */ /* 0x0002a400000e0000 */
.L_x_460:
[----:B------:R-:W-:Y:S05]  /*17730*/  BRA.DIV ~URZ, `(.L_x_387) ;  /* 0x000039f27f007947 */ /* 0x000fea000b800000 */
[----:B--2---:R2:W1:Y:S02]  /*17740*/  SHFL.IDX PT, R2, R6, 0x4, 0x181f ;  /* 0x00981f0006027f89 */ /* 0x00446400000e0000 */
.L_x_461:
[----:B------:R-:W-:-:S04]  /*17750*/  IADD3 R3, R0, 0x40, RZ ;  /* 0x0000004000037810 */ /* 0x000fc80007ffe0ff */
[----:B------:R-:W-:-:S13]  /*17760*/  ISETP.GE.OR P0, PT, R3, R4, P2 ;  /* 0x000000040300720c */ /* 0x000fda0001706670 */
[----:B-1----:R-:W-:-:S04]  /*17770*/  @!P0 LEA R2, P1, R244, R2, 0x1 ;  /* 0x00000002f4028211 */ /* 0x002fc800078208ff */
[----:B------:R-:W-:-:S05]  /*17780*/  @!P0 LEA.HI.X R3, R244, R7, R245, 0x1, P1 ;  /* 0x00000007f4038211 */ /* 0x000fca00008f0cf5 */
[----:B------:R1:W-:Y:S01]  /*17790*/  @!P0 ST.E.128 [R2.64], RZ ;  /* 0x000000ff02008985 */ /* 0x0003e2000c101d08 */
[----:B------:R-:W-:Y:S05]  /*177a0*/  BRA.DIV ~URZ, `(.L_x_388) ;  /* 0x000039f27f007947 */ /* 0x000fea000b800000 */
[----:B------:R1:W2:Y:S04]  /*177b0*/  SHFL.IDX PT, R7, R5, 0x5, 0x181f ;  /* 0x00b81f0005077f89 */ /* 0x0002a800000e0000 */
[----:B-1----:R1:W3:Y:S02]  /*177c0*/  SHFL.IDX PT, R2, R6, 0x5, 0x181f ;  /* 0x00b81f0006027f89 */ /* 0x0022e400000e0000 */
.L_x_462:
[----:B------:R-:W-:-:S04]  /*177d0*/  IADD3 R3, R0, 0x50, RZ ;  /* 0x0000005000037810 */ /* 0x000fc80007ffe0ff */
[----:B------:R-:W-:-:S13]  /*177e0*/  ISETP.GE.OR P0, PT, R3, R4, P2 ;  /* 0x000000040300720c */ /* 0x000fda0001706670 */
[----:B---3--:R-:W-:-:S04]  /*177f0*/  @!P0 LEA R2, P1, R244, R2, 0x1 ;  /* 0x00000002f4028211 */ /* 0x008fc800078208ff */
[----:B--2---:R-:W-:-:S05]  /*17800*/  @!P0 LEA.HI.X R3, R244, R7, R245, 0x1, P1 ;  /* 0x00000007f4038211 */ /* 0x004fca00008f0cf5 */
[----:B------:R2:W-:Y:S01]  /*17810*/  @!P0 ST.E.128 [R2.64], RZ ;  /* 0x000000ff02008985 */ /* 0x0005e2000c101d08 */
[----:B------:R-:W-:Y:S05]  /*17820*/  BRA.DIV ~URZ, `(.L_x_389) ;  /* 0x00003a427f007947 */ /* 0x000fea000b800000 */
[----:B------:R3:W1:Y:S02]  /*17830*/  SHFL.IDX PT, R7, R5, 0x6, 0x181f ;  /* 0x00d81f0005077f89 */ /* 0x00066400000e0000 */
.L_x_463:
[----:B------:R-:W-:Y:S05]  /*17840*/  BRA.DIV ~URZ, `(.L_x_390) ;  /* 0x00003a927f007947 */ /* 0x000fea000b800000 */
[----:B--2---:R2:W3:Y:S02]  /*17850*/  SHFL.IDX PT, R2, R6, 0x6, 0x181f ;  /* 0x00d81f0006027f89 */ /* 0x0044e400000e0000 */
.L_x_464:
[----:B------:R-:W-:-:S04]  /*17860*/  IADD3 R3, R0, 0x60, RZ ;  /* 0x0000006000037810 */ /* 0x000fc80007ffe0ff */
[----:B------:R-:W-:-:S13]  /*17870*/  ISETP.GE.OR P0, PT, R3, R4, P2 ;  /* 0x000000040300720c */ /* 0x000fda0001706670 */
[----:B---3--:R-:W-:-:S04]  /*17880*/  @!P0 LEA R2, P1, R244, R2, 0x1 ;  /* 0x00000002f4028211 */ /* 0x008fc800078208ff */
[----:B-1----:R-:W-:-:S05]  /*17890*/  @!P0 LEA.HI.X R3, R244, R7, R245, 0x1, P1 ;  /* 0x00000007f4038211 */ /* 0x002fca00008f0cf5 */
[----:B------:R1:W-:Y:S01]  /*178a0*/  @!P0 ST.E.128 [R2.64], RZ ;  /* 0x000000ff02008985 */ /* 0x0003e2000c101d08 */
[----:B------:R-:W-:Y:S05]  /*178b0*/  BRA.DIV ~URZ, `(.L_x_391) ;  /* 0x00003a927f007947 */ /* 0x000fea000b800000 */
[----:B----4-:R-:W3:Y:S04]  /*178c0*/  SHFL.IDX PT, R5, R5, 0x7, 0x181f ;  /* 0x00f81f0005057f89 */ /* 0x010ee800000e0000 */
[----:B-1----:R1:W4:Y:S02]  /*178d0*/  SHFL.IDX PT, R2, R6, 0x7, 0x181f ;  /* 0x00f81f0006027f89 */ /* 0x00232400000e0000 */
.L_x_465:
[----:B------:R-:W-:-:S04]  /*178e0*/  IADD3 R0, R0, 0x70, RZ ;  /* 0x0000007000007810 */ /* 0x000fc80007ffe0ff */
[----:B------:R-:W-:-:S13]  /*178f0*/  ISETP.GE.OR P0, PT, R0, R4, P2 ;  /* 0x000000040000720c */ /* 0x000fda0001706670 */
[----:B----4-:R-:W-:-:S04]  /*17900*/  @!P0 LEA R2, P1, R244, R2, 0x1 ;  /* 0x00000002f4028211 */ /* 0x010fc800078208ff */
[----:B---3--:R-:W-:-:S05]  /*17910*/  @!P0 LEA.HI.X R3, R244, R5, R245, 0x1, P1 ;  /* 0x00000005f4038211 */ /* 0x008fca00008f0cf5 */
[----:B------:R3:W-:Y:S04]  /*17920*/  @!P0 ST.E.128 [R2.64], RZ ;  /* 0x000000ff02008985 */ /* 0x0007e8000c101d08 */
.L_x_364:
[----:B------:R-:W-:Y:S05]  /*17930*/  BSYNC B1 ;  /* 0x0000000000017941 */ /* 0x000fea0003800000 */
.L_x_348:
        /* <DEDUP_REMOVED lines=15> */
.L_x_466:
[----:B------:R-:W-:Y:S05]  /*17a30*/  BRA.DIV ~URZ, `(.L_x_394) ;  /* 0x00003a527f007947 */ /* 0x000fea000b800000 */
[----:B------:R3:W1:Y:S02]  /*17a40*/  SHFL.IDX PT, R8, R46, 0x1, 0x1f ;  /* 0x00201f002e087f89 */ /* 0x00066400000e0000 */
.L_x_467:
[----:B------:R-:W5:Y:S01]  /*17a50*/  LDL R0, [R1+0x34] ;  /* 0x0000340001007983 */ /* 0x000f620000100800 */
[----:B------:R-:W-:Y:S02]  /*17a60*/  IMAD.MOV.U32 R6, RZ, RZ, RZ ;  /* 0x000000ffff067224 */ /* 0x000fe400078e00ff */
[----:B-----5:R-:W-:-:S05]  /*17a70*/  IMAD.IADD R0, R0, 0x1, R13 ;  /* 0x0000000100007824 */ /* 0x020fca00078e020d */
[----:B------:R-:W-:-:S13]  /*17a80*/  ISETP.GE.OR P0, PT, R0, c[0x0][0x53c], !P6 ;  /* 0x00014f0000007a0c */ /* 0x000fda0007706670 */
[----:B------:R-:W-:Y:S01]  /*17a90*/  @!P0 MOV R2, 0x4 ;  /* 0x0000000400028802 */ /* 0x000fe20000000f00 */
[----:B------:R-:W-:-:S04]  /*17aa0*/  @!P0 IMAD.MOV.U32 R4, RZ, RZ, 0x4 ;  /* 0x00000004ff048424 */ /* 0x000fc800078e00ff */
[----:B------:R-:W-:-:S04]  /*17ab0*/  @!P0 IMAD.WIDE R4, R0, R4, c[0x0][0x580] ;  /* 0x0001600000048625 */ /* 0x000fc800078e0204 */
[----:B----4-:R-:W-:Y:S01]  /*17ac0*/  @!P0 IMAD.WIDE R2, R0, R2, c[0x0][0x578] ;  /* 0x00015e0000028625 */ /* 0x010fe200078e0202 */
        /* <DEDUP_REMOVED lines=11> */
.L_x_468:
        /* <DEDUP_REMOVED lines=16> */
.L_x_469:
[----:B----4-:R-:W-:Y:S01]  /*17c80*/  IMAD R0, R0, c[0x0][0x538], RZ ;  /* 0x00014e0000007a24 */ /* 0x010fe200078e02ff */
[----:B------:R-:W-:Y:S04]  /*17c90*/  BSSY B1, `(.L_x_397) ;  /* 0x0000084000017945 */ /* 0x000fe80003800000 */
[----:B-1----:R-:W-:-:S04]  /*17ca0*/  IADD3 R8, R0, R8, RZ ;  /* 0x0000000800087210 */ /* 0x002fc80007ffe0ff */
[----:B--2---:R-:W-:-:S13]  /*17cb0*/  ISETP.GT.AND P0, PT, R8, R9, PT ;  /* 0x000000090800720c */ /* 0x004fda0003f04270 */
[----:B------:R-:W-:Y:S05]  /*17cc0*/  @P0 BRA `(.L_x_398) ;  /* 0x0000025000000947 */ /* 0x000fea0003800000 */
.L_x_402:
        /* <DEDUP_REMOVED lines=8> */
[----:B---3--:R-:W-:Y:S02]  /*17d50*/  @!P0 MOV R4, 0x4 ;  /* 0x0000000400048802 */ /* 0x008fe40000000f00 */
[----:B------:R-:W-:-:S03]  /*17d60*/  @!P0 MOV R2, 0x4 ;  /* 0x0000000400028802 */ /* 0x000fc60000000f00 */
[----:B------:R-:W-:-:S04]  /*17d70*/  @!P0 IMAD.WIDE R4, R0, R4, c[0x0][0x580] ;  /* 0x0001600000048625 */ /* 0x000fc800078e0204 */
[----:B------:R-:W-:Y:S01]  /*17d80*/  @!P0 IMAD.WIDE R2, R0, R2, c[0x0][0x578] ;  /* 0x00015e0000028625 */ /* 0x000fe200078e0202 */
[----:B------:R-:W2:Y:S04]  /*17d90*/  @!P0 LDG.E R6, [R4.64] ;  /* 0x0000000804068981 */ /* 0x000ea8000c1e1900 */
[----:B------:R-:W2:Y:S02]  /*17da0*/  @!P0 LDG.E R7, [R2.64] ;  /* 0x0000000802078981 */ /* 0x000ea4000c1e1900 */
[----:B--2---:R-:W-:Y:S01]  /*17db0*/  IMAD R0, R7, R6, RZ ;  /* 0x0000000607007224 */ /* 0x004fe200078e02ff */
[----:B------:R-:W-:Y:S05]  /*17dc0*/  BRA.DIV ~URZ, `(.L_x_400) ;  /* 0x000039227f007947 */ /* 0x000fea000b800000 */
[----:B------:R1:W2:Y:S02]  /*17dd0*/  SHFL.UP PT, R2, R0, 0x1, RZ ;  /* 0x0420000000027989 */ /* 0x0002a400000e00ff */
.L_x_470:
        /* <DEDUP_REMOVED lines=16> */
.L_x_471:
[----:B--2---:R-:W-:-:S05]  /*17ee0*/  IMAD R0, R0, c[0x0][0x538], RZ ;  /* 0x00014e0000007a24 */ /* 0x004fca00078e02ff */
[----:B------:R-:W-:-:S04]  /*17ef0*/  IADD3 R8, R0, R8, RZ ;  /* 0x0000000800087210 */ /* 0x000fc80007ffe0ff */
[----:B------:R-:W-:-:S13]  /*17f00*/  ISETP.GT.AND P0, PT, R8, R9, PT ;  /* 0x000000090800720c */ /* 0x000fda0003f04270 */
[----:B-1----:R-:W-:Y:S05]  /*17f10*/  @!P0 BRA `(.L_x_402) ;  /* 0xfffffdb000008947 */ /* 0x002fea000383ffff */
.L_x_398:
[----:B------:R-:W-:-:S05]  /*17f20*/  IADD3 R11, -R0, R8, RZ ;  /* 0x00000008000b7210 */ /* 0x000fca0007ffe1ff */
[----:B------:R-:W-:-:S05]  /*17f30*/  IMAD R0, R4, c[0x0][0x538], R11 ;  /* 0x00014e0004007a24 */ /* 0x000fca00078e020b */
[----:B------:R-:W-:Y:S01]  /*17f40*/  ISETP.GT.AND P0, PT, R0, R9, PT ;  /* 0x000000090000720c */ /* 0x000fe20003f04270 */
[----:B------:R-:W-:-:S12]  /*17f50*/  BRA.DIV ~URZ, `(.L_x_403) ;  /* 0x000039927f007947 */ /* 0x000fd8000b800000 */
[----:B------:R-:W-:-:S04]  /*17f60*/  VOTE.ANY R0, PT, !P0 ;  /* 0x0000000000007806 */ /* 0x000fc800040e0100 */
.L_x_472:
[----:B------:R1:W2:Y:S01]  /*17f70*/  POPC R10, R0 ;  /* 0x00000000000a7309 */ /* 0x0002a20000000000 */
[----:B------:R-:W-:Y:S05]  /*17f80*/  BRA.DIV ~URZ, `(.L_x_404) ;  /* 0x000039a27f007947 */ /* 0x000fea000b800000 */
[----:B--2---:R2:W4:Y:S04]  /*17f90*/  SHFL.IDX PT, R8, R6, R10, 0x1f ;  /* 0x00001f0a06087589 */ /* 0x00452800000e0000 */
[----:B------:R2:W1:Y:S02]  /*17fa0*/  SHFL.IDX PT, R7, R7, R10, 0x1f ;  /* 0x00001f0a07077589 */ /* 0x00046400000e0000 */
.L_x_473:
[----:B------:R-:W-:Y:S01]  /*17fb0*/  ISETP.NE.AND P0, PT, R0, RZ, PT ;  /* 0x000000ff0000720c */ /* 0x000fe20003f05270 */
[----:B------:R-:W-:-:S12]  /*17fc0*/  BSSY B0, `(.L_x_405) ;  /* 0x0000005000007945 */ /* 0x000fd80003800000 */
[----:B------:R-:W-:Y:S05]  /*17fd0*/  @!P0 BRA `(.L_x_406) ;  /* 0x0000003000008947 */ /* 0x000fea0003800000 */
[----:B-1----:R-:W-:Y:S01]  /*17fe0*/  IADD3 R0, R10, -0x1, RZ ;  /* 0xffffffff0a007810 */ /* 0x002fe20007ffe0ff */
[----:B------:R-:W-:Y:S05]  /*17ff0*/  BRA.DIV ~URZ, `(.L_x_407) ;  /* 0x00003a027f007947 */ /* 0x000fea000b800000 */
[----:B------:R1:W2:Y:S02]  /*18000*/  SHFL.IDX PT, R12, R4, R0, 0x1f ;  /* 0x00001f00040c7589 */ /* 0x0002a400000e0000 */
.L_x_406:
[----:B------:R-:W-:Y:S05]  /*18010*/  BSYNC B0 ;  /* 0x0000000000007941 */ /* 0x000fea0003800000 */
.L_x_405:
[----:B--2---:R-:W-:Y:S01]  /*18020*/  IMAD R6, R12, c[0x0][0x538], R11 ;  /* 0x00014e000c067a24 */ /* 0x004fe200078e020b */
[----:B----4-:R-:W-:Y:S02]  /*18030*/  IABS R2, R8 ;  /* 0x0000000800027213 */ /* 0x010fe40000000000 */
[----:B-1----:R-:W-:Y:S01]  /*18040*/  IABS R3, R7 ;  /* 0x0000000700037213 */ /* 0x002fe20000000000 */
[----:B------:R-:W-:Y:S01]  /*18050*/  IMAD.IADD R9, R9, 0x1, -R6 ;  /* 0x0000000109097824 */ /* 0x000fe200078e0a06 */
[----:B------:R1:W-:Y:S01]  /*18060*/  STL [R1+0x28], R6 ;  /* 0x0000280601007387 */ /* 0x0003e20000100800 */
[----:B---3--:R-:W2:Y:S03]  /*18070*/  I2F.RP R4, R2 ;  /* 0x0000000200047306 */ /* 0x008ea60000209400 */
[----:B------:R-:W3:Y:S05]  /*18080*/  LDL.LU R14, [R1+0x34] ;  /* 0x00003400010e7983 */ /* 0x000eea0000300800 */
[----:B--2---:R-:W2:Y:S02]  /*18090*/  MUFU.RCP R4, R4 ;  /* 0x0000000400047308 */ /* 0x004ea40000001000 */
[----:B--2---:R-:W-:-:S06]  /*180a0*/  IADD3 R4, R4, 0xffffffe, RZ ;  /* 0x0ffffffe04047810 */ /* 0x004fcc0007ffe0ff */
[----:B------:R-:W2:Y:S01]  /*180b0*/  F2I.FTZ.U32.TRUNC.NTZ R5, R4 ;  /* 0x0000000400057305 */ /* 0x000ea2000021f000 */
[----:B-1----:R-:W-:Y:S02]  /*180c0*/  MOV R6, R3 ;  /* 0x0000000300067202 */ /* 0x002fe40000000f00 */
[----:B------:R-:W-:Y:S01]  /*180d0*/  IABS R11, R9 ;  /* 0x00000009000b7213 */ /* 0x000fe20000000000 */
[----:B--2---:R-:W-:-:S04]  /*180e0*/  IMAD.MOV R0, RZ, RZ, -R5 ;  /* 0x000000ffff007224 */ /* 0x004fc800078e0a05 */
[----:B------:R-:W-:Y:S01]  /*180f0*/  IMAD.MOV.U32 R4, RZ, RZ, R0 ;  /* 0x000000ffff047224 */ /* 0x000fe200078e0000 */
[----:B------:R-:W-:-:S03]  /*18100*/  IABS R0, R8 ;  /* 0x0000000800007213 */ /* 0x000fc60000000000 */
[----:B------:R-:W-:Y:S02]  /*18110*/  IMAD R3, R4, R2, RZ ;  /* 0x0000000204037224 */ /* 0x000fe400078e02ff */
[----:B------:R-:W-:Y:S01]  /*18120*/  IMAD.MOV.U32 R4, RZ, RZ, RZ ;  /* 0x000000ffff047224 */ /* 0x000fe200078e00ff */
[----:B------:R-:W1:Y:S01]  /*18130*/  I2F.RP R12, R6 ;  /* 0x00000006000c7306 */ /* 0x000e620000209400 */
[----:B------:R-:W-:Y:S02]  /*18140*/  IMAD.MOV R0, RZ, RZ, -R0 ;  /* 0x000000ffff007224 */ /* 0x000fe400078e0a00 */
[----:B------:R-:W-:-:S04]  /*18150*/  IMAD.HI.U32 R5, R5, R3, R4 ;  /* 0x0000000305057227 */ /* 0x000fc800078e0004 */
[----:B------:R-:W-:Y:S01]  /*18160*/  IMAD.MOV.U32 R3, RZ, RZ, R11 ;  /* 0x000000ffff037224 */ /* 0x000fe200078e000b */
[----:B------:R-:W-:-:S03]  /*18170*/  MOV R4, R0 ;  /* 0x0000000000047202 */ /* 0x000fc60000000f00 */
[----:B------:R-:W-:-:S04]  /*18180*/  IMAD.HI.U32 R0, R5, R3, RZ ;  /* 0x0000000305007227 */ /* 0x000fc800078e00ff */
[----:B------:R-:W-:Y:S02]  /*18190*/  IMAD R3, R0, R4, R3 ;  /* 0x0000000400037224 */ /* 0x000fe400078e0203 */
[----:B-1----:R-:W1:Y:S03]  /*181a0*/  MUFU.RCP R4, R12 ;  /* 0x0000000c00047308 */ /* 0x002e660000001000 */
[----:B------:R-:W-:-:S13]  /*181b0*/  ISETP.GT.U32.AND P0, PT, R2, R3, PT ;  /* 0x000000030200720c */ /* 0x000fda0003f04070 */
[----:B------:R-:W-:Y:S01]  /*181c0*/  @!P0 IMAD.IADD R3, R3, 0x1, -R2 ;  /* 0x0000000103038824 */ /* 0x000fe200078e0a02 */
[----:B-1----:R-:W-:-:S04]  /*181d0*/  IADD3 R4, R4, 0xffffffe, RZ ;  /* 0x0ffffffe04047810 */ /* 0x002fc80007ffe0ff */
[----:B------:R-:W-:Y:S02]  /*181e0*/  ISETP.GE.U32.AND P2, PT, R3, R2, PT ;  /* 0x000000020300720c */ /* 0x000fe40003f46070 */
[----:B------:R-:W1:Y:S01]  /*181f0*/  F2I.FTZ.U32.TRUNC.NTZ R3, R4 ;  /* 0x0000000400037305 */ /* 0x000e62000021f000 */
[----:B------:R-:W-:Y:S02]  /*18200*/  LOP3.LUT R2, R9, R8, RZ, 0x3c, !PT ;  /* 0x0000000809027212 */ /* 0x000fe400078e3cff */
[----:B------:R-:W-:Y:S02]  /*18210*/  @!P0 IADD3 R0, R0, 0x1, RZ ;  /* 0x0000000100008810 */ /* 0x000fe40007ffe0ff */
[----:B------:R-:W-:Y:S02]  /*18220*/  ISETP.GE.AND P1, PT, R2, RZ, PT ;  /* 0x000000ff0200720c */ /* 0x000fe40003f26270 */
[----:B------:R-:W-:-:S04]  /*18230*/  ISETP.NE.AND P0, PT, R8, RZ, PT ;  /* 0x000000ff0800720c */ /* 0x000fc80003f05270 */
[----:B------:R-:W-:Y:S01]  /*18240*/  @P2 IADD3 R0, R0, 0x1, RZ ;  /* 0x0000000100002810 */ /* 0x000fe20007ffe0ff */
[----:B-1----:R-:W-:-:S06]  /*18250*/  IMAD.MOV R2, RZ, RZ, -R3 ;  /* 0x000000ffff027224 */ /* 0x002fcc00078e0a03 */
[----:B------:R-:W-:Y:S01]  /*18260*/  @!P1 IMAD.MOV R0, RZ, RZ, -R0 ;  /* 0x000000ffff009224 */ /* 0x000fe200078e0a00 */
[----:B------:R-:W-:Y:S02]  /*18270*/  MOV R4, R2 ;  /* 0x0000000200047202 */ /* 0x000fe40000000f00 */
[----:B------:R-:W-:Y:S02]  /*18280*/  IABS R2, R7 ;  /* 0x0000000700027213 */ /* 0x000fe40000000000 */
[----:B------:R-:W-:Y:S01]  /*18290*/  @!P0 LOP3.LUT R0, RZ, R8, RZ, 0x33, !PT ;  /* 0x00000008ff008212 */ /* 0x000fe200078e33ff */
[----:B------:R-:W-:Y:S02]  /*182a0*/  IMAD R4, R4, R6, RZ ;  /* 0x0000000604047224 */ /* 0x000fe400078e02ff */
[----:B------:R-:W-:Y:S01]  /*182b0*/  IMAD.MOV R5, RZ, RZ, -R2 ;  /* 0x000000ffff057224 */ /* 0x000fe200078e0a02 */
[----:B------:R-:W-:Y:S01]  /*182c0*/  IABS R11, R0 ;  /* 0x00000000000b7213 */ /* 0x000fe20000000000 */
[----:B------:R-:W-:-:S04]  /*182d0*/  IMAD.MOV.U32 R2, RZ, RZ, RZ ;  /* 0x000000ffff027224 */ /* 0x000fc800078e00ff */
        /* <DEDUP_REMOVED lines=26> */
.L_x_399:
[----:B------:R-:W-:Y:S01]  /*18480*/  MOV R0, c[0x0][0x53c] ;  /* 0x00014f0000007a02 */ /* 0x000fe20000000f00 */
[----:B------:R1:W-:Y:S04]  /*18490*/  STL [R1+0x28], R9 ;  /* 0x0000280901007387 */ /* 0x0003e80000100800 */
[----:B------:R1:W-:Y:S04]  /*184a0*/  STL [R1+0x2c], RZ ;  /* 0x00002cff01007387 */ /* 0x0003e80000100800 */
[----:B------:R1:W-:Y:S04]  /*184b0*/  STL [R1+0x30], RZ ;  /* 0x000030ff01007387 */ /* 0x0003e80000100800 */
[----:B------:R1:W-:Y:S02]  /*184c0*/  STL [R1+0x34], R0 ;  /* 0x0000340001007387 */ /* 0x0003e40000100800 */
.L_x_408:
[----:B------:R-:W-:Y:S05]  /*184d0*/  BSYNC B1 ;  /* 0x0000000000017941 */ /* 0x000fea0003800000 */
.L_x_397:
        /* <DEDUP_REMOVED lines=9> */
.L_x_392:
[----:B-1----:R-:W3:Y:S02]  /*18570*/  LDL R0, [R1+0x34] ;  /* 0x0000340001007983 */ /* 0x002ee40000100800 */
[----:B---3--:R-:W-:-:S13]  /*18580*/  ISETP.GE.AND P0, PT, R0, c[0x0][0x53c], PT ;  /* 0x00014f0000007a0c */ /* 0x008fda0003f06270 */
[----:B--2-4-:R-:W-:Y:S01]  /*18590*/  @P0 CALL.REL.NOINC `(.L_x_409) ;  /* 0x0000001000000944 */ /* 0x014fe20003c00000 */
[----:B------:R-:W-:Y:S05]  /*185a0*/  BRA `(.L_x_410) ;  /* 0xfffe94c000007947 */ /* 0x000fea000383ffff */
.L_x_409:
[----:B------:R-:W-:Y:S05]  /*185b0*/  EXIT ;  /* 0x000000000000794d */ /* 0x000fea0003800000 */
.L_x_222:
[----:B------:R-:W-:Y:S01]  /*185c0*/  IMAD.MOV.U32 R0, RZ, RZ, R5 ;  /* 0x000000ffff007224 */ /* 0x000fe200078e0005 */
[----:B------:R-:W-:Y:S02]  /*185d0*/  MOV R2, 0x1 ;  /* 0x0000000100027802 */ /* 0x000fe40000000f00 */
[----:B------:R-:W-:Y:S02]  /*185e0*/  MOV R3, 0x18600 ;  /* 0x0001860000037802 */ /* 0x000fe40000000f00 */
[----:B------:R-:W-:Y:S05]  /*185f0*/  CALL.REL.NOINC `($__internal_6_$__cuda_sm70_shflsync_up_p) ;  /* 0x0000352000007944 */ /* 0x000fea0003c00000 */
[----:B------:R-:W-:Y:S01]  /*18600*/  MOV R0, R4 ;  /* 0x0000000400007202 */ /* 0x000fe20000000f00 */
[----:B------:R-:W-:Y:S05]  /*18610*/  BRA `(.L_x_411) ;  /* 0xfffe7e5000007947 */ /* 0x000fea000383ffff */
.L_x_223:
[----:B------:R-:W-:Y:S01]  /*18620*/  IMAD.MOV.U32 R0, RZ, RZ, R5 ;  /* 0x000000ffff007224 */ /* 0x000fe200078e0005 */
[----:B------:R-:W-:Y:S02]  /*18630*/  MOV R2, 0x2 ;  /* 0x0000000200027802 */ /* 0x000fe40000000f00 */
[----:B------:R-:W-:Y:S02]  /*18640*/  MOV R3, 0x18660 ;  /* 0x0001866000037802 */ /* 0x000fe40000000f00 */
[----:B------:R-:W-:Y:S05]  /*18650*/  CALL.REL.NOINC `($__internal_6_$__cuda_sm70_shflsync_up_p) ;  /* 0x000034c000007944 */ /* 0x000fea0003c00000 */
[----:B------:R-:W-:Y:S01]  /*18660*/  SEL R0, R4, RZ, P4 ;  /* 0x000000ff04007207 */ /* 0x000fe20002000000 */
[----:B------:R-:W-:Y:S01]  /*18670*/  IMAD.MOV.U32 R2, RZ, RZ, 0x4 ;  /* 0x00000004ff027424 */ /* 0x000fe200078e00ff */
[----:B------:R-:W-:-:S03]  /*18680*/  MOV R3, 0x186b0 ;  /* 0x000186b000037802 */ /* 0x000fc60000000f00 */
[----:B------:R-:W-:Y:S02]  /*18690*/  IMAD.IADD R0, R5, 0x1, R0 ;  /* 0x0000000105007824 */ /* 0x000fe400078e0200 */
        /* <DEDUP_REMOVED lines=13> */
[----:B------:R-:W-:Y:S02]  /*18770*/  MOV R3, 0x1f ;  /* 0x0000001f00037802 */ /* 0x000fe40000000f00 */
[----:B------:R-:W-:Y:S01]  /*18780*/  MOV R2, 0x187c0 ;  /* 0x000187c000027802 */ /* 0x000fe20000000f00 */
[----:B------:R-:W-:-:S04]  /*18790*/  IMAD.IADD R4, R0, 0x1, R4 ;  /* 0x0000000100047824 */ /* 0x000fc800078e0204 */
[----:B------:R-:W-:Y:S02]  /*187a0*/  IMAD.MOV.U32 R56, RZ, RZ, R4 ;  /* 0x000000ffff387224 */ /* 0x000fe400078e0004 */
[----:B------:R-:W-:Y:S05]  /*187b0*/  CALL.REL.NOINC `($__internal_5_$__cuda_sm70_shflsync_idx_p) ;  /* 0x0000331000007944 */ /* 0x000fea0003c00000 */
[----:B------:R-:W-:Y:S01]  /*187c0*/  MOV R0, R58 ;  /* 0x0000003a00007202 */ /* 0x000fe20000000f00 */
[----:B------:R-:W-:Y:S05]  /*187d0*/  BRA `(.L_x_412) ;  /* 0xfffe7d9000007947 */ /* 0x000fea000383ffff */
.L_x_225:
[----:B------:R-:W-:Y:S02]  /*187e0*/  SEL R0, RZ, 0x1, P0 ;  /* 0x00000001ff007807 */ /* 0x000fe40000000000 */
[----:B------:R-:W-:Y:S02]  /*187f0*/  MOV R2, 0x18810 ;  /* 0x0001881000027802 */ /* 0x000fe40000000f00 */
[----:B------:R-:W-:Y:S05]  /*18800*/  CALL.REL.NOINC `($__internal_7_$__cuda_sm70_votesync_ballot) ;  /* 0x0000338000007944 */ /* 0x000fea0003c00000 */
[----:B------:R-:W-:Y:S05]  /*18810*/  BRA `(.L_x_413) ;  /* 0xfffe7de000007947 */ /* 0x000fea000383ffff */
.L_x_226:
[----:B------:R-:W-:Y:S01]  /*18820*/  IMAD.MOV.U32 R56, RZ, RZ, R8 ;  /* 0x000000ffff387224 */ /* 0x000fe200078e0008 */
[----:B--2---:R-:W-:Y:S01]  /*18830*/  MOV R47, R13 ;  /* 0x0000000d002f7202 */ /* 0x004fe20000000f00 */
[----:B------:R-:W-:Y:S01]  /*18840*/  IMAD.MOV.U32 R3, RZ, RZ, 0x1f ;  /* 0x0000001fff037424 */ /* 0x000fe200078e00ff */
[----:B------:R-:W-:Y:S02]  /*18850*/  MOV R2, 0x18870 ;  /* 0x0001887000027802 */ /* 0x000fe40000000f00 */
[----:B-1----:R-:W-:Y:S05]  /*18860*/  CALL.REL.NOINC `($__internal_5_$__cuda_sm70_shflsync_idx_p) ;  /* 0x0000326000007944 */ /* 0x002fea0003c00000 */
[----:B------:R-:W-:Y:S01]  /*18870*/  IMAD.MOV.U32 R11, RZ, RZ, R58 ;  /* 0x000000ffff0b7224 */ /* 0x000fe200078e003a */
[----:B------:R-:W-:Y:S01]  /*18880*/  MOV R56, R7 ;  /* 0x0000000700387202 */ /* 0x000fe20000000f00 */
[----:B------:R-:W-:Y:S01]  /*18890*/  IMAD.MOV.U32 R6, RZ, RZ, RZ ;  /* 0x000000ffff067224 */ /* 0x000fe200078e00ff */
[----:B------:R-:W-:Y:S01]  /*188a0*/  MOV R47, R13 ;  /* 0x0000000d002f7202 */ /* 0x000fe20000000f00 */
[----:B------:R-:W-:Y:S01]  /*188b0*/  IMAD.MOV.U32 R3, RZ, RZ, 0x1f ;  /* 0x0000001fff037424 */ /* 0x000fe200078e00ff */
[----:B------:R-:W-:-:S02]  /*188c0*/  MOV R2, 0x188e0 ;  /* 0x000188e000027802 */ /* 0x000fc40000000f00 */
[----:B------:R-:W-:Y:S05]  /*188d0*/  CALL.REL.NOINC `($__internal_5_$__cuda_sm70_shflsync_idx_p) ;  /* 0x000031f000007944 */ /* 0x000fea0003c00000 */
[----:B------:R-:W-:Y:S01]  /*188e0*/  MOV R10, R58 ;  /* 0x0000003a000a7202 */ /* 0x000fe20000000f00 */
[----:B------:R-:W-:Y:S05]  /*188f0*/  BRA `(.L_x_414) ;  /* 0xfffe7d5000007947 */ /* 0x000fea000383ffff */
.L_x_229:
[----:B------:R-:W-:Y:S01]  /*18900*/  IMAD.MOV.U32 R56, RZ, RZ, R4 ;  /* 0x000000ffff387224 */ /* 0x000fe200078e0004 */
[----:B------:R-:W-:-:S02]  /*18910*/  MOV R3, 0x1f ;  /* 0x0000001f00037802 */ /* 0x000fc40000000f00 */
[----:B------:R-:W-:Y:S02]  /*18920*/  MOV R2, 0x18940 ;  /* 0x0001894000027802 */ /* 0x000fe40000000f00 */
[----:B-1234-:R-:W-:Y:S05]  /*18930*/  CALL.REL.NOINC `($__internal_5_$__cuda_sm70_shflsync_idx_p) ;  /* 0x0000319000007944 */ /* 0x01efea0003c00000 */
[----:B------:R-:W-:Y:S01]  /*18940*/  MOV R6, R58 ;  /* 0x0000003a00067202 */ /* 0x000fe20000000f00 */
[----:B------:R-:W-:Y:S05]  /*18950*/  BRA `(.L_x_228) ;  /* 0xfffe7d5000007947 */ /* 0x000fea000383ffff */
.L_x_275:
[----:B------:R-:W-:Y:S01]  /*18960*/  IMAD.MOV.U32 R56, RZ, RZ, R5 ;  /* 0x000000ffff387224 */ /* 0x000fe200078e0005 */
[----:B------:R-:W-:Y:S01]  /*18970*/  MOV R47, RZ ;  /* 0x000000ff002f7202 */ /* 0x000fe20000000f00 */
[----:B------:R-:W-:Y:S01]  /*18980*/  IMAD.MOV.U32 R3, RZ, RZ, 0x181f ;  /* 0x0000181fff037424 */ /* 0x000fe200078e00ff */
[----:B------:R-:W-:Y:S02]  /*18990*/  MOV R2, 0x189b0 ;  /* 0x000189b000027802 */ /* 0x000fe40000000f00 */
[----:B-----5:R-:W-:Y:S05]  /*189a0*/  CALL.REL.NOINC `($__internal_5_$__cuda_sm70_shflsync_idx_p) ;  /* 0x0000312000007944 */ /* 0x020fea0003c00000 */
[----:B------:R-:W-:Y:S01]  /*189b0*/  MOV R7, R58 ;  /* 0x0000003a00077202 */ /* 0x000fe20000000f00 */
[----:B------:R-:W-:Y:S05]  /*189c0*/  BRA `(.L_x_415) ;  /* 0xfffefa9000007947 */ /* 0x000fea000383ffff */
.L_x_276:
[----:B------:R-:W-:Y:S01]  /*189d0*/  IMAD.MOV.U32 R56, RZ, RZ, R6 ;  /* 0x000000ffff387224 */ /* 0x000fe200078e0006 */
[----:B------:R-:W-:Y:S01]  /*189e0*/  MOV R47, RZ ;  /* 0x000000ff002f7202 */ /* 0x000fe20000000f00 */
[----:B------:R-:W-:Y:S01]  /*189f0*/  IMAD.MOV.U32 R3, RZ, RZ, 0x181f ;  /* 0x0000181fff037424 */ /* 0x000fe200078e00ff */
[----:B------:R-:W-:Y:S02]  /*18a00*/  MOV R2, 0x18a20 ;  /* 0x00018a2000027802 */ /* 0x000fe40000000f00 */
[----:B-12--5:R-:W-:Y:S05]  /*18a10*/  CALL.REL.NOINC `($__internal_5_$__cuda_sm70_shflsync_idx_p) ;  /* 0x000030b000007944 */ /* 0x026fea0003c00000 */
[----:B------:R-:W-:Y:S01]  /*18a20*/  MOV R2, R58 ;  /* 0x0000003a00027202 */ /* 0x000fe20000000f00 */
[----:B------:R-:W-:Y:S05]  /*18a30*/  BRA `(.L_x_416) ;  /* 0xfffefa4000007947 */ /* 0x000fea000383ffff */
.L_x_279:
[----:B------:R-:W-:Y:S01]  /*18a40*/  IMAD.MOV.U32 R56, RZ, RZ, R5 ;  /* 0x000000ffff387224 */ /* 0x000fe200078e0005 */
[----:B------:R-:W-:Y:S01]  /*18a50*/  MOV R47, 0x1 ;  /* 0x00000001002f7802 */ /* 0x000fe20000000f00 */
[----:B--2---:R-:W-:Y:S01]  /*18a60*/  IMAD.MOV.U32 R3, RZ, RZ, 0x181f ;  /* 0x0000181fff037424 */ /* 0x004fe200078e00ff */
[----:B----4-:R-:W-:-:S02]  /*18a70*/  MOV R2, 0x18a90 ;  /* 0x00018a9000027802 */ /* 0x010fc40000000f00 */
[----:B-1-3-5:R-:W-:Y:S05]  /*18a80*/  CALL.REL.NOINC `($__internal_5_$__cuda_sm70_shflsync_idx_p) ;  /* 0x0000304000007944 */ /* 0x02afea0003c00000 */
[----:B------:R-:W-:Y:S01]  /*18a90*/  IMAD.MOV.U32 R7, RZ, RZ, R58 ;  /* 0x000000ffff077224 */ /* 0x000fe200078e003a */
[----:B------:R-:W-:Y:S01]  /*18aa0*/  MOV R47, 0x1 ;  /* 0x00000001002f7802 */ /* 0x000fe20000000f00 */
[----:B------:R-:W-:Y:S01]  /*18ab0*/  IMAD.MOV.U32 R56, RZ, RZ, R6 ;  /* 0x000000ffff387224 */ /* 0x000fe200078e0006 */
[----:B------:R-:W-:-:S02]  /*18ac0*/  MOV R3, 0x181f ;  /* 0x0000181f00037802 */ /* 0x000fc40000000f00 */
[----:B------:R-:W-:Y:S02]  /*18ad0*/  MOV R2, 0x18af0 ;  /* 0x00018af000027802 */ /* 0x000fe40000000f00 */
[----:B------:R-:W-:Y:S05]  /*18ae0*/  CALL.REL.NOINC `($__internal_5_$__cuda_sm70_shflsync_idx_p) ;  /* 0x00002fe000007944 */ /* 0x000fea0003c00000 */
[----:B------:R-:W-:Y:S01]  /*18af0*/  MOV R2, R58 ;  /* 0x0000003a00027202 */ /* 0x000fe20000000f00 */
[----:B------:R-:W-:Y:S05]  /*18b00*/  BRA `(.L_x_417) ;  /* 0xfffefa5000007947 */ /* 0x000fea000383ffff */
.L_x_282:
[----:B------:R-:W-:Y:S01]  /*18b10*/  IMAD.MOV.U32 R56, RZ, RZ, R5 ;  /* 0x000000ffff387224 */ /* 0x000fe200078e0005 */
[----:B------:R-:W-:Y:S01]  /*18b20*/  MOV R47, 0x2 ;  /* 0x00000002002f7802 */ /* 0x000fe20000000f00 */
[----:B-1----:R-:W-:Y:S01]  /*18b30*/  IMAD.MOV.U32 R3, RZ, RZ, 0x181f ;  /* 0x0000181fff037424 */ /* 0x002fe200078e00ff */
[----:B----4-:R-:W-:Y:S02]  /*18b40*/  MOV R2, 0x18b60 ;  /* 0x00018b6000027802 */ /* 0x010fe40000000f00 */
[----:B--23-5:R-:W-:Y:S05]  /*18b50*/  CALL.REL.NOINC `($__internal_5_$__cuda_sm70_shflsync_idx_p) ;  /* 0x00002f7000007944 */ /* 0x02cfea0003c00000 */
[----:B------:R-:W-:Y:S01]  /*18b60*/  MOV R7, R58 ;  /* 0x0000003a00077202 */ /* 0x000fe20000000f00 */
[----:B------:R-:W-:Y:S05]  /*18b70*/  BRA `(.L_x_418) ;  /* 0xfffefab000007947 */ /* 0x000fea000383ffff */
.L_x_283:
[----:B------:R-:W-:Y:S01]  /*18b80*/  IMAD.MOV.U32 R56, RZ, RZ, R6 ;  /* 0x000000ffff387224 */ /* 0x000fe200078e0006 */
[----:B------:R-:W-:Y:S01]  /*18b90*/  MOV R47, 0x2 ;  /* 0x00000002002f7802 */ /* 0x000fe20000000f00 */
[----:B------:R-:W-:Y:S01]  /*18ba0*/  IMAD.MOV.U32 R3, RZ, RZ, 0x181f ;  /* 0x0000181fff037424 */ /* 0x000fe200078e00ff */
[----:B----4-:R-:W-:Y:S02]  /*18bb0*/  MOV R2, 0x18bd0 ;  /* 0x00018bd000027802 */ /* 0x010fe40000000f00 */
[----:B-123-5:R-:W-:Y:S05]  /*18bc0*/  CALL.REL.NOINC `($__internal_5_$__cuda_sm70_shflsync_idx_p) ;  /* 0x00002f0000007944 */ /* 0x02efea0003c00000 */
[----:B------:R-:W-:Y:S01]  /*18bd0*/  MOV R2, R58 ;  /* 0x0000003a00027202 */ /* 0x000fe20000000f00 */
[----:B------:R-:W-:Y:S05]  /*18be0*/  BRA `(.L_x_419) ;  /* 0xfffefa6000007947 */ /* 0x000fea000383ffff */
.L_x_286:
[----:B------:R-:W-:Y:S01]  /*18bf0*/  IMAD.MOV.U32 R56, RZ, RZ, R5 ;  /* 0x000000ffff387224 */ /* 0x000fe200078e0005 */
[----:B------:R-:W-:Y:S01]  /*18c00*/  MOV R47, 0x3 ;  /* 0x00000003002f7802 */ /* 0x000fe20000000f00 */
[----:B-1----:R-:W-:Y:S01]  /*18c10*/  IMAD.MOV.U32 R3, RZ, RZ, 0x181f ;  /* 0x0000181fff037424 */ /* 0x002fe200078e00ff */
[----:B------:R-:W-:-:S02]  /*18c20*/  MOV R2, 0x18c40 ;  /* 0x00018c4000027802 */ /* 0x000fc40000000f00 */
[----:B--2345:R-:W-:Y:S05]  /*18c30*/  CALL.REL.NOINC `($__internal_5_$__cuda_sm70_shflsync_idx_p) ;  /* 0x00002e9000007944 */ /* 0x03cfea0003c00000 */
        /* <DEDUP_REMOVED lines=8> */
.L_x_289:
[----:B------:R-:W-:Y:S01]  /*18cc0*/  IMAD.MOV.U32 R56, RZ, RZ, R5 ;  /* 0x000000ffff387224 */ /* 0x000fe200078e0005 */
[----:B------:R-:W-:Y:S01]  /*18cd0*/  MOV R47, 0x4 ;  /* 0x00000004002f7802 */ /* 0x000fe20000000f00 */
[----:B-1----:R-:W-:Y:S01]  /*18ce0*/  IMAD.MOV.U32 R3, RZ, RZ, 0x181f ;  /* 0x0000181fff037424 */ /* 0x002fe200078e00ff */
[----:B------:R-:W-:Y:S02]  /*18cf0*/  MOV R2, 0x18d10 ;  /* 0x00018d1000027802 */ /* 0x000fe40000000f00 */
[----:B--2345:R-:W-:Y:S05]  /*18d00*/  CALL.REL.NOINC `($__internal_5_$__cuda_sm70_shflsync_idx_p) ;  /* 0x00002dc000007944 */ /* 0x03cfea0003c00000 */
[----:B------:R-:W-:Y:S01]  /*18d10*/  MOV R7, R58 ;  /* 0x0000003a00077202 */ /* 0x000fe20000000f00 */
[----:B------:R-:W-:Y:S05]  /*18d20*/  BRA `(.L_x_421) ;  /* 0xfffefad000007947 */ /* 0x000fea000383ffff */
.L_x_290:
[----:B------:R-:W-:Y:S01]  /*18d30*/  IMAD.MOV.U32 R56, RZ, RZ, R6 ;  /* 0x000000ffff387224 */ /* 0x000fe200078e0006 */
[----:B------:R-:W-:Y:S01]  /*18d40*/  MOV R47, 0x4 ;  /* 0x00000004002f7802 */ /* 0x000fe20000000f00 */
[----:B-1----:R-:W-:Y:S01]  /*18d50*/  IMAD.MOV.U32 R3, RZ, RZ, 0x181f ;  /* 0x0000181fff037424 */ /* 0x002fe200078e00ff */
[----:B------:R-:W-:Y:S02]  /*18d60*/  MOV R2, 0x18d80 ;  /* 0x00018d8000027802 */ /* 0x000fe40000000f00 */
[----:B--2345:R-:W-:Y:S05]  /*18d70*/  CALL.REL.NOINC `($__internal_5_$__cuda_sm70_shflsync_idx_p) ;  /* 0x00002d5000007944 */ /* 0x03cfea0003c00000 */
[----:B------:R-:W-:Y:S01]  /*18d80*/  MOV R2, R58 ;  /* 0x0000003a00027202 */ /* 0x000fe20000000f00 */
[----:B------:R-:W-:Y:S05]  /*18d90*/  BRA `(.L_x_422) ;  /* 0xfffefa8000007947 */ /* 0x000fea000383ffff */
.L_x_293:
[----:B------:R-:W-:Y:S01]  /*18da0*/  IMAD.MOV.U32 R56, RZ, RZ, R5 ;  /* 0x000000ffff387224 */ /* 0x000fe200078e0005 */
[----:B------:R-:W-:Y:S01]  /*18db0*/  MOV R47, 0x5 ;  /* 0x00000005002f7802 */ /* 0x000fe20000000f00 */
[----:B--2---:R-:W-:Y:S01]  /*18dc0*/  IMAD.MOV.U32 R3, RZ, RZ, 0x181f ;  /* 0x0000181fff037424 */ /* 0x004fe200078e00ff */
[----:B---3--:R-:W-:-:S02]  /*18dd0*/  MOV R2, 0x18df0 ;  /* 0x00018df000027802 */ /* 0x008fc40000000f00 */
[----:B-1--45:R-:W-:Y:S05]  /*18de0*/  CALL.REL.NOINC `($__internal_5_$__cuda_sm70_shflsync_idx_p) ;  /* 0x00002ce000007944 */ /* 0x032fea0003c00000 */
        /* <DEDUP_REMOVED lines=8> */
.L_x_296:
[----:B------:R-:W-:Y:S01]  /*18e70*/  IMAD.MOV.U32 R56, RZ, RZ, R5 ;  /* 0x000000ffff387224 */ /* 0x000fe200078e0005 */
[----:B------:R-:W-:Y:S01]  /*18e80*/  MOV R47, 0x6 ;  /* 0x00000006002f7802 */ /* 0x000fe20000000f00 */
[----:B-1----:R-:W-:Y:S01]  /*18e90*/  IMAD.MOV.U32 R3, RZ, RZ, 0x181f ;  /* 0x0000181fff037424 */ /* 0x002fe200078e00ff */
[----:B---3--:R-:W-:Y:S02]  /*18ea0*/  MOV R2, 0x18ec0 ;  /* 0x00018ec000027802 */ /* 0x008fe40000000f00 */
[----:B--2-45:R-:W-:Y:S05]  /*18eb0*/  CALL.REL.NOINC `($__internal_5_$__cuda_sm70_shflsync_idx_p) ;  /* 0x00002c1000007944 */ /* 0x034fea0003c00000 */
[----:B------:R-:W-:Y:S01]  /*18ec0*/  MOV R7, R58 ;  /* 0x0000003a00077202 */ /* 0x000fe20000000f00 */
[----:B------:R-:W-:Y:S05]  /*18ed0*/  BRA `(.L_x_424) ;  /* 0xfffefaf000007947 */ /* 0x000fea000383ffff */
.L_x_297:
[----:B------:R-:W-:Y:S01]  /*18ee0*/  IMAD.MOV.U32 R56, RZ, RZ, R6 ;  /* 0x000000ffff387224 */ /* 0x000fe200078e0006 */
[----:B------:R-:W-:Y:S01]  /*18ef0*/  MOV R47, 0x6 ;  /* 0x00000006002f7802 */ /* 0x000fe20000000f00 */
[----:B------:R-:W-:Y:S01]  /*18f00*/  IMAD.MOV.U32 R3, RZ, RZ, 0x181f ;  /* 0x0000181fff037424 */ /* 0x000fe200078e00ff */
[----:B---3--:R-:W-:Y:S02]  /*18f10*/  MOV R2, 0x18f30 ;  /* 0x00018f3000027802 */ /* 0x008fe40000000f00 */
[----:B-12-45:R-:W-:Y:S05]  /*18f20*/  CALL.REL.NOINC `($__internal_5_$__cuda_sm70_shflsync_idx_p) ;  /* 0x00002ba000007944 */ /* 0x036fea0003c00000 */
[----:B------:R-:W-:Y:S01]  /*18f30*/  MOV R2, R58 ;  /* 0x0000003a00027202 */ /* 0x000fe20000000f00 */
[----:B------:R-:W-:Y:S05]  /*18f40*/  BRA `(.L_x_425) ;  /* 0xfffefaa000007947 */ /* 0x000fea000383ffff */
.L_x_300:
        /* <DEDUP_REMOVED lines=13> */
.L_x_333:
[----:B------:R-:W-:Y:S01]  /*19020*/  IMAD.MOV.U32 R56, RZ, RZ, R4 ;  /* 0x000000ffff387224 */ /* 0x000fe200078e0004 */
[----:B------:R-:W-:Y:S01]  /*19030*/  MOV R47, RZ ;  /* 0x000000ff002f7202 */ /* 0x000fe20000000f00 */
[----:B------:R-:W-:Y:S01]  /*19040*/  IMAD.MOV.U32 R3, RZ, RZ, 0x181f ;  /* 0x0000181fff037424 */ /* 0x000fe200078e00ff */
[----:B------:R-:W-:Y:S02]  /*19050*/  MOV R2, 0x19070 ;  /* 0x0001907000027802 */ /* 0x000fe40000000f00 */
[----:B------:R-:W-:Y:S05]  /*19060*/  CALL.REL.NOINC `($__internal_5_$__cuda_sm70_shflsync_idx_p) ;  /* 0x00002a6000007944 */ /* 0x000fea0003c00000 */
[----:B------:R-:W-:Y:S01]  /*19070*/  MOV R11, R58 ;  /* 0x0000003a000b7202 */ /* 0x000fe20000000f00 */
[----:B------:R-:W-:Y:S05]  /*19080*/  BRA `(.L_x_427) ;  /* 0xffff4d2000007947 */ /* 0x000fea000383ffff */
.L_x_334:
[----:B------:R-:W-:Y:S01]  /*19090*/  IMAD.MOV.U32 R56, RZ, RZ, R0 ;  /* 0x000000ffff387224 */ /* 0x000fe200078e0000 */
[----:B------:R-:W-:Y:S01]  /*190a0*/  MOV R47, RZ ;  /* 0x000000ff002f7202 */ /* 0x000fe20000000f00 */
[----:B------:R-:W-:Y:S01]  /*190b0*/  IMAD.MOV.U32 R3, RZ, RZ, 0x181f ;  /* 0x0000181fff037424 */ /* 0x000fe200078e00ff */
[----:B------:R-:W-:Y:S02]  /*190c0*/  MOV R2, 0x190e0 ;  /* 0x000190e000027802 */ /* 0x000fe40000000f00 */
[----:B-12---:R-:W-:Y:S05]  /*190d0*/  CALL.REL.NOINC `($__internal_5_$__cuda_sm70_shflsync_idx_p) ;  /* 0x000029f000007944 */ /* 0x006fea0003c00000 */
        /* <DEDUP_REMOVED lines=12> */
[----:B------:R-:W-:Y:S05]  /*191a0*/  CALL.REL.NOINC `($__internal_5_$__cuda_sm70_shflsync_idx_p) ;  /* 0x0000292000007944 */ /* 0x000fea0003c00000 */
[----:B------:R-:W-:Y:S01]  /*191b0*/  IMAD.MOV.U32 R7, RZ, RZ, R58 ;  /* 0x000000ffff077224 */ /* 0x000fe200078e003a */
[----:B------:R-:W-:Y:S01]  /*191c0*/  MOV R47, 0x1 ;  /* 0x00000001002f7802 */ /* 0x000fe20000000f00 */
[----:B------:R-:W-:Y:S01]  /*191d0*/  IMAD.MOV.U32 R56, RZ, RZ, R0 ;  /* 0x000000ffff387224 */ /* 0x000fe200078e0000 */
[----:B------:R-:W-:Y:S02]  /*191e0*/  MOV R3, 0x181f ;  /* 0x0000181f00037802 */ /* 0x000fe40000000f00 */
[----:B------:R-:W-:Y:S02]  /*191f0*/  MOV R2, 0x19210 ;  /* 0x0001921000027802 */ /* 0x000fe40000000f00 */
[----:B------:R-:W-:Y:S05]  /*19200*/  CALL.REL.NOINC `($__internal_5_$__cuda_sm70_shflsync_idx_p) ;  /* 0x000028c000007944 */ /* 0x000fea0003c00000 */
        /* <DEDUP_REMOVED lines=60> */
[----:B------:R-:W-:Y:S01]  /*195d0*/  MOV R0, R58 ;  /* 0x0000003a00007202 */ /* 0x000fe20000000f00 */
[----:B------:R-:W-:Y:S05]  /*195e0*/  BRA `(.L_x_428) ;  /* 0xffff494000007947 */ /* 0x000fea000383ffff */
.L_x_335:
[----:B------:R-:W-:Y:S02]  /*195f0*/  MOV R0, 0x2 ;  /* 0x0000000200007802 */ /* 0x000fe40000000f00 */
[----:B------:R-:W-:-:S02]  /*19600*/  MOV R2, 0x19620 ;  /* 0x0001962000027802 */ /* 0x000fc40000000f00 */
[----:B------:R-:W-:Y:S05]  /*19610*/  CALL.REL.NOINC `($__internal_4_$__cuda_sm70_shflsync_bfly_p) ;  /* 0x0000245000007944 */ /* 0x000fea0003c00000 */
[----:B------:R-:W-:Y:S01]  /*19620*/  FMNMX.FTZ R4, R4, R0, !PT ;  /* 0x0000000004047209 */ /* 0x000fe20007810000 */
[----:B------:R-:W-:Y:S01]  /*19630*/  IMAD.MOV.U32 R0, RZ, RZ, 0x1 ;  /* 0x00000001ff007424 */ /* 0x000fe200078e00ff */
[----:B------:R-:W-:-:S02]  /*19640*/  MOV R2, 0x19660 ;  /* 0x0001966000027802 */ /* 0x000fc40000000f00 */
[----:B------:R-:W-:Y:S05]  /*19650*/  CALL.REL.NOINC `($__internal_4_$__cuda_sm70_shflsync_bfly_p) ;  /* 0x0000241000007944 */ /* 0x000fea0003c00000 */
[----:B------:R-:W-:Y:S01]  /*19660*/  FMNMX.FTZ R71, R4, R0, !PT ;  /* 0x0000000004477209 */ /* 0x000fe20007810000 */
[----:B------:R-:W-:Y:S01]  /*19670*/  IMAD.MOV.U32 R4, RZ, RZ, R5 ;  /* 0x000000ffff047224 */ /* 0x000fe200078e0005 */
[----:B------:R-:W-:Y:S01]  /*19680*/  MOV R2, 0x196b0 ;  /* 0x000196b000027802 */ /* 0x000fe20000000f00 */
[----:B------:R-:W-:-:S02]  /*19690*/  IMAD.MOV.U32 R0, RZ, RZ, 0x2 ;  /* 0x00000002ff007424 */ /* 0x000fc400078e00ff */
[----:B------:R-:W-:Y:S05]  /*196a0*/  CALL.REL.NOINC `($__internal_4_$__cuda_sm70_shflsync_bfly_p) ;  /* 0x000023c000007944 */ /* 0x000fea0003c00000 */
[----:B------:R-:W-:Y:S01]  /*196b0*/  FMNMX.FTZ R5, R5, R0, !PT ;  /* 0x0000000005057209 */ /* 0x000fe20007810000 */
[----:B------:R-:W-:Y:S01]  /*196c0*/  IMAD.MOV.U32 R0, RZ, RZ, 0x1 ;  /* 0x00000001ff007424 */ /* 0x000fe200078e00ff */
[----:B------:R-:W-:-:S03]  /*196d0*/  MOV R2, 0x19700 ;  /* 0x0001970000027802 */ /* 0x000fc60000000f00 */
[----:B------:R-:W-:Y:S02]  /*196e0*/  IMAD.MOV.U32 R4, RZ, RZ, R5 ;  /* 0x000000ffff047224 */ /* 0x000fe400078e0005 */
[----:B------:R-:W-:Y:S05]  /*196f0*/  CALL.REL.NOINC `($__internal_4_$__cuda_sm70_shflsync_bfly_p) ;  /* 0x0000237000007944 */ /* 0x000fea0003c00000 */
[----:B------:R-:W-:Y:S01]  /*19700*/  FMNMX.FTZ R70, R5, R0, !PT ;  /* 0x0000000005467209 */ /* 0x000fe20007810000 */
[----:B------:R-:W-:Y:S01]  /*19710*/  IMAD.MOV.U32 R4, RZ, RZ, R6 ;  /* 0x000000ffff047224 */ /* 0x000fe200078e0006 */
[----:B------:R-:W-:Y:S01]  /*19720*/  MOV R2, 0x19750 ;  /* 0x0001975000027802 */ /* 0x000fe20000000f00 */
[----:B------:R-:W-:Y:S02]  /*19730*/  IMAD.MOV.U32 R0, RZ, RZ, 0x2 ;  /* 0x00000002ff007424 */ /* 0x000fe400078e00ff */
        /* <DEDUP_REMOVED lines=16> */
[----:B------:R-:W-:Y:S01]  /*19840*/  MOV R8, R0 ;  /* 0x0000000000087202 */ /* 0x000fe20000000f00 */
[----:B------:R-:W-:Y:S05]  /*19850*/  BRA `(.L_x_429) ;  /* 0xffff53a000007947 */ /* 0x000fea000383ffff */
.L_x_337:
[----:B-1--4-:R-:W-:Y:S01]  /*19860*/  MOV R3, 0x181f ;  /* 0x0000181f00037802 */ /* 0x012fe20000000f00 */
[----:B------:R-:W-:Y:S01]  /*19870*/  IMAD.MOV.U32 R47, RZ, RZ, RZ ;  /* 0x000000ffff2f7224 */ /* 0x000fe200078e00ff */
[----:B------:R-:W-:Y:S02]  /*19880*/  MOV R2, 0x198a0 ;  /* 0x000198a000027802 */ /* 0x000fe40000000f00 */
[----:B------:R-:W-:Y:S05]  /*19890*/  CALL.REL.NOINC `($__internal_5_$__cuda_sm70_shflsync_idx_p) ;  /* 0x0000223000007944 */ /* 0x000fea0003c00000 */
[----:B------:R-:W-:-:S05]  /*198a0*/  BRA `(.L_x_430) ;  /* 0xffff6e9000007947 */ /* 0x000fca000383ffff */
.L_x_340:
[----:B------:R-:W-:Y:S01]  /*198b0*/  MOV R47, RZ ;  /* 0x000000ff002f7202 */ /* 0x000fe20000000f00 */
[----:B------:R-:W-:Y:S01]  /*198c0*/  IMAD.MOV.U32 R56, RZ, RZ, R4 ;  /* 0x000000ffff387224 */ /* 0x000fe200078e0004 */
[----:B------:R-:W-:Y:S01]  /*198d0*/  MOV R2, 0x19900 ;  /* 0x0001990000027802 */ /* 0x000fe20000000f00 */
[----:B------:R-:W-:Y:S02]  /*198e0*/  IMAD.MOV.U32 R3, RZ, RZ, 0x181f ;  /* 0x0000181fff037424 */ /* 0x000fe400078e00ff */
[----:B------:R-:W-:Y:S05]  /*198f0*/  CALL.REL.NOINC `($__internal_5_$__cuda_sm70_shflsync_idx_p) ;  /* 0x000021d000007944 */ /* 0x000fea0003c00000 */
[----:B------:R-:W-:Y:S01]  /*19900*/  MOV R7, R58 ;  /* 0x0000003a00077202 */ /* 0x000fe20000000f00 */
[----:B------:R-:W-:-:S05]  /*19910*/  BRA `(.L_x_431) ;  /* 0xffff829000007947 */ /* 0x000fca000383ffff */
.L_x_341:
[----:B------:R-:W-:Y:S01]  /*19920*/  MOV R47, RZ ;  /* 0x000000ff002f7202 */ /* 0x000fe20000000f00 */
[----:B------:R-:W-:Y:S01]  /*19930*/  IMAD.MOV.U32 R56, RZ, RZ, R0 ;  /* 0x000000ffff387224 */ /* 0x000fe200078e0000 */
[----:B------:R-:W-:Y:S01]  /*19940*/  MOV R2, 0x19970 ;  /* 0x0001997000027802 */ /* 0x000fe20000000f00 */
[----:B------:R-:W-:Y:S02]  /*19950*/  IMAD.MOV.U32 R3, RZ, RZ, 0x181f ;  /* 0x0000181fff037424 */ /* 0x000fe400078e00ff */
[----:B-12---:R-:W-:Y:S05]  /*19960*/  CALL.REL.NOINC `($__internal_5_$__cuda_sm70_shflsync_idx_p) ;  /* 0x0000216000007944 */ /* 0x006fea0003c00000 */
        /* <DEDUP_REMOVED lines=13> */
[----:B------:R-:W-:Y:S05]  /*19a40*/  CALL.REL.NOINC `($__internal_5_$__cuda_sm70_shflsync_idx_p) ;  /* 0x0000208000007944 */ /* 0x000fea0003c00000 */
[----:B------:R-:W-:Y:S01]  /*19a50*/  MOV R47, 0x1 ;  /* 0x00000001002f7802 */ /* 0x000fe20000000f00 */
[----:B------:R-:W-:Y:S01]  /*19a60*/  IMAD.MOV.U32 R7, RZ, RZ, R58 ;  /* 0x000000ffff077224 */ /* 0x000fe200078e003a */
[----:B------:R-:W-:Y:S01]  /*19a70*/  MOV R3, 0x181f ;  /* 0x0000181f00037802 */ /* 0x000fe20000000f00 */
[----:B------:R-:W-:Y:S01]  /*19a80*/  IMAD.MOV.U32 R56, RZ, RZ, R0 ;  /* 0x000000ffff387224 */ /* 0x000fe200078e0000 */
[----:B------:R-:W-:Y:S02]  /*19a90*/  MOV R2, 0x19ab0 ;  /* 0x00019ab000027802 */ /* 0x000fe40000000f00 */
[----:B------:R-:W-:Y:S05]  /*19aa0*/  CALL.REL.NOINC `($__internal_5_$__cuda_sm70_shflsync_idx_p) ;  /* 0x0000202000007944 */ /* 0x000fea0003c00000 */
        /* <DEDUP_REMOVED lines=60> */
[----:B------:R-:W-:Y:S01]  /*19e70*/  MOV R0, R58 ;  /* 0x0000003a00007202 */ /* 0x000fe20000000f00 */
[----:B------:R-:W-:-:S05]  /*19e80*/  BRA `(.L_x_432) ;  /* 0xffff7eb000007947 */ /* 0x000fca000383ffff */
.L_x_342:
[----:B------:R-:W-:Y:S02]  /*19e90*/  MOV R0, 0x2 ;  /* 0x0000000200007802 */ /* 0x000fe40000000f00 */
[----:B------:R-:W-:Y:S02]  /*19ea0*/  MOV R2, 0x19ec0 ;  /* 0x00019ec000027802 */ /* 0x000fe40000000f00 */
[----:B------:R-:W-:Y:S05]  /*19eb0*/  CALL.REL.NOINC `($__internal_4_$__cuda_sm70_shflsync_bfly_p) ;  /* 0x00001bb000007944 */ /* 0x000fea0003c00000 */
[----:B------:R-:W-:Y:S01]  /*19ec0*/  FMNMX.FTZ R4, R4, R0, !PT ;  /* 0x0000000004047209 */ /* 0x000fe20007810000 */
[----:B------:R-:W-:Y:S01]  /*19ed0*/  IMAD.MOV.U32 R0, RZ, RZ, 0x1 ;  /* 0x00000001ff007424 */ /* 0x000fe200078e00ff */
[----:B------:R-:W-:Y:S02]  /*19ee0*/  MOV R2, 0x19f00 ;  /* 0x00019f0000027802 */ /* 0x000fe40000000f00 */
        /* <DEDUP_REMOVED lines=28> */
[----:B------:R-:W-:-:S05]  /*1a0b0*/  BRA `(.L_x_433) ;  /* 0xffff833000007947 */ /* 0x000fca000383ffff */
.L_x_344:
[----:B------:R-:W-:Y:S01]  /*1a0c0*/  IMAD.MOV.U32 R4, RZ, RZ, R239 ;  /* 0x000000ffff047224 */ /* 0x000fe200078e00ef */
[----:B------:R-:W-:-:S02]  /*1a0d0*/  MOV R0, 0x2 ;  /* 0x0000000200007802 */ /* 0x000fc40000000f00 */
[----:B------:R-:W-:Y:S02]  /*1a0e0*/  MOV R2, 0x1a100 ;  /* 0x0001a10000027802 */ /* 0x000fe40000000f00 */
[----:B------:R-:W-:Y:S05]  /*1a0f0*/  CALL.REL.NOINC `($__internal_4_$__cuda_sm70_shflsync_bfly_p) ;  /* 0x0000197000007944 */ /* 0x000fea0003c00000 */
[----:B------:R-:W-:Y:S05]  /*1a100*/  BRA `(.L_x_434) ;  /* 0xffffa07000007947 */ /* 0x000fea000383ffff */
.L_x_345:
[----:B------:R-:W-:Y:S01]  /*1a110*/  IMAD.MOV.U32 R4, RZ, RZ, R5 ;  /* 0x000000ffff047224 */ /* 0x000fe200078e0005 */
[----:B------:R-:W-:Y:S02]  /*1a120*/  MOV R0, 0x1 ;  /* 0x0000000100007802 */ /* 0x000fe40000000f00 */
[----:B------:R-:W-:Y:S02]  /*1a130*/  MOV R2, 0x1a150 ;  /* 0x0001a15000027802 */ /* 0x000fe40000000f00 */
[----:B-1----:R-:W-:Y:S05]  /*1a140*/  CALL.REL.NOINC `($__internal_4_$__cuda_sm70_shflsync_bfly_p) ;  /* 0x0000192000007944 */ /* 0x002fea0003c00000 */
[----:B------:R-:W-:Y:S01]  /*1a150*/  FADD.FTZ R5, R5, R0 ;  /* 0x0000000005057221 */ /* 0x000fe20000010000 */
[----:B------:R-:W-:Y:S02]  /*1a160*/  MOV R4, R243 ;  /* 0x000000f300047202 */ /* 0x000fe40000000f00 */
[----:B------:R-:W-:Y:S02]  /*1a170*/  MOV R0, 0x2 ;  /* 0x0000000200007802 */ /* 0x000fe40000000f00 */
[----:B------:R-:W-:Y:S02]  /*1a180*/  MOV R2, 0x1a1a0 ;  /* 0x0001a1a000027802 */ /* 0x000fe40000000f00 */
[----:B------:R-:W-:Y:S05]  /*1a190*/  CALL.REL.NOINC `($__internal_4_$__cuda_sm70_shflsync_bfly_p) ;  /* 0x000018d000007944 */ /* 0x000fea0003c00000 */
[----:B------:R-:W-:Y:S01]  /*1a1a0*/  FADD.FTZ R6, R243, R0 ;  /* 0x00000000f3067221 */ /* 0x000fe20000010000 */
[----:B------:R-:W-:Y:S02]  /*1a1b0*/  MOV R0, 0x1 ;  /* 0x0000000100007802 */ /* 0x000fe40000000f00 */
[----:B------:R-:W-:-:S02]  /*1a1c0*/  MOV R2, 0x1a1f0 ;  /* 0x0001a1f000027802 */ /* 0x000fc40000000f00 */
[----:B------:R-:W-:Y:S02]  /*1a1d0*/  MOV R4, R6 ;  /* 0x0000000600047202 */ /* 0x000fe40000000f00 */
[----:B------:R-:W-:Y:S05]  /*1a1e0*/  CALL.REL.NOINC `($__internal_4_$__cuda_sm70_shflsync_bfly_p) ;  /* 0x0000188000007944 */ /* 0x000fea0003c00000 */
[----:B------:R-:W-:Y:S01]  /*1a1f0*/  FADD.FTZ R6, R6, R0 ;  /* 0x0000000006067221 */ /* 0x000fe20000010000 */
[----:B------:R-:W-:Y:S02]  /*1a200*/  MOV R4, R246 ;  /* 0x000000f600047202 */ /* 0x000fe40000000f00 */
[----:B------:R-:W-:Y:S02]  /*1a210*/  MOV R0, 0x2 ;  /* 0x0000000200007802 */ /* 0x000fe40000000f00 */
[----:B------:R-:W-:Y:S02]  /*1a220*/  MOV R2, 0x1a240 ;  /* 0x0001a24000027802 */ /* 0x000fe40000000f00 */
[----:B------:R-:W-:Y:S05]  /*1a230*/  CALL.REL.NOINC `($__internal_4_$__cuda_sm70_shflsync_bfly_p) ;  /* 0x0000183000007944 */ /* 0x000fea0003c00000 */
[----:B------:R-:W-:Y:S01]  /*1a240*/  FADD.FTZ R7, R246, R0 ;  /* 0x00000000f6077221 */ /* 0x000fe20000010000 */
[----:B------:R-:W-:Y:S02]  /*1a250*/  MOV R0, 0x1 ;  /* 0x0000000100007802 */ /* 0x000fe40000000f00 */
[----:B------:R-:W-:Y:S02]  /*1a260*/  MOV R2, 0x1a290 ;  /* 0x0001a29000027802 */ /* 0x000fe40000000f00 */
[----:B------:R-:W-:-:S02]  /*1a270*/  MOV R4, R7 ;  /* 0x0000000700047202 */ /* 0x000fc40000000f00 */
[----:B------:R-:W-:Y:S05]  /*1a280*/  CALL.REL.NOINC `($__internal_4_$__cuda_sm70_shflsync_bfly_p) ;  /* 0x000017e000007944 */ /* 0x000fea0003c00000 */
[----:B------:R-:W-:Y:S01]  /*1a290*/  FADD.FTZ R7, R7, R0 ;  /* 0x0000000007077221 */ /* 0x000fe20000010000 */
[----:B------:R-:W-:-:S02]  /*1a2a0*/  MOV R4, R247 ;  /* 0x000000f700047202 */ /* 0x000fc40000000f00 */
[----:B------:R-:W-:Y:S02]  /*1a2b0*/  MOV R0, 0x2 ;  /* 0x0000000200007802 */ /* 0x000fe40000000f00 */
[----:B------:R-:W-:Y:S02]  /*1a2c0*/  MOV R2, 0x1a2e0 ;  /* 0x0001a2e000027802 */ /* 0x000fe40000000f00 */
[----:B------:R-:W-:Y:S05]  /*1a2d0*/  CALL.REL.NOINC `($__internal_4_$__cuda_sm70_shflsync_bfly_p) ;  /* 0x0000179000007944 */ /* 0x000fea0003c00000 */
[----:B------:R-:W-:Y:S01]  /*1a2e0*/  FADD.FTZ R4, R247, R0 ;  /* 0x00000000f7047221 */ /* 0x000fe20000010000 */
[----:B------:R-:W-:Y:S02]  /*1a2f0*/  MOV R0, 0x1 ;  /* 0x0000000100007802 */ /* 0x000fe40000000f00 */
[----:B------:R-:W-:Y:S02]  /*1a300*/  MOV R2, 0x1a320 ;  /* 0x0001a32000027802 */ /* 0x000fe40000000f00 */
[----:B------:R-:W-:Y:S05]  /*1a310*/  CALL.REL.NOINC `($__internal_4_$__cuda_sm70_shflsync_bfly_p) ;  /* 0x0000175000007944 */ /* 0x000fea0003c00000 */
[----:B------:R-:W-:Y:S01]  /*1a320*/  MOV R8, R0 ;  /* 0x0000000000087202 */ /* 0x000fe20000000f00 */
[----:B------:R-:W-:Y:S05]  /*1a330*/  BRA `(.L_x_435) ;  /* 0xffff9f3000007947 */ /* 0x000fea000383ffff */
.L_x_352:
[----:B-1234-:R-:W-:Y:S01]  /*1a340*/  IMAD.MOV.U32 R56, RZ, RZ, R5 ;  /* 0x000000ffff387224 */ /* 0x01efe200078e0005 */
[----:B------:R-:W-:Y:S01]  /*1a350*/  MOV R47, RZ ;  /* 0x000000ff002f7202 */ /* 0x000fe20000000f00 */
[----:B------:R-:W-:Y:S01]  /*1a360*/  IMAD.MOV.U32 R3, RZ, RZ, 0x181f ;  /* 0x0000181fff037424 */ /* 0x000fe200078e00ff */
[----:B------:R-:W-:Y:S02]  /*1a370*/  MOV R2, 0x1a390 ;  /* 0x0001a39000027802 */ /* 0x000fe40000000f00 */
[----:B------:R-:W-:Y:S05]  /*1a380*/  CALL.REL.NOINC `($__internal_5_$__cuda_sm70_shflsync_idx_p) ;  /* 0x0000174000007944 */ /* 0x000fea0003c00000 */
[----:B------:R-:W-:Y:S01]  /*1a390*/  MOV R7, R58 ;  /* 0x0000003a00077202 */ /* 0x000fe20000000f00 */
[----:B------:R-:W-:Y:S05]  /*1a3a0*/  BRA `(.L_x_436) ;  /* 0xffffb58000007947 */ /* 0x000fea000383ffff */
.L_x_353:
[----:B------:R-:W-:Y:S01]  /*1a3b0*/  IMAD.MOV.U32 R56, RZ, RZ, R6 ;  /* 0x000000ffff387224 */ /* 0x000fe200078e0006 */
[----:B------:R-:W-:Y:S01]  /*1a3c0*/  MOV R47, RZ ;  /* 0x000000ff002f7202 */ /* 0x000fe20000000f00 */
[----:B------:R-:W-:Y:S01]  /*1a3d0*/  IMAD.MOV.U32 R3, RZ, RZ, 0x181f ;  /* 0x0000181fff037424 */ /* 0x000fe200078e00ff */
[----:B------:R-:W-:-:S02]  /*1a3e0*/  MOV R2, 0x1a400 ;  /* 0x0001a40000027802 */ /* 0x000fc40000000f00 */
[----:B-12---:R-:W-:Y:S05]  /*1a3f0*/  CALL.REL.NOINC `($__internal_5_$__cuda_sm70_shflsync_idx_p) ;  /* 0x000016d000007944 */ /* 0x006fea0003c00000 */
[----:B------:R-:W-:Y:S01]  /*1a400*/  MOV R2, R58 ;  /* 0x0000003a00027202 */ /* 0x000fe20000000f00 */
[----:B------:R-:W-:Y:S05]  /*1a410*/  BRA `(.L_x_437) ;  /* 0xffffb53000007947 */ /* 0x000fea000383ffff */
.L_x_354:
[----:B------:R-:W-:Y:S01]  /*1a420*/  IMAD.MOV.U32 R56, RZ, RZ, R5 ;  /* 0x000000ffff387224 */ /* 0x000fe200078e0005 */
[----:B------:R-:W-:Y:S01]  /*1a430*/  MOV R47, 0x1 ;  /* 0x00000001002f7802 */ /* 0x000fe20000000f00 */
[----:B--2---:R-:W-:Y:S01]  /*1a440*/  IMAD.MOV.U32 R3, RZ, RZ, 0x181f ;  /* 0x0000181fff037424 */ /* 0x004fe200078e00ff */
[----:B------:R-:W-:-:S02]  /*1a450*/  MOV R2, 0x1a470 ;  /* 0x0001a47000027802 */ /* 0x000fc40000000f00 */
[----:B-1-3--:R-:W-:Y:S05]  /*1a460*/  CALL.REL.NOINC `($__internal_5_$__cuda_sm70_shflsync_idx_p) ;  /* 0x0000166000007944 */ /* 0x00afea0003c00000 */
        /* <DEDUP_REMOVED lines=8> */
.L_x_355:
[----:B------:R-:W-:Y:S01]  /*1a4f0*/  IMAD.MOV.U32 R56, RZ, RZ, R5 ;  /* 0x000000ffff387224 */ /* 0x000fe200078e0005 */
[----:B------:R-:W-:Y:S01]  /*1a500*/  MOV R47, 0x2 ;  /* 0x00000002002f7802 */ /* 0x000fe20000000f00 */
[----:B-1----:R-:W-:Y:S01]  /*1a510*/  IMAD.MOV.U32 R3, RZ, RZ, 0x181f ;  /* 0x0000181fff037424 */ /* 0x002fe200078e00ff */
[----:B------:R-:W-:Y:S02]  /*1a520*/  MOV R2, 0x1a540 ;  /* 0x0001a54000027802 */ /* 0x000fe40000000f00 */
[----:B---34-:R-:W-:Y:S05]  /*1a530*/  CALL.REL.NOINC `($__internal_5_$__cuda_sm70_shflsync_idx_p) ;  /* 0x0000159000007944 */ /* 0x018fea0003c00000 */
[----:B------:R-:W-:Y:S01]  /*1a540*/  MOV R7, R58 ;  /* 0x0000003a00077202 */ /* 0x000fe20000000f00 */
[----:B------:R-:W-:Y:S05]  /*1a550*/  BRA `(.L_x_439) ;  /* 0xffffb4d000007947 */ /* 0x000fea000383ffff */
.L_x_356:
[----:B------:R-:W-:Y:S01]  /*1a560*/  IMAD.MOV.U32 R56, RZ, RZ, R6 ;  /* 0x000000ffff387224 */ /* 0x000fe200078e0006 */
[----:B------:R-:W-:Y:S01]  /*1a570*/  MOV R47, 0x2 ;  /* 0x00000002002f7802 */ /* 0x000fe20000000f00 */
[----:B-1----:R-:W-:Y:S01]  /*1a580*/  IMAD.MOV.U32 R3, RZ, RZ, 0x181f ;  /* 0x0000181fff037424 */ /* 0x002fe200078e00ff */
[----:B------:R-:W-:Y:S02]  /*1a590*/  MOV R2, 0x1a5b0 ;  /* 0x0001a5b000027802 */ /* 0x000fe40000000f00 */
[----:B--234-:R-:W-:Y:S05]  /*1a5a0*/  CALL.REL.NOINC `($__internal_5_$__cuda_sm70_shflsync_idx_p) ;  /* 0x0000152000007944 */ /* 0x01cfea0003c00000 */
[----:B------:R-:W-:Y:S01]  /*1a5b0*/  MOV R2, R58 ;  /* 0x0000003a00027202 */ /* 0x000fe20000000f00 */
[----:B------:R-:W-:Y:S05]  /*1a5c0*/  BRA `(.L_x_440) ;  /* 0xffffb48000007947 */ /* 0x000fea000383ffff */
.L_x_357:
[----:B------:R-:W-:Y:S01]  /*1a5d0*/  IMAD.MOV.U32 R56, RZ, RZ, R5 ;  /* 0x000000ffff387224 */ /* 0x000fe200078e0005 */
[----:B------:R-:W-:Y:S01]  /*1a5e0*/  MOV R47, 0x3 ;  /* 0x00000003002f7802 */ /* 0x000fe20000000f00 */
[----:B--2---:R-:W-:Y:S01]  /*1a5f0*/  IMAD.MOV.U32 R3, RZ, RZ, 0x181f ;  /* 0x0000181fff037424 */ /* 0x004fe200078e00ff */
[----:B------:R-:W-:-:S02]  /*1a600*/  MOV R2, 0x1a620 ;  /* 0x0001a62000027802 */ /* 0x000fc40000000f00 */
[----:B-1-34-:R-:W-:Y:S05]  /*1a610*/  CALL.REL.NOINC `($__internal_5_$__cuda_sm70_shflsync_idx_p) ;  /* 0x000014b000007944 */ /* 0x01afea0003c00000 */
        /* <DEDUP_REMOVED lines=8> */
.L_x_358:
[----:B------:R-:W-:Y:S01]  /*1a6a0*/  IMAD.MOV.U32 R56, RZ, RZ, R5 ;  /* 0x000000ffff387224 */ /* 0x000fe200078e0005 */
[----:B------:R-:W-:Y:S01]  /*1a6b0*/  MOV R47, 0x4 ;  /* 0x00000004002f7802 */ /* 0x000fe20000000f00 */
[----:B--2---:R-:W-:Y:S01]  /*1a6c0*/  IMAD.MOV.U32 R3, RZ, RZ, 0x181f ;  /* 0x0000181fff037424 */ /* 0x004fe200078e00ff */
[----:B------:R-:W-:Y:S02]  /*1a6d0*/  MOV R2, 0x1a6f0 ;  /* 0x0001a6f000027802 */ /* 0x000fe40000000f00 */
[----:B-1-34-:R-:W-:Y:S05]  /*1a6e0*/  CALL.REL.NOINC `($__internal_5_$__cuda_sm70_shflsync_idx_p) ;  /* 0x000013e000007944 */ /* 0x01afea0003c00000 */
[----:B------:R-:W-:Y:S01]  /*1a6f0*/  MOV R7, R58 ;  /* 0x0000003a00077202 */ /* 0x000fe20000000f00 */
[----:B------:R-:W-:Y:S05]  /*1a700*/  BRA `(.L_x_442) ;  /* 0xffffb43000007947 */ /* 0x000fea000383ffff */
.L_x_359:
[----:B------:R-:W-:Y:S01]  /*1a710*/  IMAD.MOV.U32 R56, RZ, RZ, R6 ;  /* 0x000000ffff387224 */ /* 0x000fe200078e0006 */
[----:B------:R-:W-:Y:S01]  /*1a720*/  MOV R47, 0x4 ;  /* 0x00000004002f7802 */ /* 0x000fe20000000f00 */
[----:B--2---:R-:W-:Y:S01]  /*1a730*/  IMAD.MOV.U32 R3, RZ, RZ, 0x181f ;  /* 0x0000181fff037424 */ /* 0x004fe200078e00ff */
[----:B------:R-:W-:Y:S02]  /*1a740*/  MOV R2, 0x1a760 ;  /* 0x0001a76000027802 */ /* 0x000fe40000000f00 */
[----:B-1-34-:R-:W-:Y:S05]  /*1a750*/  CALL.REL.NOINC `($__internal_5_$__cuda_sm70_shflsync_idx_p) ;  /* 0x0000137000007944 */ /* 0x01afea0003c00000 */
[----:B------:R-:W-:Y:S01]  /*1a760*/  MOV R2, R58 ;  /* 0x0000003a00027202 */ /* 0x000fe20000000f00 */
[----:B------:R-:W-:Y:S05]  /*1a770*/  BRA `(.L_x_443) ;  /* 0xffffb3e000007947 */ /* 0x000fea000383ffff */
.L_x_360:
[----:B------:R-:W-:Y:S01]  /*1a780*/  IMAD.MOV.U32 R56, RZ, RZ, R5 ;  /* 0x000000ffff387224 */ /* 0x000fe200078e0005 */
[----:B------:R-:W-:Y:S01]  /*1a790*/  MOV R47, 0x5 ;  /* 0x00000005002f7802 */ /* 0x000fe20000000f00 */
[----:B-1----:R-:W-:Y:S01]  /*1a7a0*/  IMAD.MOV.U32 R3, RZ, RZ, 0x181f ;  /* 0x0000181fff037424 */ /* 0x002fe200078e00ff */
[----:B------:R-:W-:-:S02]  /*1a7b0*/  MOV R2, 0x1a7d0 ;  /* 0x0001a7d000027802 */ /* 0x000fc40000000f00 */
[----:B--234-:R-:W-:Y:S05]  /*1a7c0*/  CALL.REL.NOINC `($__internal_5_$__cuda_sm70_shflsync_idx_p) ;  /* 0x0000130000007944 */ /* 0x01cfea0003c00000 */
        /* <DEDUP_REMOVED lines=8> */
.L_x_361:
[----:B------:R-:W-:Y:S01]  /*1a850*/  IMAD.MOV.U32 R56, RZ, RZ, R5 ;  /* 0x000000ffff387224 */ /* 0x000fe200078e0005 */
[----:B------:R-:W-:Y:S01]  /*1a860*/  MOV R47, 0x6 ;  /* 0x00000006002f7802 */ /* 0x000fe20000000f00 */
[----:B--2---:R-:W-:Y:S01]  /*1a870*/  IMAD.MOV.U32 R3, RZ, RZ, 0x181f ;  /* 0x0000181fff037424 */ /* 0x004fe200078e00ff */
[----:B------:R-:W-:Y:S02]  /*1a880*/  MOV R2, 0x1a8a0 ;  /* 0x0001a8a000027802 */ /* 0x000fe40000000f00 */
[----:B-1--4-:R-:W-:Y:S05]  /*1a890*/  CALL.REL.NOINC `($__internal_5_$__cuda_sm70_shflsync_idx_p) ;  /* 0x0000123000007944 */ /* 0x012fea0003c00000 */
[----:B------:R-:W-:Y:S01]  /*1a8a0*/  MOV R7, R58 ;  /* 0x0000003a00077202 */ /* 0x000fe20000000f00 */
[----:B------:R-:W-:Y:S05]  /*1a8b0*/  BRA `(.L_x_445) ;  /* 0xffffb39000007947 */ /* 0x000fea000383ffff */
.L_x_362:
[----:B------:R-:W-:Y:S01]  /*1a8c0*/  IMAD.MOV.U32 R56, RZ, RZ, R6 ;  /* 0x000000ffff387224 */ /* 0x000fe200078e0006 */
[----:B------:R-:W-:Y:S01]  /*1a8d0*/  MOV R47, 0x6 ;  /* 0x00000006002f7802 */ /* 0x000fe20000000f00 */
[----:B--2---:R-:W-:Y:S01]  /*1a8e0*/  IMAD.MOV.U32 R3, RZ, RZ, 0x181f ;  /* 0x0000181fff037424 */ /* 0x004fe200078e00ff */
[----:B------:R-:W-:Y:S02]  /*1a8f0*/  MOV R2, 0x1a910 ;  /* 0x0001a91000027802 */ /* 0x000fe40000000f00 */
[----:B-1-34-:R-:W-:Y:S05]  /*1a900*/  CALL.REL.NOINC `($__internal_5_$__cuda_sm70_shflsync_idx_p) ;  /* 0x000011c000007944 */ /* 0x01afea0003c00000 */
[----:B------:R-:W-:Y:S01]  /*1a910*/  MOV R2, R58 ;  /* 0x0000003a00027202 */ /* 0x000fe20000000f00 */
[----:B------:R-:W-:Y:S05]  /*1a920*/  BRA `(.L_x_446) ;  /* 0xffffb34000007947 */ /* 0x000fea000383ffff */
.L_x_363:
[----:B------:R-:W-:Y:S01]  /*1a930*/  IMAD.MOV.U32 R56, RZ, RZ, R5 ;  /* 0x000000ffff387224 */ /* 0x000fe200078e0005 */
[----:B------:R-:W-:Y:S01]  /*1a940*/  MOV R47, 0x7 ;  /* 0x00000007002f7802 */ /* 0x000fe20000000f00 */
[----:B-1----:R-:W-:Y:S01]  /*1a950*/  IMAD.MOV.U32 R3, RZ, RZ, 0x181f ;  /* 0x0000181fff037424 */ /* 0x002fe200078e00ff */
[----:B------:R-:W-:-:S02]  /*1a960*/  MOV R2, 0x1a980 ;  /* 0x0001a98000027802 */ /* 0x000fc40000000f00 */
[----:B--2-4-:R-:W-:Y:S05]  /*1a970*/  CALL.REL.NOINC `($__internal_5_$__cuda_sm70_shflsync_idx_p) ;  /* 0x0000115000007944 */ /* 0x014fea0003c00000 */
        /* <DEDUP_REMOVED lines=8> */
.L_x_365:
[----:B------:R-:W-:Y:S01]  /*1aa00*/  IMAD.MOV.U32 R56, RZ, RZ, R5 ;  /* 0x000000ffff387224 */ /* 0x000fe200078e0005 */
[----:B------:R-:W-:Y:S01]  /*1aa10*/  MOV R47, RZ ;  /* 0x000000ff002f7202 */ /* 0x000fe20000000f00 */
[----:B------:R-:W-:Y:S01]  /*1aa20*/  IMAD.MOV.U32 R3, RZ, RZ, 0x1c1f ;  /* 0x00001c1fff037424 */ /* 0x000fe200078e00ff */
[----:B------:R-:W-:Y:S02]  /*1aa30*/  MOV R2, 0x1aa50 ;  /* 0x0001aa5000027802 */ /* 0x000fe40000000f00 */
[----:B------:R-:W-:Y:S05]  /*1aa40*/  CALL.REL.NOINC `($__internal_5_$__cuda_sm70_shflsync_idx_p) ;  /* 0x0000108000007944 */ /* 0x000fea0003c00000 */
[----:B------:R-:W-:Y:S01]  /*1aa50*/  MOV R4, R58 ;  /* 0x0000003a00047202 */ /* 0x000fe20000000f00 */
[----:B------:R-:W-:Y:S05]  /*1aa60*/  BRA `(.L_x_448) ;  /* 0xffffb50000007947 */ /* 0x000fea000383ffff */
.L_x_366:
[----:B------:R-:W-:Y:S01]  /*1aa70*/  IMAD.MOV.U32 R56, RZ, RZ, R12 ;  /* 0x000000ffff387224 */ /* 0x000fe200078e000c */
[----:B------:R-:W-:Y:S01]  /*1aa80*/  MOV R47, RZ ;  /* 0x000000ff002f7202 */ /* 0x000fe20000000f00 */
[----:B------:R-:W-:Y:S01]  /*1aa90*/  IMAD.MOV.U32 R3, RZ, RZ, 0x1c1f ;  /* 0x00001c1fff037424 */ /* 0x000fe200078e00ff */
[----:B------:R-:W-:Y:S02]  /*1aaa0*/  MOV R2, 0x1aac0 ;  /* 0x0001aac000027802 */ /* 0x000fe40000000f00 */
[----:B-12---:R-:W-:Y:S05]  /*1aab0*/  CALL.REL.NOINC `($__internal_5_$__cuda_sm70_shflsync_idx_p) ;  /* 0x0000101000007944 */ /* 0x006fea0003c00000 */
[----:B------:R-:W-:Y:S01]  /*1aac0*/  MOV R0, R58 ;  /* 0x0000003a00007202 */ /* 0x000fe20000000f00 */
[----:B------:R-:W-:Y:S05]  /*1aad0*/  BRA `(.L_x_449) ;  /* 0xffffb4b000007947 */ /* 0x000fea000383ffff */
.L_x_369:
[----:B------:R-:W-:Y:S01]  /*1aae0*/  IMAD.MOV.U32 R56, RZ, RZ, R5 ;  /* 0x000000ffff387224 */ /* 0x000fe200078e0005 */
[----:B------:R-:W-:Y:S01]  /*1aaf0*/  MOV R47, 0x1 ;  /* 0x00000001002f7802 */ /* 0x000fe20000000f00 */
[----:B----4-:R-:W-:Y:S01]  /*1ab00*/  IMAD.MOV.U32 R3, RZ, RZ, 0x1c1f ;  /* 0x00001c1fff037424 */ /* 0x010fe200078e00ff */
[----:B------:R-:W-:-:S02]  /*1ab10*/  MOV R2, 0x1ab30 ;  /* 0x0001ab3000027802 */ /* 0x000fc40000000f00 */
[----:B-123--:R-:W-:Y:S05]  /*1ab20*/  CALL.REL.NOINC `($__internal_5_$__cuda_sm70_shflsync_idx_p) ;  /* 0x00000fa000007944 */ /* 0x00efea0003c00000 */
        /* <DEDUP_REMOVED lines=8> */
.L_x_372:
[----:B------:R-:W-:Y:S01]  /*1abb0*/  IMAD.MOV.U32 R56, RZ, RZ, R5 ;  /* 0x000000ffff387224 */ /* 0x000fe200078e0005 */
[----:B------:R-:W-:Y:S01]  /*1abc0*/  MOV R47, 0x2 ;  /* 0x00000002002f7802 */ /* 0x000fe20000000f00 */
[----:B-1----:R-:W-:Y:S01]  /*1abd0*/  IMAD.MOV.U32 R3, RZ, RZ, 0x1c1f ;  /* 0x00001c1fff037424 */ /* 0x002fe200078e00ff */
[----:B------:R-:W-:Y:S02]  /*1abe0*/  MOV R2, 0x1ac00 ;  /* 0x0001ac0000027802 */ /* 0x000fe40000000f00 */
[----:B--234-:R-:W-:Y:S05]  /*1abf0*/  CALL.REL.NOINC `($__internal_5_$__cuda_sm70_shflsync_idx_p) ;  /* 0x00000ed000007944 */ /* 0x01cfea0003c00000 */
[----:B------:R-:W-:Y:S01]  /*1ac00*/  MOV R4, R58 ;  /* 0x0000003a00047202 */ /* 0x000fe20000000f00 */
[----:B------:R-:W-:Y:S05]  /*1ac10*/  BRA `(.L_x_451) ;  /* 0xffffba2000007947 */ /* 0x000fea000383ffff */
.L_x_373:
[----:B------:R-:W-:Y:S01]  /*1ac20*/  IMAD.MOV.U32 R56, RZ, RZ, R12 ;  /* 0x000000ffff387224 */ /* 0x000fe200078e000c */
[----:B------:R-:W-:Y:S01]  /*1ac30*/  MOV R47, 0x2 ;  /* 0x00000002002f7802 */ /* 0x000fe20000000f00 */
[----:B------:R-:W-:Y:S01]  /*1ac40*/  IMAD.MOV.U32 R3, RZ, RZ, 0x1c1f ;  /* 0x00001c1fff037424 */ /* 0x000fe200078e00ff */
[----:B------:R-:W-:Y:S02]  /*1ac50*/  MOV R2, 0x1ac70 ;  /* 0x0001ac7000027802 */ /* 0x000fe40000000f00 */
[----:B-1234-:R-:W-:Y:S05]  /*1ac60*/  CALL.REL.NOINC `($__internal_5_$__cuda_sm70_shflsync_idx_p) ;  /* 0x00000e6000007944 */ /* 0x01efea0003c00000 */
[----:B------:R-:W-:Y:S01]  /*1ac70*/  MOV R0, R58 ;  /* 0x0000003a00007202 */ /* 0x000fe20000000f00 */
[----:B------:R-:W-:Y:S05]  /*1ac80*/  BRA `(.L_x_452) ;  /* 0xffffb9d000007947 */ /* 0x000fea000383ffff */
.L_x_376:
        /* <DEDUP_REMOVED lines=13> */
.L_x_380:
[----:B------:R-:W-:Y:S01]  /*1ad60*/  IMAD.MOV.U32 R56, RZ, RZ, R5 ;  /* 0x000000ffff387224 */ /* 0x000fe200078e0005 */
[----:B------:R-:W-:Y:S01]  /*1ad70*/  MOV R47, RZ ;  /* 0x000000ff002f7202 */ /* 0x000fe20000000f00 */
[----:B------:R-:W-:Y:S01]  /*1ad80*/  IMAD.MOV.U32 R3, RZ, RZ, 0x181f ;  /* 0x0000181fff037424 */ /* 0x000fe200078e00ff */
[----:B------:R-:W-:Y:S02]  /*1ad90*/  MOV R2, 0x1adb0 ;  /* 0x0001adb000027802 */ /* 0x000fe40000000f00 */
[----:B------:R-:W-:Y:S05]  /*1ada0*/  CALL.REL.NOINC `($__internal_5_$__cuda_sm70_shflsync_idx_p) ;  /* 0x00000d2000007944 */ /* 0x000fea0003c00000 */
[----:B------:R-:W-:Y:S01]  /*1adb0*/  MOV R7, R58 ;  /* 0x0000003a00077202 */ /* 0x000fe20000000f00 */
[----:B------:R-:W-:Y:S05]  /*1adc0*/  BRA `(.L_x_454) ;  /* 0xffffc74000007947 */ /* 0x000fea000383ffff */
.L_x_381:
[----:B------:R-:W-:Y:S01]  /*1add0*/  IMAD.MOV.U32 R56, RZ, RZ, R6 ;  /* 0x000000ffff387224 */ /* 0x000fe200078e0006 */
[----:B------:R-:W-:Y:S01]  /*1ade0*/  MOV R47, RZ ;  /* 0x000000ff002f7202 */ /* 0x000fe20000000f00 */
[----:B------:R-:W-:Y:S01]  /*1adf0*/  IMAD.MOV.U32 R3, RZ, RZ, 0x181f ;  /* 0x0000181fff037424 */ /* 0x000fe200078e00ff */
[----:B------:R-:W-:Y:S02]  /*1ae00*/  MOV R2, 0x1ae20 ;  /* 0x0001ae2000027802 */ /* 0x000fe40000000f00 */
[----:B-12---:R-:W-:Y:S05]  /*1ae10*/  CALL.REL.NOINC `($__internal_5_$__cuda_sm70_shflsync_idx_p) ;  /* 0x00000cb000007944 */ /* 0x006fea0003c00000 */
[----:B------:R-:W-:Y:S01]  /*1ae20*/  MOV R2, R58 ;  /* 0x0000003a00027202 */ /* 0x000fe20000000f00 */
[----:B------:R-:W-:Y:S05]  /*1ae30*/  BRA `(.L_x_455) ;  /* 0xffffc6f000007947 */ /* 0x000fea000383ffff */
.L_x_382:
        /* <DEDUP_REMOVED lines=13> */
.L_x_383:
[----:B------:R-:W-:Y:S01]  /*1af10*/  IMAD.MOV.U32 R56, RZ, RZ, R5 ;  /* 0x000000ffff387224 */ /* 0x000fe200078e0005 */
[----:B------:R-:W-:Y:S01]  /*1af20*/  MOV R47, 0x2 ;  /* 0x00000002002f7802 */ /* 0x000fe20000000f00 */
[----:B-1----:R-:W-:Y:S01]  /*1af30*/  IMAD.MOV.U32 R3, RZ, RZ, 0x181f ;  /* 0x0000181fff037424 */ /* 0x002fe200078e00ff */
[----:B------:R-:W-:Y:S02]  /*1af40*/  MOV R2, 0x1af60 ;  /* 0x0001af6000027802 */ /* 0x000fe40000000f00 */
[----:B---34-:R-:W-:Y:S05]  /*1af50*/  CALL.REL.NOINC `($__internal_5_$__cuda_sm70_shflsync_idx_p) ;  /* 0x00000b7000007944 */ /* 0x018fea0003c00000 */
[----:B------:R-:W-:Y:S01]  /*1af60*/  MOV R7, R58 ;  /* 0x0000003a00077202 */ /* 0x000fe20000000f00 */
[----:B------:R-:W-:Y:S05]  /*1af70*/  BRA `(.L_x_457) ;  /* 0xffffc6a000007947 */ /* 0x000fea000383ffff */
.L_x_384:
[----:B------:R-:W-:Y:S01]  /*1af80*/  IMAD.MOV.U32 R56, RZ, RZ, R6 ;  /* 0x000000ffff387224 */ /* 0x000fe200078e0006 */
[----:B------:R-:W-:Y:S01]  /*1af90*/  MOV R47, 0x2 ;  /* 0x00000002002f7802 */ /* 0x000fe20000000f00 */
[----:B-1----:R-:W-:Y:S01]  /*1afa0*/  IMAD.MOV.U32 R3, RZ, RZ, 0x181f ;  /* 0x0000181fff037424 */ /* 0x002fe200078e00ff */
[----:B------:R-:W-:Y:S02]  /*1afb0*/  MOV R2, 0x1afd0 ;  /* 0x0001afd000027802 */ /* 0x000fe40000000f00 */
[----:B--234-:R-:W-:Y:S05]  /*1afc0*/  CALL.REL.NOINC `($__internal_5_$__cuda_sm70_shflsync_idx_p) ;  /* 0x00000b0000007944 */ /* 0x01cfea0003c00000 */
[----:B------:R-:W-:Y:S01]  /*1afd0*/  MOV R2, R58 ;  /* 0x0000003a00027202 */ /* 0x000fe20000000f00 */
[----:B------:R-:W-:Y:S05]  /*1afe0*/  BRA `(.L_x_458) ;  /* 0xffffc65000007947 */ /* 0x000fea000383ffff */
.L_x_385:
        /* <DEDUP_REMOVED lines=13> */
.L_x_386:
[----:B------:R-:W-:Y:S01]  /*1b0c0*/  IMAD.MOV.U32 R56, RZ, RZ, R5 ;  /* 0x000000ffff387224 */ /* 0x000fe200078e0005 */
[----:B------:R-:W-:Y:S01]  /*1b0d0*/  MOV R47, 0x4 ;  /* 0x00000004002f7802 */ /* 0x000fe20000000f00 */
[----:B--2---:R-:W-:Y:S01]  /*1b0e0*/  IMAD.MOV.U32 R3, RZ, RZ, 0x181f ;  /* 0x0000181fff037424 */ /* 0x004fe200078e00ff */
[----:B------:R-:W-:Y:S02]  /*1b0f0*/  MOV R2, 0x1b110 ;  /* 0x0001b11000027802 */ /* 0x000fe40000000f00 */
[----:B-1-34-:R-:W-:Y:S05]  /*1b100*/  CALL.REL.NOINC `($__internal_5_$__cuda_sm70_shflsync_idx_p) ;  /* 0x000009c000007944 */ /* 0x01afea0003c00000 */
[----:B------:R-:W-:Y:S01]  /*1b110*/  MOV R7, R58 ;  /* 0x0000003a00077202 */ /* 0x000fe20000000f00 */
[----:B------:R-:W-:Y:S05]  /*1b120*/  BRA `(.L_x_460) ;  /* 0xffffc60000007947 */ /* 0x000fea000383ffff */
.L_x_387:
[----:B------:R-:W-:Y:S01]  /*1b130*/  IMAD.MOV.U32 R56, RZ, RZ, R6 ;  /* 0x000000ffff387224 */ /* 0x000fe200078e0006 */
[----:B------:R-:W-:Y:S01]  /*1b140*/  MOV R47, 0x4 ;  /* 0x00000004002f7802 */ /* 0x000fe20000000f00 */
[----:B--2---:R-:W-:Y:S01]  /*1b150*/  IMAD.MOV.U32 R3, RZ, RZ, 0x181f ;  /* 0x0000181fff037424 */ /* 0x004fe200078e00ff */
[----:B------:R-:W-:Y:S02]  /*1b160*/  MOV R2, 0x1b180 ;  /* 0x0001b18000027802 */ /* 0x000fe40000000f00 */
[----:B-1-34-:R-:W-:Y:S05]  /*1b170*/  CALL.REL.NOINC `($__internal_5_$__cuda_sm70_shflsync_idx_p) ;  /* 0x0000095000007944 */ /* 0x01afea0003c00000 */
[----:B------:R-:W-:Y:S01]  /*1b180*/  MOV R2, R58 ;  /* 0x0000003a00027202 */ /* 0x000fe20000000f00 */
[----:B------:R-:W-:Y:S05]  /*1b190*/  BRA `(.L_x_461) ;  /* 0xffffc5b000007947 */ /* 0x000fea000383ffff */
.L_x_388:
        /* <DEDUP_REMOVED lines=13> */
.L_x_389:
[----:B------:R-:W-:Y:S01]  /*1b270*/  IMAD.MOV.U32 R56, RZ, RZ, R5 ;  /* 0x000000ffff387224 */ /* 0x000fe200078e0005 */
[----:B------:R-:W-:Y:S01]  /*1b280*/  MOV R47, 0x6 ;  /* 0x00000006002f7802 */ /* 0x000fe20000000f00 */
[----:B--2---:R-:W-:Y:S01]  /*1b290*/  IMAD.MOV.U32 R3, RZ, RZ, 0x181f ;  /* 0x0000181fff037424 */ /* 0x004fe200078e00ff */
[----:B------:R-:W-:Y:S02]  /*1b2a0*/  MOV R2, 0x1b2c0 ;  /* 0x0001b2c000027802 */ /* 0x000fe40000000f00 */
[----:B-1--4-:R-:W-:Y:S05]  /*1b2b0*/  CALL.REL.NOINC `($__internal_5_$__cuda_sm70_shflsync_idx_p) ;  /* 0x0000081000007944 */ /* 0x012fea0003c00000 */
[----:B------:R-:W-:Y:S01]  /*1b2c0*/  MOV R7, R58 ;  /* 0x0000003a00077202 */ /* 0x000fe20000000f00 */
[----:B------:R-:W-:Y:S05]  /*1b2d0*/  BRA `(.L_x_463) ;  /* 0xffffc56000007947 */ /* 0x000fea000383ffff */
.L_x_390:
[----:B------:R-:W-:Y:S01]  /*1b2e0*/  IMAD.MOV.U32 R56, RZ, RZ, R6 ;  /* 0x000000ffff387224 */ /* 0x000fe200078e0006 */
[----:B------:R-:W-:Y:S01]  /*1b2f0*/  MOV R47, 0x6 ;  /* 0x00000006002f7802 */ /* 0x000fe20000000f00 */
[----:B--2---:R-:W-:Y:S01]  /*1b300*/  IMAD.MOV.U32 R3, RZ, RZ, 0x181f ;  /* 0x0000181fff037424 */ /* 0x004fe200078e00ff */
[----:B------:R-:W-:Y:S02]  /*1b310*/  MOV R2, 0x1b330 ;  /* 0x0001b33000027802 */ /* 0x000fe40000000f00 */
[----:B-1-34-:R-:W-:Y:S05]  /*1b320*/  CALL.REL.NOINC `($__internal_5_$__cuda_sm70_shflsync_idx_p) ;  /* 0x000007a000007944 */ /* 0x01afea0003c00000 */
[----:B------:R-:W-:Y:S01]  /*1b330*/  MOV R2, R58 ;  /* 0x0000003a00027202 */ /* 0x000fe20000000f00 */
[----:B------:R-:W-:Y:S05]  /*1b340*/  BRA `(.L_x_464) ;  /* 0xffffc51000007947 */ /* 0x000fea000383ffff */
.L_x_391:
        /* <DEDUP_REMOVED lines=13> */
.L_x_393:
[----:B------:R-:W-:Y:S01]  /*1b420*/  IMAD.MOV.U32 R56, RZ, RZ, R46 ;  /* 0x000000ffff387224 */ /* 0x000fe200078e002e */
[----:B------:R-:W-:Y:S01]  /*1b430*/  MOV R47, RZ ;  /* 0x000000ff002f7202 */ /* 0x000fe20000000f00 */
[----:B----4-:R-:W-:Y:S01]  /*1b440*/  IMAD.MOV.U32 R3, RZ, RZ, 0x1f ;  /* 0x0000001fff037424 */ /* 0x010fe200078e00ff */
[----:B------:R-:W-:Y:S02]  /*1b450*/  MOV R2, 0x1b470 ;  /* 0x0001b47000027802 */ /* 0x000fe40000000f00 */
[----:B------:R-:W-:Y:S05]  /*1b460*/  CALL.REL.NOINC `($__internal_5_$__cuda_sm70_shflsync_idx_p) ;  /* 0x0000066000007944 */ /* 0x000fea0003c00000 */
[----:B------:R-:W-:Y:S01]  /*1b470*/  MOV R9, R58 ;  /* 0x0000003a00097202 */ /* 0x000fe20000000f00 */
[----:B------:R-:W-:Y:S05]  /*1b480*/  BRA `(.L_x_466) ;  /* 0xffffc5a000007947 */ /* 0x000fea000383ffff */
.L_x_394:
[----:B------:R-:W-:Y:S01]  /*1b490*/  IMAD.MOV.U32 R56, RZ, RZ, R46 ;  /* 0x000000ffff387224 */ /* 0x000fe200078e002e */
[----:B------:R-:W-:Y:S01]  /*1b4a0*/  MOV R47, 0x1 ;  /* 0x00000001002f7802 */ /* 0x000fe20000000f00 */
[----:B----4-:R-:W-:Y:S01]  /*1b4b0*/  IMAD.MOV.U32 R3, RZ, RZ, 0x1f ;  /* 0x0000001fff037424 */ /* 0x010fe200078e00ff */
[----:B------:R-:W-:Y:S02]  /*1b4c0*/  MOV R2, 0x1b4e0 ;  /* 0x0001b4e000027802 */ /* 0x000fe40000000f00 */
[----:B-12---:R-:W-:Y:S05]  /*1b4d0*/  CALL.REL.NOINC `($__internal_5_$__cuda_sm70_shflsync_idx_p) ;  /* 0x000005f000007944 */ /* 0x006fea0003c00000 */
[----:B------:R-:W-:Y:S01]  /*1b4e0*/  MOV R8, R58 ;  /* 0x0000003a00087202 */ /* 0x000fe20000000f00 */
[----:B------:R-:W-:Y:S05]  /*1b4f0*/  BRA `(.L_x_467) ;  /* 0xffffc55000007947 */ /* 0x000fea000383ffff */
.L_x_395:
[----:B------:R-:W-:Y:S02]  /*1b500*/  MOV R2, 0x1 ;  /* 0x0000000100027802 */ /* 0x000fe40000000f00 */
[----:B------:R-:W-:-:S02]  /*1b510*/  MOV R3, 0x1b530 ;  /* 0x0001b53000037802 */ /* 0x000fc40000000f00 */
[----:B-123--:R-:W-:Y:S05]  /*1b520*/  CALL.REL.NOINC `($__internal_6_$__cuda_sm70_shflsync_up_p) ;  /* 0x000005f000007944 */ /* 0x00efea0003c00000 */
[----:B------:R-:W-:Y:S05]  /*1b530*/  BRA `(.L_x_468) ;  /* 0xffffc64000007947 */ /* 0x000fea000383ffff */
.L_x_396:
[----:B------:R-:W-:Y:S02]  /*1b540*/  MOV R2, 0x2 ;  /* 0x0000000200027802 */ /* 0x000fe40000000f00 */
[----:B------:R-:W-:-:S02]  /*1b550*/  MOV R3, 0x1b570 ;  /* 0x0001b57000037802 */ /* 0x000fc40000000f00 */
[----:B-12---:R-:W-:Y:S05]  /*1b560*/  CALL.REL.NOINC `($__internal_6_$__cuda_sm70_shflsync_up_p) ;  /* 0x000005b000007944 */ /* 0x006fea0003c00000 */
        /* <DEDUP_REMOVED lines=24> */
.L_x_400:
[----:B------:R-:W-:Y:S02]  /*1b6f0*/  MOV R2, 0x1 ;  /* 0x0000000100027802 */ /* 0x000fe40000000f00 */
[----:B------:R-:W-:Y:S02]  /*1b700*/  MOV R3, 0x1b720 ;  /* 0x0001b72000037802 */ /* 0x000fe40000000f00 */
[----:B------:R-:W-:Y:S05]  /*1b710*/  CALL.REL.NOINC `($__internal_6_$__cuda_sm70_shflsync_up_p) ;  /* 0x0000040000007944 */ /* 0x000fea0003c00000 */
[----:B------:R-:W-:Y:S01]  /*1b720*/  MOV R2, R4 ;  /* 0x0000000400027202 */ /* 0x000fe20000000f00 */
[----:B------:R-:W-:Y:S05]  /*1b730*/  BRA `(.L_x_470) ;  /* 0xffffc6a000007947 */ /* 0x000fea000383ffff */
.L_x_401:
        /* <DEDUP_REMOVED lines=27> */
.L_x_403:
[----:B------:R-:W-:Y:S02]  /*1b8f0*/  SEL R0, RZ, 0x1, P0 ;  /* 0x00000001ff007807 */ /* 0x000fe40000000000 */
[----:B------:R-:W-:Y:S02]  /*1b900*/  MOV R2, 0x1b920 ;  /* 0x0001b92000027802 */ /* 0x000fe40000000f00 */
[----:B---3--:R-:W-:Y:S05]  /*1b910*/  CALL.REL.NOINC `($__internal_7_$__cuda_sm70_votesync_ballot) ;  /* 0x0000027000007944 */ /* 0x008fea0003c00000 */
[----:B------:R-:W-:Y:S05]  /*1b920*/  BRA `(.L_x_472) ;  /* 0xffffc64000007947 */ /* 0x000fea000383ffff */
.L_x_404:
[----:B------:R-:W-:Y:S01]  /*1b930*/  IMAD.MOV.U32 R56, RZ, RZ, R6 ;  /* 0x000000ffff387224 */ /* 0x000fe200078e0006 */
[----:B--2---:R-:W-:Y:S01]  /*1b940*/  MOV R47, R10 ;  /* 0x0000000a002f7202 */ /* 0x004fe20000000f00 */
[----:B------:R-:W-:Y:S01]  /*1b950*/  IMAD.MOV.U32 R3, RZ, RZ, 0x1f ;  /* 0x0000001fff037424 */ /* 0x000fe200078e00ff */
[----:B------:R-:W-:Y:S02]  /*1b960*/  MOV R2, 0x1b980 ;  /* 0x0001b98000027802 */ /* 0x000fe40000000f00 */
[----:B-1-3--:R-:W-:Y:S05]  /*1b970*/  CALL.REL.NOINC `($__internal_5_$__cuda_sm70_shflsync_idx_p) ;  /* 0x0000015000007944 */ /* 0x00afea0003c00000 */
[----:B------:R-:W-:Y:S01]  /*1b980*/  IMAD.MOV.U32 R8, RZ, RZ, R58 ;  /* 0x000000ffff087224 */ /* 0x000fe200078e003a */
[----:B------:R-:W-:Y:S01]  /*1b990*/  MOV R47, R10 ;  /* 0x0000000a002f7202 */ /* 0x000fe20000000f00 */
[----:B------:R-:W-:Y:S01]  /*1b9a0*/  IMAD.MOV.U32 R56, RZ, RZ, R7 ;  /* 0x000000ffff387224 */ /* 0x000fe200078e0007 */
[----:B------:R-:W-:Y:S02]  /*1b9b0*/  MOV R3, 0x1f ;  /* 0x0000001f00037802 */ /* 0x000fe40000000f00 */
[----:B------:R-:W-:-:S02]  /*1b9c0*/  MOV R2, 0x1b9e0 ;  /* 0x0001b9e000027802 */ /* 0x000fc40000000f00 */
[----:B------:R-:W-:Y:S05]  /*1b9d0*/  CALL.REL.NOINC `($__internal_5_$__cuda_sm70_shflsync_idx_p) ;  /* 0x000000f000007944 */ /* 0x000fea0003c00000 */
[----:B------:R-:W-:Y:S01]  /*1b9e0*/  MOV R7, R58 ;  /* 0x0000003a00077202 */ /* 0x000fe20000000f00 */
[----:B------:R-:W-:Y:S05]  /*1b9f0*/  BRA `(.L_x_473) ;  /* 0xffffc5b000007947 */ /* 0x000fea000383ffff */
.L_x_407:
[----:B------:R-:W-:Y:S01]  /*1ba00*/  IMAD.MOV.U32 R56, RZ, RZ, R4 ;  /* 0x000000ffff387224 */ /* 0x000fe200078e0004 */
[----:B------:R-:W-:Y:S01]  /*1ba10*/  MOV R47, R0 ;  /* 0x00000000002f7202 */ /* 0x000fe20000000f00 */
[----:B------:R-:W-:Y:S01]  /*1ba20*/  IMAD.MOV.U32 R3, RZ, RZ, 0x1f ;  /* 0x0000001fff037424 */ /* 0x000fe200078e00ff */
[----:B------:R-:W-:-:S02]  /*1ba30*/  MOV R2, 0x1ba50 ;  /* 0x0001ba5000027802 */ /* 0x000fc40000000f00 */
[----:B--234-:R-:W-:Y:S05]  /*1ba40*/  CALL.REL.NOINC `($__internal_5_$__cuda_sm70_shflsync_idx_p) ;  /* 0x0000008000007944 */ /* 0x01cfea0003c00000 */
[----:B------:R-:W-:Y:S01]  /*1ba50*/  MOV R12, R58 ;  /* 0x0000003a000c7202 */ /* 0x000fe20000000f00 */
[----:B------:R-:W-:Y:S05]  /*1ba60*/  BRA `(.L_x_406) ;  /* 0xffffc5a000007947 */ /* 0x000fea000383ffff */
        .weak           $__internal_4_$__cuda_sm70_shflsync_bfly_p
        .type           $__internal_4_$__cuda_sm70_shflsync_bfly_p,@function
        .size           $__internal_4_$__cuda_sm70_shflsync_bfly_p,($__internal_5_$__cuda_sm70_shflsync_idx_p - $__internal_4_$__cuda_sm70_shflsync_bfly_p)
$__internal_4_$__cuda_sm70_shflsync_bfly_p:
[----:B------:R-:W-:Y:S02]  /*1ba70*/  MOV R8, 0xffffffff ;  /* 0xffffffff00087802 */ /* 0x000fe40000000f00 */
[----:B------:R-:W-:-:S02]  /*1ba80*/  MOV R3, 0x1f ;  /* 0x0000001f00037802 */ /* 0x000fc40000000f00 */
[----:B------:R-:W-:Y:S04]  /*1ba90*/  WARPSYNC R8 ;  /* 0x0000000800007348 */ /* 0x000fe80003800000 */
[----:B------:R1:W2:Y:S02]  /*1baa0*/  SHFL.BFLY PT, R0, R4, R0, R3 ;  /* 0x0c00000004007389 */ /* 0x0002a400000e0003 */
[----:B-1----:R-:W-:-:S04]  /*1bab0*/  MOV R3, 0x0 ;  /* 0x0000000000037802 */ /* 0x002fc80000000f00 */
[----:B--2---:R-:W-:Y:S05]  /*1bac0*/  RET.REL.NODEC R2 `(_ZN7cutlass13device_kernelIN5flash19enable_sm80_to_sm89INS1_16FlashAttnFwdSm80INS1_25CollectiveMainloopFwdSm80ILi4ELi1ELb0EN4cute5tupleIJNS5_1CILi128EEENS7_ILi80EEENS7_ILi64EEEEEELi64ENS_6half_tEfNS_4arch4Sm80ELb0ELb0ELb1ELb1ELb1ELb1ELb1ELb1EEENS1_21CollectiveEpilogueFwdINS6_IJS8_SA_S9_EEENS6_IJNS7_ILi1EEESI_SI_EEESC_SE_Li128ELb1ELb1ELb1ELb0EEENS1_36VarlenDynamicPersistentTileSchedulerILi128ELi80ELi128ELi128ELb1ELb1ELb0ELb0ELb1ELb1EEEEEEEEEvNT_6ParamsE) ;  /* 0xfffe453002007950 */ /* 0x004fea0003c3ffff */
        .weak           $__internal_5_$__cuda_sm70_shflsync_idx_p
        .type           $__internal_5_$__cuda_sm70_shflsync_idx_p,@function
        .size           $__internal_5_$__cuda_sm70_shflsync_idx_p,($__internal_6_$__cuda_sm70_shflsync_up_p - $__internal_5_$__cuda_sm70_shflsync_idx_p)
$__internal_5_$__cuda_sm70_shflsync_idx_p:
[----:B------:R-:W-:-:S04]  /*1bad0*/  MOV R58, 0xffffffff ;  /* 0xffffffff003a7802 */ /* 0x000fc80000000f00 */
[----:B------:R-:W-:Y:S04]  /*1bae0*/  WARPSYNC R58 ;  /* 0x0000003a00007348 */ /* 0x000fe80003800000 */
[----:B------:R1:W2:Y:S02]  /*1baf0*/  SHFL.IDX PT, R58, R56, R47, R3 ;  /* 0x0000002f383a7389 */ /* 0x0002a400000e0003 */
[----:B-1----:R-:W-:-:S04]  /*1bb00*/  MOV R3, 0x0 ;  /* 0x0000000000037802 */ /* 0x002fc80000000f00 */
[----:B--2---:R-:W-:Y:S05]  /*1bb10*/  RET.REL.NODEC R2 `(_ZN7cutlass13device_kernelIN5flash19enable_sm80_to_sm89INS1_16FlashAttnFwdSm80INS1_25CollectiveMainloopFwdSm80ILi4ELi1ELb0EN4cute5tupleIJNS5_1CILi128EEENS7_ILi80EEENS7_ILi64EEEEEELi64ENS_6half_tEfNS_4arch4Sm80ELb0ELb0ELb1ELb1ELb1ELb1ELb1ELb1EEENS1_21CollectiveEpilogueFwdINS6_IJS8_SA_S9_EEENS6_IJNS7_ILi1EEESI_SI_EEESC_SE_Li128ELb1ELb1ELb1ELb0EEENS1_36VarlenDynamicPersistentTileSchedulerILi128ELi80ELi128ELi128ELb1ELb1ELb0ELb0ELb1ELb1EEEEEEEEEvNT_6ParamsE) ;  /* 0xfffe44e002007950 */ /* 0x004fea0003c3ffff */
        .weak           $__internal_6_$__cuda_sm70_shflsync_up_p
        .type           $__internal_6_$__cuda_sm70_shflsync_up_p,@function
        .size           $__internal_6_$__cuda_sm70_shflsync_up_p,($__internal_7_$__cuda_sm70_votesync_ballot - $__internal_6_$__cuda_sm70_shflsync_up_p)
$__internal_6_$__cuda_sm70_shflsync_up_p:
[----:B------:R-:W-:Y:S02]  /*1bb20*/  IMAD.MOV.U32 R4, RZ, RZ, RZ ;  /* 0x000000ffff047224 */ /* 0x000fe400078e00ff */
[----:B------:R-:W-:-:S04]  /*1bb30*/  IMAD.MOV.U32 R10, RZ, RZ, -0x1 ;  /* 0xffffffffff0a7424 */ /* 0x000fc800078e00ff */
[----:B------:R-:W-:Y:S04]  /*1bb40*/  WARPSYNC R10 ;  /* 0x0000000a00007348 */ /* 0x000fe80003800000 */
[----:B------:R1:W2:Y:S02]  /*1bb50*/  SHFL.UP PT, R4, R0, R2, R4 ;  /* 0x0400000200047389 */ /* 0x0002a400000e0004 */
[----:B-1----:R-:W-:Y:S02]  /*1bb60*/  MOV R2, R3 ;  /* 0x0000000300027202 */ /* 0x002fe40000000f00 */
[----:B------:R-:W-:-:S04]  /*1bb70*/  MOV R3, 0x0 ;  /* 0x0000000000037802 */ /* 0x000fc80000000f00 */
[----:B--2---:R-:W-:Y:S05]  /*1bb80*/  RET.REL.NODEC R2 `(_ZN7cutlass13device_kernelIN5flash19enable_sm80_to_sm89INS1_16FlashAttnFwdSm80INS1_25CollectiveMainloopFwdSm80ILi4ELi1ELb0EN4cute5tupleIJNS5_1CILi128EEENS7_ILi80EEENS7_ILi64EEEEEELi64ENS_6half_tEfNS_4arch4Sm80ELb0ELb0ELb1ELb1ELb1ELb1ELb1ELb1EEENS1_21CollectiveEpilogueFwdINS6_IJS8_SA_S9_EEENS6_IJNS7_ILi1EEESI_SI_EEESC_SE_Li128ELb1ELb1ELb1ELb0EEENS1_36VarlenDynamicPersistentTileSchedulerILi128ELi80ELi128ELi128ELb1ELb1ELb0ELb0ELb1ELb1EEEEEEEEEvNT_6ParamsE) ;  /* 0xfffe447002007950 */ /* 0x004fea0003c3ffff */
        .weak           $__internal_7_$__cuda_sm70_votesync_ballot
        .type           $__internal_7_$__cuda_sm70_votesync_ballot,@function
        .size           $__internal_7_$__cuda_sm70_votesync_ballot,(.L_x_1915 - $__internal_7_$__cuda_sm70_votesync_ballot)
$__internal_7_$__cuda_sm70_votesync_ballot:
[----:B------:R-:W-:Y:S01]  /*1bb90*/  ISETP.NE.U32.AND P0, PT, R0, 0x1, PT ;  /* 0x000000010000780c */ /* 0x000fe20003f05070 */
[----:B------:R-:W-:-:S04]  /*1bba0*/  IMAD.MOV.U32 R3, RZ, RZ, -0x1 ;  /* 0xffffffffff037424 */ /* 0x000fc800078e00ff */
[----:B------:R-:W-:Y:S08]  /*1bbb0*/  WARPSYNC R3 ;  /* 0x0000000300007348 */ /* 0x000ff00003800000 */
[----:B------:R-:W-:-:S04]  /*1bbc0*/  VOTE.ANY R0, PT, !P0 ;  /* 0x0000000000007806 */ /* 0x000fc800040e0100 */
[----:B------:R-:W-:Y:S01]  /*1bbd0*/  LOP3.LUT R0, R0, R3, RZ, 0xc0, !PT ;  /* 0x0000000300007212 */ /* 0x000fe200078ec0ff */
[----:B------:R-:W-:-:S04]  /*1bbe0*/  IMAD.MOV.U32 R3, RZ, RZ, 0x0 ;  /* 0x00000000ff037424 */ /* 0x000fc800078e00ff */
[----:B------:R-:W-:Y:S05]  /*1bbf0*/  RET.REL.NODEC R2 `(_ZN7cutlass13device_kernelIN5flash19enable_sm80_to_sm89INS1_16FlashAttnFwdSm80INS1_25CollectiveMainloopFwdSm80ILi4ELi1ELb0EN4cute5tupleIJNS5_1CILi128EEENS7_ILi80EEENS7_ILi64EEEEEELi64ENS_6half_tEfNS_4arch4Sm80ELb0ELb0ELb1ELb1ELb1ELb1ELb1ELb1EEENS1_21CollectiveEpilogueFwdINS6_IJS8_SA_S9_EEENS6_IJNS7_ILi1EEESI_SI_EEESC_SE_Li128ELb1ELb1ELb1ELb0EEENS1_36VarlenDynamicPersistentTileSchedulerILi128ELi80ELi128ELi128ELb1ELb1ELb0ELb0ELb1ELb1EEEEEEEEEvNT_6ParamsE) ;  /* 0xfffe440002007950 */ /* 0x000fea0003c3ffff */
.L_x_474:
        /* <DEDUP_REMOVED lines=16> */
.L_x_1915:


//--------------------- .text._ZN7cutlass13device_kernelIN5flash19enable_sm80_to_sm89INS1_16FlashAttnFwdSm80INS1_25CollectiveMainloopFwdSm80ILi4ELi1ELb0EN4cute5tupleIJNS5_1CILi128EEENS7_ILi96EEENS7_ILi64EEEEEELi64ENS_6half_tEfNS_4arch4Sm80ELb0ELb1ELb1ELb0ELb1ELb0ELb1ELb1EEENS1_21CollectiveEpilogueFwdINS6_IJS8_SA_S9_EEENS6_IJNS7_ILi1EEESI_SI_EEESC_SE_Li128ELb0ELb1ELb1ELb0EEENS1_19SingleTileSchedulerILb0ELb1ELb1ELi128EEEEEEEEEvNT_6ParamsE --------------------------
	.section	.text._ZN7cutlass13device_kernelIN5flash19enable_sm80_to_sm89INS1_16FlashAttnFwdSm80INS1_25CollectiveMainloopFwdSm80ILi4ELi1ELb0EN4cute5tupleIJNS5_1CILi128EEENS7_ILi96EEENS7_ILi64EEEEEELi64ENS_6half_tEfNS_4arch4Sm80ELb0ELb1ELb1ELb0ELb1ELb0ELb1ELb1EEENS1_21CollectiveEpilogueFwdINS6_IJS8_SA_S9_EEENS6_IJNS7_ILi1EEESI_SI_EEESC_SE_Li128ELb0ELb1ELb1ELb0EEENS1_19SingleTileSchedulerILb0ELb1ELb1ELi128EEEEEEEEEvNT_6ParamsE,"ax",@progbits
	.sectioninfo	@"SHI_REGISTERS=255"
	.align	128
.text._ZN7cutlass13device_kernelIN5flash19enable_sm80_to_sm89INS1_16FlashAttnFwdSm80INS1_25CollectiveMainloopFwdSm80ILi4ELi1ELb0EN4cute5tupleIJNS5_1CILi128EEENS7_ILi96EEENS7_ILi64EEEEEELi64ENS_6half_tEfNS_4arch4Sm80ELb0ELb1ELb1ELb0ELb1ELb0ELb1ELb1EEENS1_21CollectiveEpilogueFwdINS6_IJS8_SA_S9_EEENS6_IJNS7_ILi1EEESI_SI_EEESC_SE_Li128ELb0ELb1ELb1ELb0EEENS1_19SingleTileSchedulerILb0ELb1ELb1ELi128EEEEEEEEEvNT_6ParamsE:
        .type           _ZN7cutlass13device_kernelIN5flash19enable_sm80_to_sm89INS1_16FlashAttnFwdSm80INS1_25CollectiveMainloopFwdSm80ILi4ELi1ELb0EN4cute5tupleIJNS5_1CILi128EEENS7_ILi96EEENS7_ILi64EEEEEELi64ENS_6half_tEfNS_4arch4Sm80ELb0ELb1ELb1ELb0ELb1ELb0ELb1ELb1EEENS1_21CollectiveEpilogueFwdINS6_IJS8_SA_S9_EEENS6_IJNS7_ILi1EEESI_SI_EEESC_SE_Li128ELb0ELb1ELb1ELb0EEENS1_19SingleTileSchedulerILb0ELb1ELb1ELi128EEEEEEEEEvNT_6ParamsE,@function
        .size           _ZN7cutlass13device_kernelIN5flash19enable_sm80_to_sm89INS1_16FlashAttnFwdSm80INS1_25CollectiveMainloopFwdSm80ILi4ELi1ELb0EN4cute5tupleIJNS5_1CILi128EEENS7_ILi96EEENS7_ILi64EEEEEELi64ENS_6half_tEfNS_4arch4Sm80ELb0ELb1ELb1ELb0ELb1ELb0ELb1ELb1EEENS1_21CollectiveEpilogueFwdINS6_IJS8_SA_S9_EEENS6_IJNS7_ILi1EEESI_SI_EEESC_SE_Li128ELb0ELb1ELb1ELb0EEENS1_19SingleTileSchedulerILb0ELb1ELb1ELi128EEEEEEEEEvNT_6ParamsE,(.L_x_1920 - _ZN7cutlass13device_kernelIN5flash19enable_sm80_to_sm89INS1_16FlashAttnFwdSm80INS1_25CollectiveMainloopFwdSm80ILi4ELi1ELb0EN4cute5tupleIJNS5_1CILi128EEENS7_ILi96EEENS7_ILi64EEEEEELi64ENS_6half_tEfNS_4arch4Sm80ELb0ELb1ELb1ELb0ELb1ELb0ELb1ELb1EEENS1_21CollectiveEpilogueFwdINS6_IJS8_SA_S9_EEENS6_IJNS7_ILi1EEESI_SI_EEESC_SE_Li128ELb0ELb1ELb1ELb0EEENS1_19SingleTileSchedulerILb0ELb1ELb1ELi128EEEEEEEEEvNT_6ParamsE)
        .other          _ZN7cutlass13device_kernelIN5flash19enable_sm80_to_sm89INS1_16FlashAttnFwdSm80INS1_25CollectiveMainloopFwdSm80ILi4ELi1ELb0EN4cute5tupleIJNS5_1CILi128EEENS7_ILi96EEENS7_ILi64EEEEEELi64ENS_6half_tEfNS_4arch4Sm80ELb0ELb1ELb1ELb0ELb1ELb0ELb1ELb1EEENS1_21CollectiveEpilogueFwdINS6_IJS8_SA_S9_EEENS6_IJNS7_ILi1EEESI_SI_EEESC_SE_Li128ELb0ELb1ELb1ELb0EEENS1_19SingleTileSchedulerILb0ELb1ELb1ELi128EEEEEEEEEvNT_6ParamsE,@"STO_CUDA_ENTRY STV_DEFAULT"
_ZN7cutlass13device_kernelIN5flash19enable_sm80_to_sm89INS1_16FlashAttnFwdSm80INS1_25CollectiveMainloopFwdSm80ILi4ELi1ELb0EN4cute5tupleIJNS5_1CILi128EEENS7_ILi96EEENS7_ILi64EEEEEELi64ENS_6half_tEfNS_4arch4Sm80ELb0ELb1ELb1ELb0ELb1ELb0ELb1ELb1EEENS1_21CollectiveEpilogueFwdINS6_IJS8_SA_S9_EEENS6_IJNS7_ILi1EEESI_SI_EEESC_SE_Li128ELb0ELb1ELb1ELb0EEENS1_19SingleTileSchedulerILb0ELb1ELb1ELi128EEEEEEEEEvNT_6ParamsE:
        /* <DEDUP_REMOVED lines=18> */
.L_x_475:
[----:B------:R-:W-:Y:S02]  /*0120*/  ULDC.64 UR4, c[0x0][0x550] ;  /* 0x0001540000047ab9 */ /* 0x000fe40000000a00 */
[----:B------:R-:W-:Y:S02]  /*0130*/  UISETP.NE.AND UP0, UPT, UR4, 0x1, UPT ;  /* 0x000000010400788c */ /* 0x000fe4000bf05270 */
[----:B------:R-:W-:-:S02]  /*0140*/  UIMAD.WIDE.U32 UR10, UR7, UR5, URZ ;  /* 0x00000005070a72a5 */ /* 0x000fc4000f8e003f */
[----:B------:R-:W-:Y:S02]  /*0150*/  ULDC UR4, c[0x0][0x558] ;  /* 0x0001560000047ab9 */ /* 0x000fe40000000800 */
[----:B------:R-:W-:-:S05]  /*0160*/  UMOV UR9, UR7 ;  /* 0x0000000700097c82 */ /* 0x000fca0008000000 */
[----:B------:R-:W-:-:S03]  /*0170*/  @UP0 USHF.R.U32.HI UR9, URZ, UR4, UR11 ;  /* 0x000000043f090299 */ /* 0x000fc6000801160b */
.L_x_476:
[----:B------:R-:W-:Y:S01]  /*0180*/  ISETP.LE.AND P0, PT, RZ, UR6, PT ;  /* 0x00000006ff007c0c */ /* 0x000fe2000bf03270 */
[----:B------:R-:W-:Y:S02]  /*0190*/  UIADD3 UR5, -UR9, URZ, URZ ;  /* 0x0000003f09057290 */ /* 0x000fe4000fffe13f */
[----:B------:R-:W-:Y:S02]  /*01a0*/  ULDC UR4, c[0x0][0x550] ;  /* 0x0001540000047ab9 */ /* 0x000fe40000000800 */
[----:B------:R-:W-:-:S08]  /*01b0*/  UIMAD UR7, UR5, UR4, UR7 ;  /* 0x00000004050772a4 */ /* 0x000fd0000f8e0207 */
[----:B------:R-:W-:Y:S05]  /*01c0*/  @!P0 EXIT ;  /* 0x000000000000894d */ /* 0x000fea0003800000 */
[----:B------:R-:W-:Y:S01]  /*01d0*/  ULDC.64 UR4, c[0x0][0x370] ;  /* 0x0000dc0000047ab9 */ /* 0x000fe20000000a00 */
[----:B------:R-:W-:Y:S01]  /*01e0*/  IMAD.MOV.U32 R231, RZ, RZ, RZ ;  /* 0x000000ffffe77224 */ /* 0x000fe200078e00ff */
[----:B------:R-:W-:Y:S02]  /*01f0*/  UISETP.NE.U32.AND UP0, UPT, URZ, UR4, UPT ;  /* 0x000000043f00728c */ /* 0x000fe4000bf05070 */
[----:B------:R-:W-:Y:S02]  /*0200*/  ULDC.64 UR10, c[0x0][0x370] ;  /* 0x0000dc00000a7ab9 */ /* 0x000fe40000000a00 */
[----:B------:R-:W-:Y:S02]  /*0210*/  UISETP.NE.AND.EX UP0, UPT, URZ, UR5, UPT, UP0 ;  /* 0x000000053f00728c */ /* 0x000fe4000bf05300 */
[----:B------:R-:W-:-:S04]  /*0220*/  ULDC.64 UR16, c[0x0][0x118] ;  /* 0x0000460000107ab9 */ /* 0x000fc80000000a00 */
[----:B------:R-:W-:-:S05]  /*0230*/  PLOP3.LUT P0, PT, PT, PT, UP0, 0x80, 0x0 ;  /* 0x000000000000781c */ /* 0x000fca0003f0f008 */
[----:B------:R-:W-:Y:S02]  /*0240*/  @UP0 UMOV UR4, 0x4 ;  /* 0x0000000400040882 */ /* 0x000fe40000000000 */
[----:B------:R-:W-:-:S06]  /*0250*/  @UP0 UIMAD.WIDE UR4, UR6, UR4, UR10 ;  /* 0x00000004060402a5 */ /* 0x000fcc000f8e020a */
[----:B------:R-:W-:Y:S01]  /*0260*/  MOV R2, UR4 ;  /* 0x0000000400027c02 */ /* 0x000fe20008000f00 */
[----:B------:R-:W-:-:S05]  /*0270*/  IMAD.U32 R3, RZ, RZ, UR5 ;  /* 0x00000005ff037e24 */ /* 0x000fca000f8e00ff */
[----:B------:R-:W2:Y:S01]  /*0280*/  @P0 LDG.E R231, [R2.64] ;  /* 0x0000001002e70981 */ /* 0x000ea2000c1e1900 */
[----:B------:R-:W1:Y:S01]  /*0290*/  S2UR UR19, SR_CTAID.X ;  /* 0x00000000001379c3 */ /* 0x000e620000002500 */
[----:B------:R-:W-:Y:S02]  /*02a0*/  ULDC UR4, c[0x0][0x2c4] ;  /* 0x0000b10000047ab9 */ /* 0x000fe40000000800 */
[----:B------:R-:W-:Y:S02]  /*02b0*/  UISETP.NE.AND UP2, UPT, UR4, 0x1, UPT ;  /* 0x000000010400788c */ /* 0x000fe4000bf45270 */
[----:B------:R-:W-:Y:S02]  /*02c0*/  ULDC UR8, c[0x0][0x2ac] ;  /* 0x0000ab0000087ab9 */ /* 0x000fe40000000800 */
[----:B------:R-:W-:Y:S02]  /*02d0*/  ULDC.64 UR4, c[0x0][0x2c8] ;  /* 0x0000b20000047ab9 */ /* 0x000fe40000000a00 */
[----:B-1----:R-:W-:-:S05]  /*02e0*/  USHF.L.U32 UR19, UR19, 0x7, URZ ;  /* 0x0000000713137899 */ /* 0x002fca000800063f */
[----:B------:R-:W-:Y:S02]  /*02f0*/  @UP2 UIADD3 UR12, UR19, 0x7f, URZ ;  /* 0x0000007f130c2890 */ /* 0x000fe4000fffe03f */
[----:B------:R-:W-:Y:S02]  /*0300*/  UIADD3 UR10, UR19, 0x7f, URZ ;  /* 0x0000007f130a7890 */ /* 0x000fe4000fffe03f */
[----:B------:R-:W-:-:S03]  /*0310*/  UIMAD.WIDE.U32 UR12, UR12, UR4, URZ ;  /* 0x000000040c0c72a5 */ /* 0x000fc6000f8e003f */
[----:B------:R-:W-:Y:S02]  /*0320*/  ULDC UR4, c[0x0][0x1d0] ;  /* 0x0000740000047ab9 */ /* 0x000fe40000000800 */
[----:B------:R-:W-:Y:S02]  /*0330*/  UIMAD UR8, UR8, UR4, URZ ;  /* 0x00000004080872a4 */ /* 0x000fe4000f8e023f */
[----:B------:R-:W-:Y:S02]  /*0340*/  @UP2 UMOV UR11, UR13 ;  /* 0x0000000d000b2c82 */ /* 0x000fe40008000000 */
[----:B------:R-:W-:Y:S02]  /*0350*/  @UP2 USHF.R.U32.HI UR10, URZ, UR5, UR11 ;  /* 0x000000053f0a2299 */ /* 0x000fe4000801160b */
[----:B------:R-:W-:Y:S02]  /*0360*/  ULDC UR12, c[0x0][0x168] ;  /* 0x00005a00000c7ab9 */ /* 0x000fe40000000800 */
[----:B------:R-:W-:-:S02]  /*0370*/  UMOV UR11, 0x1 ;  /* 0x00000001000b7882 */ /* 0x000fc40000000000 */
[----:B------:R-:W-:Y:S02]  /*0380*/  ULDC.64 UR4, c[0x0][0x328] ;  /* 0x0000ca0000047ab9 */ /* 0x000fe40000000a00 */
[----:B------:R-:W-:Y:S02]  /*0390*/  UISETP.LE.AND UP1, UPT, UR11, UR5, UPT ;  /* 0x000000050b00728c */ /* 0x000fe4000bf23270 */
[----:B------:R-:W-:-:S04]  /*03a0*/  UIADD3 UR12, UR8, -UR12, UR11 ;  /* 0x8000000c080c7290 */ /* 0x000fc8000fffe00b */
[----:B------:R-:W-:Y:S01]  /*03b0*/  PLOP3.LUT P0, PT, PT, PT, UP1, 0x40, 0x0 ;  /* 0x000000000000781c */ /* 0x000fe20003f0e818 */
[----:B------:R-:W-:-:S04]  /*03c0*/  UIADD3 UR5, UR12, UR10, URZ ;  /* 0x0000000a0c057290 */ /* 0x000fc8000fffe03f */
[----:B------:R-:W-:Y:S01]  /*03d0*/  UIADD3 UR10, UR5, UR4, URZ ;  /* 0x00000004050a7290 */ /* 0x000fe2000fffe03f */
[----:B--2---:R1:W-:Y:S07]  /*03e0*/  STL [R1+0x34], R231 ;  /* 0x000034e701007387 */ /* 0x0043ee0000100800 */
[----:B------:R-:W-:Y:S05]  /*03f0*/  @P0 BRA `(.L_x_477) ;  /* 0x0000016000000947 */ /* 0x000fea0003800000 */
[----:B------:R-:W-:Y:S01]  /*0400*/  ISETP.LT.AND P0, PT, RZ, UR5, PT ;  /* 0x00000005ff007c0c */ /* 0x000fe2000bf01270 */
[----:B------:R-:W-:-:S12]  /*0410*/  UIADD3 UR12, UR5, -0x1, URZ ;  /* 0xffffffff050c7890 */ /* 0x000fd8000fffe03f */
[----:B------:R-:W-:Y:S05]  /*0420*/  @P0 BRA `(.L_x_478) ;  /* 0x0000009000000947 */ /* 0x000fea0003800000 */
[----:B------:R-:W-:Y:S02]  /*0430*/  ULDC UR4, c[0x0][0x32c] ;  /* 0x0000cb0000047ab9 */ /* 0x000fe40000000800 */
[----:B------:R-:W-:Y:S02]  /*0440*/  UISETP.NE.AND UP0, UPT, UR11, UR4, UPT ;  /* 0x000000040b00728c */ /* 0x000fe4000bf05270 */
[----:B------:R-:W-:-:S03]  /*0450*/  UIADD3 UR12, -UR5, URZ, URZ ;  /* 0x0000003f050c7290 */ /* 0x000fc6000fffe13f */
[----:B------:R-:W-:Y:S02]  /*0460*/  ULDC.64 UR4, c[0x0][0x330] ;  /* 0x0000cc0000047ab9 */ /* 0x000fe40000000a00 */
[----:B------:R-:W-:-:S07]  /*0470*/  UIMAD.WIDE.U32 UR14, UR12, UR4, URZ ;  /* 0x000000040c0e72a5 */ /* 0x000fce000f8e003f */
[----:B------:R-:W-:Y:S02]  /*0480*/  @UP0 UMOV UR11, UR15 ;  /* 0x0000000f000b0c82 */ /* 0x000fe40008000000 */
[----:B------:R-:W-:-:S04]  /*0490*/  @UP0 USHF.R.U32.HI UR12, URZ, UR5, UR11 ;  /* 0x000000053f0c0299 */ /* 0x000fc8000801160b */
[----:B------:R-:W-:Y:S01]  /*04a0*/  ULOP3.LUT UR12, URZ, UR12, URZ, 0x33, !UPT ;  /* 0x0000000c3f0c7292 */ /* 0x000fe2000f8e333f */
[----:B------:R-:W-:Y:S05]  /*04b0*/  BRA `(.L_x_479) ;  /* 0x0000006000007947 */ /* 0x000fea0003800000 */
.L_x_478:
[----:B------:R-:W-:Y:S02]  /*04c0*/  ULDC UR4, c[0x0][0x32c] ;  /* 0x0000cb0000047ab9 */ /* 0x000fe40000000800 */
[----:B------:R-:W-:-:S03]  /*04d0*/  UISETP.NE.AND UP0, UPT, UR11, UR4, UPT ;  /* 0x000000040b00728c */ /* 0x000fc6000bf05270 */
[----:B------:R-:W-:Y:S02]  /*04e0*/  ULDC.64 UR4, c[0x0][0x330] ;  /* 0x0000cc0000047ab9 */ /* 0x000fe40000000a00 */
[----:B------:R-:W-:-:S07]  /*04f0*/  UIMAD.WIDE.U32 UR14, UR12, UR4, URZ ;  /* 0x000000040c0e72a5 */ /* 0x000fce000f8e003f */
[----:B------:R-:W-:Y:S02]  /*0500*/  @UP0 UMOV UR11, UR15 ;  /* 0x0000000f000b0c82 */ /* 0x000fe40008000000 */
[----:B------:R-:W-:Y:S02]  /*0510*/  @UP0 USHF.R.U32.HI UR12, URZ, UR5, UR11 ;  /* 0x000000053f0c0299 */ /* 0x000fe4000801160b */
.L_x_479:
[----:B------:R-:W-:Y:S02]  /*0520*/  ULDC UR4, c[0x0][0x32c] ;  /* 0x0000cb0000047ab9 */ /* 0x000fe40000000800 */
[----:B------:R-:W-:-:S04]  /*0530*/  UIMAD UR4, UR12, UR4, UR4 ;  /* 0x000000040c0472a4 */ /* 0x000fc8000f8e0204 */
[----:B------:R-:W-:-:S04]  /*0540*/  UISETP.LT.AND UP0, UPT, UR10, UR4, UPT ;  /* 0x000000040a00728c */ /* 0x000fc8000bf01270 */
[----:B------:R-:W-:Y:S02]  /*0550*/  USEL UR10, UR10, UR4, UP0 ;  /* 0x000000040a0a7287 */ /* 0x000fe40008000000 */
.L_x_477:
[----:B------:R-:W-:Y:S01]  /*0560*/  UIADD3 UR11, UR8, 0x5f, URZ ;  /* 0x0000005f080b7890 */ /* 0x000fe2000fffe03f */
[----:B------:R-:W-:Y:S01]  /*0570*/  PLOP3.LUT P0, PT, PT, PT, UP1, 0x40, 0x0 ;  /* 0x000000000000781c */ /* 0x000fe20003f0e818 */
[----:B------:R-:W-:Y:S02]  /*0580*/  ULDC.64 UR4, c[0x0][0x2c8] ;  /* 0x0000b20000047ab9 */ /* 0x000fe40000000a00 */
[----:B------:R-:W-:Y:S02]  /*0590*/  UIMAD.WIDE.U32 UR12, UR19, UR4, URZ ;  /* 0x00000004130c72a5 */ /* 0x000fe4000f8e003f */
[----:B------:R-:W-:Y:S02]  /*05a0*/  UIMAD.WIDE UR14, UR11, 0x2aaaaaab, URZ ;  /* 0x2aaaaaab0b0e78a5 */ /* 0x000fe4000f8e023f */
[----:B------:R-:W-:Y:S02]  /*05b0*/  UIADD3 UR10, UR10, 0x5f, URZ ;  /* 0x0000005f0a0a7890 */ /* 0x000fe4000fffe03f */
[----:B------:R-:W-:-:S02]  /*05c0*/  UMOV UR4, UR19 ;  /* 0x0000001300047c82 */ /* 0x000fc40008000000 */
[----:B------:R-:W-:Y:S02]  /*05d0*/  UIMAD.WIDE UR10, UR10, 0x2aaaaaab, URZ ;  /* 0x2aaaaaab0a0a78a5 */ /* 0x000fe4000f8e023f */
[----:B------:R-:W-:Y:S02]  /*05e0*/  ULDC UR18, c[0x0][0x168] ;  /* 0x00005a0000127ab9 */ /* 0x000fe40000000800 */
[----:B------:R-:W-:Y:S02]  /*05f0*/  @UP2 USHF.R.U32.HI UR4, URZ, UR5, UR13 ;  /* 0x000000053f042299 */ /* 0x000fe4000801160d */
[----:B------:R-:W-:Y:S02]  /*0600*/  UIADD3 UR18, UR8, -UR18, URZ ;  /* 0x8000001208127290 */ /* 0x000fe4000fffe03f */
[----:B------:R-:W-:Y:S02]  /*0610*/  UMOV UR13, UR15 ;  /* 0x0000000f000d7c82 */ /* 0x000fe40008000000 */
[----:B------:R-:W-:-:S02]  /*0620*/  USHF.R.U32.HI UR12, URZ, 0x1f, UR13 ;  /* 0x0000001f3f0c7899 */ /* 0x000fc4000801160d */
[----:B------:R-:W-:Y:S02]  /*0630*/  USHF.R.U32.HI UR10, URZ, 0x1f, UR11 ;  /* 0x0000001f3f0a7899 */ /* 0x000fe4000801160b */
[----:B------:R-:W-:Y:S02]  /*0640*/  UIADD3 UR4, UR18, UR4, URZ ;  /* 0x0000000412047290 */ /* 0x000fe4000fffe03f */
[----:B------:R-:W-:Y:S02]  /*0650*/  ULDC UR5, c[0x0][0x324] ;  /* 0x0000c90000057ab9 */ /* 0x000fe40000000800 */
[----:B------:R-:W-:Y:S02]  /*0660*/  ULEA.HI.SX32 UR12, UR13, UR12, 0x1c ;  /* 0x0000000c0d0c7291 */ /* 0x000fe4000f8fe23f */
[----:B------:R-:W-:Y:S02]  /*0670*/  ULEA.HI.SX32 UR10, UR11, UR10, 0x1c ;  /* 0x0000000a0b0a7291 */ /* 0x000fe4000f8fe23f */
[----:B------:R-:W-:-:S02]  /*0680*/  UIADD3 UR5, UR4, -UR5, URZ ;  /* 0x8000000504057290 */ /* 0x000fc4000fffe03f */
[----:B------:R-:W-:-:S04]  /*0690*/  UISETP.LT.AND UP0, UPT, UR12, UR10, UPT ;  /* 0x0000000a0c00728c */ /* 0x000fc8000bf01270 */
[----:B------:R-:W-:Y:S01]  /*06a0*/  USEL UR10, UR12, UR10, UP0 ;  /* 0x0000000a0c0a7287 */ /* 0x000fe20008000000 */
[----:B------:R-:W-:Y:S01]  /*06b0*/  MOV R3, UR5 ;  /* 0x0000000500037c02 */ /* 0x000fe20008000f00 */
[----:B------:R-:W-:Y:S05]  /*06c0*/  @P0 BRA `(.L_x_480) ;  /* 0x0000010000000947 */ /* 0x000fea0003800000 */
[----:B------:R-:W-:-:S04]  /*06d0*/  MOV R0, UR4 ;  /* 0x0000000400007c02 */ /* 0x000fc80008000f00 */
[----:B------:R-:W-:-:S13]  /*06e0*/  ISETP.GT.AND P0, PT, R0, -0x1, PT ;  /* 0xffffffff0000780c */ /* 0x000fda0003f04270 */
[----:B------:R-:W-:Y:S05]  /*06f0*/  @P0 BRA `(.L_x_481) ;  /* 0x0000007000000947 */ /* 0x000fea0003800000 */
[----:B------:R-:W-:Y:S01]  /*0700*/  IMAD.MOV.U32 R2, RZ, RZ, c[0x0][0x32c] ;  /* 0x0000cb00ff027624 */ /* 0x000fe200078e00ff */
[----:B------:R-:W-:-:S04]  /*0710*/  LOP3.LUT R0, RZ, R0, RZ, 0x33, !PT ;  /* 0x00000000ff007212 */ /* 0x000fc800078e33ff */
[----:B------:R-:W-:-:S13]  /*0720*/  ISETP.NE.AND P0, PT, R2, 0x1, PT ;  /* 0x000000010200780c */ /* 0x000fda0003f05270 */
[----:B------:R-:W-:-:S05]  /*0730*/  @P0 IMAD.HI.U32 R2, R0, c[0x0][0x330], RZ ;  /* 0x0000cc0000020a27 */ /* 0x000fca00078e00ff */
[----:B------:R-:W-:-:S04]  /*0740*/  @P0 SHF.R.U32.HI R0, RZ, c[0x0][0x334], R2 ;  /* 0x0000cd00ff000a19 */ /* 0x000fc80000011602 */
[----:B------:R-:W-:Y:S01]  /*0750*/  LOP3.LUT R0, RZ, R0, RZ, 0x33, !PT ;  /* 0x00000000ff007212 */ /* 0x000fe200078e33ff */
[----:B------:R-:W-:Y:S05]  /*0760*/  BRA `(.L_x_482) ;  /* 0x0000004000007947 */ /* 0x000fea0003800000 */
.L_x_481:
[----:B------:R-:W-:-:S04]  /*0770*/  MOV R2, c[0x0][0x32c] ;  /* 0x0000cb0000027a02 */ /* 0x000fc80000000f00 */
[----:B------:R-:W-:-:S13]  /*0780*/  ISETP.NE.AND P0, PT, R2, 0x1, PT ;  /* 0x000000010200780c */ /* 0x000fda0003f05270 */
[----:B------:R-:W-:-:S05]  /*0790*/  @P0 IMAD.HI.U32 R2, R0, c[0x0][0x330], RZ ;  /* 0x0000cc0000020a27 */ /* 0x000fca00078e00ff */
[----:B------:R-:W-:-:S05]  /*07a0*/  @P0 SHF.R.U32.HI R0, RZ, c[0x0][0x334], R2 ;  /* 0x0000cd00ff000a19 */ /* 0x000fca0000011602 */
.L_x_482:
[----:B------:R-:W-:-:S05]  /*07b0*/  IMAD R0, R0, c[0x0][0x32c], RZ ;  /* 0x0000cb0000007a24 */ /* 0x000fca00078e02ff */
[----:B------:R-:W-:-:S05]  /*07c0*/  IMNMX R3, R3, R0, !PT ;  /* 0x0000000003037217 */ /* 0x000fca0007800200 */
.L_x_480:
[----:B------:R-:W-:Y:S01]  /*07d0*/  IMAD.HI R0, R3, 0x2aaaaaab, RZ ;  /* 0x2aaaaaab03007827 */ /* 0x000fe200078e02ff */
[----:B------:R-:W-:Y:S02]  /*07e0*/  USHF.R.U32.HI UR5, URZ, 0x10, UR7 ;  /* 0x000000103f057899 */ /* 0x000fe40008011607 */
[----:B------:R-:W-:Y:S02]  /*07f0*/  ULDC UR4, c[0x0][0x338] ;  /* 0x0000ce0000047ab9 */ /* 0x000fe40000000800 */
[----:B------:R-:W-:Y:S01]  /*0800*/  SHF.R.U32.HI R2, RZ, 0x1f, R0 ;  /* 0x0000001fff027819 */ /* 0x000fe20000011600 */
[----:B------:R-:W-:-:S03]  /*0810*/  UISETP.NE.AND UP0, UPT, UR5, URZ, UPT ;  /* 0x0000003f0500728c */ /* 0x000fc6000bf05270 */
[----:B------:R-:W-:Y:S01]  /*0820*/  LEA.HI.SX32 R0, R0, R2, 0x1c ;  /* 0x0000000200007211 */ /* 0x000fe200078fe2ff */
[----:B------:R-:W-:-:S03]  /*0830*/  USEL UR4, UR5, UR4, UP0 ;  /* 0x0000000405047287 */ /* 0x000fc60008000000 */
[----:B------:R-:W-:Y:S01]  /*0840*/  IMNMX R9, RZ, R0, !PT ;  /* 0x00000000ff097217 */ /* 0x000fe20007800200 */
[----:B------:R-:W-:-:S03]  /*0850*/  IMAD.MOV.U32 R0, RZ, RZ, RZ ;  /* 0x000000ffff007224 */ /* 0x000fc600078e00ff */
[----:B------:R-:W-:-:S13]  /*0860*/  ISETP.LT.AND P0, PT, R9, UR10, PT ;  /* 0x0000000a09007c0c */ /* 0x000fda000bf01270 */
[----:B------:R-:W-:Y:S05]  /*0870*/  @!P0 BRA `(.L_x_483) ;  /* 0x000001f000008947 */ /* 0x000fea0003800000 */
[----:B------:R-:W-:Y:S01]  /*0880*/  IMAD.U32 R5, RZ, RZ, UR4 ;  /* 0x00000004ff057e24 */ /* 0x000fe2000f8e00ff */
[----:B------:R-:W-:-:S04]  /*0890*/  UIADD3 UR5, UR4, -0x1, UR10 ;  /* 0xffffffff04057890 */ /* 0x000fc8000fffe00a */
[----:B------:R-:W-:Y:S02]  /*08a0*/  IABS R0, R5 ;  /* 0x0000000500007213 */ /* 0x000fe40000000000 */
[----:B------:R-:W-:-:S03]  /*08b0*/  IADD3 R8, -R9, UR5, RZ ;  /* 0x0000000509087c10 */ /* 0x000fc6000fffe1ff */
[----:B------:R-:W-:Y:S01]  /*08c0*/  IMAD.MOV.U32 R4, RZ, RZ, R0 ;  /* 0x000000ffff047224 */ /* 0x000fe200078e0000 */
[----:B------:R-:W-:-:S03]  /*08d0*/  IABS R7, R8 ;  /* 0x0000000800077213 */ /* 0x000fc60000000000 */
[----:B------:R-:W2:Y:S08]  /*08e0*/  I2F.RP R2, R4 ;  /* 0x0000000400027306 */ /* 0x000eb00000209400 */
[----:B--2---:R-:W2:Y:S02]  /*08f0*/  MUFU.RCP R2, R2 ;  /* 0x0000000200027308 */ /* 0x004ea40000001000 */
[----:B--2---:R-:W-:-:S06]  /*0900*/  IADD3 R2, R2, 0xffffffe, RZ ;  /* 0x0ffffffe02027810 */ /* 0x004fcc0007ffe0ff */
[----:B------:R-:W2:Y:S02]  /*0910*/  F2I.FTZ.U32.TRUNC.NTZ R3, R2 ;  /* 0x0000000200037305 */ /* 0x000ea4000021f000 */
[----:B--2---:R-:W-:-:S04]  /*0920*/  IMAD.MOV R0, RZ, RZ, -R3 ;  /* 0x000000ffff007224 */ /* 0x004fc800078e0a03 */
[----:B------:R-:W-:Y:S01]  /*0930*/  IMAD.MOV.U32 R2, RZ, RZ, R0 ;  /* 0x000000ffff027224 */ /* 0x000fe200078e0000 */
[----:B------:R-:W-:-:S03]  /*0940*/  IABS R0, R5 ;  /* 0x0000000500007213 */ /* 0x000fc60000000000 */
[----:B------:R-:W-:Y:S01]  /*0950*/  IMAD R5, R2, R4, RZ ;  /* 0x0000000402057224 */ /* 0x000fe200078e02ff */
[----:B------:R-:W-:Y:S01]  /*0960*/  MOV R2, RZ ;  /* 0x000000ff00027202 */ /* 0x000fe20000000f00 */
[----:B------:R-:W-:-:S04]  /*0970*/  IMAD.MOV R6, RZ, RZ, -R0 ;  /* 0x000000ffff067224 */ /* 0x000fc800078e0a00 */
[----:B------:R-:W-:-:S04]  /*0980*/  IMAD.HI.U32 R0, R3, R5, R2 ;  /* 0x0000000503007227 */ /* 0x000fc800078e0002 */
[----:B------:R-:W-:Y:S02]  /*0990*/  IMAD.MOV.U32 R2, RZ, RZ, R7 ;  /* 0x000000ffff027224 */ /* 0x000fe400078e0007 */
[----:B------:R-:W-:Y:S02]  /*09a0*/  IMAD.MOV.U32 R3, RZ, RZ, R6 ;  /* 0x000000ffff037224 */ /* 0x000fe400078e0006 */
[----:B------:R-:W-:-:S04]  /*09b0*/  IMAD.HI.U32 R0, R0, R2, RZ ;  /* 0x0000000200007227 */ /* 0x000fc800078e00ff */
[----:B------:R-:W-:-:S05]  /*09c0*/  IMAD R2, R0, R3, R2 ;  /* 0x0000000300027224 */ /* 0x000fca00078e0202 */
[----:B------:R-:W-:-:S13]  /*09d0*/  ISETP.GT.U32.AND P1, PT, R4, R2, PT ;  /* 0x000000020400720c */ /* 0x000fda0003f24070 */
[-C--:B------:R-:W-:Y:S02]  /*09e0*/  @!P1 IADD3 R2, R2, -R4.reuse, RZ ;  /* 0x8000000402029210 */ /* 0x080fe40007ffe0ff */
[----:B------:R-:W-:Y:S02]  /*09f0*/  @!P1 IADD3 R0, R0, 0x1, RZ ;  /* 0x0000000100009810 */ /* 0x000fe40007ffe0ff */
[----:B------:R-:W-:Y:S02]  /*0a00*/  ISETP.GE.U32.AND P2, PT, R2, R4, PT ;  /* 0x000000040200720c */ /* 0x000fe40003f46070 */
[----:B------:R-:W-:Y:S02]  /*0a10*/  LOP3.LUT R2, R8, UR4, RZ, 0x3c, !PT ;  /* 0x0000000408027c12 */ /* 0x000fe4000f8e3cff */
[----:B------:R-:W-:Y:S02]  /*0a20*/  ISETP.NE.AND P1, PT, RZ, UR4, PT ;  /* 0x00000004ff007c0c */ /* 0x000fe4000bf25270 */
[----:B------:R-:W-:-:S07]  /*0a30*/  ISETP.GE.AND P0, PT, R2, RZ, PT ;  /* 0x000000ff0200720c */ /* 0x000fce0003f06270 */
[----:B------:R-:W-:-:S06]  /*0a40*/  @P2 IADD3 R0, R0, 0x1, RZ ;  /* 0x0000000100002810 */ /* 0x000fcc0007ffe0ff */
[----:B------:R-:W-:Y:S01]  /*0a50*/  @!P0 IMAD.MOV R0, RZ, RZ, -R0 ;  /* 0x000000ffff008224 */ /* 0x000fe200078e0a00 */
[----:B------:R-:W-:Y:S02]  /*0a60*/  @!P1 LOP3.LUT R0, RZ, UR4, RZ, 0x33, !PT ;  /* 0x00000004ff009c12 */ /* 0x000fe4000f8e33ff */
.L_x_483:
[----:B------:R-:W-:Y:S01]  /*0a70*/  ULOP3.LUT UR7, UR7, 0xffff, URZ, 0xc0, !UPT ;  /* 0x0000ffff07077892 */ /* 0x000fe2000f8ec03f */
[----:B------:R-:W-:Y:S01]  /*0a80*/  PLOP3.LUT P4, PT, PT, PT, PT, 0x80, 0x0 ;  /* 0x000000000000781c */ /* 0x000fe20003f8f070 */
[----:B------:R-:W-:Y:S01]  /*0a90*/  CS2R R22, SRZ ;  /* 0x0000000000167805 */ /* 0x000fe2000001ff00 */
[----:B------:R-:W-:Y:S01]  /*0aa0*/  CS2R R20, SRZ ;  /* 0x0000000000147805 */ /* 0x000fe2000001ff00 */
[----:B------:R-:W-:Y:S01]  /*0ab0*/  CS2R R162, SRZ ;  /* 0x0000000000a27805 */ /* 0x000fe2000001ff00 */
[----:B------:R-:W-:Y:S01]  /*0ac0*/  CS2R R160, SRZ ;  /* 0x0000000000a07805 */ /* 0x000fe2000001ff00 */
[----:B------:R-:W-:Y:S01]  /*0ad0*/  IMAD R220, R0, UR7, R9 ;  /* 0x0000000700dc7c24 */ /* 0x000fe2000f8e0209 */
[----:B------:R-:W-:Y:S01]  /*0ae0*/  CS2R R166, SRZ ;  /* 0x0000000000a67805 */ /* 0x000fe2000001ff00 */
[----:B------:R-:W-:Y:S01]  /*0af0*/  CS2R R164, SRZ ;  /* 0x0000000000a47805 */ /* 0x000fe2000001ff00 */
[----:B------:R-:W-:Y:S01]  /*0b00*/  CS2R R158, SRZ ;  /* 0x00000000009e7805 */ /* 0x000fe2000001ff00 */
[----:B------:R-:W-:Y:S01]  /*0b10*/  IMAD.IADD R0, R220, 0x1, R0 ;  /* 0x00000001dc007824 */ /* 0x000fe200078e0200 */
[----:B------:R2:W-:Y:S01]  /*0b20*/  STL [R1+0x28], R220 ;  /* 0x000028dc01007387 */ /* 0x0005e20000100800 */
[----:B------:R-:W-:Y:S01]  /*0b30*/  CS2R R156, SRZ ;  /* 0x00000000009c7805 */ /* 0x000fe2000001ff00 */
[----:B------:R-:W-:Y:S01]  /*0b40*/  CS2R R154, SRZ ;  /* 0x00000000009a7805 */ /* 0x000fe2000001ff00 */
[----:B------:R-:W-:Y:S01]  /*0b50*/  CS2R R152, SRZ ;  /* 0x0000000000987805 */ /* 0x000fe2000001ff00 */
[----:B------:R-:W-:Y:S01]  /*0b60*/  IMNMX R229, R0, UR10, PT ;  /* 0x0000000a00e57c17 */ /* 0x000fe2000b800200 */
        /* <DEDUP_REMOVED lines=26> */
[----:B--2---:R-:W-:Y:S02]  /*0d10*/  ULDC.64 UR4, c[0x0][0x340] ;  /* 0x0000d00000047ab9 */ /* 0x004fe40000000a00 */
[----:B------:R-:W-:-:S02]  /*0d20*/  UISETP.NE.U32.AND UP0, UPT, URZ, UR4, UPT ;  /* 0x000000043f00728c */ /* 0x000fc4000bf05070 */
[----:B------:R-:W-:Y:S02]  /*0d30*/  ULDC.64 UR10, c[0x0][0x340] ;  /* 0x0000d000000a7ab9 */ /* 0x000fe40000000a00 */
[----:B------:R-:W-:-:S06]  /*0d40*/  UISETP.NE.AND.EX UP0, UPT, URZ, UR5, UPT, UP0 ;  /* 0x000000053f00728c */ /* 0x000fcc000bf05300 */
[----:B------:R-:W-:-:S05]  /*0d50*/  PLOP3.LUT P1, PT, PT, PT, UP0, 0x80, 0x0 ;  /* 0x000000000000781c */ /* 0x000fca0003f2f008 */
[----:B------:R-:W-:Y:S02]  /*0d60*/  @UP0 UMOV UR4, 0x4 ;  /* 0x0000000400040882 */ /* 0x000fe40000000000 */
[----:B------:R-:W-:-:S06]  /*0d70*/  @UP0 UIMAD.WIDE UR4, UR6, UR4, UR10 ;  /* 0x00000004060402a5 */ /* 0x000fcc000f8e020a */
[----:B------:R-:W-:Y:S02]  /*0d80*/  IMAD.U32 R2, RZ, RZ, UR4 ;  /* 0x00000004ff027e24 */ /* 0x000fe4000f8e00ff */
[----:B------:R-:W-:Y:S01]  /*0d90*/  IMAD.U32 R3, RZ, RZ, UR5 ;  /* 0x00000005ff037e24 */ /* 0x000fe2000f8e00ff */
[----:B------:R-:W-:Y:S01]  /*0da0*/  SHF.R.S32.HI R211, RZ, 0x1f, R212 ;  /* 0x0000001fffd37819 */ /* 0x000fe200000114d4 */
[----:B------:R-:W-:Y:S01]  /*0db0*/  USHF.R.S32.HI UR7, URZ, 0x1f, UR9 ;  /* 0x0000001f3f077899 */ /* 0x000fe20008011409 */
[----:B------:R-:W-:Y:S01]  /*0dc0*/  PLOP3.LUT P2, PT, PT, PT, UP2, 0x80, 0x0 ;  /* 0x000000000000781c */ /* 0x000fe20003f4f028 */
[----:B------:R-:W-:Y:S01]  /*0dd0*/  ULDC.64 UR4, c[0x0][0x1b8] ;  /* 0x00006e0000047ab9 */ /* 0x000fe20000000a00 */
[----:B------:R2:W3:Y:S01]  /*0de0*/  @P1 LDG.E R10, [R2.64] ;  /* 0x00000010020a1981 */ /* 0x0004e2000c1e1900 */
[----:B------:R-:W-:Y:S01]  /*0df0*/  UIMAD UR7, UR7, UR4, URZ ;  /* 0x00000004070772a4 */ /* 0x000fe2000f8e023f */
[----:B------:R-:W-:Y:S01]  /*0e00*/  PLOP3.LUT P0, PT, PT, PT, UP2, 0x80, 0x0 ;  /* 0x000000000000781c */ /* 0x000fe20003f0f028 */
[----:B------:R-:W-:Y:S01]  /*0e10*/  UIMAD.WIDE.U32 UR12, UR9, UR4, URZ ;  /* 0x00000004090c72a5 */ /* 0x000fe2000f8e003f */
[----:B------:R-:W-:Y:S01]  /*0e20*/  LEA.HI R13, R211, R212, RZ, 0x4 ;  /* 0x000000d4d30d7211 */ /* 0x000fe200078f20ff */
[----:B------:R-:W-:Y:S01]  /*0e30*/  UIMAD UR7, UR9, UR5, UR7 ;  /* 0x00000005090772a4 */ /* 0x000fe2000f8e0207 */
[----:B------:R-:W-:Y:S01]  /*0e40*/  BSSY B0, `(.L_x_485) ;  /* 0x000004c000007945 */ /* 0x000fe20003800000 */
[----:B------:R-:W-:-:S02]  /*0e50*/  USHF.R.S32.HI UR10, URZ, 0x1f, UR6 ;  /* 0x0000001f3f0a7899 */ /* 0x000fc40008011406 */
[----:B------:R-:W-:Y:S02]  /*0e60*/  ULDC.64 UR4, c[0x0][0x1c0] ;  /* 0x0000700000047ab9 */ /* 0x000fe40000000a00 */
[----:B------:R-:W-:Y:S02]  /*0e70*/  UIADD3 UR13, UR13, UR7, URZ ;  /* 0x000000070d0d7290 */ /* 0x000fe4000fffe03f */
[----:B------:R-:W-:Y:S02]  /*0e80*/  UIMAD UR10, UR10, UR4, URZ ;  /* 0x000000040a0a72a4 */ /* 0x000fe4000f8e023f */
[----:B------:R-:W-:Y:S02]  /*0e90*/  UIMAD.WIDE.U32 UR12, UR6, UR4, UR12 ;  /* 0x00000004060c72a5 */ /* 0x000fe4000f8e000c */
[----:B------:R-:W-:Y:S02]  /*0ea0*/  UIMAD UR5, UR6, UR5, UR10 ;  /* 0x00000005060572a4 */ /* 0x000fe4000f8e020a */
[----:B------:R-:W-:-:S02]  /*0eb0*/  ULDC UR4, c[0x0][0x2c4] ;  /* 0x0000b10000047ab9 */ /* 0x000fc40000000800 */
[----:B------:R-:W-:Y:S02]  /*0ec0*/  UIADD3 UR5, UR13, UR5, URZ ;  /* 0x000000050d057290 */ /* 0x000fe4000fffe03f */
[----:B------:R-:W-:Y:S01]  /*0ed0*/  ULDC UR7, c[0x0][0x168] ;  /* 0x00005a0000077ab9 */ /* 0x000fe20000000800 */
[----:B--2---:R-:W-:Y:S01]  /*0ee0*/  LEA.HI R2, R211, R212, RZ, 0x3 ;  /* 0x000000d4d3027211 */ /* 0x004fe200078f18ff */
[----:B------:R-:W-:Y:S01]  /*0ef0*/  IMAD.U32 R3, RZ, RZ, UR13 ;  /* 0x0000000dff037e24 */ /* 0x000fe2000f8e00ff */
[----:B------:R-:W-:Y:S01]  /*0f00*/  UIMAD UR7, UR4, UR7, URZ ;  /* 0x00000007040772a4 */ /* 0x000fe2000f8e023f */
[----:B------:R-:W-:Y:S01]  /*0f10*/  IMAD.U32 R3, RZ, RZ, UR5 ;  /* 0x00000005ff037e24 */ /* 0x000fe2000f8e00ff */
[----:B------:R-:W-:Y:S02]  /*0f20*/  LOP3.LUT R0, R2, 0xfffffff8, RZ, 0xc0, !PT ;  /* 0xfffffff802007812 */ /* 0x000fe400078ec0ff */
[----:B------:R-:W-:Y:S01]  /*0f30*/  SHF.R.S32.HI R18, RZ, 0x3, R2 ;  /* 0x00000003ff127819 */ /* 0x000fe20000011402 */
[----:B------:R-:W-:-:S02]  /*0f40*/  IMAD.U32 R2, RZ, RZ, UR12 ;  /* 0x0000000cff027e24 */ /* 0x000fc4000f8e00ff */
[----:B------:R-:W-:-:S04]  /*0f50*/  IMAD.IADD R6, R212, 0x1, -R0 ;  /* 0x00000001d4067824 */ /* 0x000fc800078e0a00 */
[C---:B------:R-:W-:Y:S02]  /*0f60*/  IMAD R230, R6.reuse, 0x10, R18 ;  /* 0x0000001006e67824 */ /* 0x040fe400078e0212 */
[----:B------:R-:W-:-:S03]  /*0f70*/  IMAD.SHL.U32 R6, R6, 0x8, RZ ;  /* 0x0000000806067824 */ /* 0x000fc600078e00ff */
[----:B------:R-:W-:Y:S01]  /*0f80*/  IADD3 R5, R230, UR19, RZ ;  /* 0x00000013e6057c10 */ /* 0x000fe2000fffe0ff */
[----:B------:R2:W-:Y:S04]  /*0f90*/  STL [R1+0x10], R230 ;  /* 0x000010e601007387 */ /* 0x0005e80000100800 */
[----:B------:R-:W-:-:S04]  /*0fa0*/  @P2 IMAD.HI.U32 R0, R5, c[0x0][0x2c8], RZ ;  /* 0x0000b20005002a27 */ /* 0x000fc800078e00ff */
[----:B------:R-:W-:Y:S01]  /*0fb0*/  IMAD.MOV.U32 R4, RZ, RZ, R5 ;  /* 0x000000ffff047224 */ /* 0x000fe200078e0005 */
[----:B------:R-:W-:Y:S02]  /*0fc0*/  @P0 SHF.R.U32.HI R4, RZ, c[0x0][0x2cc], R0 ;  /* 0x0000b300ff040a19 */ /* 0x000fe40000011600 */
[----:B------:R-:W-:Y:S02]  /*0fd0*/  ISETP.GE.AND P0, PT, R6, c[0x0][0x198], PT ;  /* 0x0000660006007a0c */ /* 0x000fe40003f06270 */
[--C-:B------:R-:W-:Y:S01]  /*0fe0*/  SHF.R.S32.HI R0, RZ, 0x1f, R4.reuse ;  /* 0x0000001fff007819 */ /* 0x100fe20000011404 */
[----:B------:R-:W-:Y:S02]  /*0ff0*/  IMAD.MOV R7, RZ, RZ, -R4 ;  /* 0x000000ffff077224 */ /* 0x000fe400078e0a04 */
[----:B------:R-:W-:-:S04]  /*1000*/  IMAD.WIDE.U32 R2, R4, c[0x0][0x1b0], R2 ;  /* 0x00006c0004027a25 */ /* 0x000fc800078e0002 */
[----:B------:R-:W-:-:S04]  /*1010*/  IMAD R0, R0, c[0x0][0x1b0], RZ ;  /* 0x00006c0000007a24 */ /* 0x000fc800078e02ff */
[----:B------:R-:W-:Y:S02]  /*1020*/  IMAD R4, R4, c[0x0][0x1b4], R0 ;  /* 0x00006d0004047a24 */ /* 0x000fe400078e0200 */
[----:B------:R-:W-:Y:S02]  /*1030*/  IMAD R0, R7, c[0x0][0x2c4], R5 ;  /* 0x0000b10007007a24 */ /* 0x000fe400078e0205 */
[----:B------:R-:W-:Y:S02]  /*1040*/  IMAD.IADD R3, R3, 0x1, R4 ;  /* 0x0000000103037824 */ /* 0x000fe400078e0204 */
[----:B------:R-:W-:Y:S01]  /*1050*/  IMAD.SHL.U32 R4, R18, 0x40, RZ ;  /* 0x0000004012047824 */ /* 0x000fe200078e00ff */
[----:B------:R-:W-:Y:S01]  /*1060*/  SHF.R.S32.HI R5, RZ, 0x1f, R0 ;  /* 0x0000001fff057819 */ /* 0x000fe20000011400 */
[----:B------:R-:W-:-:S03]  /*1070*/  IMAD.WIDE.U32 R2, R0, c[0x0][0x1a8], R2 ;  /* 0x00006a0000027a25 */ /* 0x000fc600078e0002 */
[----:B------:R-:W-:Y:S01]  /*1080*/  LOP3.LUT R4, R4, 0x1c0, RZ, 0xc0, !PT ;  /* 0x000001c004047812 */ /* 0x000fe200078ec0ff */
[----:B------:R-:W-:Y:S01]  /*1090*/  IMAD R5, R5, c[0x0][0x1a8], RZ ;  /* 0x00006a0005057a24 */ /* 0x000fe200078e02ff */
[----:B------:R-:W-:-:S03]  /*10a0*/  LEA R8, P2, R2, c[0x0][0x160], 0x1 ;  /* 0x0000580002087a11 */ /* 0x000fc600078408ff */
[----:B------:R-:W-:Y:S01]  /*10b0*/  IMAD R7, R0, c[0x0][0x1ac], R5 ;  /* 0x00006b0000077a24 */ /* 0x000fe200078e0205 */
[----:B------:R-:W-:Y:S02]  /*10c0*/  LOP3.LUT R0, R13, 0xfffffff0, RZ, 0xc0, !PT ;  /* 0xfffffff00d007812 */ /* 0x000fe400078ec0ff */
[----:B------:R-:W-:Y:S01]  /*10d0*/  LOP3.LUT R5, R4, 0x38, R6, 0xf8, !PT ;  /* 0x0000003804057812 */ /* 0x000fe200078ef806 */
[----:B------:R-:W-:Y:S01]  /*10e0*/  IMAD.IADD R3, R3, 0x1, R7 ;  /* 0x0000000103037824 */ /* 0x000fe200078e0207 */
[----:B------:R-:W-:Y:S01]  /*10f0*/  SHF.R.U32.HI R4, RZ, 0x3, R4 ;  /* 0x00000003ff047819 */ /* 0x000fe20000011604 */
[----:B------:R-:W-:Y:S01]  /*1100*/  IMAD.IADD R0, R212, 0x1, -R0 ;  /* 0x00000001d4007824 */ /* 0x000fe200078e0a00 */
[----:B------:R2:W4:Y:S02]  /*1110*/  SHFL.IDX PT, R6, R8, RZ, 0x181f ;  /* 0x00181fff08067589 */ /* 0x00052400000e0000 */
[----:B------:R-:W-:Y:S02]  /*1120*/  LEA.HI.X R9, R2, c[0x0][0x164], R3, 0x1, P2 ;  /* 0x0000590002097a11 */ /* 0x000fe400010f0c03 */
[----:B------:R-:W-:-:S02]  /*1130*/  SHF.R.S32.HI R3, RZ, 0x1f, R0 ;  /* 0x0000001fff037819 */ /* 0x000fc40000011400 */
[----:B------:R-:W-:Y:S01]  /*1140*/  LOP3.LUT R4, R5, R4, RZ, 0x3c, !PT ;  /* 0x0000000405047212 */ /* 0x000fe200078e3cff */
[----:B------:R2:W1:Y:S01]  /*1150*/  SHFL.IDX PT, R7, R9, RZ, 0x181f ;  /* 0x00181fff09077589 */ /* 0x00046200000e0000 */
[----:B------:R-:W-:Y:S02]  /*1160*/  LEA.HI R24, R3, R0, RZ, 0x3 ;  /* 0x0000000003187211 */ /* 0x000fe400078f18ff */
[----:B------:R-:W-:Y:S02]  /*1170*/  IADD3 R5, R18, UR19, RZ ;  /* 0x0000001312057c10 */ /* 0x000fe4000fffe0ff */
[----:B------:R-:W-:Y:S02]  /*1180*/  LEA.HI R2, R211, R212, RZ, 0x3 ;  /* 0x000000d4d3027211 */ /* 0x000fe400078f18ff */
[----:B------:R-:W-:Y:S02]  /*1190*/  LOP3.LUT R3, R24, 0xfffffff8, RZ, 0xc0, !PT ;  /* 0xfffffff818037812 */ /* 0x000fe400078ec0ff */
[----:B------:R-:W-:-:S02]  /*11a0*/  ISETP.GE.AND P3, PT, R5, UR7, PT ;  /* 0x0000000705007c0c */ /* 0x000fc4000bf66270 */
[----:B------:R-:W-:Y:S01]  /*11b0*/  LOP3.LUT R2, R2, 0xfffffff8, RZ, 0xc0, !PT ;  /* 0xfffffff802027812 */ /* 0x000fe200078ec0ff */
[----:B------:R-:W-:Y:S02]  /*11c0*/  IMAD.IADD R19, R0, 0x1, -R3 ;  /* 0x0000000100137824 */ /* 0x000fe400078e0a03 */
[----:B------:R-:W-:Y:S02]  /*11d0*/  IMAD.MOV.U32 R3, RZ, RZ, 0x20 ;  /* 0x00000020ff037424 */ /* 0x000fe400078e00ff */
[----:B------:R-:W-:Y:S02]  /*11e0*/  IMAD.IADD R21, R212, 0x1, -R2 ;  /* 0x00000001d4157824 */ /* 0x000fe400078e0a02 */
[----:B------:R-:W-:Y:S02]  /*11f0*/  IMAD.MOV.U32 R2, RZ, RZ, 0x10 ;  /* 0x00000010ff027424 */ /* 0x000fe400078e00ff */
[----:B------:R-:W-:-:S05]  /*1200*/  IMAD.SHL.U32 R22, R21, 0x8, RZ ;  /* 0x0000000815167824 */ /* 0x000fca00078e00ff */
[----:B------:R-:W-:Y:S01]  /*1210*/  SHF.R.S32.HI R225, RZ, 0x1f, R22 ;  /* 0x0000001fffe17819 */ /* 0x000fe20000011416 */
[----:B---3--:R3:W5:Y:S01]  /*1220*/  @P1 R2UR UR10, R10 ;  /* 0x000000000a0a13c2 */ /* 0x00876200000e0000 */
[----:B------:R-:W-:Y:S01]  /*1230*/  R2P PR, R19, 0x6 ;  /* 0x0000000613007804 */ /* 0x000fe20000000000 */
[----:B-----5:R-:W-:-:S04]  /*1240*/  @!UP0 UMOV UR10, UR6 ;  /* 0x00000006000a8c82 */ /* 0x020fc80008000000 */
[----:B------:R-:W-:Y:S02]  /*1250*/  SEL R2, R2, 0xfffffff0, !P1 ;  /* 0xfffffff002027807 */ /* 0x000fe40004800000 */
[----:B---3--:R-:W-:-:S05]  /*1260*/  LEA.HI R10, R211, R212, RZ, 0x6 ;  /* 0x000000d4d30a7211 */ /* 0x008fca00078f30ff */
[----:B------:R-:W-:-:S05]  /*1270*/  IMAD.SHL.U32 R0, R10, 0x8, RZ ;  /* 0x000000080a007824 */ /* 0x000fca00078e00ff */
[----:B------:R-:W-:Y:S02]  /*1280*/  LOP3.LUT R10, R4, 0xfffffe00, R0, 0xf8, !PT ;  /* 0xfffffe00040a7812 */ /* 0x000fe400078ef800 */
[----:B------:R-:W-:Y:S01]  /*1290*/  SEL R4, R3, 0xffffffe0, !P2 ;  /* 0xffffffe003047807 */ /* 0x000fe20005000000 */
[----:B------:R-:W-:Y:S05]  /*12a0*/  @P3 BRA `(.L_x_486) ;  /* 0x0000005000003947 */ /* 0x000fea0003800000 */
[----:B-12-4-:R-:W-:Y:S01]  /*12b0*/  LEA R6, P1, R22, R6, 0x1 ;  /* 0x0000000616067211 */ /* 0x016fe200078208ff */
[----:B------:R-:W-:-:S03]  /*12c0*/  IMAD.SHL.U32 R0, R10, 0x2, RZ ;  /* 0x000000020a007824 */ /* 0x000fc600078e00ff */
[----:B------:R-:W-:-:S05]  /*12d0*/  LEA.HI.X R7, R22, R7, R225, 0x1, P1 ;  /* 0x0000000716077211 */ /* 0x000fca00008f0ce1 */
[----:B------:R-:W-:Y:S01]  /*12e0*/  @!PT LDS RZ, [RZ] ;  /* 0x00000000fffff984 */ /* 0x000fe20000000800 */
[----:B------:R1:W-:Y:S04]  /*12f0*/  LDGSTS.E.BYPASS.LTC128B.128 [R0+0x6100], [R6.64], !P0 ;  /* 0x0610000006007fae */ /* 0x0003e8000c101d50 */
.L_x_486:
[----:B-12-4-:R-:W-:Y:S05]  /*1300*/  BSYNC B0 ;  /* 0x0000000000007941 */ /* 0x016fea0003800000 */
.L_x_485:
[----:B------:R-:W-:Y:S01]  /*1310*/  IADD3 R0, R5, 0x10, RZ ;  /* 0x0000001005007810 */ /* 0x000fe20007ffe0ff */
[----:B------:R1:W2:Y:S01]  /*1320*/  SHFL.IDX PT, R3, R9, 0x1, 0x181f ;  /* 0x00381f0009037f89 */ /* 0x0002a200000e0000 */
[----:B------:R-:W-:Y:S02]  /*1330*/  BSSY B0, `(.L_x_487) ;  /* 0x0000009000007945 */ /* 0x000fe40003800000 */
[----:B------:R-:W-:Y:S01]  /*1340*/  ISETP.GE.AND P1, PT, R0, UR7, PT ;  /* 0x0000000700007c0c */ /* 0x000fe2000bf26270 */
[----:B------:R1:W3:-:S12]  /*1350*/  SHFL.IDX PT, R6, R8, 0x1, 0x181f ;  /* 0x00381f0008067f89 */ /* 0x0002d800000e0000 */
[----:B------:R-:W-:Y:S05]  /*1360*/  @P1 BRA `(.L_x_488) ;  /* 0x0000005000001947 */ /* 0x000fea0003800000 */
[----:B---3--:R-:W-:Y:S01]  /*1370*/  LEA R6, P1, R22, R6, 0x1 ;  /* 0x0000000616067211 */ /* 0x008fe200078208ff */
[----:B------:R-:W-:-:S03]  /*1380*/  IMAD.SHL.U32 R0, R10, 0x2, RZ ;  /* 0x000000020a007824 */ /* 0x000fc600078e00ff */
[----:B--2---:R-:W-:-:S05]  /*1390*/  LEA.HI.X R7, R22, R3, R225, 0x1, P1 ;  /* 0x0000000316077211 */ /* 0x004fca00008f0ce1 */
[----:B------:R-:W-:Y:S01]  /*13a0*/  @!PT LDS RZ, [RZ] ;  /* 0x00000000fffff984 */ /* 0x000fe20000000800 */
[----:B------:R2:W-:Y:S04]  /*13b0*/  LDGSTS.E.BYPASS.LTC128B.128 [R0+0x6900], [R6.64], !P0 ;  /* 0x0690000006007fae */ /* 0x0005e8000c101d50 */
.L_x_488:
[----:B------:R-:W-:Y:S05]  /*13c0*/  BSYNC B0 ;  /* 0x0000000000007941 */ /* 0x000fea0003800000 */
.L_x_487:
[----:B--2---:R-:W-:Y:S01]  /*13d0*/  IADD3 R0, R5, 0x20, RZ ;  /* 0x0000002005007810 */ /* 0x004fe20007ffe0ff */
[----:B------:R2:W4:Y:S01]  /*13e0*/  SHFL.IDX PT, R3, R9, 0x2, 0x181f ;  /* 0x00581f0009037f89 */ /* 0x00052200000e0000 */
[----:B------:R-:W-:Y:S02]  /*13f0*/  BSSY B0, `(.L_x_489) ;  /* 0x0000009000007945 */ /* 0x000fe40003800000 */
[----:B------:R-:W-:Y:S01]  /*1400*/  ISETP.GE.AND P1, PT, R0, UR7, PT ;  /* 0x0000000700007c0c */ /* 0x000fe2000bf26270 */
[----:B---3--:R2:W3:-:S12]  /*1410*/  SHFL.IDX PT, R6, R8, 0x2, 0x181f ;  /* 0x00581f0008067f89 */ /* 0x0084d800000e0000 */
[----:B------:R-:W-:Y:S05]  /*1420*/  @P1 BRA `(.L_x_490) ;  /* 0x0000005000001947 */ /* 0x000fea0003800000 */
[----:B---3--:R-:W-:Y:S01]  /*1430*/  LEA R6, P1, R22, R6, 0x1 ;  /* 0x0000000616067211 */ /* 0x008fe200078208ff */
[----:B------:R-:W-:-:S03]  /*1440*/  IMAD.SHL.U32 R0, R10, 0x2, RZ ;  /* 0x000000020a007824 */ /* 0x000fc600078e00ff */
[----:B----4-:R-:W-:-:S05]  /*1450*/  LEA.HI.X R7, R22, R3, R225, 0x1, P1 ;  /* 0x0000000316077211 */ /* 0x010fca00008f0ce1 */
[----:B------:R-:W-:Y:S01]  /*1460*/  @!PT LDS RZ, [RZ] ;  /* 0x00000000fffff984 */ /* 0x000fe20000000800 */
[----:B------:R3:W-:Y:S04]  /*1470*/  LDGSTS.E.BYPASS.LTC128B.128 [R0+0x7100], [R6.64], !P0 ;  /* 0x0710000006007fae */ /* 0x0007e8000c101d50 */
.L_x_490:
[----:B------:R-:W-:Y:S05]  /*1480*/  BSYNC B0 ;  /* 0x0000000000007941 */ /* 0x000fea0003800000 */
.L_x_489:
[----:B---3--:R-:W-:Y:S01]  /*1490*/  IADD3 R0, R5, 0x30, RZ ;  /* 0x0000003005007810 */ /* 0x008fe20007ffe0ff */
[----:B----4-:R3:W4:Y:S01]  /*14a0*/  SHFL.IDX PT, R3, R9, 0x3, 0x181f ;  /* 0x00781f0009037f89 */ /* 0x01072200000e0000 */
[----:B------:R-:W-:Y:S02]  /*14b0*/  BSSY B0, `(.L_x_491) ;  /* 0x0000009000007945 */ /* 0x000fe40003800000 */
[----:B------:R-:W-:Y:S01]  /*14c0*/  ISETP.GE.AND P1, PT, R0, UR7, PT ;  /* 0x0000000700007c0c */ /* 0x000fe2000bf26270 */
[----:B------:R3:W1:-:S12]  /*14d0*/  SHFL.IDX PT, R6, R8, 0x3, 0x181f ;  /* 0x00781f0008067f89 */ /* 0x00065800000e0000 */
[----:B------:R-:W-:Y:S05]  /*14e0*/  @P1 BRA `(.L_x_492) ;  /* 0x0000005000001947 */ /* 0x000fea0003800000 */
[----:B-1----:R-:W-:Y:S01]  /*14f0*/  LEA R6, P1, R22, R6, 0x1 ;  /* 0x0000000616067211 */ /* 0x002fe200078208ff */
[----:B------:R-:W-:-:S03]  /*1500*/  IMAD.SHL.U32 R0, R10, 0x2, RZ ;  /* 0x000000020a007824 */ /* 0x000fc600078e00ff */
[----:B----4-:R-:W-:-:S05]  /*1510*/  LEA.HI.X R7, R22, R3, R225, 0x1, P1 ;  /* 0x0000000316077211 */ /* 0x010fca00008f0ce1 */
[----:B------:R-:W-:Y:S01]  /*1520*/  @!PT LDS RZ, [RZ] ;  /* 0x00000000fffff984 */ /* 0x000fe20000000800 */
[----:B------:R1:W-:Y:S04]  /*1530*/  LDGSTS.E.BYPASS.LTC128B.128 [R0+0x7900], [R6.64], !P0 ;  /* 0x0790000006007fae */ /* 0x0003e8000c101d50 */
.L_x_492:
[----:B------:R-:W-:Y:S05]  /*1540*/  BSYNC B0 ;  /* 0x0000000000007941 */ /* 0x000fea0003800000 */
.L_x_491:
[----:B-1----:R-:W-:Y:S01]  /*1550*/  IADD3 R0, R5, 0x40, RZ ;  /* 0x0000004005007810 */ /* 0x002fe20007ffe0ff */
[----:B----4-:R1:W4:Y:S01]  /*1560*/  SHFL.IDX PT, R3, R9, 0x4, 0x181f ;  /* 0x00981f0009037f89 */ /* 0x01032200000e0000 */
[----:B------:R-:W-:Y:S02]  /*1570*/  BSSY B0, `(.L_x_493) ;  /* 0x0000009000007945 */ /* 0x000fe40003800000 */
[----:B------:R-:W-:Y:S01]  /*1580*/  ISETP.GE.AND P1, PT, R0, UR7, PT ;  /* 0x0000000700007c0c */ /* 0x000fe2000bf26270 */
[----:B------:R1:W2:-:S12]  /*1590*/  SHFL.IDX PT, R6, R8, 0x4, 0x181f ;  /* 0x00981f0008067f89 */ /* 0x00029800000e0000 */
[----:B------:R-:W-:Y:S05]  /*15a0*/  @P1 BRA `(.L_x_494) ;  /* 0x0000005000001947 */ /* 0x000fea0003800000 */
[----:B--2---:R-:W-:Y:S01]  /*15b0*/  LEA R6, P1, R22, R6, 0x1 ;  /* 0x0000000616067211 */ /* 0x004fe200078208ff */
[----:B------:R-:W-:-:S03]  /*15c0*/  IMAD.SHL.U32 R0, R10, 0x2, RZ ;  /* 0x000000020a007824 */ /* 0x000fc600078e00ff */
[----:B----4-:R-:W-:-:S05]  /*15d0*/  LEA.HI.X R7, R22, R3, R225, 0x1, P1 ;  /* 0x0000000316077211 */ /* 0x010fca00008f0ce1 */
[----:B------:R-:W-:Y:S01]  /*15e0*/  @!PT LDS RZ, [RZ] ;  /* 0x00000000fffff984 */ /* 0x000fe20000000800 */
[----:B------:R2:W-:Y:S04]  /*15f0*/  LDGSTS.E.BYPASS.LTC128B.128 [R0+0x8100], [R6.64], !P0 ;  /* 0x0810000006007fae */ /* 0x0005e8000c101d50 */
.L_x_494:
[----:B------:R-:W-:Y:S05]  /*1600*/  BSYNC B0 ;  /* 0x0000000000007941 */ /* 0x000fea0003800000 */
.L_x_493:
[----:B--2---:R-:W-:Y:S01]  /*1610*/  IADD3 R0, R5, 0x50, RZ ;  /* 0x0000005005007810 */ /* 0x004fe20007ffe0ff */
        /* <DEDUP_REMOVED lines=10> */
.L_x_496:
[----:B------:R-:W-:Y:S05]  /*16c0*/  BSYNC B0 ;  /* 0x0000000000007941 */ /* 0x000fea0003800000 */
.L_x_495:
        /* <DEDUP_REMOVED lines=11> */
.L_x_498:
[----:B------:R-:W-:Y:S05]  /*1780*/  BSYNC B0 ;  /* 0x0000000000007941 */ /* 0x000fea0003800000 */
.L_x_497:
[----:B-123--:R-:W1:Y:S01]  /*1790*/  SHFL.IDX PT, R8, R8, 0x7, 0x181f ;  /* 0x00f81f0008087f89 */ /* 0x00ee6200000e0000 */
[----:B------:R-:W-:Y:S01]  /*17a0*/  ULDC UR4, c[0x0][0x2b8] ;  /* 0x0000ae0000047ab9 */ /* 0x000fe20000000800 */
[----:B------:R-:W-:Y:S01]  /*17b0*/  IMAD.MOV.U32 R20, RZ, RZ, 0x60 ;  /* 0x00000060ff147424 */ /* 0x000fe200078e00ff */
[----:B------:R-:W-:Y:S01]  /*17c0*/  UISETP.NE.AND UP3, UPT, UR4, 0x1, UPT ;  /* 0x000000010400788c */ /* 0x000fe2000bf65270 */
[----:B------:R-:W2:Y:S01]  /*17d0*/  SHFL.IDX PT, R9, R9, 0x7, 0x181f ;  /* 0x00f81f0009097f89 */ /* 0x000ea200000e0000 */
[----:B----4-:R-:W-:Y:S01]  /*17e0*/  IADD3 R3, R5, 0x70, RZ ;  /* 0x0000007005037810 */ /* 0x010fe20007ffe0ff */
[----:B------:R-:W-:Y:S01]  /*17f0*/  IMAD R202, R229, R20, -0x60 ;  /* 0xffffffa0e5ca7424 */ /* 0x000fe200078e0214 */
[----:B------:R-:W-:Y:S01]  /*1800*/  USHF.R.S32.HI UR6, URZ, 0x1f, UR10 ;  /* 0x0000001f3f067899 */ /* 0x000fe2000801140a */
[----:B------:R-:W-:Y:S01]  /*1810*/  IMAD.SHL.U32 R227, R10, 0x2, RZ ;  /* 0x000000020ae37824 */ /* 0x000fe200078e00ff */
[----:B------:R-:W-:Y:S01]  /*1820*/  PLOP3.LUT P2, PT, PT, PT, UP3, 0x80, 0x0 ;  /* 0x000000000000781c */ /* 0x000fe20003f4f038 */
[----:B------:R-:W-:Y:S01]  /*1830*/  IMAD.IADD R0, R230, 0x1, R202 ;  /* 0x00000001e6007824 */ /* 0x000fe200078e02ca */
[----:B------:R-:W-:Y:S01]  /*1840*/  ISETP.GE.AND P3, PT, R3, UR7, PT ;  /* 0x0000000703007c0c */ /* 0x000fe2000bf66270 */
[----:B------:R-:W-:Y:S01]  /*1850*/  ULDC.64 UR4, c[0x0][0x2b0] ;  /* 0x0000ac0000047ab9 */ /* 0x000fe20000000a00 */
[----:B------:R-:W-:Y:S01]  /*1860*/  PLOP3.LUT P1, PT, PT, PT, UP3, 0x80, 0x0 ;  /* 0x000000000000781c */ /* 0x000fe20003f2f038 */
[C---:B------:R-:W-:Y:S01]  /*1870*/  IMAD.IADD R5, R0.reuse, 0x1, R231 ;  /* 0x0000000100057824 */ /* 0x040fe200078e02e7 */
[----:B------:R-:W-:Y:S01]  /*1880*/  ISETP.GE.AND P4, PT, R0, UR8, PT ;  /* 0x0000000800007c0c */ /* 0x000fe2000bf86270 */
[----:B------:R-:W-:Y:S01]  /*1890*/  UIMAD UR6, UR6, UR4, URZ ;  /* 0x00000004060672a4 */ /* 0x000fe2000f8e023f */
[----:B------:R-:W-:Y:S01]  /*18a0*/  IMAD.MOV.U32 R228, RZ, RZ, RZ ;  /* 0x000000ffffe47224 */ /* 0x000fe200078e00ff */
[----:B------:R-:W-:Y:S01]  /*18b0*/  UIMAD.WIDE.U32 UR14, UR10, UR4, URZ ;  /* 0x000000040a0e72a5 */ /* 0x000fe2000f8e003f */
[----:B------:R-:W-:Y:S01]  /*18c0*/  ISETP.GT.OR P4, PT, R230, 0x5f, P4 ;  /* 0x0000005fe600780c */ /* 0x000fe20002784670 */
[----:B------:R-:W-:Y:S01]  /*18d0*/  UIMAD UR5, UR10, UR5, UR6 ;  /* 0x000000050a0572a4 */ /* 0x000fe2000f8e0206 */
[----:B------:R-:W-:Y:S01]  /*18e0*/  IMAD.MOV.U32 R0, RZ, RZ, R5 ;  /* 0x000000ffff007224 */ /* 0x000fe200078e0005 */
[----:B------:R-:W-:Y:S01]  /*18f0*/  USHF.R.S32.HI UR12, URZ, 0x1f, UR9 ;  /* 0x0000001f3f0c7899 */ /* 0x000fe20008011409 */
[----:B------:R-:W-:Y:S01]  /*1900*/  @P2 IMAD.HI.U32 R3, R5, c[0x0][0x2bc], RZ ;  /* 0x0000af0005032a27 */ /* 0x000fe200078e00ff */
[C---:B-1----:R-:W-:Y:S01]  /*1910*/  @!P3 LEA R8, P2, R22.reuse, R8, 0x1 ;  /* 0x000000081608b211 */ /* 0x042fe200078408ff */
[----:B------:R-:W-:Y:S01]  /*1920*/  UIADD3 UR7, UR15, UR5, URZ ;  /* 0x000000050f077290 */ /* 0x000fe2000fffe03f */
[----:B------:R-:W-:Y:S01]  /*1930*/  SHF.R.S32.HI R14, RZ, 0x4, R13 ;  /* 0x00000004ff0e7819 */ /* 0x000fe2000001140d */
[----:B------:R-:W-:Y:S01]  /*1940*/  IMAD R20, R229, -0x60, R20 ;  /* 0xffffffa0e5147824 */ /* 0x000fe200078e0214 */
[----:B--2---:R-:W-:Y:S01]  /*1950*/  @!P3 LEA.HI.X R9, R22, R9, R225, 0x1, P2 ;  /* 0x000000091609b211 */ /* 0x004fe200010f0ce1 */
[----:B------:R-:W-:Y:S01]  /*1960*/  ULDC.64 UR4, c[0x0][0x1e8] ;  /* 0x00007a0000047ab9 */ /* 0x000fe20000000a00 */
[----:B------:R-:W-:-:S02]  /*1970*/  @P1 SHF.R.U32.HI R0, RZ, c[0x0][0x2c0], R3 ;  /* 0x0000b000ff001a19 */ /* 0x000fc40000011603 */
[----:B------:R-:W-:Y:S01]  /*1980*/  LEA.HI R210, R211, R212, RZ, 0x5 ;  /* 0x000000d4d3d27211 */ /* 0x000fe200078f28ff */
[----:B------:R-:W-:Y:S01]  /*1990*/  @!PT LDS RZ, [RZ] ;  /* 0x00000000fffff984 */ /* 0x000fe20000000800 */
[----:B------:R1:W-:Y:S01]  /*19a0*/  @!P3 LDGSTS.E.BYPASS.LTC128B.128 [R227+0x9900], [R8.64], !P0 ;  /* 0x0990000008e3bfae */ /* 0x0003e2000c101d50 */
[----:B------:R-:W-:-:S03]  /*19b0*/  @!P4 IADD3 R3, P1, R0, UR14, RZ ;  /* 0x0000000e0003cc10 */ /* 0x000fc6000ff3e0ff */
[----:B------:R-:W0:Y:S01]  /*19c0*/  LDGDEPBAR ;  /* 0x00000000000079af */ /* 0x000e220000000000 */
[----:B------:R-:W-:Y:S02]  /*19d0*/  @!P4 LEA.HI.X.SX32 R7, R0, UR7, 0x1, P1 ;  /* 0x000000070007cc11 */ /* 0x000fe400088f0eff */
[C---:B------:R-:W-:Y:S01]  /*19e0*/  @!P4 LEA R6, P1, R3.reuse, c[0x0][0x2a0], 0x2 ;  /* 0x0000a8000306ca11 */ /* 0x040fe200078210ff */
[----:B------:R-:W-:Y:S01]  /*19f0*/  IMAD.SHL.U32 R226, R22, 0x2, RZ ;  /* 0x0000000216e27824 */ /* 0x000fe200078e00ff */
[----:B------:R-:W-:Y:S02]  /*1a00*/  STL [R1+0x8], R227 ;  /* 0x000008e301007387 */ /* 0x000fe40000100800 */
[----:B------:R-:W-:Y:S02]  /*1a10*/  @!P4 LEA.HI.X R7, R3, c[0x0][0x2a4], R7, 0x2, P1 ;  /* 0x0000a9000307ca11 */ /* 0x000fe400008f1407 */
[----:B------:R-:W-:Y:S06]  /*1a20*/  BAR.SYNC.DEFER_BLOCKING 0x0 ;  /* 0x0000000000007b1d */ /* 0x000fec0000010000 */
[----:B------:R2:W3:Y:S01]  /*1a30*/  @!P4 LDG.E R228, [R6.64] ;  /* 0x0000001006e4c981 */ /* 0x0004e2000c1e1900 */
[----:B------:R-:W-:Y:S01]  /*1a40*/  IMAD.MOV R0, RZ, RZ, -R0 ;  /* 0x000000ffff007224 */ /* 0x000fe200078e0a00 */
[----:B------:R-:W-:Y:S01]  /*1a50*/  UIMAD UR6, UR12, UR4, URZ ;  /* 0x000000040c0672a4 */ /* 0x000fe2000f8e023f */
[----:B------:R-:W-:Y:S01]  /*1a60*/  IADD3 R203, R20, UR8, RZ ;  /* 0x0000000814cb7c10 */ /* 0x000fe2000fffe0ff */
[----:B------:R-:W-:Y:S01]  /*1a70*/  UIMAD.WIDE.U32 UR10, UR9, UR4, URZ ;  /* 0x00000004090a72a5 */ /* 0x000fe2000f8e003f */
[----:B------:R-:W-:Y:S01]  /*1a80*/  IMAD R233, R0, c[0x0][0x2b8], R5 ;  /* 0x0000ae0000e97a24 */ /* 0x000fe200078e0205 */
[----:B------:R-:W-:Y:S01]  /*1a90*/  UIMAD UR6, UR9, UR5, UR6 ;  /* 0x00000005090672a4 */ /* 0x000fe2000f8e0206 */
[----:B------:R-:W-:Y:S01]  /*1aa0*/  ISETP.GE.AND P4, PT, R22, c[0x0][0x1d4], PT ;  /* 0x0000750016007a0c */ /* 0x000fe20003f86270 */
[----:B------:R-:W-:Y:S01]  /*1ab0*/  IMAD.IADD R40, R203, 0x1, -R18 ;  /* 0x00000001cb287824 */ /* 0x000fe200078e0a12 */
[----:B------:R-:W-:Y:S01]  /*1ac0*/  SHF.R.S32.HI R209, RZ, 0x5, R210 ;  /* 0x00000005ffd17819 */ /* 0x000fe200000114d2 */
[----:B------:R-:W-:Y:S01]  /*1ad0*/  UIADD3 UR6, UR11, UR6, URZ ;  /* 0x000000060b067290 */ /* 0x000fe2000fffe03f */
[----:B------:R-:W-:Y:S01]  /*1ae0*/  SHF.R.S32.HI R23, RZ, 0x1f, R233 ;  /* 0x0000001fff177819 */ /* 0x000fe200000114e9 */
[----:B------:R-:W-:Y:S01]  /*1af0*/  ULDC.64 UR4, c[0x0][0x210] ;  /* 0x0000840000047ab9 */ /* 0x000fe20000000a00 */
[C---:B------:R-:W-:Y:S01]  /*1b00*/  ISETP.GE.AND P1, PT, R40.reuse, 0x1, PT ;  /* 0x000000012800780c */ /* 0x040fe20003f26270 */
[----:B------:R-:W-:Y:S01]  /*1b10*/  UIMAD UR12, UR12, UR4, URZ ;  /* 0x000000040c0c72a4 */ /* 0x000fe2000f8e023f */
[C---:B------:R-:W-:Y:S01]  /*1b20*/  ISETP.GE.AND P6, PT, R40.reuse, 0x21, PT ;  /* 0x000000212800780c */ /* 0x040fe20003fc6270 */
[----:B------:R-:W-:Y:S01]  /*1b30*/  IMAD R0, R23, c[0x0][0x1e0], RZ ;  /* 0x0000780017007a24 */ /* 0x000fe200078e02ff */
[C---:B------:R-:W-:Y:S01]  /*1b40*/  ISETP.GE.AND P5, PT, R40.reuse, 0x31, PT ;  /* 0x000000312800780c */ /* 0x040fe20003fa6270 */
[----:B------:R-:W-:Y:S01]  /*1b50*/  UIMAD.WIDE.U32 UR20, UR9, UR4, URZ ;  /* 0x00000004091472a5 */ /* 0x000fe2000f8e003f */
[----:B------:R-:W-:Y:S01]  /*1b60*/  ISETP.GE.AND P3, PT, R40, 0x41, PT ;  /* 0x000000412800780c */ /* 0x000fe20003f66270 */
[C---:B------:R-:W-:Y:S01]  /*1b70*/  IMAD R0, R233.reuse, c[0x0][0x1e4], R0 ;  /* 0x00007900e9007a24 */ /* 0x040fe200078e0200 */
[----:B------:R-:W-:Y:S01]  /*1b80*/  UIMAD UR12, UR9, UR5, UR12 ;  /* 0x00000005090c72a4 */ /* 0x000fe2000f8e020c */
[----:B--2---:R-:W-:-:S03]  /*1b90*/  IMAD.WIDE.U32 R6, R233, c[0x0][0x1e0], RZ ;  /* 0x00007800e9067a25 */ /* 0x004fc600078e00ff */
[----:B------:R-:W-:Y:S01]  /*1ba0*/  UIADD3 UR12, UR21, UR12, URZ ;  /* 0x0000000c150c7290 */ /* 0x000fe2000fffe03f */
[----:B------:R-:W-:Y:S01]  /*1bb0*/  IMAD.IADD R7, R7, 0x1, R0 ;  /* 0x0000000107077824 */ /* 0x000fe200078e0200 */
[----:B---3--:R-:W-:-:S03]  /*1bc0*/  SHF.R.S32.HI R41, RZ, 0x1f, R228 ;  /* 0x0000001fff297819 */ /* 0x008fc600000114e4 */
[----:B------:R-:W-:-:S04]  /*1bd0*/  IMAD.WIDE.U32 R6, R228, c[0x0][0x1f0], R6 ;  /* 0x00007c00e4067a25 */ /* 0x000fc800078e0006 */
[----:B------:R-:W-:Y:S01]  /*1be0*/  IMAD R0, R41, c[0x0][0x1f0], RZ ;  /* 0x00007c0029007a24 */ /* 0x000fe200078e02ff */
[----:B------:R-:W-:-:S03]  /*1bf0*/  IADD3 R5, P0, R6, UR10, RZ ;  /* 0x0000000a06057c10 */ /* 0x000fc6000ff1e0ff */
[----:B------:R-:W-:-:S05]  /*1c00*/  IMAD R0, R228, c[0x0][0x1f4], R0 ;  /* 0x00007d00e4007a24 */ /* 0x000fca00078e0200 */
[----:B------:R-:W-:Y:S02]  /*1c10*/  IADD3.X R0, R7, UR6, R0, P0, !PT ;  /* 0x0000000607007c10 */ /* 0x000fe400087fe400 */
[----:B------:R-:W-:-:S04]  /*1c20*/  LEA R3, P0, R5, c[0x0][0x1c8], 0x1 ;  /* 0x0000720005037a11 */ /* 0x000fc800078008ff */
[----:B------:R-:W-:Y:S01]  /*1c30*/  LEA.HI.X R0, R5, c[0x0][0x1cc], R0, 0x1, P0 ;  /* 0x0000730005007a11 */ /* 0x000fe200000f0c00 */
[----:B------:R-:W2:Y:S01]  /*1c40*/  SHFL.IDX PT, R6, R3, RZ, 0x181f ;  /* 0x00181fff03067589 */ /* 0x000ea200000e0000 */
[----:B------:R-:W-:-:S03]  /*1c50*/  ISETP.GE.AND P0, PT, R40, 0x11, PT ;  /* 0x000000112800780c */ /* 0x000fc60003f06270 */
[----:B------:R-:W3:Y:S04]  /*1c60*/  SHFL.IDX PT, R7, R0, RZ, 0x181f ;  /* 0x00181fff00077589 */ /* 0x000ee800000e0000 */
[----:B------:R-:W4:Y:S04]  /*1c70*/  SHFL.IDX PT, R5, R3, 0x1, 0x181f ;  /* 0x00381f0003057f89 */ /* 0x000f2800000e0000 */
[----:B-1----:R-:W1:Y:S04]  /*1c80*/  SHFL.IDX PT, R8, R0, 0x1, 0x181f ;  /* 0x00381f0000087f89 */ /* 0x002e6800000e0000 */
[----:B------:R-:W5:Y:S04]  /*1c90*/  SHFL.IDX PT, R12, R3, 0x2, 0x181f ;  /* 0x00581f00030c7f89 */ /* 0x000f6800000e0000 */
[----:B------:R-:W1:Y:S04]  /*1ca0*/  SHFL.IDX PT, R10, R3, 0x3, 0x181f ;  /* 0x00781f00030a7f89 */ /* 0x000e6800000e0000 */
[----:B------:R-:W1:Y:S01]  /*1cb0*/  SHFL.IDX PT, R11, R0, 0x2, 0x181f ;  /* 0x00581f00000b7f89 */ /* 0x000e6200000e0000 */
[----:B--2---:R-:W-:-:S03]  /*1cc0*/  @P1 LEA R6, P2, R22, R6, 0x1 ;  /* 0x0000000616061211 */ /* 0x004fc600078408ff */
[----:B------:R-:W2:Y:S01]  /*1cd0*/  SHFL.IDX PT, R9, R3, 0x4, 0x181f ;  /* 0x00981f0003097f89 */ /* 0x000ea200000e0000 */
[----:B---3--:R-:W-:Y:S02]  /*1ce0*/  @P1 LEA.HI.X R7, R22, R7, R225, 0x1, P2 ;  /* 0x0000000716071211 */ /* 0x008fe400010f0ce1 */
[----:B------:R-:W-:Y:S01]  /*1cf0*/  ISETP.GE.AND P2, PT, R40, 0x51, PT ;  /* 0x000000512800780c */ /* 0x000fe20003f46270 */
[----:B------:R-:W3:Y:S04]  /*1d00*/  SHFL.IDX PT, R17, R0, 0x3, 0x181f ;  /* 0x00781f0000117f89 */ /* 0x000ee800000e0000 */
[----:B------:R-:W-:Y:S04]  /*1d10*/  SHFL.IDX PT, R3, R3, 0x5, 0x181f ;  /* 0x00b81f0003037f89 */ /* 0x000fe800000e0000 */
[----:B------:R-:W1:Y:S04]  /*1d20*/  SHFL.IDX PT, R16, R0, 0x4, 0x181f ;  /* 0x00981f0000107f89 */ /* 0x000e6800000e0000 */
[----:B------:R1:W2:Y:S04]  /*1d30*/  SHFL.IDX PT, R15, R0, 0x5, 0x181f ;  /* 0x00b81f00000f7f89 */ /* 0x0002a800000e0000 */
[----:B------:R4:W-:Y:S01]  /*1d40*/  @P1 LDGSTS.E.BYPASS.LTC128B.128 [R227+0x3100], [R6.64], !P4 ;  /* 0x0310000006e31fae */ /* 0x0009e2000e101d50 */
[----:B-1----:R-:W-:-:S04]  /*1d50*/  LEA.HI R0, R13, R14, RZ, 0x1 ;  /* 0x0000000e0d007211 */ /* 0x002fc800078f08ff */
[----:B------:R-:W-:Y:S02]  /*1d60*/  LOP3.LUT R0, R0, 0xfffffffe, RZ, 0xc0, !PT ;  /* 0xfffffffe00007812 */ /* 0x000fe400078ec0ff */
[----:B----4-:R-:W-:-:S03]  /*1d70*/  @P0 LEA R6, P1, R22, R5, 0x1 ;  /* 0x0000000516060211 */ /* 0x010fc600078208ff */
[----:B------:R-:W-:Y:S02]  /*1d80*/  IMAD.IADD R14, R14, 0x1, -R0 ;  /* 0x000000010e0e7824 */ /* 0x000fe400078e0a00 */
[----:B------:R-:W-:Y:S01]  /*1d90*/  IMAD.SHL.U32 R0, R21, 0x40, RZ ;  /* 0x0000004015007824 */ /* 0x000fe200078e00ff */
[--C-:B------:R-:W-:Y:S01]  /*1da0*/  @P0 LEA.HI.X R7, R22, R8, R225.reuse, 0x1, P1 ;  /* 0x0000000816070211 */ /* 0x100fe200008f0ce1 */
[----:B------:R-:W-:Y:S01]  /*1db0*/  IMAD.SHL.U32 R5, R24, 0x40, RZ ;  /* 0x0000004018057824 */ /* 0x000fe200078e00ff */
[----:B-----5:R-:W-:Y:S02]  /*1dc0*/  @P6 LEA R12, P1, R22, R12, 0x1 ;  /* 0x0000000c160c6211 */ /* 0x020fe400078208ff */
[----:B------:R-:W-:Y:S01]  /*1dd0*/  LOP3.LUT R0, R0, 0x1c0, RZ, 0xc0, !PT ;  /* 0x000001c000007812 */ /* 0x000fe200078ec0ff */
[----:B------:R1:W-:Y:S01]  /*1de0*/  @P0 LDGSTS.E.BYPASS.LTC128B.128 [R227+0x3900], [R6.64], !P4 ;  /* 0x0390000006e30fae */ /* 0x0003e2000e101d50 */
[C---:B------:R-:W-:Y:S02]  /*1df0*/  @P5 LEA R10, P0, R22.reuse, R10, 0x1 ;  /* 0x0000000a160a5211 */ /* 0x040fe400078008ff */
[----:B------:R-:W-:-:S02]  /*1e00*/  @P6 LEA.HI.X R13, R22, R11, R225, 0x1, P1 ;  /* 0x0000000b160d6211 */ /* 0x000fc400008f0ce1 */
[C---:B--2---:R-:W-:Y:S02]  /*1e10*/  @P3 LEA R8, P1, R22.reuse, R9, 0x1 ;  /* 0x0000000916083211 */ /* 0x044fe400078208ff */
[C-C-:B---3--:R-:W-:Y:S01]  /*1e20*/  @P5 LEA.HI.X R11, R22.reuse, R17, R225.reuse, 0x1, P0 ;  /* 0x00000011160b5211 */ /* 0x148fe200000f0ce1 */
[----:B------:R2:W-:Y:S01]  /*1e30*/  @P6 LDGSTS.E.BYPASS.LTC128B.128 [R227+0x4100], [R12.64], !P4 ;  /* 0x041000000ce36fae */ /* 0x0005e2000e101d50 */
[----:B------:R-:W-:Y:S02]  /*1e40*/  @P3 LEA.HI.X R9, R22, R16, R225, 0x1, P1 ;  /* 0x0000001016093211 */ /* 0x000fe400008f0ce1 */
[----:B------:R-:W-:Y:S01]  /*1e50*/  LOP3.LUT R201, R5, 0xfffffe00, RZ, 0xc0, !PT ;  /* 0xfffffe0005c97812 */ /* 0x000fe200078ec0ff */
[----:B------:R3:W-:Y:S01]  /*1e60*/  @P5 LDGSTS.E.BYPASS.LTC128B.128 [R227+0x4900], [R10.64], !P4 ;  /* 0x049000000ae35fae */ /* 0x0007e2000e101d50 */
[----:B------:R-:W-:-:S03]  /*1e70*/  LOP3.LUT P1, RZ, R21, 0x2, RZ, 0xc0, !PT ;  /* 0x0000000215ff7812 */ /* 0x000fc6000782c0ff */
[----:B------:R3:W-:Y:S01]  /*1e80*/  @P3 LDGSTS.E.BYPASS.LTC128B.128 [R227+0x5100], [R8.64], !P4 ;  /* 0x0510000008e33fae */ /* 0x0007e2000e101d50 */
[----:B-1----:R-:W-:Y:S01]  /*1e90*/  @P2 LEA R6, P0, R22, R3, 0x1 ;  /* 0x0000000316062211 */ /* 0x002fe200078008ff */
[----:B------:R-:W-:-:S03]  /*1ea0*/  IMAD.SHL.U32 R3, R19, 0x40, RZ ;  /* 0x0000004013037824 */ /* 0x000fc600078e00ff */
[C-C-:B------:R-:W-:Y:S02]  /*1eb0*/  @P2 LEA.HI.X R7, R22.reuse, R15, R225.reuse, 0x1, P0 ;  /* 0x0000000f16072211 */ /* 0x140fe400000f0ce1 */
[----:B------:R-:W-:Y:S02]  /*1ec0*/  LOP3.LUT R3, R3, 0x1c0, RZ, 0xc0, !PT ;  /* 0x000001c003037812 */ /* 0x000fe400078ec0ff */
[C---:B------:R-:W-:Y:S01]  /*1ed0*/  SHF.L.U64.HI R225, R22.reuse, 0x1, R225 ;  /* 0x0000000116e17819 */ /* 0x040fe200000102e1 */
[----:B------:R1:W-:Y:S01]  /*1ee0*/  @P2 LDGSTS.E.BYPASS.LTC128B.128 [R227+0x5900], [R6.64], !P4 ;  /* 0x0590000006e32fae */ /* 0x0003e2000e101d50 */
[----:B------:R-:W-:-:S03]  /*1ef0*/  ISETP.GE.AND P2, PT, R22, c[0x0][0x1d4], PT ;  /* 0x0000750016007a0c */ /* 0x000fc60003f46270 */
[----:B------:R-:W0:Y:S01]  /*1f00*/  LDGDEPBAR ;  /* 0x00000000000079af */ /* 0x000e220000000000 */
[----:B------:R-:W-:Y:S01]  /*1f10*/  ISETP.LT.OR P5, PT, R40, 0x1, P2 ;  /* 0x000000012800780c */ /* 0x000fe200017a1670 */
[----:B-1----:R-:W-:Y:S01]  /*1f20*/  IMAD.SHL.U32 R7, R18, 0x8, RZ ;  /* 0x0000000812077824 */ /* 0x002fe200078e00ff */
[----:B------:R-:W-:-:S04]  /*1f30*/  DEPBAR.LE SB0, 0x1 ;  /* 0x000080400000791a */ /* 0x000fc80000000000 */
[----:B------:R-:W-:-:S04]  /*1f40*/  DEPBAR.LE SB0, 0x0 ;  /* 0x000080000000791a */ /* 0x000fc80000000000 */
[----:B------:R-:W-:Y:S01]  /*1f50*/  IMAD.SHL.U32 R6, R14, 0x8, RZ ;  /* 0x000000080e067824 */ /* 0x000fe200078e00ff */
[----:B------:R-:W-:Y:S02]  /*1f60*/  LOP3.LUT R7, R0, 0x8, R7, 0xf8, !PT ;  /* 0x0000000800077812 */ /* 0x000fe400078ef807 */
[----:B------:R-:W-:Y:S02]  /*1f70*/  SHF.R.U32.HI R0, RZ, 0x3, R0 ;  /* 0x00000003ff007819 */ /* 0x000fe40000011600 */
[----:B------:R-:W-:Y:S02]  /*1f80*/  LOP3.LUT R5, R3, 0x8, R6, 0xf8, !PT ;  /* 0x0000000803057812 */ /* 0x000fe400078ef806 */
[----:B------:R-:W-:Y:S02]  /*1f90*/  SHF.R.U32.HI R3, RZ, 0x3, R3 ;  /* 0x00000003ff037819 */ /* 0x000fe40000011603 */
[----:B------:R-:W-:Y:S01]  /*1fa0*/  LOP3.LUT R0, R7, R0, RZ, 0x3c, !PT ;  /* 0x0000000007007212 */ /* 0x000fe200078e3cff */
[----:B------:R-:W-:Y:S01]  /*1fb0*/  IMAD.WIDE.U32 R6, R233, c[0x0][0x208], RZ ;  /* 0x00008200e9067a25 */ /* 0x000fe200078e00ff */
[----:B------:R-:W-:-:S03]  /*1fc0*/  LOP3.LUT R200, R5, R3, RZ, 0x3c, !PT ;  /* 0x0000000305c87212 */ /* 0x000fc600078e3cff */
[----:B------:R-:W-:Y:S02]  /*1fd0*/  IMAD R3, R209, 0x400, R201 ;  /* 0x00000400d1037824 */ /* 0x000fe400078e02c9 */
[----:B------:R-:W-:Y:S02]  /*1fe0*/  IMAD R0, R14, 0x200, R0 ;  /* 0x000002000e007824 */ /* 0x000fe400078e0200 */
[----:B------:R-:W-:Y:S02]  /*1ff0*/  IMAD.IADD R3, R200, 0x1, R3 ;  /* 0x00000001c8037824 */ /* 0x000fe400078e0203 */
[----:B------:R-:W-:Y:S01]  /*2000*/  IMAD.SHL.U32 R208, R0, 0x2, RZ ;  /* 0x0000000200d07824 */ /* 0x000fe200078e00ff */
[----:B------:R-:W-:Y:S01]  /*2010*/  BAR.SYNC.DEFER_BLOCKING 0x0 ;  /* 0x0000000000007b1d */ /* 0x000fe20000010000 */
[----:B------:R-:W-:Y:S02]  /*2020*/  IMAD.SHL.U32 R215, R3, 0x2, RZ ;  /* 0x0000000203d77824 */ /* 0x000fe400078e00ff */
[----:B------:R-:W-:Y:S01]  /*2030*/  IMAD R0, R23, c[0x0][0x208], RZ ;  /* 0x0000820017007a24 */ /* 0x000fe200078e02ff */
[C---:B------:R-:W-:Y:S01]  /*2040*/  IADD3 R5, R208.reuse, 0x3100, RZ ;  /* 0x00003100d0057810 */ /* 0x040fe20007ffe0ff */
[----:B------:R-:W-:Y:S01]  /*2050*/  IMAD R3, R41, c[0x0][0x218], RZ ;  /* 0x0000860029037a24 */ /* 0x000fe200078e02ff */
[----:B------:R-:W-:Y:S01]  /*2060*/  IADD3 R219, R208, 0x3120, RZ ;  /* 0x00003120d0db7810 */ /* 0x000fe20007ffe0ff */
[----:B------:R-:W-:Y:S01]  /*2070*/  IMAD R0, R233, c[0x0][0x20c], R0 ;  /* 0x00008300e9007a24 */ /* 0x000fe200078e0200 */
[----:B------:R-:W-:Y:S01]  /*2080*/  @P1 IADD3 R219, R5, -0x20, RZ ;  /* 0xffffffe005db1810 */ /* 0x000fe20007ffe0ff */
[----:B------:R-:W-:Y:S01]  /*2090*/  IMAD R3, R228, c[0x0][0x21c], R3 ;  /* 0x00008700e4037a24 */ /* 0x000fe200078e0203 */
[----:B------:R-:W-:Y:S01]  /*20a0*/  LOP3.LUT P1, RZ, R21, 0x4, RZ, 0xc0, !PT ;  /* 0x0000000415ff7812 */ /* 0x000fe2000782c0ff */
[----:B------:R-:W-:Y:S01]  /*20b0*/  IMAD.IADD R7, R7, 0x1, R0 ;  /* 0x0000000107077824 */ /* 0x000fe200078e0200 */
[C---:B------:R-:W-:Y:S01]  /*20c0*/  IADD3 R224, R219.reuse, 0x800, RZ ;  /* 0x00000800dbe07810 */ /* 0x040fe20007ffe0ff */
[----:B------:R-:W-:Y:S01]  /*20d0*/  IMAD R218, R2, 0x2, R215 ;  /* 0x0000000202da7824 */ /* 0x000fe200078e02d7 */
[C---:B------:R-:W-:Y:S01]  /*20e0*/  IADD3 R223, R219.reuse, 0x1000, RZ ;  /* 0x00001000dbdf7810 */ /* 0x040fe20007ffe0ff */
[----:B------:R-:W-:Y:S01]  /*20f0*/  IMAD.WIDE.U32 R6, R228, c[0x0][0x218], R6 ;  /* 0x00008600e4067a25 */ /* 0x000fe200078e0006 */
[----:B------:R-:W-:-:S02]  /*2100*/  IADD3 R222, R219, 0x1800, RZ ;  /* 0x00001800dbde7810 */ /* 0x000fc40007ffe0ff */
[----:B------:R-:W-:Y:S01]  /*2110*/  IADD3 R221, R219, 0x2000, RZ ;  /* 0x00002000dbdd7810 */ /* 0x000fe20007ffe0ff */
[----:B------:R-:W-:Y:S01]  /*2120*/  IMAD R216, R4, 0x2, R215 ;  /* 0x0000000204d87824 */ /* 0x000fe200078e02d7 */
[----:B------:R-:W-:-:S03]  /*2130*/  IADD3 R0, P0, R6, UR20, RZ ;  /* 0x0000001406007c10 */ /* 0x000fc6000ff1e0ff */
[----:B------:R-:W-:Y:S01]  /*2140*/  IMAD R217, R2, 0x2, R216 ;  /* 0x0000000202d97824 */ /* 0x000fe200078e02d8 */
[----:B--2---:R-:W-:Y:S01]  /*2150*/  LDSM.16.M88.4 R12, [R215+0x6100] ;  /* 0x00610000d70c783b */ /* 0x004fe20000000200 */
[----:B------:R-:W-:Y:S02]  /*2160*/  IADD3.X R6, R7, UR12, R3, P0, !PT ;  /* 0x0000000c07067c10 */ /* 0x000fe400087fe403 */
[C---:B------:R-:W-:Y:S01]  /*2170*/  LEA R3, P0, R0.reuse, c[0x0][0x1f8], 0x1 ;  /* 0x00007e0000037a11 */ /* 0x040fe200078008ff */
[----:B---3--:R-:W-:Y:S03]  /*2180*/  LDSM.16.M88.4 R8, [R215+0x8100] ;  /* 0x00810000d708783b */ /* 0x008fe60000000200 */
[----:B------:R-:W-:Y:S01]  /*2190*/  LEA.HI.X R0, R0, c[0x0][0x1fc], R6, 0x1, P0 ;  /* 0x00007f0000007a11 */ /* 0x000fe200000f0c06 */
[----:B------:R-:W1:Y:S01]  /*21a0*/  LDSM.16.M88.4 R24, [R208+0x4100] ;  /* 0x00410000d018783b */ /* 0x000e620000000200 */
[----:B------:R-:W-:-:S03]  /*21b0*/  ISETP.LT.OR P0, PT, R40, 0x11, P2 ;  /* 0x000000112800780c */ /* 0x000fc60001701670 */
[----:B------:R-:W-:Y:S04]  /*21c0*/  LDSM.16.M88.4 R32, [R208+0x3100] ;  /* 0x00310000d020783b */ /* 0x000fe80000000200 */
[----:B------:R-:W-:Y:S04]  /*21d0*/  LDSM.16.M88.4 R28, [R208+0x3900] ;  /* 0x00390000d01c783b */ /* 0x000fe80000000200 */
[----:B------:R-:W-:Y:S04]  /*21e0*/  LDSM.16.M88.4 R16, [R208+0x4900] ;  /* 0x00490000d010783b */ /* 0x000fe80000000200 */
[----:B------:R-:W-:Y:S04]  /*21f0*/  LDSM.16.M88.4 R36, [R208+0x5100] ;  /* 0x00510000d024783b */ /* 0x000fe80000000200 */
[----:B------:R-:W2:Y:S04]  /*2200*/  SHFL.IDX PT, R5, R3, RZ, 0x181f ;  /* 0x00181fff03057589 */ /* 0x000ea800000e0000 */
[----:B------:R-:W-:Y:S04]  /*2210*/  SHFL.IDX PT, R6, R3, 0x1, 0x181f ;  /* 0x00381f0003067f89 */ /* 0x000fe800000e0000 */
[----:B------:R-:W-:Y:S04]  /*2220*/  SHFL.IDX PT, R7, R3, 0x2, 0x181f ;  /* 0x00581f0003077f89 */ /* 0x000fe800000e0000 */
[----:B------:R-:W3:Y:S04]  /*2230*/  SHFL.IDX PT, R23, R0, RZ, 0x181f ;  /* 0x00181fff00177589 */ /* 0x000ee800000e0000 */
[----:B------:R-:W-:Y:S01]  /*2240*/  SHFL.IDX PT, R41, R0, 0x2, 0x181f ;  /* 0x00581f0000297f89 */ /* 0x000fe200000e0000 */
[----:B-1----:R-:W-:Y:S03]  /*2250*/  HMMA.16816.F32 R184, R12, R24, RZ ;  /* 0x000000180cb8723c */ /* 0x002fe600000018ff */
[----:B------:R-:W-:Y:S01]  /*2260*/  SHFL.IDX PT, R42, R0, 0x3, 0x181f ;  /* 0x00781f00002a7f89 */ /* 0x000fe200000e0000 */
[----:B--2---:R-:W-:-:S03]  /*2270*/  IADD3 R22, P6, R5, R226, RZ ;  /* 0x000000e205167210 */ /* 0x004fc60007fde0ff */
[----:B------:R-:W-:Y:S01]  /*2280*/  LDSM.16.M88.4 R68, [R219] ;  /* 0x00000000db44783b */ /* 0x000fe20000000200 */
[C---:B------:R-:W-:Y:S03]  /*2290*/  HMMA.16816.F32 R80, R8.reuse, R24, RZ ;  /* 0x000000180850723c */ /* 0x040fe600000018ff */
[----:B------:R-:W-:Y:S04]  /*22a0*/  SHFL.IDX PT, R5, R3, 0x4, 0x181f ;  /* 0x00981f0003057f89 */ /* 0x000fe800000e0000 */
[----:B------:R-:W-:Y:S01]  /*22b0*/  SHFL.IDX PT, R21, R0, 0x5, 0x181f ;  /* 0x00b81f0000157f89 */ /* 0x000fe200000e0000 */
[-C--:B------:R-:W-:Y:S01]  /*22c0*/  HMMA.16816.F32 R96, R8, R26.reuse, RZ ;  /* 0x0000001a0860723c */ /* 0x080fe200000018ff */
[----:B---3--:R-:W-:Y:S01]  /*22d0*/  IMAD.X R23, R23, 0x1, R225, P6 ;  /* 0x0000000117177824 */ /* 0x008fe200030e06e1 */
[----:B------:R-:W-:Y:S01]  /*22e0*/  ISETP.LT.OR P6, PT, R40, 0x21, P2 ;  /* 0x000000212800780c */ /* 0x000fe200017c1670 */
[----:B------:R-:W-:Y:S04]  /*22f0*/  LDSM.16.M88.4 R48, [R219+0x800] ;  /* 0x00080000db30783b */ /* 0x000fe80000000200 */
[----:B------:R-:W-:Y:S01]  /*2300*/  LDSM.16.M88.4 R44, [R219+0x1000] ;  /* 0x00100000db2c783b */ /* 0x000fe20000000200 */
[----:B------:R-:W-:Y:S03]  /*2310*/  HMMA.16816.F32 R144, R12, R26, RZ ;  /* 0x0000001a0c90723c */ /* 0x000fe600000018ff */
[----:B------:R-:W1:Y:S05]  /*2320*/  LDSM.16.M88.4 R24, [R208+0x5900] ;  /* 0x00590000d018783b */ /* 0x000e6a0000000200 */
[C---:B------:R-:W-:Y:S08]  /*2330*/  HMMA.16816.F32 R52, R8.reuse, R32, RZ ;  /* 0x000000200834723c */ /* 0x040ff000000018ff */
[C---:B------:R-:W-:Y:S08]  /*2340*/  HMMA.16816.F32 R92, R8.reuse, R34, RZ ;  /* 0x00000022085c723c */ /* 0x040ff000000018ff */
[C---:B------:R-:W-:Y:S08]  /*2350*/  HMMA.16816.F32 R84, R8.reuse, R28, RZ ;  /* 0x0000001c0854723c */ /* 0x040ff000000018ff */
[C---:B------:R-:W-:Y:S08]  /*2360*/  HMMA.16816.F32 R100, R8.reuse, R30, RZ ;  /* 0x0000001e0864723c */ /* 0x040ff000000018ff */
[----:B------:R-:W-:Y:S08]  /*2370*/  HMMA.16816.F32 R60, R8, R16, RZ ;  /* 0x00000010083c723c */ /* 0x000ff000000018ff */
[-C--:B-1----:R-:W-:Y:S08]  /*2380*/  HMMA.16816.F32 R120, R12, R24.reuse, RZ ;  /* 0x000000180c78723c */ /* 0x082ff000000018ff */
[C---:B------:R-:W-:Y:S01]  /*2390*/  HMMA.16816.F32 R76, R8.reuse, R24, RZ ;  /* 0x00000018084c723c */ /* 0x040fe200000018ff */
[----:B------:R-:W-:Y:S04]  /*23a0*/  SHFL.IDX PT, R24, R0, 0x1, 0x181f ;  /* 0x00381f0000187f89 */ /* 0x000fe800000e0000 */
[----:B------:R1:W-:Y:S03]  /*23b0*/  SHFL.IDX PT, R25, R0, 0x4, 0x181f ;  /* 0x00981f0000197f89 */ /* 0x0003e600000e0000 */
[C---:B------:R-:W-:Y:S08]  /*23c0*/  HMMA.16816.F32 R108, R8.reuse, R18, RZ ;  /* 0x00000012086c723c */ /* 0x040ff000000018ff */
[C---:B------:R-:W-:Y:S08]  /*23d0*/  HMMA.16816.F32 R56, R8.reuse, R36, RZ ;  /* 0x000000240838723c */ /* 0x040ff000000018ff */
[----:B------:R-:W-:Y:S01]  /*23e0*/  HMMA.16816.F32 R124, R8, R38, RZ ;  /* 0x00000026087c723c */ /* 0x000fe200000018ff */
[----:B-1----:R-:W-:-:S07]  /*23f0*/  IMAD.MOV.U32 R0, RZ, RZ, 0x40 ;  /* 0x00000040ff007424 */ /* 0x002fce00078e00ff */
[----:B------:R-:W-:Y:S01]  /*2400*/  HMMA.16816.F32 R116, R8, R26, RZ ;  /* 0x0000001a0874723c */ /* 0x000fe200000018ff */
[----:B------:R-:W-:Y:S01]  /*2410*/  SHFL.IDX PT, R8, R3, 0x3, 0x181f ;  /* 0x00781f0003087f89 */ /* 0x000fe200000e0000 */
[----:B------:R-:W-:-:S03]  /*2420*/  SEL R0, R0, 0xffffffc0, !P1 ;  /* 0xffffffc000007807 */ /* 0x000fc60004800000 */
[----:B------:R-:W-:Y:S02]  /*2430*/  SHFL.IDX PT, R3, R3, 0x5, 0x181f ;  /* 0x00b81f0003037f89 */ /* 0x000fe400000e0000 */
[----:B------:R-:W-:Y:S01]  /*2440*/  IMAD.IADD R214, R208, 0x1, R0 ;  /* 0x00000001d0d67824 */ /* 0x000fe200078e0200 */
[----:B------:R-:W-:Y:S01]  /*2450*/  HMMA.16816.F32 R132, R12, R16, RZ ;  /* 0x000000100c84723c */ /* 0x000fe200000018ff */
[----:B------:R-:W-:Y:S01]  /*2460*/  IMAD.IADD R213, R0, 0x1, R219 ;  /* 0x0000000100d57824 */ /* 0x000fe200078e02db */
[----:B------:R-:W-:-:S06]  /*2470*/  IADD3 R0, R229, -0x1, RZ ;  /* 0xffffffffe5007810 */ /* 0x000fcc0007ffe0ff */
[C---:B------:R-:W-:Y:S01]  /*2480*/  HMMA.16816.F32 R164, R12.reuse, R18, RZ ;  /* 0x000000120ca4723c */ /* 0x040fe200000018ff */
[----:B------:R-:W1:Y:S07]  /*2490*/  LDSM.16.M88.4 R16, [R218+0x8100] ;  /* 0x00810000da10783b */ /* 0x000e6e0000000200 */
[C---:B------:R-:W-:Y:S08]  /*24a0*/  HMMA.16816.F32 R148, R12.reuse, R32, RZ ;  /* 0x000000200c94723c */ /* 0x040ff000000018ff */
[C---:B------:R-:W-:Y:S01]  /*24b0*/  HMMA.16816.F32 R152, R12.reuse, R34, RZ ;  /* 0x000000220c98723c */ /* 0x040fe200000018ff */
[----:B------:R-:W-:Y:S07]  /*24c0*/  LDSM.16.M88.4 R32, [R219+0x2000] ;  /* 0x00200000db20783b */ /* 0x000fee0000000200 */
[C---:B------:R-:W-:Y:S08]  /*24d0*/  HMMA.16816.F32 R168, R12.reuse, R28, RZ ;  /* 0x0000001c0ca8723c */ /* 0x040ff000000018ff */
[C---:B------:R-:W-:Y:S01]  /*24e0*/  HMMA.16816.F32 R136, R12.reuse, R30, RZ ;  /* 0x0000001e0c88723c */ /* 0x040fe200000018ff */
[----:B------:R-:W-:Y:S07]  /*24f0*/  LDSM.16.M88.4 R28, [R219+0x2800] ;  /* 0x00280000db1c783b */ /* 0x000fee0000000200 */
[C---:B------:R-:W-:Y:S08]  /*2500*/  HMMA.16816.F32 R128, R12.reuse, R36, RZ ;  /* 0x000000240c80723c */ /* 0x040ff000000018ff */
[C---:B------:R-:W-:Y:S01]  /*2510*/  HMMA.16816.F32 R180, R12.reuse, R38, RZ ;  /* 0x000000260cb4723c */ /* 0x040fe200000018ff */
[----:B------:R-:W2:Y:S07]  /*2520*/  LDSM.16.M88.4 R36, [R219+0x1800] ;  /* 0x00180000db24783b */ /* 0x000eae0000000200 */
[----:B------:R-:W-:Y:S07]  /*2530*/  HMMA.16816.F32 R112, R12, R26, RZ ;  /* 0x0000001a0c70723c */ /* 0x000fee00000018ff */
[-C--:B------:R-:W-:Y:S01]  /*2540*/  IADD3 R12, P3, R6, R226.reuse, RZ ;  /* 0x000000e2060c7210 */ /* 0x080fe20007f7e0ff */
[----:B-1----:R-:W-:Y:S04]  /*2550*/  HMMA.16816.F32 R104, R16, R68, R52 ;  /* 0x000000441068723c */ /* 0x002fe80000001834 */
[----:B------:R-:W-:Y:S01]  /*2560*/  IMAD.X R13, R24, 0x1, R225, P3 ;  /* 0x00000001180d7824 */ /* 0x000fe200018e06e1 */
[----:B------:R-:W-:-:S03]  /*2570*/  IADD3 R14, P3, R7, R226, RZ ;  /* 0x000000e2070e7210 */ /* 0x000fc60007f7e0ff */
[C---:B------:R-:W-:Y:S02]  /*2580*/  HMMA.16816.F32 R84, R16.reuse, R48, R84 ;  /* 0x000000301054723c */ /* 0x040fe40000001854 */
[--C-:B------:R-:W-:Y:S01]  /*2590*/  IMAD.X R15, R41, 0x1, R225.reuse, P3 ;  /* 0x00000001290f7824 */ /* 0x100fe200018e06e1 */
[----:B------:R-:W-:Y:S02]  /*25a0*/  IADD3 R6, P3, R8, R226, RZ ;  /* 0x000000e208067210 */ /* 0x000fe40007f7e0ff */
[----:B------:R-:W1:Y:S03]  /*25b0*/  LDSM.16.M88.4 R8, [R218+0x6100] ;  /* 0x00610000da08783b */ /* 0x000e660000000200 */
[----:B------:R-:W-:Y:S01]  /*25c0*/  IMAD.X R7, R42, 0x1, R225, P3 ;  /* 0x000000012a077824 */ /* 0x000fe200018e06e1 */
[----:B------:R-:W-:Y:S01]  /*25d0*/  @!PT LDS RZ, [RZ] ;  /* 0x00000000fffff984 */ /* 0x000fe20000000800 */
[----:B------:R-:W-:Y:S01]  /*25e0*/  @!PT LDS RZ, [RZ] ;  /* 0x00000000fffff984 */ /* 0x000fe20000000800 */
[----:B------:R-:W-:Y:S01]  /*25f0*/  @!PT LDS RZ, [RZ] ;  /* 0x00000000fffff984 */ /* 0x000fe20000000800 */
[----:B------:R3:W-:Y:S01]  /*2600*/  LDGSTS.E.BYPASS.LTC128B.128 [R227+0x100], [R22.64], !P5 ;  /* 0x0010000016e37fae */ /* 0x0007e2000e901d50 */
[C---:B------:R-:W-:Y:S01]  /*2610*/  ISETP.LT.OR P5, PT, R40.reuse, 0x31, P2 ;  /* 0x000000312800780c */ /* 0x040fe200017a1670 */
[----:B------:R-:W-:Y:S01]  /*2620*/  HMMA.16816.F32 R80, R16, R44, R80 ;  /* 0x0000002c1050723c */ /* 0x000fe20000001850 */
[C---:B------:R-:W-:Y:S01]  /*2630*/  ISETP.LT.OR P3, PT, R40.reuse, 0x41, P2 ;  /* 0x000000412800780c */ /* 0x040fe20001761670 */
[----:B------:R4:W-:Y:S01]  /*2640*/  LDGSTS.E.BYPASS.LTC128B.128 [R227+0x900], [R12.64], !P0 ;  /* 0x009000000ce37fae */ /* 0x0009e2000c101d50 */
[----:B------:R-:W-:-:S03]  /*2650*/  ISETP.LT.OR P2, PT, R40, 0x51, P2 ;  /* 0x000000512800780c */ /* 0x000fc60001741670 */
[----:B------:R5:W-:Y:S02]  /*2660*/  LDGSTS.E.BYPASS.LTC128B.128 [R227+0x1100], [R14.64], !P6 ;  /* 0x011000000ee37fae */ /* 0x000be4000f101d50 */
[C---:B--2---:R-:W-:Y:S04]  /*2670*/  HMMA.16816.F32 R40, R16.reuse, R36, R60 ;  /* 0x000000241028723c */ /* 0x044fe8000000183c */
[----:B------:R3:W-:Y:S04]  /*2680*/  LDGSTS.E.BYPASS.LTC128B.128 [R227+0x1900], [R6.64], !P5 ;  /* 0x0190000006e37fae */ /* 0x0007e8000e901d50 */
[C---:B------:R-:W-:Y:S08]  /*2690*/  HMMA.16816.F32 R76, R16.reuse, R28, R76 ;  /* 0x0000001c104c723c */ /* 0x040ff0000000184c */
[----:B------:R-:W-:Y:S01]  /*26a0*/  HMMA.16816.F32 R92, R16, R70, R92 ;  /* 0x00000046105c723c */ /* 0x000fe2000000185c */
[----:B----4-:R-:W-:-:S07]  /*26b0*/  IADD3 R12, P0, R5, R226, RZ ;  /* 0x000000e2050c7210 */ /* 0x010fce0007f1e0ff */
[C---:B------:R-:W-:Y:S01]  /*26c0*/  HMMA.16816.F32 R100, R16.reuse, R50, R100 ;  /* 0x000000321064723c */ /* 0x040fe20000001864 */
[--C-:B------:R-:W-:Y:S01]  /*26d0*/  IMAD.X R13, R25, 0x1, R225.reuse, P0 ;  /* 0x00000001190d7824 */ /* 0x100fe200000e06e1 */
[----:B-----5:R-:W-:Y:S02]  /*26e0*/  IADD3 R14, P0, R3, R226, RZ ;  /* 0x000000e2030e7210 */ /* 0x020fe40007f1e0ff */
[----:B------:R-:W-:Y:S02]  /*26f0*/  IADD3 R3, R227, 0x100, RZ ;  /* 0x00000100e3037810 */ /* 0x000fe40007ffe0ff */
[----:B------:R2:W-:Y:S01]  /*2700*/  LDGSTS.E.BYPASS.LTC128B.128 [R227+0x2100], [R12.64], !P3 ;  /* 0x021000000ce37fae */ /* 0x0005e2000d901d50 */
[----:B------:R-:W-:Y:S01]  /*2710*/  IMAD.X R15, R21, 0x1, R225, P0 ;  /* 0x00000001150f7824 */ /* 0x000fe200000e06e1 */
[----:B------:R-:W-:Y:S01]  /*2720*/  HMMA.16816.F32 R96, R16, R46, R96 ;  /* 0x0000002e1060723c */ /* 0x000fe20000001860 */
[----:B------:R-:W-:Y:S01]  /*2730*/  ISETP.GT.AND P0, PT, R0, R220, PT ;  /* 0x000000dc0000720c */ /* 0x000fe20003f04270 */
[----:B------:R-:W-:Y:S01]  /*2740*/  STL [R1+0xc], R3 ;  /* 0x00000c0301007387 */ /* 0x000fe20000100800 */
[----:B------:R-:W-:-:S02]  /*2750*/  LOP3.LUT R0, R200, R201, RZ, 0xfc, !PT ;  /* 0x000000c9c8007212 */ /* 0x000fc400078efcff */
[----:B------:R-:W-:Y:S01]  /*2760*/  ISETP.GT.AND P3, PT, R230, 0x5f, PT ;  /* 0x0000005fe600780c */ /* 0x000fe20003f64270 */
[----:B------:R2:W-:Y:S01]  /*2770*/  LDGSTS.E.BYPASS.LTC128B.128 [R227+0x2900], [R14.64], !P2 ;  /* 0x029000000ee37fae */ /* 0x0005e2000d101d50 */
[----:B------:R-:W-:Y:S01]  /*2780*/  IADD3 R220, R219, 0x2800, RZ ;  /* 0x00002800dbdc7810 */ /* 0x000fe20007ffe0ff */
[C---:B------:R-:W-:Y:S02]  /*2790*/  HMMA.16816.F32 R108, R16.reuse, R38, R108 ;  /* 0x00000026106c723c */ /* 0x040fe4000000186c */
[----:B------:R-:W-:Y:S04]  /*27a0*/  LDSM.16.M88.4 R24, [R216+0x8100] ;  /* 0x00810000d818783b */ /* 0x000fe80000000200 */
[----:B------:R-:W4:Y:S02]  /*27b0*/  LDSM.16.M88.4 R72, [R214+0x5100] ;  /* 0x00510000d648783b */ /* 0x000f240000000200 */
[C---:B------:R-:W-:Y:S02]  /*27c0*/  HMMA.16816.F32 R156, R16.reuse, R34, R124 ;  /* 0x00000022109c723c */ /* 0x040fe4000000187c */
[----:B------:R-:W5:Y:S04]  /*27d0*/  LDSM.16.M88.4 R52, [R214+0x4900] ;  /* 0x00490000d634783b */ /* 0x000f680000000200 */
[----:B------:R-:W3:Y:S02]  /*27e0*/  LDSM.16.M88.4 R60, [R214+0x3900] ;  /* 0x00390000d63c783b */ /* 0x000ee40000000200 */
[----:B------:R-:W-:Y:S02]  /*27f0*/  HMMA.16816.F32 R140, R16, R30, R116 ;  /* 0x0000001e108c723c */ /* 0x000fe40000001874 */
[----:B------:R-:W-:Y:S04]  /*2800*/  LDSM.16.M88.4 R64, [R214+0x3100] ;  /* 0x00310000d640783b */ /* 0x000fe80000000200 */
[----:B------:R-:W-:Y:S02]  /*2810*/  LDSM.16.M88.4 R88, [R214+0x5900] ;  /* 0x00590000d658783b */ /* 0x000fe40000000200 */
[----:B-1----:R-:W-:Y:S02]  /*2820*/  HMMA.16816.F32 R148, R8, R68, R148 ;  /* 0x000000440894723c */ /* 0x002fe40000001894 */
[----:B------:R-:W0:Y:S06]  /*2830*/  LDGDEPBAR ;  /* 0x00000000000079af */ /* 0x000e2c0000000000 */
[----:B--2---:R-:W-:Y:S01]  /*2840*/  HMMA.16816.F32 R12, R16, R32, R56 ;  /* 0x00000020100c723c */ /* 0x004fe20000001838 */
[----:B------:R-:W1:Y:S04]  /*2850*/  LDSM.16.M88.4 R56, [R214+0x4100] ;  /* 0x00410000d638783b */ /* 0x000e680000000200 */
[----:B------:R-:W2:Y:S03]  /*2860*/  LDSM.16.M88.4 R16, [R216+0x6100] ;  /* 0x00610000d810783b */ /* 0x000ea60000000200 */
[C---:B------:R-:W-:Y:S08]  /*2870*/  HMMA.16816.F32 R188, R8.reuse, R36, R132 ;  /* 0x0000002408bc723c */ /* 0x040ff00000001884 */
[C---:B------:R-:W-:Y:S08]  /*2880*/  HMMA.16816.F32 R168, R8.reuse, R48, R168 ;  /* 0x0000003008a8723c */ /* 0x040ff000000018a8 */
[C---:B------:R-:W-:Y:S08]  /*2890*/  HMMA.16816.F32 R68, R8.reuse, R70, R152 ;  /* 0x000000460844723c */ /* 0x040ff00000001898 */
[C---:B------:R-:W-:Y:S01]  /*28a0*/  HMMA.16816.F32 R132, R8.reuse, R50, R136 ;  /* 0x000000320884723c */ /* 0x040fe20000001888 */
[----:B------:R-:W-:Y:S07]  /*28b0*/  LDSM.16.M88.4 R48, [R213] ;  /* 0x00000000d530783b */ /* 0x000fee0000000200 */
[C---:B------:R-:W-:Y:S08]  /*28c0*/  HMMA.16816.F32 R184, R8.reuse, R44, R184 ;  /* 0x0000002c08b8723c */ /* 0x040ff000000018b8 */
[C---:B------:R-:W-:Y:S01]  /*28d0*/  HMMA.16816.F32 R144, R8.reuse, R46, R144 ;  /* 0x0000002e0890723c */ /* 0x040fe20000001890 */
[----:B------:R-:W-:Y:S07]  /*28e0*/  LDSM.16.M88.4 R44, [R213+0x800] ;  /* 0x00080000d52c783b */ /* 0x000fee0000000200 */
[C---:B------:R-:W-:Y:S01]  /*28f0*/  HMMA.16816.F32 R164, R8.reuse, R38, R164 ;  /* 0x0000002608a4723c */ /* 0x040fe200000018a4 */
[----:B------:R-:W-:Y:S07]  /*2900*/  LDSM.16.M88.4 R36, [R213+0x1800] ;  /* 0x00180000d524783b */ /* 0x000fee0000000200 */
[C---:B------:R-:W-:Y:S08]  /*2910*/  HMMA.16816.F32 R192, R8.reuse, R32, R128 ;  /* 0x0000002008c0723c */ /* 0x040ff00000001880 */
[C---:B------:R-:W-:Y:S08]  /*2920*/  HMMA.16816.F32 R196, R8.reuse, R28, R120 ;  /* 0x0000001c08c4723c */ /* 0x040ff00000001878 */
[C---:B------:R-:W-:Y:S01]  /*2930*/  HMMA.16816.F32 R180, R8.reuse, R34, R180 ;  /* 0x0000002208b4723c */ /* 0x040fe200000018b4 */
[----:B------:R-:W-:Y:S07]  /*2940*/  LDSM.16.M88.4 R32, [R213+0x2000] ;  /* 0x00200000d520783b */ /* 0x000fee0000000200 */
[----:B------:R-:W-:Y:S01]  /*2950*/  HMMA.16816.F32 R176, R8, R30, R112 ;  /* 0x0000001e08b0723c */ /* 0x000fe20000001870 */
[----:B------:R-:W2:Y:S04]  /*2960*/  LDSM.16.M88.4 R8, [R217+0x8100] ;  /* 0x00810000d908783b */ /* 0x000ea80000000200 */
[----:B------:R-:W2:Y:S03]  /*2970*/  LDSM.16.M88.4 R28, [R213+0x2800] ;  /* 0x00280000d51c783b */ /* 0x000ea60000000200 */
[C---:B----4-:R-:W-:Y:S01]  /*2980*/  HMMA.16816.F32 R128, R24.reuse, R72, R12 ;  /* 0x000000481880723c */ /* 0x050fe2000000180c */
[----:B------:R-:W4:Y:S07]  /*2990*/  LDSM.16.M88.4 R12, [R217+0x6100] ;  /* 0x00610000d90c783b */ /* 0x000f2e0000000200 */
[----:B-----5:R-:W-:Y:S01]  /*29a0*/  HMMA.16816.F32 R136, R24, R52, R40 ;  /* 0x000000341888723c */ /* 0x020fe20000001828 */
[----:B------:R-:W5:Y:S01]  /*29b0*/  LDSM.16.M88.4 R40, [R213+0x1000] ;  /* 0x00100000d528783b */ /* 0x000f620000000200 */
[----:B------:R-:W-:-:S06]  /*29c0*/  DEPBAR.LE SB0, 0x0 ;  /* 0x000080000000791a */ /* 0x000fcc0000000000 */
[C---:B---3--:R-:W-:Y:S08]  /*29d0*/  HMMA.16816.F32 R116, R24.reuse, R62, R100 ;  /* 0x0000003e1874723c */ /* 0x048ff00000001864 */
[C---:B------:R-:W-:Y:S08]  /*29e0*/  HMMA.16816.F32 R160, R24.reuse, R60, R84 ;  /* 0x0000003c18a0723c */ /* 0x040ff00000001854 */
[C---:B-1----:R-:W-:Y:S08]  /*29f0*/  HMMA.16816.F32 R152, R24.reuse, R56, R80 ;  /* 0x000000381898723c */ /* 0x042ff00000001850 */
[C---:B------:R-:W-:Y:S08]  /*2a00*/  HMMA.16816.F32 R120, R24.reuse, R66, R92 ;  /* 0x000000421878723c */ /* 0x040ff0000000185c */
[C---:B------:R-:W-:Y:S08]  /*2a10*/  HMMA.16816.F32 R112, R24.reuse, R58, R96 ;  /* 0x0000003a1870723c */ /* 0x040ff00000001860 */
[C---:B------:R-:W-:Y:S08]  /*2a20*/  HMMA.16816.F32 R100, R24.reuse, R90, R140 ;  /* 0x0000005a1864723c */ /* 0x040ff0000000188c */
[C---:B------:R-:W-:Y:S08]  /*2a30*/  HMMA.16816.F32 R172, R24.reuse, R64, R104 ;  /* 0x0000004018ac723c */ /* 0x040ff00000001868 */
[----:B------:R-:W-:Y:S08]  /*2a40*/  HMMA.16816.F32 R124, R24, R88, R76 ;  /* 0x00000058187c723c */ /* 0x000ff0000000184c */
[C---:B--2---:R-:W-:Y:S08]  /*2a50*/  HMMA.16816.F32 R96, R16.reuse, R64, R148 ;  /* 0x000000401060723c */ /* 0x044ff00000001894 */
[C---:B------:R-:W-:Y:S08]  /*2a60*/  HMMA.16816.F32 R92, R16.reuse, R66, R68 ;  /* 0x00000042105c723c */ /* 0x040ff00000001844 */
[C---:B------:R-:W-:Y:S08]  /*2a70*/  HMMA.16816.F32 R84, R16.reuse, R60, R168 ;  /* 0x0000003c1054723c */ /* 0x040ff000000018a8 */
[----:B------:R-:W-:Y:S08]  /*2a80*/  HMMA.16816.F32 R80, R16, R62, R132 ;  /* 0x0000003e1050723c */ /* 0x000ff00000001884 */
[C---:B------:R-:W-:Y:S08]  /*2a90*/  HMMA.16816.F32 R108, R24.reuse, R54, R108 ;  /* 0x00000036186c723c */ /* 0x040ff0000000186c */
[----:B------:R-:W-:Y:S08]  /*2aa0*/  HMMA.16816.F32 R104, R24, R74, R156 ;  /* 0x0000004a1868723c */ /* 0x000ff0000000189c */
[C---:B------:R-:W-:Y:S08]  /*2ab0*/  HMMA.16816.F32 R76, R16.reuse, R56, R184 ;  /* 0x00000038104c723c */ /* 0x040ff000000018b8 */
[C---:B------:R-:W-:Y:S08]  /*2ac0*/  HMMA.16816.F32 R68, R16.reuse, R58, R144 ;  /* 0x0000003a1044723c */ /* 0x040ff00000001890 */
[C---:B------:R-:W-:Y:S08]  /*2ad0*/  HMMA.16816.F32 R64, R16.reuse, R52, R188 ;  /* 0x000000341040723c */ /* 0x040ff000000018bc */
[C---:B------:R-:W-:Y:S08]  /*2ae0*/  HMMA.16816.F32 R60, R16.reuse, R54, R164 ;  /* 0x00000036103c723c */ /* 0x040ff000000018a4 */
[C---:B------:R-:W-:Y:S08]  /*2af0*/  HMMA.16816.F32 R56, R16.reuse, R72, R192 ;  /* 0x000000481038723c */ /* 0x040ff000000018c0 */
[C---:B------:R-:W-:Y:S08]  /*2b00*/  HMMA.16816.F32 R52, R16.reuse, R74, R180 ;  /* 0x0000004a1034723c */ /* 0x040ff000000018b4 */
[C---:B------:R-:W-:Y:S08]  /*2b10*/  HMMA.16816.F32 R24, R16.reuse, R88, R196 ;  /* 0x000000581018723c */ /* 0x040ff000000018c4 */
[----:B------:R-:W-:Y:S08]  /*2b20*/  HMMA.16816.F32 R16, R16, R90, R176 ;  /* 0x0000005a1010723c */ /* 0x000ff000000018b0 */
[C---:B------:R-:W-:Y:S08]  /*2b30*/  HMMA.16816.F32 R132, R8.reuse, R46, R116 ;  /* 0x0000002e0884723c */ /* 0x040ff00000001874 */
[----:B------:R-:W-:Y:S08]  /*2b40*/  HMMA.16816.F32 R116, R8, R30, R100 ;  /* 0x0000001e0874723c */ /* 0x000ff00000001864 */
[C---:B----4-:R-:W-:Y:S08]  /*2b50*/  HMMA.16816.F32 R100, R12.reuse, R48, R96 ;  /* 0x000000300c64723c */ /* 0x050ff00000001860 */
[C---:B------:R-:W-:Y:S08]  /*2b60*/  HMMA.16816.F32 R88, R12.reuse, R44, R84 ;  /* 0x0000002c0c58723c */ /* 0x040ff00000001854 */
[C---:B------:R-:W-:Y:S08]  /*2b70*/  HMMA.16816.F32 R96, R12.reuse, R50, R92 ;  /* 0x000000320c60723c */ /* 0x040ff0000000185c */
[----:B------:R-:W-:Y:S08]  /*2b80*/  HMMA.16816.F32 R84, R12, R46, R80 ;  /* 0x0000002e0c54723c */ /* 0x000ff00000001850 */
[C---:B------:R-:W-:Y:S08]  /*2b90*/  HMMA.16816.F32 R204, R8.reuse, R50, R120 ;  /* 0x0000003208cc723c */ /* 0x040ff00000001878 */
[-C--:B-----5:R-:W-:Y:S08]  /*2ba0*/  HMMA.16816.F32 R188, R8, R42.reuse, R112 ;  /* 0x0000002a08bc723c */ /* 0x0a0ff00000001870 */
        /* <DEDUP_REMOVED lines=11> */
[C---:B------:R-:W-:Y:S08]  /*2c60*/  HMMA.16816.F32 R60, R12.reuse, R38, R60 ;  /* 0x000000260c3c723c */ /* 0x040ff0000000183c */
[C---:B------:R-:W-:Y:S08]  /*2c70*/  HMMA.16816.F32 R56, R12.reuse, R32, R56 ;  /* 0x000000200c38723c */ /* 0x040ff00000001838 */
[C---:B------:R-:W-:Y:S08]  /*2c80*/  HMMA.16816.F32 R64, R12.reuse, R34, R52 ;  /* 0x000000220c40723c */ /* 0x040ff00000001834 */
[C---:B------:R-:W-:Y:S08]  /*2c90*/  HMMA.16816.F32 R72, R12.reuse, R28, R24 ;  /* 0x0000001c0c48723c */ /* 0x040ff00000001818 */
[----:B------:R-:W-:Y:S01]  /*2ca0*/  HMMA.16816.F32 R68, R12, R30, R16 ;  /* 0x0000001e0c44723c */ /* 0x000fe20000001810 */
[----:B------:R-:W-:Y:S06]  /*2cb0*/  BAR.SYNC.DEFER_BLOCKING 0x0 ;  /* 0x0000000000007b1d */ /* 0x000fec0000010000 */
[----:B------:R-:W-:Y:S05]  /*2cc0*/  @!P0 BRA `(.L_x_499) ;  /* 0x000003a000008947 */ /* 0x000fea0003800000 */
[----:B------:R-:W-:Y:S01]  /*2cd0*/  PLOP3.LUT P1, PT, PT, PT, UP3, 0x80, 0x0 ;  /* 0x000000000000781c */ /* 0x000fe20003f2f038 */
[----:B------:R-:W-:Y:S01]  /*2ce0*/  IMAD.MOV.U32 R228, RZ, RZ, RZ ;  /* 0x000000ffffe47224 */ /* 0x000fe200078e00ff */
[----:B------:R-:W-:-:S02]  /*2cf0*/  IADD3 R3, R230, R202, R231 ;  /* 0x000000cae6037210 */ /* 0x000fc40007ffe0e7 */
[----:B------:R-:W-:Y:S02]  /*2d00*/  PLOP3.LUT P0, PT, PT, PT, UP3, 0x80, 0x0 ;  /* 0x000000000000781c */ /* 0x000fe40003f0f038 */
[----:B------:R-:W-:-:S05]  /*2d10*/  IADD3 R5, R3, -0x60, RZ ;  /* 0xffffffa003057810 */ /* 0x000fca0007ffe0ff */
[----:B------:R-:W-:Y:S02]  /*2d20*/  IMAD.MOV.U32 R3, RZ, RZ, R5 ;  /* 0x000000ffff037224 */ /* 0x000fe400078e0005 */
[----:B------:R-:W-:-:S05]  /*2d30*/  @P1 IMAD.HI.U32 R6, R5, c[0x0][0x2bc], RZ ;  /* 0x0000af0005061a27 */ /* 0x000fca00078e00ff */
[----:B------:R-:W-:-:S04]  /*2d40*/  @P0 SHF.R.U32.HI R3, RZ, c[0x0][0x2c0], R6 ;  /* 0x0000b000ff030a19 */ /* 0x000fc80000011606 */
[----:B------:R-:W-:-:S04]  /*2d50*/  @!P3 IADD3 R7, P0, R3, UR14, RZ ;  /* 0x0000000e0307bc10 */ /* 0x000fc8000ff1e0ff */
[----:B------:R-:W-:Y:S02]  /*2d60*/  @!P3 LEA.HI.X.SX32 R8, R3, UR7, 0x1, P0 ;  /* 0x000000070308bc11 */ /* 0x000fe400080f0eff */
[----:B------:R-:W-:-:S04]  /*2d70*/  @!P3 LEA R6, P0, R7, c[0x0][0x2a0], 0x2 ;  /* 0x0000a8000706ba11 */ /* 0x000fc800078010ff */
[----:B------:R-:W-:-:S05]  /*2d80*/  @!P3 LEA.HI.X R7, R7, c[0x0][0x2a4], R8, 0x2, P0 ;  /* 0x0000a9000707ba11 */ /* 0x000fca00000f1408 */
[----:B------:R1:W2:Y:S01]  /*2d90*/  @!P3 LDG.E R228, [R6.64] ;  /* 0x0000001006e4b981 */ /* 0x0002a2000c1e1900 */
[----:B------:R-:W-:-:S04]  /*2da0*/  IMAD.MOV R3, RZ, RZ, -R3 ;  /* 0x000000ffff037224 */ /* 0x000fc800078e0a03 */
[----:B------:R-:W-:-:S05]  /*2db0*/  IMAD R233, R3, c[0x0][0x2b8], R5 ;  /* 0x0000ae0003e97a24 */ /* 0x000fca00078e0205 */
[----:B------:R-:W-:-:S05]  /*2dc0*/  SHF.R.S32.HI R3, RZ, 0x1f, R233 ;  /* 0x0000001fff037819 */ /* 0x000fca00000114e9 */
[----:B------:R-:W-:-:S04]  /*2dd0*/  IMAD R3, R3, c[0x0][0x1e0], RZ ;  /* 0x0000780003037a24 */ /* 0x000fc800078e02ff */
[C---:B------:R-:W-:Y:S02]  /*2de0*/  IMAD R3, R233.reuse, c[0x0][0x1e4], R3 ;  /* 0x00007900e9037a24 */ /* 0x040fe400078e0203 */
[----:B-1----:R-:W-:-:S04]  /*2df0*/  IMAD.WIDE.U32 R6, R233, c[0x0][0x1e0], RZ ;  /* 0x00007800e9067a25 */ /* 0x002fc800078e00ff */
[----:B------:R-:W-:Y:S01]  /*2e00*/  IMAD.IADD R7, R7, 0x1, R3 ;  /* 0x0000000107077824 */ /* 0x000fe200078e0203 */
[----:B--2---:R-:W-:-:S03]  /*2e10*/  SHF.R.S32.HI R3, RZ, 0x1f, R228 ;  /* 0x0000001fff037819 */ /* 0x004fc600000114e4 */
[----:B------:R-:W-:-:S04]  /*2e20*/  IMAD.WIDE.U32 R6, R228, c[0x0][0x1f0], R6 ;  /* 0x00007c00e4067a25 */ /* 0x000fc800078e0006 */
[----:B------:R-:W-:-:S04]  /*2e30*/  IMAD R3, R3, c[0x0][0x1f0], RZ ;  /* 0x00007c0003037a24 */ /* 0x000fc800078e02ff */
[----:B------:R-:W-:Y:S01]  /*2e40*/  IMAD R5, R228, c[0x0][0x1f4], R3 ;  /* 0x00007d00e4057a24 */ /* 0x000fe200078e0203 */
[----:B------:R-:W-:-:S04]  /*2e50*/  IADD3 R3, P0, R6, UR10, RZ ;  /* 0x0000000a06037c10 */ /* 0x000fc8000ff1e0ff */
[----:B------:R-:W-:Y:S02]  /*2e60*/  IADD3.X R6, R7, UR6, R5, P0, !PT ;  /* 0x0000000607067c10 */ /* 0x000fe400087fe405 */
[----:B------:R-:W-:-:S04]  /*2e70*/  LEA R5, P0, R3, c[0x0][0x1c8], 0x1 ;  /* 0x0000720003057a11 */ /* 0x000fc800078008ff */
[----:B------:R-:W-:Y:S01]  /*2e80*/  LEA.HI.X R3, R3, c[0x0][0x1cc], R6, 0x1, P0 ;  /* 0x0000730003037a11 */ /* 0x000fe200000f0c06 */
[----:B------:R-:W-:Y:S04]  /*2e90*/  SHFL.IDX PT, R8, R5, 0x1, 0x181f ;  /* 0x00381f0005087f89 */ /* 0x000fe800000e0000 */
[----:B------:R-:W1:Y:S04]  /*2ea0*/  SHFL.IDX PT, R6, R5, RZ, 0x181f ;  /* 0x00181fff05067589 */ /* 0x000e6800000e0000 */
[----:B------:R-:W2:Y:S04]  /*2eb0*/  SHFL.IDX PT, R7, R3, RZ, 0x181f ;  /* 0x00181fff03077589 */ /* 0x000ea800000e0000 */
[----:B------:R-:W3:Y:S04]  /*2ec0*/  SHFL.IDX PT, R9, R5, 0x2, 0x181f ;  /* 0x00581f0005097f89 */ /* 0x000ee800000e0000 */
[----:B------:R-:W4:Y:S04]  /*2ed0*/  SHFL.IDX PT, R10, R5, 0x3, 0x181f ;  /* 0x00781f00050a7f89 */ /* 0x000f2800000e0000 */
[----:B------:R-:W5:Y:S04]  /*2ee0*/  SHFL.IDX PT, R11, R3, 0x1, 0x181f ;  /* 0x00381f00030b7f89 */ /* 0x000f6800000e0000 */
[----:B------:R-:W5:Y:S04]  /*2ef0*/  SHFL.IDX PT, R13, R5, 0x4, 0x181f ;  /* 0x00981f00050d7f89 */ /* 0x000f6800000e0000 */
[----:B------:R-:W-:Y:S01]  /*2f00*/  SHFL.IDX PT, R5, R5, 0x5, 0x181f ;  /* 0x00b81f0005057f89 */ /* 0x000fe200000e0000 */
[----:B-1----:R-:W-:-:S03]  /*2f10*/  IADD3 R6, P0, R6, R226, RZ ;  /* 0x000000e206067210 */ /* 0x002fc60007f1e0ff */
[----:B------:R-:W1:Y:S02]  /*2f20*/  SHFL.IDX PT, R18, R3, 0x2, 0x181f ;  /* 0x00581f0003127f89 */ /* 0x000e6400000e0000 */
[----:B--2---:R-:W-:Y:S01]  /*2f30*/  IMAD.X R7, R7, 0x1, R225, P0 ;  /* 0x0000000107077824 */ /* 0x004fe200000e06e1 */
[-C--:B------:R-:W-:Y:S01]  /*2f40*/  IADD3 R14, P0, R8, R226.reuse, RZ ;  /* 0x000000e2080e7210 */ /* 0x080fe20007f1e0ff */
[----:B------:R-:W2:Y:S01]  /*2f50*/  SHFL.IDX PT, R17, R3, 0x3, 0x181f ;  /* 0x00781f0003117f89 */ /* 0x000ea200000e0000 */
[----:B---3--:R-:W-:-:S03]  /*2f60*/  IADD3 R12, P5, R9, R226, RZ ;  /* 0x000000e2090c7210 */ /* 0x008fc60007fbe0ff */
[----:B------:R-:W3:Y:S01]  /*2f70*/  SHFL.IDX PT, R16, R3, 0x4, 0x181f ;  /* 0x00981f0003107f89 */ /* 0x000ee200000e0000 */
[----:B----4-:R-:W-:-:S03]  /*2f80*/  IADD3 R10, P2, R10, R226, RZ ;  /* 0x000000e20a0a7210 */ /* 0x010fc60007f5e0ff */
[----:B------:R-:W4:Y:S01]  /*2f90*/  SHFL.IDX PT, R3, R3, 0x5, 0x181f ;  /* 0x00b81f0003037f89 */ /* 0x000f2200000e0000 */
[----:B-----5:R-:W-:-:S03]  /*2fa0*/  IMAD.X R15, R11, 0x1, R225, P0 ;  /* 0x000000010b0f7824 */ /* 0x020fc600000e06e1 */
[----:B------:R5:W-:Y:S01]  /*2fb0*/  LDGSTS.E.BYPASS.LTC128B.128 [R227+0x3100], [R6.64], !P4 ;  /* 0x0310000006e37fae */ /* 0x000be2000e101d50 */
[----:B------:R-:W-:-:S03]  /*2fc0*/  IADD3 R8, P1, R13, R226, RZ ;  /* 0x000000e20d087210 */ /* 0x000fc60007f3e0ff */
[----:B------:R4:W-:Y:S01]  /*2fd0*/  LDGSTS.E.BYPASS.LTC128B.128 [R227+0x3900], [R14.64], !P4 ;  /* 0x039000000ee37fae */ /* 0x0009e2000e101d50 */
[--C-:B-1----:R-:W-:Y:S02]  /*2fe0*/  IMAD.X R13, R18, 0x1, R225.reuse, P5 ;  /* 0x00000001120d7824 */ /* 0x102fe400028e06e1 */
[----:B--2---:R-:W-:-:S03]  /*2ff0*/  IMAD.X R11, R17, 0x1, R225, P2 ;  /* 0x00000001110b7824 */ /* 0x004fc600010e06e1 */
[----:B------:R1:W-:Y:S01]  /*3000*/  LDGSTS.E.BYPASS.LTC128B.128 [R227+0x4100], [R12.64], !P4 ;  /* 0x041000000ce37fae */ /* 0x0003e2000e101d50 */
[----:B---3--:R-:W-:-:S03]  /*3010*/  IMAD.X R9, R16, 0x1, R225, P1 ;  /* 0x0000000110097824 */ /* 0x008fc600008e06e1 */
[----:B------:R1:W-:Y:S04]  /*3020*/  LDGSTS.E.BYPASS.LTC128B.128 [R227+0x4900], [R10.64], !P4 ;  /* 0x049000000ae37fae */ /* 0x0003e8000e101d50 */
[----:B------:R1:W-:Y:S01]  /*3030*/  LDGSTS.E.BYPASS.LTC128B.128 [R227+0x5100], [R8.64], !P4 ;  /* 0x0510000008e37fae */ /* 0x0003e2000e101d50 */
[----:B-----5:R-:W-:-:S05]  /*3040*/  IADD3 R6, P0, R5, R226, RZ ;  /* 0x000000e205067210 */ /* 0x020fca0007f1e0ff */
[----:B----4-:R-:W-:-:S05]  /*3050*/  IMAD.X R7, R3, 0x1, R225, P0 ;  /* 0x0000000103077824 */ /* 0x010fca00000e06e1 */
[----:B------:R1:W-:Y:S03]  /*3060*/  LDGSTS.E.BYPASS.LTC128B.128 [R227+0x5900], [R6.64], !P4 ;  /* 0x0590000006e37fae */ /* 0x0003e6000e101d50 */
.L_x_499:
[----:B------:R-:W-:Y:S01]  /*3070*/  FMUL.FTZ R3, R97, c[0x0][0x320] ;  /* 0x0000c80061037a20 */ /* 0x000fe20000410000 */
[----:B-1----:R-:W-:Y:S01]  /*3080*/  SHF.R.S32.HI R7, RZ, 0x1f, R209 ;  /* 0x0000001fff077819 */ /* 0x002fe200000114d1 */
[----:B------:R-:W-:Y:S01]  /*3090*/  FMUL.FTZ R5, R65, c[0x0][0x320] ;  /* 0x0000c80041057a20 */ /* 0x000fe20000410000 */
[-C--:B------:R-:W-:Y:S01]  /*30a0*/  LEA.HI R6, R211, R212.reuse, RZ, 0x2 ;  /* 0x000000d4d3067211 */ /* 0x080fe200078f10ff */
[----:B------:R1:W2:Y:S01]  /*30b0*/  MUFU.TANH R37, R3 ;  /* 0x0000000300257308 */ /* 0x0002a20000002400 */
[----:B------:R-:W-:Y:S01]  /*30c0*/  FMUL.FTZ R8, R72, c[0x0][0x320] ;  /* 0x0000c80048087a20 */ /* 0x000fe20000410000 */
[----:B------:R-:W-:Y:S01]  /*30d0*/  PLOP3.LUT P1, PT, PT, PT, UP2, 0x80, 0x0 ;  /* 0x000000000000781c */ /* 0x000fe20003f2f028 */
[----:B------:R-:W-:Y:S01]  /*30e0*/  FMUL.FTZ R10, R73, c[0x0][0x320] ;  /* 0x0000c800490a7a20 */ /* 0x000fe20000410000 */
[----:B------:R-:W-:Y:S01]  /*30f0*/  LOP3.LUT R6, R6, 0xfffffffc, RZ, 0xc0, !PT ;  /* 0xfffffffc06067812 */ /* 0x000fe200078ec0ff */
[----:B------:R-:W-:Y:S01]  /*3100*/  ULDC UR13, c[0x0][0x324] ;  /* 0x0000c900000d7ab9 */ /* 0x000fe20000000800 */
[----:B------:R-:W-:Y:S01]  /*3110*/  PLOP3.LUT P0, PT, PT, PT, UP2, 0x80, 0x0 ;  /* 0x000000000000781c */ /* 0x000fe20003f0f028 */
[----:B------:R-:W-:Y:S01]  /*3120*/  ULOP3.LUT UR13, URZ, UR13, URZ, 0x33, !UPT ;  /* 0x0000000d3f0d7292 */ /* 0x000fe2000f8e333f */
[----:B------:R3:W4:Y:S01]  /*3130*/  MUFU.TANH R16, R5 ;  /* 0x0000000500107308 */ /* 0x0007220000002400 */
[----:B------:R-:W-:Y:S01]  /*3140*/  IADD3 R6, -R6, R212, RZ ;  /* 0x000000d406067210 */ /* 0x000fe20007ffe1ff */
[----:B------:R-:W0:Y:S01]  /*3150*/  LDGDEPBAR ;  /* 0x00000000000079af */ /* 0x000e220000000000 */
[----:B-1----:R-:W-:-:S05]  /*3160*/  FMUL.FTZ R3, R88, c[0x0][0x320] ;  /* 0x0000c80058037a20 */ /* 0x002fca0000410000 */
[----:B------:R-:W1:Y:S01]  /*3170*/  MUFU.TANH R15, R8 ;  /* 0x00000008000f7308 */ /* 0x000e620000002400 */
[----:B---3--:R-:W-:-:S07]  /*3180*/  LEA.HI R5, R7, R209, RZ, 0x2 ;  /* 0x000000d107057211 */ /* 0x008fce00078f10ff */
[----:B------:R3:W1:Y:S01]  /*3190*/  MUFU.TANH R33, R3 ;  /* 0x0000000300217308 */ /* 0x0006620000002400 */
[----:B------:R-:W-:-:S05]  /*31a0*/  LOP3.LUT R5, R5, 0xffffffc, RZ, 0xc0, !PT ;  /* 0x0ffffffc05057812 */ /* 0x000fca00078ec0ff */
[----:B------:R-:W-:Y:S01]  /*31b0*/  IMAD.IADD R9, R209, 0x1, -R5 ;  /* 0x00000001d1097824 */ /* 0x000fe200078e0a05 */
[----:B------:R-:W-:Y:S01]  /*31c0*/  LEA.HI R5, R6, R6, RZ, 0x1 ;  /* 0x0000000606057211 */ /* 0x000fe200078f08ff */
[----:B------:R5:W1:Y:S01]  /*31d0*/  MUFU.TANH R14, R10 ;  /* 0x0000000a000e7308 */ /* 0x000a620000002400 */
[----:B---3--:R-:W-:-:S07]  /*31e0*/  FMUL.FTZ R3, R89, c[0x0][0x320] ;  /* 0x0000c80059037a20 */ /* 0x008fce0000410000 */
[----:B------:R3:W1:Y:S01]  /*31f0*/  MUFU.TANH R32, R3 ;  /* 0x0000000300207308 */ /* 0x0006620000002400 */
[----:B-----5:R-:W-:-:S07]  /*3200*/  FMUL.FTZ R10, R68, c[0x0][0x320] ;  /* 0x0000c800440a7a20 */ /* 0x020fce0000410000 */
[----:B------:R-:W1:Y:S01]  /*3210*/  MUFU.TANH R13, R10 ;  /* 0x0000000a000d7308 */ /* 0x000e620000002400 */
[----:B---3--:R-:W-:-:S07]  /*3220*/  FMUL.FTZ R3, R84, c[0x0][0x320] ;  /* 0x0000c80054037a20 */ /* 0x008fce0000410000 */
[----:B------:R3:W1:Y:S02]  /*3230*/  MUFU.TANH R30, R3 ;  /* 0x00000003001e7308 */ /* 0x0006640000002400 */
[----:B---3--:R-:W-:-:S06]  /*3240*/  FMUL.FTZ R3, R85, c[0x0][0x320] ;  /* 0x0000c80055037a20 */ /* 0x008fcc0000410000 */
        /* <DEDUP_REMOVED lines=21> */
[----:B---3--:R-:W-:-:S04]  /*33a0*/  LOP3.LUT R3, R210, 0xffffffe0, RZ, 0xc0, !PT ;  /* 0xffffffe0d2037812 */ /* 0x008fc800078ec0ff */
[----:B------:R-:W-:-:S04]  /*33b0*/  IADD3 R3, -R3, R212, RZ ;  /* 0x000000d403037210 */ /* 0x000fc80007ffe1ff */
[----:B------:R-:W-:-:S04]  /*33c0*/  SHF.R.S32.HI R7, RZ, 0x1f, R3 ;  /* 0x0000001fff077819 */ /* 0x000fc80000011403 */
[----:B------:R-:W-:-:S04]  /*33d0*/  LEA.HI R7, R7, R3, RZ, 0x2 ;  /* 0x0000000307077211 */ /* 0x000fc800078f10ff */
[----:B------:R-:W-:-:S04]  /*33e0*/  LEA.HI.SX32 R8, R7, UR19, 0x1e ;  /* 0x0000001307087c11 */ /* 0x000fc8000f8ff2ff */
[----:B------:R-:W-:Y:S01]  /*33f0*/  LEA R11, R9, R8, 0x4 ;  /* 0x00000008090b7211 */ /* 0x000fe200078e20ff */
[C---:B------:R-:W-:Y:S01]  /*3400*/  IMAD.SHL.U32 R8, R5.reuse, 0x20, RZ ;  /* 0x0000002005087824 */ /* 0x040fe200078e00ff */
[----:B------:R-:W-:-:S04]  /*3410*/  LOP3.LUT R9, R5, 0x1ffffffe, RZ, 0xc0, !PT ;  /* 0x1ffffffe05097812 */ /* 0x000fc800078ec0ff */
[----:B------:R-:W-:Y:S01]  /*3420*/  LOP3.LUT R5, R8, 0xffffffc0, RZ, 0xc0, !PT ;  /* 0xffffffc008057812 */ /* 0x000fe200078ec0ff */
[----:B------:R-:W-:Y:S01]  /*3430*/  FMUL.FTZ R8, R101, c[0x0][0x320] ;  /* 0x0000c80065087a20 */ /* 0x000fe20000410000 */
[----:B------:R-:W-:-:S03]  /*3440*/  IADD3 R6, R6, -R9, RZ ;  /* 0x8000000906067210 */ /* 0x000fc60007ffe0ff */
[----:B------:R-:W-:Y:S01]  /*3450*/  IMAD.IADD R5, R5, 0x1, R11 ;  /* 0x0000000105057824 */ /* 0x000fe200078e020b */
[----:B------:R-:W3:Y:S04]  /*3460*/  MUFU.TANH R10, R8 ;  /* 0x00000008000a7308 */ /* 0x000ee80000002400 */
[----:B------:R-:W-:Y:S01]  /*3470*/  LEA R21, R6, R5, 0x3 ;  /* 0x0000000506157211 */ /* 0x000fe200078e18ff */
[----:B------:R-:W-:-:S04]  /*3480*/  FMUL.FTZ R5, R69, c[0x0][0x320] ;  /* 0x0000c80045057a20 */ /* 0x000fc80000410000 */
[----:B------:R-:W-:Y:S01]  /*3490*/  @P1 IMAD.HI.U32 R6, R21, c[0x0][0x2c8], RZ ;  /* 0x0000b20015061a27 */ /* 0x000fe200078e00ff */
[----:B------:R5:W1:Y:S01]  /*34a0*/  MUFU.TANH R12, R5 ;  /* 0x00000005000c7308 */ /* 0x000a620000002400 */
[----:B------:R1:W-:Y:S02]  /*34b0*/  STL [R1+0x2c], R21 ;  /* 0x00002c1501007387 */ /* 0x0003e40000100800 */
[----:B-----5:R-:W-:-:S05]  /*34c0*/  FMUL.FTZ R5, R100, c[0x0][0x320] ;  /* 0x0000c80064057a20 */ /* 0x020fca0000410000 */
[----:B------:R5:W2:Y:S01]  /*34d0*/  MUFU.TANH R11, R5 ;  /* 0x00000005000b7308 */ /* 0x000aa20000002400 */
[----:B-1----:R-:W-:Y:S02]  /*34e0*/  @P0 SHF.R.U32.HI R21, RZ, c[0x0][0x2cc], R6 ;  /* 0x0000b300ff150a19 */ /* 0x002fe40000011606 */
[----:B------:R-:W-:-:S03]  /*34f0*/  PLOP3.LUT P0, PT, PT, PT, UP1, 0x40, 0x0 ;  /* 0x000000000000781c */ /* 0x000fc60003f0e818 */
[----:B------:R-:W1:Y:S01]  /*3500*/  SHFL.IDX PT, R6, R21, RZ, 0x1c1f ;  /* 0x001c1fff15067589 */ /* 0x000e6200000e0000 */
[----:B-----5:R-:W-:Y:S01]  /*3510*/  LOP3.LUT R5, R7, 0x7ffffffc, RZ, 0xc0, !PT ;  /* 0x7ffffffc07057812 */ /* 0x020fe200078ec0ff */
[----:B------:R-:W-:-:S03]  /*3520*/  FMUL.FTZ R7, R93, c[0x0][0x320] ;  /* 0x0000c8005d077a20 */ /* 0x000fc60000410000 */
[----:B------:R-:W-:Y:S01]  /*3530*/  IADD3 R5, R3, -R5, RZ ;  /* 0x8000000503057210 */ /* 0x000fe20007ffe0ff */
[----:B------:R-:W-:Y:S01]  /*3540*/  FMUL.FTZ R3, R96, c[0x0][0x320] ;  /* 0x0000c80060037a20 */ /* 0x000fe20000410000 */
[----:B------:R-:W1:Y:S03]  /*3550*/  MUFU.TANH R8, R7 ;  /* 0x0000000700087308 */ /* 0x000e660000002400 */
[----:B------:R-:W-:Y:S01]  /*3560*/  IMAD.SHL.U32 R36, R5, 0x2, RZ ;  /* 0x0000000205247824 */ /* 0x000fe200078e00ff */
[----:B------:R-:W-:-:S04]  /*3570*/  MOV R5, c[0x0][0x2ac] ;  /* 0x0000ab0000057a02 */ /* 0x000fc80000000f00 */
[----:B------:R5:W1:Y:S01]  /*3580*/  MUFU.TANH R9, R3 ;  /* 0x0000000300097308 */ /* 0x000a620000002400 */
[----:B------:R-:W-:Y:S01]  /*3590*/  IMAD R5, R5, c[0x0][0x1d0], R20 ;  /* 0x0000740005057a24 */ /* 0x000fe200078e0214 */
[----:B------:R1:W-:Y:S04]  /*35a0*/  STL [R1+0x24], R36 ;  /* 0x0000242401007387 */ /* 0x0003e80000100800 */
[C---:B------:R-:W-:Y:S02]  /*35b0*/  IADD3 R34, -R36.reuse, R5, RZ ;  /* 0x0000000524227210 */ /* 0x040fe40007ffe1ff */
[----:B-----5:R-:W-:-:S04]  /*35c0*/  IADD3 R3, -R36, 0x1, R203 ;  /* 0x0000000124037810 */ /* 0x020fc80007ffe1cb */
[----:B------:R-:W-:-:S04]  /*35d0*/  IADD3 R3, R3, -c[0x0][0x168], RZ ;  /* 0x80005a0003037a10 */ /* 0x000fc80007ffe0ff */
[C---:B------:R-:W-:Y:S02]  /*35e0*/  IADD3 R31, R3.reuse, c[0x0][0x328], RZ ;  /* 0x0000ca00031f7a10 */ /* 0x040fe40007ffe0ff */
[----:B------:R-:W-:Y:S02]  /*35f0*/  IADD3 R35, R3, UR13, RZ ;  /* 0x0000000d03237c10 */ /* 0x000fe4000fffe0ff */
[----:B-1----:R-:W-:Y:S01]  /*3600*/  IADD3 R36, R20, -R36, RZ ;  /* 0x8000002414247210 */ /* 0x002fe20007ffe0ff */
[----:B------:R-:W-:Y:S01]  /*3610*/  IMAD.IADD R5, R31, 0x1, R6 ;  /* 0x000000011f057824 */ /* 0x000fe200078e0206 */
[----:B------:R-:W-:-:S04]  /*3620*/  IADD3 R3, R35, R6, RZ ;  /* 0x0000000623037210 */ /* 0x000fc80007ffe0ff */
[----:B------:R-:W-:Y:S01]  /*3630*/  IMNMX R5, R5, R34, PT ;  /* 0x0000002205057217 */ /* 0x000fe20003800200 */
[----:B------:R-:W-:Y:S05]  /*3640*/  @P0 BRA `(.L_x_500) ;  /* 0x0000015000000947 */ /* 0x000fea0003800000 */
[----:B--234-:R-:W-:Y:S01]  /*3650*/  IMAD.U32 R7, RZ, RZ, UR8 ;  /* 0x00000008ff077e24 */ /* 0x01cfe2000f8e00ff */
[----:B------:R-:W-:Y:S04]  /*3660*/  BSSY B0, `(.L_x_501) ;  /* 0x000000f000007945 */ /* 0x000fe80003800000 */
[----:B------:R-:W-:-:S04]  /*3670*/  IADD3 R6, R7, -c[0x0][0x168], R6 ;  /* 0x80005a0007067a10 */ /* 0x000fc80007ffe006 */
        /* <DEDUP_REMOVED lines=9> */
.L_x_502:
[----:B------:R-:W-:-:S04]  /*3710*/  MOV R7, c[0x0][0x32c] ;  /* 0x0000cb0000077a02 */ /* 0x000fc80000000f00 */
[----:B------:R-:W-:-:S13]  /*3720*/  ISETP.NE.AND P0, PT, R7, 0x1, PT ;  /* 0x000000010700780c */ /* 0x000fda0003f05270 */
[----:B------:R-:W-:-:S05]  /*3730*/  @P0 IMAD.HI.U32 R7, R6, c[0x0][0x330], RZ ;  /* 0x0000cc0006070a27 */ /* 0x000fca00078e00ff */
[----:B------:R-:W-:Y:S02]  /*3740*/  @P0 SHF.R.U32.HI R6, RZ, c[0x0][0x334], R7 ;  /* 0x0000cd00ff060a19 */ /* 0x000fe40000011607 */
.L_x_503:
[----:B------:R-:W-:Y:S05]  /*3750*/  BSYNC B0 ;  /* 0x0000000000007941 */ /* 0x000fea0003800000 */
.L_x_501:
[----:B------:R-:W-:-:S05]  /*3760*/  IMAD R6, R6, c[0x0][0x32c], R36 ;  /* 0x0000cb0006067a24 */ /* 0x000fca00078e0224 */
[----:B------:R-:W-:Y:S02]  /*3770*/  IADD3 R7, R6, c[0x0][0x32c], RZ ;  /* 0x0000cb0006077a10 */ /* 0x000fe40007ffe0ff */
[----:B------:R-:W-:Y:S02]  /*3780*/  IMNMX R3, R3, R6, !PT ;  /* 0x0000000603037217 */ /* 0x000fe40007800200 */
[----:B------:R-:W-:Y:S02]  /*3790*/  IMNMX R5, R5, R7, PT ;  /* 0x0000000705057217 */ /* 0x000fe40003800200 */
.L_x_500:
[C---:B--234-:R-:W-:Y:S01]  /*37a0*/  ISETP.GE.AND P0, PT, R20.reuse, 0x2, PT ;  /* 0x000000021400780c */ /* 0x05cfe20003f06270 */
[----:B------:R-:W1:Y:S01]  /*37b0*/  SHFL.IDX PT, R6, R21, 0x1, 0x1c1f ;  /* 0x003c1f0015067f89 */ /* 0x000e6200000e0000 */
[----:B------:R-:W-:Y:S02]  /*37c0*/  ISETP.GE.AND P2, PT, R20, 0xa, PT ;  /* 0x0000000a1400780c */ /* 0x000fe40003f46270 */
[----:B------:R-:W-:Y:S02]  /*37d0*/  P2R R55, PR, RZ, 0x1 ;  /* 0x00000001ff377803 */ /* 0x000fe40000000000 */
[----:B------:R-:W-:-:S02]  /*37e0*/  ISETP.GT.AND P0, PT, R3, 0x1, !P0 ;  /* 0x000000010300780c */ /* 0x000fc40004704270 */
[----:B------:R-:W-:Y:S02]  /*37f0*/  ISETP.GE.AND P1, PT, R20, 0x9, PT ;  /* 0x000000091400780c */ /* 0x000fe40003f26270 */
[----:B------:R-:W-:Y:S02]  /*3800*/  ISETP.LT.OR P0, PT, R5, 0x2, P0 ;  /* 0x000000020500780c */ /* 0x000fe40000701670 */
[----:B------:R-:W-:Y:S02]  /*3810*/  P2R R54, PR, RZ, 0x2 ;  /* 0x00000002ff367803 */ /* 0x000fe40000000000 */
[----:B------:R-:W-:Y:S02]  /*3820*/  FSEL R64, R10, -INF , !P0 ;  /* 0xff8000000a407808 */ /* 0x000fe40004000000 */
[----:B------:R-:W-:Y:S02]  /*3830*/  ISETP.GT.AND P0, PT, R3, 0x9, !P2 ;  /* 0x000000090300780c */ /* 0x000fe40005704270 */
[----:B------:R-:W-:-:S02]  /*3840*/  P2R R53, PR, RZ, 0x4 ;  /* 0x00000004ff357803 */ /* 0x000fc40000000000 */
[----:B------:R-:W-:Y:S02]  /*3850*/  ISETP.LT.OR P0, PT, R5, 0xa, P0 ;  /* 0x0000000a0500780c */ /* 0x000fe40000701670 */
[----:B------:R-:W-:Y:S02]  /*3860*/  ISETP.GT.AND P1, PT, R3, 0x8, !P1 ;  /* 0x000000080300780c */ /* 0x000fe40004f24270 */
[----:B------:R-:W-:Y:S02]  /*3870*/  ISETP.GE.AND P2, PT, R20, 0x11, PT ;  /* 0x000000111400780c */ /* 0x000fe40003f46270 */
[----:B------:R-:W-:Y:S02]  /*3880*/  FSEL R76, R37, -INF , !P0 ;  /* 0xff800000254c7808 */ /* 0x000fe40004000000 */
[----:B------:R-:W-:Y:S02]  /*3890*/  ISETP.LT.OR P1, PT, R5, 0x9, P1 ;  /* 0x000000090500780c */ /* 0x000fe40000f21670 */
[----:B------:R-:W-:-:S02]  /*38a0*/  ISETP.GT.AND P0, PT, R3, 0x10, !P2 ;  /* 0x000000100300780c */ /* 0x000fc40005704270 */
[----:B------:R-:W-:Y:S02]  /*38b0*/  FSEL R65, R9, -INF , !P1 ;  /* 0xff80000009417808 */ /* 0x000fe40004800000 */
[----:B------:R-:W-:Y:S02]  /*38c0*/  ISETP.LT.OR P0, PT, R5, 0x11, P0 ;  /* 0x000000110500780c */ /* 0x000fe40000701670 */
[----:B------:R-:W-:Y:S02]  /*38d0*/  ISETP.GE.AND P1, PT, R20, 0x12, PT ;  /* 0x000000121400780c */ /* 0x000fe40003f26270 */
[----:B------:R-:W-:Y:S02]  /*38e0*/  FSEL R84, R33, -INF , !P0 ;  /* 0xff80000021547808 */ /* 0x000fe40004000000 */
[----:B------:R-:W-:Y:S02]  /*38f0*/  ISETP.GT.AND P0, PT, R3, 0x11, !P1 ;  /* 0x000000110300780c */ /* 0x000fe40004f04270 */
[----:B------:R-:W-:-:S02]  /*3900*/  P2R R51, PR, RZ, 0x2 ;  /* 0x00000002ff337803 */ /* 0x000fc40000000000 */
[----:B------:R-:W-:Y:S02]  /*3910*/  ISETP.LT.OR P0, PT, R5, 0x12, P0 ;  /* 0x000000120500780c */ /* 0x000fe40000701670 */
[----:B------:R-:W-:Y:S02]  /*3920*/  ISETP.GE.AND P1, PT, R20, 0x19, PT ;  /* 0x000000191400780c */ /* 0x000fe40003f26270 */
[----:B------:R-:W-:Y:S02]  /*3930*/  FSEL R85, R32, -INF , !P0 ;  /* 0xff80000020557808 */ /* 0x000fe40004000000 */
[----:B------:R-:W-:Y:S02]  /*3940*/  ISETP.GT.AND P0, PT, R3, 0x18, !P1 ;  /* 0x000000180300780c */ /* 0x000fe40004f04270 */
[----:B------:R-:W-:Y:S02]  /*3950*/  P2R R50, PR, RZ, 0x2 ;  /* 0x00000002ff327803 */ /* 0x000fe40000000000 */
[----:B------:R-:W-:-:S02]  /*3960*/  ISETP.LT.OR P0, PT, R5, 0x19, P0 ;  /* 0x000000190500780c */ /* 0x000fc40000701670 */
[----:B------:R-:W-:Y:S02]  /*3970*/  ISETP.GE.AND P1, PT, R20, 0x1a, PT ;  /* 0x0000001a1400780c */ /* 0x000fe40003f26270 */
[----:B------:R-:W-:Y:S02]  /*3980*/  FSEL R93, R30, -INF , !P0 ;  /* 0xff8000001e5d7808 */ /* 0x000fe40004000000 */
[----:B------:R-:W-:Y:S02]  /*3990*/  ISETP.GT.AND P0, PT, R3, 0x19, !P1 ;  /* 0x000000190300780c */ /* 0x000fe40004f04270 */
[----:B------:R-:W-:Y:S02]  /*39a0*/  P2R R49, PR, RZ, 0x2 ;  /* 0x00000002ff317803 */ /* 0x000fe40000000000 */
[----:B------:R-:W-:Y:S02]  /*39b0*/  ISETP.LT.OR P0, PT, R5, 0x1a, P0 ;  /* 0x0000001a0500780c */ /* 0x000fe40000701670 */
[----:B------:R-:W-:-:S02]  /*39c0*/  ISETP.GE.AND P1, PT, R20, 0x21, PT ;  /* 0x000000211400780c */ /* 0x000fc40003f26270 */
[----:B------:R-:W-:Y:S02]  /*39d0*/  FSEL R96, R29, -INF , !P0 ;  /* 0xff8000001d607808 */ /* 0x000fe40004000000 */
[----:B------:R-:W-:Y:S02]  /*39e0*/  ISETP.GT.AND P0, PT, R3, 0x20, !P1 ;  /* 0x000000200300780c */ /* 0x000fe40004f04270 */
[----:B------:R-:W-:Y:S02]  /*39f0*/  P2R R48, PR, RZ, 0x2 ;  /* 0x00000002ff307803 */ /* 0x000fe40000000000 */
[----:B------:R-:W-:Y:S02]  /*3a00*/  ISETP.LT.OR P0, PT, R5, 0x21, P0 ;  /* 0x000000210500780c */ /* 0x000fe40000701670 */
[----:B------:R-:W-:Y:S02]  /*3a10*/  ISETP.GE.AND P1, PT, R20, 0x22, PT ;  /* 0x000000221400780c */ /* 0x000fe40003f26270 */
[----:B------:R-:W-:-:S02]  /*3a20*/  FSEL R105, R28, -INF , !P0 ;  /* 0xff8000001c697808 */ /* 0x000fc40004000000 */
[----:B------:R-:W-:Y:S02]  /*3a30*/  ISETP.GT.AND P0, PT, R3, 0x21, !P1 ;  /* 0x000000210300780c */ /* 0x000fe40004f04270 */
[----:B------:R-:W-:Y:S02]  /*3a40*/  P2R R47, PR, RZ, 0x2 ;  /* 0x00000002ff2f7803 */ /* 0x000fe40000000000 */
[----:B------:R-:W-:Y:S02]  /*3a50*/  ISETP.LT.OR P0, PT, R5, 0x22, P0 ;  /* 0x000000220500780c */ /* 0x000fe40000701670 */
[----:B------:R-:W-:Y:S02]  /*3a60*/  ISETP.GE.AND P1, PT, R20, 0x29, PT ;  /* 0x000000291400780c */ /* 0x000fe40003f26270 */
[----:B------:R-:W-:Y:S02]  /*3a70*/  FSEL R106, R27, -INF , !P0 ;  /* 0xff8000001b6a7808 */ /* 0x000fe40004000000 */
[----:B------:R-:W-:-:S02]  /*3a80*/  ISETP.GT.AND P0, PT, R3, 0x28, !P1 ;  /* 0x000000280300780c */ /* 0x000fc40004f04270 */
[----:B------:R-:W-:Y:S02]  /*3a90*/  P2R R46, PR, RZ, 0x2 ;  /* 0x00000002ff2e7803 */ /* 0x000fe40000000000 */
        /* <DEDUP_REMOVED lines=41> */
[C---:B------:R-:W-:Y:S02]  /*3d30*/  ISETP.GE.AND P1, PT, R20.reuse, 0x4a, PT ;  /* 0x0000004a1400780c */ /* 0x040fe40003f26270 */
[----:B------:R-:W-:Y:S02]  /*3d40*/  FSEL R157, R17, -INF , !P0 ;  /* 0xff800000119d7808 */ /* 0x000fe40004000000 */
[----:B------:R-:W-:Y:S02]  /*3d50*/  ISETP.GT.AND P0, PT, R3, 0x49, !P1 ;  /* 0x000000490300780c */ /* 0x000fe40004f04270 */
[C---:B------:R-:W-:Y:S02]  /*3d60*/  ISETP.GE.AND P6, PT, R20.reuse, 0x51, PT ;  /* 0x000000511400780c */ /* 0x040fe40003fc6270 */
        /* <DEDUP_REMOVED lines=15> */
[----:B------:R-:W-:-:S04]  /*3e60*/  ISETP.LT.OR P0, PT, R5, 0x59, P0 ;  /* 0x000000590500780c */ /* 0x000fc80000701670 */
[----:B------:R-:W-:Y:S02]  /*3e70*/  FSEL R202, R13, -INF , !P0 ;  /* 0xff8000000dca7808 */ /* 0x000fe40004000000 */
[----:B------:R-:W-:Y:S02]  /*3e80*/  ISETP.GT.AND P0, PT, R3, RZ, !P1 ;  /* 0x000000ff0300720c */ /* 0x000fe40004f04270 */
[----:B------:R-:W-:Y:S02]  /*3e90*/  ISETP.GE.AND P1, PT, R20, 0x5a, PT ;  /* 0x0000005a1400780c */ /* 0x000fe40003f26270 */
[----:B------:R-:W-:-:S04]  /*3ea0*/  ISETP.LT.OR P0, PT, R5, 0x1, P0 ;  /* 0x000000010500780c */ /* 0x000fc80000701670 */
[----:B------:R-:W-:Y:S02]  /*3eb0*/  FSEL R61, R11, -INF , !P0 ;  /* 0xff8000000b3d7808 */ /* 0x000fe40004000000 */
[----:B------:R-:W-:Y:S01]  /*3ec0*/  ISETP.GT.AND P0, PT, R3, 0x59, !P1 ;  /* 0x000000590300780c */ /* 0x000fe20004f04270 */
[----:B------:R-:W-:-:S03]  /*3ed0*/  FMUL.FTZ R3, R62, c[0x0][0x320] ;  /* 0x0000c8003e037a20 */ /* 0x000fc60000410000 */
[----:B------:R-:W-:Y:S01]  /*3ee0*/  ISETP.LT.OR P0, PT, R5, 0x5a, P0 ;  /* 0x0000005a0500780c */ /* 0x000fe20000701670 */
[----:B------:R2:W3:Y:S01]  /*3ef0*/  MUFU.TANH R33, R3 ;  /* 0x0000000300217308 */ /* 0x0004e20000002400 */
[----:B------:R-:W-:Y:S02]  /*3f00*/  FMUL.FTZ R5, R98, c[0x0][0x320] ;  /* 0x0000c80062057a20 */ /* 0x000fe40000410000 */
[----:B------:R-:W-:Y:S02]  /*3f10*/  FSEL R201, R12, -INF , !P0 ;  /* 0xff8000000cc97808 */ /* 0x000fe40004000000 */
[----:B------:R-:W-:-:S03]  /*3f20*/  PLOP3.LUT P0, PT, PT, PT, UP1, 0x40, 0x0 ;  /* 0x000000000000781c */ /* 0x000fc60003f0e818 */
[----:B------:R1:W4:Y:S01]  /*3f30*/  MUFU.TANH R12, R5 ;  /* 0x00000005000c7308 */ /* 0x0003220000002400 */
[----:B--2---:R-:W-:-:S07]  /*3f40*/  FMUL.FTZ R3, R63, c[0x0][0x320] ;  /* 0x0000c8003f037a20 */ /* 0x004fce0000410000 */
[----:B------:R2:W2:Y:S01]  /*3f50*/  MUFU.TANH R32, R3 ;  /* 0x0000000300207308 */ /* 0x0004a20000002400 */
[----:B-1----:R-:W-:-:S05]  /*3f60*/  IMAD.IADD R5, R31, 0x1, R6 ;  /* 0x000000011f057824 */ /* 0x002fca00078e0206 */
[----:B------:R-:W-:Y:S01]  /*3f70*/  IMNMX R5, R5, R34, PT ;  /* 0x0000002205057217 */ /* 0x000fe20003800200 */
[----:B--2---:R-:W-:-:S04]  /*3f80*/  FMUL.FTZ R3, R87, c[0x0][0x320] ;  /* 0x0000c80057037a20 */ /* 0x004fc80000410000 */
[----:B------:R1:W2:Y:S02]  /*3f90*/  MUFU.TANH R30, R3 ;  /* 0x00000003001e7308 */ /* 0x0002a40000002400 */
        /* <DEDUP_REMOVED lines=40> */
[----:B-1----:R-:W-:Y:S01]  /*4220*/  IMAD.IADD R3, R35, 0x1, R6 ;  /* 0x0000000123037824 */ /* 0x002fe200078e0206 */
        /* <DEDUP_REMOVED lines=13> */
.L_x_506:
[----:B------:R-:W-:-:S04]  /*4300*/  MOV R7, c[0x0][0x32c] ;  /* 0x0000cb0000077a02 */ /* 0x000fc80000000f00 */
[----:B------:R-:W-:-:S13]  /*4310*/  ISETP.NE.AND P0, PT, R7, 0x1, PT ;  /* 0x000000010700780c */ /* 0x000fda0003f05270 */
[----:B------:R-:W-:-:S05]  /*4320*/  @P0 IMAD.HI.U32 R7, R6, c[0x0][0x330], RZ ;  /* 0x0000cc0006070a27 */ /* 0x000fca00078e00ff */
[----:B------:R-:W-:Y:S02]  /*4330*/  @P0 SHF.R.U32.HI R6, RZ, c[0x0][0x334], R7 ;  /* 0x0000cd00ff060a19 */ /* 0x000fe40000011607 */
.L_x_507:
[----:B------:R-:W-:Y:S05]  /*4340*/  BSYNC B0 ;  /* 0x0000000000007941 */ /* 0x000fea0003800000 */
.L_x_505:
[----:B------:R-:W-:-:S05]  /*4350*/  IMAD R6, R6, c[0x0][0x32c], R36 ;  /* 0x0000cb0006067a24 */ /* 0x000fca00078e0224 */
[----:B------:R-:W-:Y:S02]  /*4360*/  IADD3 R7, R6, c[0x0][0x32c], RZ ;  /* 0x0000cb0006077a10 */ /* 0x000fe40007ffe0ff */
[----:B------:R-:W-:Y:S02]  /*4370*/  IMNMX R3, R3, R6, !PT ;  /* 0x0000000603037217 */ /* 0x000fe40007800200 */
[----:B------:R-:W-:Y:S02]  /*4380*/  IMNMX R5, R5, R7, PT ;  /* 0x0000000705057217 */ /* 0x000fe40003800200 */
.L_x_504:
[----:B--234-:R-:W-:Y:S01]  /*4390*/  ISETP.NE.AND P0, PT, R55, RZ, PT ;  /* 0x000000ff3700720c */ /* 0x01cfe20003f05270 */
[----:B------:R-:W1:Y:S03]  /*43a0*/  SHFL.IDX PT, R6, R21, 0x2, 0x1c1f ;  /* 0x005c1f0015067f89 */ /* 0x000e6600000e0000 */
[----:B------:R-:W-:-:S04]  /*43b0*/  ISETP.GT.AND P0, PT, R3, 0x1, !P0 ;  /* 0x000000010300780c */ /* 0x000fc80004704270 */
[----:B------:R-:W-:-:S04]  /*43c0*/  ISETP.LT.OR P0, PT, R5, 0x2, P0 ;  /* 0x000000020500780c */ /* 0x000fc80000701670 */
[----:B------:R-:W-:Y:S02]  /*43d0*/  FSEL R58, R26, -INF , !P0 ;  /* 0xff8000001a3a7808 */ /* 0x000fe40004000000 */
[----:B------:R-:W-:-:S04]  /*43e0*/  ISETP.NE.AND P0, PT, R54, RZ, PT ;  /* 0x000000ff3600720c */ /* 0x000fc80003f05270 */
        /* <DEDUP_REMOVED lines=80> */
[----:B------:R-:W-:-:S04]  /*48f0*/  ISETP.NE.AND P0, PT, R37, RZ, PT ;  /* 0x000000ff2500720c */ /* 0x000fc80003f05270 */
[----:B------:R-:W-:-:S04]  /*4900*/  ISETP.GT.AND P0, PT, R3, RZ, !P0 ;  /* 0x000000ff0300720c */ /* 0x000fc80004704270 */
        /* <DEDUP_REMOVED lines=70> */
.L_x_510:
[----:B------:R-:W-:-:S04]  /*4d70*/  MOV R7, c[0x0][0x32c] ;  /* 0x0000cb0000077a02 */ /* 0x000fc80000000f00 */
[----:B------:R-:W-:-:S13]  /*4d80*/  ISETP.NE.AND P0, PT, R7, 0x1, PT ;  /* 0x000000010700780c */ /* 0x000fda0003f05270 */
[----:B------:R-:W-:-:S05]  /*4d90*/  @P0 IMAD.HI.U32 R7, R6, c[0x0][0x330], RZ ;  /* 0x0000cc0006070a27 */ /* 0x000fca00078e00ff */
[----:B------:R-:W-:Y:S02]  /*4da0*/  @P0 SHF.R.U32.HI R6, RZ, c[0x0][0x334], R7 ;  /* 0x0000cd00ff060a19 */ /* 0x000fe40000011607 */
.L_x_511:
[----:B------:R-:W-:Y:S05]  /*4db0*/  BSYNC B0 ;  /* 0x0000000000007941 */ /* 0x000fea0003800000 */
.L_x_509:
[----:B------:R-:W-:-:S05]  /*4dc0*/  IMAD R6, R6, c[0x0][0x32c], R36 ;  /* 0x0000cb0006067a24 */ /* 0x000fca00078e0224 */
[----:B------:R-:W-:Y:S02]  /*4dd0*/  IADD3 R7, R6, c[0x0][0x32c], RZ ;  /* 0x0000cb0006077a10 */ /* 0x000fe40007ffe0ff */
[----:B------:R-:W-:Y:S02]  /*4de0*/  IMNMX R3, R3, R6, !PT ;  /* 0x0000000603037217 */ /* 0x000fe40007800200 */
[----:B------:R-:W-:Y:S02]  /*4df0*/  IMNMX R5, R5, R7, PT ;  /* 0x0000000705057217 */ /* 0x000fe40003800200 */
.L_x_508:
        /* <DEDUP_REMOVED lines=94> */
[----:B-1----:R-:W-:Y:S02]  /*53e0*/  IMAD.IADD R5, R31, 0x1, R6 ;  /* 0x000000011f057824 */ /* 0x002fe400078e0206 */
[----:B------:R-:W-:Y:S02]  /*53f0*/  FSEL R197, R11, -INF , !P0 ;  /* 0xff8000000bc57808 */ /* 0x000fe40004000000 */
[----:B------:R-:W-:Y:S02]  /*5400*/  PLOP3.LUT P0, PT, PT, PT, UP1, 0x40, 0x0 ;  /* 0x000000000000781c */ /* 0x000fe40003f0e818 */
[----:B------:R-:W-:Y:S01]  /*5410*/  IMNMX R5, R5, R34, PT ;  /* 0x0000002205057217 */ /* 0x000fe20003800200 */
[----:B--2---:R-:W-:-:S04]  /*5420*/  FMUL.FTZ R3, R114, c[0x0][0x320] ;  /* 0x0000c80072037a20 */ /* 0x004fc80000410000 */
[----:B------:R1:W2:Y:S02]  /*5430*/  MUFU.TANH R26, R3 ;  /* 0x00000003001a7308 */ /* 0x0002a40000002400 */
[----:B-1----:R-:W-:-:S06]  /*5440*/  FMUL.FTZ R3, R115, c[0x0][0x320] ;  /* 0x0000c80073037a20 */ /* 0x002fcc0000410000 */
[----:B------:R1:W4:Y:S02]  /*5450*/  MUFU.TANH R94, R3 ;  /* 0x00000003005e7308 */ /* 0x0003240000002400 */
        /* <DEDUP_REMOVED lines=56> */
.L_x_514:
[----:B------:R-:W-:-:S04]  /*57e0*/  MOV R7, c[0x0][0x32c] ;  /* 0x0000cb0000077a02 */ /* 0x000fc80000000f00 */
[----:B------:R-:W-:-:S13]  /*57f0*/  ISETP.NE.AND P0, PT, R7, 0x1, PT ;  /* 0x000000010700780c */ /* 0x000fda0003f05270 */
[----:B------:R-:W-:-:S05]  /*5800*/  @P0 IMAD.HI.U32 R7, R6, c[0x0][0x330], RZ ;  /* 0x0000cc0006070a27 */ /* 0x000fca00078e00ff */
[----:B------:R-:W-:Y:S02]  /*5810*/  @P0 SHF.R.U32.HI R6, RZ, c[0x0][0x334], R7 ;  /* 0x0000cd00ff060a19 */ /* 0x000fe40000011607 */
.L_x_515:
[----:B------:R-:W-:Y:S05]  /*5820*/  BSYNC B0 ;  /* 0x0000000000007941 */ /* 0x000fea0003800000 */
.L_x_513:
[----:B------:R-:W-:-:S05]  /*5830*/  IMAD R6, R6, c[0x0][0x32c], R36 ;  /* 0x0000cb0006067a24 */ /* 0x000fca00078e0224 */
[----:B------:R-:W-:Y:S02]  /*5840*/  IADD3 R7, R6, c[0x0][0x32c], RZ ;  /* 0x0000cb0006077a10 */ /* 0x000fe40007ffe0ff */
[----:B------:R-:W-:Y:S02]  /*5850*/  IMNMX R3, R3, R6, !PT ;  /* 0x0000000603037217 */ /* 0x000fe40007800200 */
[----:B------:R-:W-:Y:S02]  /*5860*/  IMNMX R5, R5, R7, PT ;  /* 0x0000000705057217 */ /* 0x000fe40003800200 */
.L_x_512:
[----:B--234-:R-:W-:Y:S01]  /*5870*/  FMNMX.FTZ R72, R61, R64, !PT ;  /* 0x000000403d487209 */ /* 0x01cfe20007810000 */
[----:B------:R-:W-:Y:S01]  /*5880*/  IMAD.SHL.U32 R209, R0, 0x2, RZ ;  /* 0x0000000200d17824 */ /* 0x000fe200078e00ff */
[----:B------:R-:W-:Y:S01]  /*5890*/  ISETP.NE.AND P0, PT, R55, RZ, PT ;  /* 0x000000ff3700720c */ /* 0x000fe20003f05270 */
[----:B------:R-:W-:Y:S01]  /*58a0*/  STL [R1+0x4c], R217 ;  /* 0x00004cd901007387 */ /* 0x000fe20000100800 */
[----:B------:R-:W-:Y:S01]  /*58b0*/  FMNMX.FTZ R72, R65, R72, !PT ;  /* 0x0000004841487209 */ /* 0x000fe20007810000 */
[--C-:B------:R-:W-:Y:S01]  /*58c0*/  IMAD R210, R4, 0x2, R209.reuse ;  /* 0x0000000204d27824 */ /* 0x100fe200078e02d1 */
[----:B------:R-:W-:Y:S01]  /*58d0*/  ISETP.GT.AND P0, PT, R3, 0x1, !P0 ;  /* 0x000000010300780c */ /* 0x000fe20004704270 */
[----:B------:R-:W-:Y:S01]  /*58e0*/  IMAD R212, R2, 0x2, R209 ;  /* 0x0000000202d47824 */ /* 0x000fe200078e02d1 */
[----:B------:R-:W-:Y:S01]  /*58f0*/  FMNMX.FTZ R72, R76, R72, !PT ;  /* 0x000000484c487209 */ /* 0x000fe20007810000 */
[----:B------:R-:W-:Y:S01]  /*5900*/  STL [R1+0x48], R216 ;  /* 0x000048d801007387 */ /* 0x000fe20000100800 */
[----:B------:R-:W-:Y:S01]  /*5910*/  ISETP.LT.OR P0, PT, R5, 0x2, P0 ;  /* 0x000000020500780c */ /* 0x000fe20000701670 */
[----:B------:R-:W-:Y:S01]  /*5920*/  ULDC.64 UR4, c[0x0][0x2c8] ;  /* 0x0000b20000047ab9 */ /* 0x000fe20000000a00 */
[----:B------:R-:W-:Y:S01]  /*5930*/  FMNMX.FTZ R72, R84, R72, !PT ;  /* 0x0000004854487209 */ /* 0x000fe20007810000 */
[----:B------:R-:W-:Y:S01]  /*5940*/  STL [R1+0x44], R215 ;  /* 0x000044d701007387 */ /* 0x000fe20000100800 */
[----:B------:R-:W-:-:S02]  /*5950*/  FSEL R69, R13, -INF , !P0 ;  /* 0xff8000000d457808 */ /* 0x000fc40004000000 */
[----:B------:R-:W-:Y:S01]  /*5960*/  FMNMX.FTZ R72, R85, R72, !PT ;  /* 0x0000004855487209 */ /* 0x000fe20007810000 */
[----:B------:R-:W-:Y:S01]  /*5970*/  STL [R1+0x40], R214 ;  /* 0x000040d601007387 */ /* 0x000fe20000100800 */
[----:B------:R-:W-:Y:S02]  /*5980*/  ISETP.NE.AND P0, PT, R54, RZ, PT ;  /* 0x000000ff3600720c */ /* 0x000fe40003f05270 */
[----:B------:R-:W-:Y:S01]  /*5990*/  FMNMX.FTZ R72, R93, R72, !PT ;  /* 0x000000485d487209 */ /* 0x000fe20007810000 */
[----:B------:R-:W-:Y:S01]  /*59a0*/  STL [R1+0x3c], R213 ;  /* 0x00003cd501007387 */ /* 0x000fe20000100800 */
[----:B------:R-:W-:Y:S02]  /*59b0*/  ISETP.GT.AND P0, PT, R3, 0x8, !P0 ;  /* 0x000000080300780c */ /* 0x000fe40004704270 */
[----:B------:R-:W-:Y:S01]  /*59c0*/  FMNMX.FTZ R72, R96, R72, !PT ;  /* 0x0000004860487209 */ /* 0x000fe20007810000 */
[----:B------:R-:W-:Y:S01]  /*59d0*/  LDSM.16.MT88.4 R80, [R210+0x100] ;  /* 0x00010000d250783b */ /* 0x000fe20000004200 */
[----:B------:R-:W-:-:S02]  /*59e0*/  ISETP.LT.OR P0, PT, R5, 0x9, P0 ;  /* 0x000000090500780c */ /* 0x000fc40000701670 */
[----:B------:R-:W-:Y:S01]  /*59f0*/  FMNMX.FTZ R72, R105, R72, !PT ;  /* 0x0000004869487209 */ /* 0x000fe20007810000 */
[----:B------:R-:W-:Y:S01]  /*5a00*/  STL [R1+0x38], R208 ;  /* 0x000038d001007387 */ /* 0x000fe20000100800 */
[----:B------:R-:W-:Y:S02]  /*5a10*/  FSEL R73, R20, -INF , !P0 ;  /* 0xff80000014497808 */ /* 0x000fe40004000000 */
[----:B------:R-:W-:Y:S01]  /*5a20*/  FMNMX.FTZ R72, R106, R72, !PT ;  /* 0x000000486a487209 */ /* 0x000fe20007810000 */
[----:B------:R-:W-:Y:S01]  /*5a30*/  LDSM.16.MT88.4 R128, [R212+0x1100] ;  /* 0x00110000d480783b */ /* 0x000fe20000004200 */
[----:B------:R-:W-:Y:S02]  /*5a40*/  ISETP.NE.AND P0, PT, R53, RZ, PT ;  /* 0x000000ff3500720c */ /* 0x000fe40003f05270 */
[----:B------:R-:W-:Y:S01]  /*5a50*/  FMNMX.FTZ R72, R107, R72, !PT ;  /* 0x000000486b487209 */ /* 0x000fe20007810000 */
[----:B------:R-:W-:Y:S01]  /*5a60*/  LDSM.16.MT88.4 R120, [R209+0x1100] ;  /* 0x00110000d178783b */ /* 0x000fe20000004200 */
[----:B------:R-:W-:-:S02]  /*5a70*/  ISETP.GT.AND P0, PT, R3, 0x9, !P0 ;  /* 0x000000090300780c */ /* 0x000fc40004704270 */
[----:B------:R-:W-:Y:S01]  /*5a80*/  FMNMX.FTZ R72, R108, R72, !PT ;  /* 0x000000486c487209 */ /* 0x000fe20007810000 */
[----:B------:R-:W-:Y:S01]  /*5a90*/  LDSM.16.MT88.4 R132, [R210+0x1100] ;  /* 0x00110000d284783b */ /* 0x000fe20000004200 */
[----:B------:R-:W-:Y:S02]  /*5aa0*/  ISETP.LT.OR P0, PT, R5, 0xa, P0 ;  /* 0x0000000a0500780c */ /* 0x000fe40000701670 */
[----:B------:R-:W-:Y:S02]  /*5ab0*/  FMNMX.FTZ R72, R148, R72, !PT ;  /* 0x0000004894487209 */ /* 0x000fe40007810000 */
[----:B------:R-:W-:Y:S02]  /*5ac0*/  FSEL R74, R19, -INF , !P0 ;  /* 0xff800000134a7808 */ /* 0x000fe40004000000 */
[----:B------:R-:W-:Y:S02]  /*5ad0*/  FMNMX.FTZ R72, R149, R72, !PT ;  /* 0x0000004895487209 */ /* 0x000fe40007810000 */
[----:B------:R-:W-:-:S02]  /*5ae0*/  ISETP.NE.AND P0, PT, R52, RZ, PT ;  /* 0x000000ff3400720c */ /* 0x000fc40003f05270 */
[----:B------:R-:W-:Y:S01]  /*5af0*/  FMNMX.FTZ R72, R150, R72, !PT ;  /* 0x0000004896487209 */ /* 0x000fe20007810000 */
[----:B------:R-:W-:Y:S01]  /*5b00*/  LDSM.16.MT88.4 R52, [R209+0x100] ;  /* 0x00010000d134783b */ /* 0x000fe20000004200 */
[----:B------:R-:W-:Y:S02]  /*5b10*/  ISETP.GT.AND P0, PT, R3, 0x10, !P0 ;  /* 0x000000100300780c */ /* 0x000fe40004704270 */
[----:B------:R-:W-:Y:S02]  /*5b20*/  FMNMX.FTZ R72, R151, R72, !PT ;  /* 0x0000004897487209 */ /* 0x000fe40007810000 */
[----:B------:R-:W-:Y:S02]  /*5b30*/  ISETP.LT.OR P0, PT, R5, 0x11, P0 ;  /* 0x000000110500780c */ /* 0x000fe40000701670 */
[----:B------:R-:W-:Y:S02]  /*5b40*/  FMNMX.FTZ R72, R156, R72, !PT ;  /* 0x000000489c487209 */ /* 0x000fe40007810000 */
[----:B------:R-:W-:-:S02]  /*5b50*/  FSEL R124, R18, -INF , !P0 ;  /* 0xff800000127c7808 */ /* 0x000fc40004000000 */
[----:B------:R-:W-:Y:S02]  /*5b60*/  FMNMX.FTZ R72, R158, R72, !PT ;  /* 0x000000489e487209 */ /* 0x000fe40007810000 */
[----:B------:R-:W-:Y:S02]  /*5b70*/  ISETP.NE.AND P0, PT, R51, RZ, PT ;  /* 0x000000ff3300720c */ /* 0x000fe40003f05270 */
[----:B------:R-:W-:Y:S02]  /*5b80*/  FMNMX.FTZ R72, R157, R72, !PT ;  /* 0x000000489d487209 */ /* 0x000fe40007810000 */
[----:B------:R-:W-:Y:S02]  /*5b90*/  ISETP.GT.AND P0, PT, R3, 0x11, !P0 ;  /* 0x000000110300780c */ /* 0x000fe40004704270 */
[----:B------:R-:W-:Y:S02]  /*5ba0*/  FMNMX.FTZ R72, R184, R72, !PT ;  /* 0x00000048b8487209 */ /* 0x000fe40007810000 */
[----:B------:R-:W-:-:S02]  /*5bb0*/  ISETP.LT.OR P0, PT, R5, 0x12, P0 ;  /* 0x000000120500780c */ /* 0x000fc40000701670 */
[----:B------:R-:W-:Y:S02]  /*5bc0*/  FMNMX.FTZ R72, R227, R72, !PT ;  /* 0x00000048e3487209 */ /* 0x000fe40007810000 */
[----:B------:R-:W-:Y:S02]  /*5bd0*/  FSEL R125, R17, -INF , !P0 ;  /* 0xff800000117d7808 */ /* 0x000fe40004000000 */
[----:B------:R-:W-:Y:S02]  /*5be0*/  FMNMX.FTZ R72, R203, R72, !PT ;  /* 0x00000048cb487209 */ /* 0x000fe40007810000 */
[----:B------:R-:W-:Y:S02]  /*5bf0*/  ISETP.NE.AND P0, PT, R50, RZ, PT ;  /* 0x000000ff3200720c */ /* 0x000fe40003f05270 */
[----:B------:R-:W-:Y:S02]  /*5c00*/  FMNMX.FTZ R72, R202, R72, !PT ;  /* 0x00000048ca487209 */ /* 0x000fe40007810000 */
[----:B------:R-:W-:-:S02]  /*5c10*/  ISETP.GT.AND P0, PT, R3, 0x18, !P0 ;  /* 0x000000180300780c */ /* 0x000fc40004704270 */
[----:B------:R-:W-:Y:S02]  /*5c20*/  FMNMX.FTZ R72, R201, R72, !PT ;  /* 0x00000048c9487209 */ /* 0x000fe40007810000 */
[----:B------:R-:W-:Y:S02]  /*5c30*/  ISETP.LT.OR P0, PT, R5, 0x19, P0 ;  /* 0x000000190500780c */ /* 0x000fe40000701670 */
[----:B------:R-:W-:Y:S01]  /*5c40*/  ISETP.GT.AND P6, PT, R3, 0x50, !P6 ;  /* 0x000000500300780c */ /* 0x000fe200077c4270 */
[----:B------:R-:W1:Y:S01]  /*5c50*/  SHFL.BFLY PT, R6, R72, 0x2, 0x1f ;  /* 0x0c401f0048067f89 */ /* 0x000e6200000e0000 */
[----:B------:R-:W-:Y:S02]  /*5c60*/  FSEL R126, R8, -INF , !P0 ;  /* 0xff800000087e7808 */ /* 0x000fe40004000000 */
[----:B------:R-:W-:Y:S02]  /*5c70*/  ISETP.NE.AND P0, PT, R49, RZ, PT ;  /* 0x000000ff3100720c */ /* 0x000fe40003f05270 */
[----:B------:R-:W-:-:S02]  /*5c80*/  ISETP.GT.AND P5, PT, R3, 0x51, !P5 ;  /* 0x000000510300780c */ /* 0x000fc40006fa4270 */
[C---:B------:R-:W-:Y:S02]  /*5c90*/  ISETP.GT.AND P0, PT, R3.reuse, 0x19, !P0 ;  /* 0x000000190300780c */ /* 0x040fe40004704270 */
[----:B------:R-:W-:Y:S02]  /*5ca0*/  ISETP.GT.AND P2, PT, R3, 0x58, !P2 ;  /* 0x000000580300780c */ /* 0x000fe40005744270 */
[----:B------:R-:W-:Y:S02]  /*5cb0*/  ISETP.LT.OR P0, PT, R5, 0x1a, P0 ;  /* 0x0000001a0500780c */ /* 0x000fe40000701670 */
[----:B------:R-:W-:Y:S02]  /*5cc0*/  ISETP.GT.AND P1, PT, R3, 0x59, !P1 ;  /* 0x000000590300780c */ /* 0x000fe40004f24270 */
[----:B------:R-:W-:Y:S02]  /*5cd0*/  FSEL R127, R27, -INF , !P0 ;  /* 0xff8000001b7f7808 */ /* 0x000fe40004000000 */
[----:B------:R-:W-:-:S02]  /*5ce0*/  ISETP.NE.AND P0, PT, R48, RZ, PT ;  /* 0x000000ff3000720c */ /* 0x000fc40003f05270 */
[----:B------:R-:W-:Y:S02]  /*5cf0*/  LEA R211, R2, R210, 0x1 ;  /* 0x000000d202d37211 */ /* 0x000fe400078e08ff */
[----:B------:R-:W-:Y:S02]  /*5d00*/  ISETP.GT.AND P0, PT, R3, 0x20, !P0 ;  /* 0x000000200300780c */ /* 0x000fe40004704270 */
[C---:B------:R-:W-:Y:S01]  /*5d10*/  ISETP.LT.OR P6, PT, R5.reuse, 0x51, P6 ;  /* 0x000000510500780c */ /* 0x040fe200037c1670 */
[----:B------:R-:W-:Y:S01]  /*5d20*/  LDSM.16.MT88.4 R88, [R211+0x100] ;  /* 0x00010000d358783b */ /* 0x000fe20000004200 */
[----:B-1----:R-:W-:Y:S02]  /*5d30*/  FMNMX.FTZ R72, R72, R6, !PT ;  /* 0x0000000648487209 */ /* 0x002fe40007810000 */
[C---:B------:R-:W-:Y:S01]  /*5d40*/  ISETP.LT.OR P0, PT, R5.reuse, 0x21, P0 ;  /* 0x000000210500780c */ /* 0x040fe20000701670 */
[----:B------:R-:W-:Y:S01]  /*5d50*/  LDSM.16.MT88.4 R136, [R211+0x1100] ;  /* 0x00110000d388783b */ /* 0x000fe20000004200 */
[----:B------:R-:W-:-:S02]  /*5d60*/  ISETP.LT.OR P5, PT, R5, 0x52, P5 ;  /* 0x000000520500780c */ /* 0x000fc40002fa1670 */
[----:B------:R-:W-:Y:S01]  /*5d70*/  FSEL R152, R25, -INF , !P0 ;  /* 0xff80000019987808 */ /* 0x000fe20004000000 */
[----:B------:R-:W1:Y:S01]  /*5d80*/  SHFL.BFLY PT, R6, R72, 0x1, 0x1f ;  /* 0x0c201f0048067f89 */ /* 0x000e6200000e0000 */
[----:B------:R-:W-:Y:S02]  /*5d90*/  ISETP.NE.AND P0, PT, R47, RZ, PT ;  /* 0x000000ff2f00720c */ /* 0x000fe40003f05270 */
[----:B------:R-:W-:Y:S02]  /*5da0*/  FSEL R163, R67, -INF , !P6 ;  /* 0xff80000043a37808 */ /* 0x000fe40007000000 */
[----:B------:R-:W-:Y:S02]  /*5db0*/  ISETP.GT.AND P0, PT, R3, 0x21, !P0 ;  /* 0x000000210300780c */ /* 0x000fe40004704270 */
[C---:B------:R-:W-:Y:S02]  /*5dc0*/  ISETP.LT.OR P2, PT, R5.reuse, 0x59, P2 ;  /* 0x000000590500780c */ /* 0x040fe40001741670 */
[----:B------:R-:W-:-:S02]  /*5dd0*/  ISETP.LT.OR P0, PT, R5, 0x22, P0 ;  /* 0x000000220500780c */ /* 0x000fc40000701670 */
[----:B------:R-:W-:Y:S02]  /*5de0*/  FSEL R168, R97, -INF , !P5 ;  /* 0xff80000061a87808 */ /* 0x000fe40006800000 */
[----:B------:R-:W-:Y:S02]  /*5df0*/  FSEL R153, R24, -INF , !P0 ;  /* 0xff80000018997808 */ /* 0x000fe40004000000 */
[----:B------:R-:W-:Y:S02]  /*5e00*/  ISETP.NE.AND P0, PT, R46, RZ, PT ;  /* 0x000000ff2e00720c */ /* 0x000fe40003f05270 */
[----:B------:R-:W-:Y:S02]  /*5e10*/  ISETP.LT.OR P1, PT, R5, 0x5a, P1 ;  /* 0x0000005a0500780c */ /* 0x000fe40000f21670 */
[----:B------:R-:W-:Y:S02]  /*5e20*/  ISETP.GT.AND P0, PT, R3, 0x28, !P0 ;  /* 0x000000280300780c */ /* 0x000fe40004704270 */
[----:B------:R-:W-:-:S02]  /*5e30*/  FSEL R169, R103, -INF , !P2 ;  /* 0xff80000067a97808 */ /* 0x000fc40005000000 */
[----:B------:R-:W-:Y:S02]  /*5e40*/  ISETP.LT.OR P0, PT, R5, 0x29, P0 ;  /* 0x000000290500780c */ /* 0x000fe40000701670 */
[----:B-1----:R-:W-:Y:S02]  /*5e50*/  FMNMX.FTZ R72, R72, R6, !PT ;  /* 0x0000000648487209 */ /* 0x002fe40007810000 */
[----:B------:R-:W-:Y:S02]  /*5e60*/  FMNMX.FTZ R6, R57, R58, !PT ;  /* 0x0000003a39067209 */ /* 0x000fe40007810000 */
[----:B------:R-:W-:Y:S01]  /*5e70*/  FSEL R154, R12, -INF , !P0 ;  /* 0xff8000000c9a7808 */ /* 0x000fe20004000000 */
[----:B------:R-:W-:Y:S01]  /*5e80*/  FMUL.FTZ R7, R72, c[0x0][0x2d0] ;  /* 0x0000b40048077a20 */ /* 0x000fe20000410000 */
[----:B------:R-:W-:Y:S02]  /*5e90*/  FMNMX.FTZ R6, R59, R6, !PT ;  /* 0x000000063b067209 */ /* 0x000fe40007810000 */
[----:B------:R-:W-:-:S02]  /*5ea0*/  ISETP.NE.AND P0, PT, R45, RZ, PT ;  /* 0x000000ff2d00720c */ /* 0x000fc40003f05270 */
[----:B------:R-:W-:Y:S02]  /*5eb0*/  FMNMX.FTZ R6, R60, R6, !PT ;  /* 0x000000063c067209 */ /* 0x000fe40007810000 */
        /* <DEDUP_REMOVED lines=13> */
[----:B------:R-:W-:Y:S02]  /*5f90*/  ISETP.NE.AND P0, PT, R43, RZ, PT ;  /* 0x000000ff2b00720c */ /* 0x000fe40003f05270 */
[----:B------:R-:W-:Y:S02]  /*5fa0*/  FMNMX.FTZ R6, R102, R6, !PT ;  /* 0x0000000666067209 */ /* 0x000fe40007810000 */
[----:B------:R-:W-:Y:S02]  /*5fb0*/  ISETP.GT.AND P0, PT, R3, 0x31, !P0 ;  /* 0x000000310300780c */ /* 0x000fe40004704270 */
[----:B------:R-:W-:-:S02]  /*5fc0*/  FMNMX.FTZ R6, R104, R6, !PT ;  /* 0x0000000668067209 */ /* 0x000fc40007810000 */
[----:B------:R-:W-:Y:S02]  /*5fd0*/  ISETP.LT.OR P0, PT, R5, 0x32, P0 ;  /* 0x000000320500780c */ /* 0x000fe40000701670 */
[----:B------:R-:W-:Y:S02]  /*5fe0*/  FMNMX.FTZ R6, R144, R6, !PT ;  /* 0x0000000690067209 */ /* 0x000fe40007810000 */
[----:B------:R-:W-:Y:S02]  /*5ff0*/  FSEL R174, R22, -INF , !P0 ;  /* 0xff80000016ae7808 */ /* 0x000fe40004000000 */
[----:B------:R-:W-:Y:S02]  /*6000*/  FMNMX.FTZ R6, R146, R6, !PT ;  /* 0x0000000692067209 */ /* 0x000fe40007810000 */
[----:B------:R-:W-:Y:S02]  /*6010*/  ISETP.NE.AND P0, PT, R42, RZ, PT ;  /* 0x000000ff2a00720c */ /* 0x000fe40003f05270 */
[----:B------:R-:W-:-:S02]  /*6020*/  FMNMX.FTZ R6, R145, R6, !PT ;  /* 0x0000000691067209 */ /* 0x000fc40007810000 */
[----:B------:R-:W-:Y:S02]  /*6030*/  ISETP.GT.AND P0, PT, R3, 0x38, !P0 ;  /* 0x000000380300780c */ /* 0x000fe40004704270 */
[----:B------:R-:W-:Y:S02]  /*6040*/  FMNMX.FTZ R6, R147, R6, !PT ;  /* 0x0000000693067209 */ /* 0x000fe40007810000 */
[----:B------:R-:W-:Y:S02]  /*6050*/  ISETP.LT.OR P0, PT, R5, 0x39, P0 ;  /* 0x000000390500780c */ /* 0x000fe40000701670 */
[----:B------:R-:W-:Y:S02]  /*6060*/  FMNMX.FTZ R6, R166, R6, !PT ;  /* 0x00000006a6067209 */ /* 0x000fe40007810000 */
[----:B------:R-:W-:Y:S02]  /*6070*/  FSEL R175, R10, -INF , !P0 ;  /* 0xff8000000aaf7808 */ /* 0x000fe40004000000 */
[----:B------:R-:W-:-:S02]  /*6080*/  ISETP.NE.AND P0, PT, R41, RZ, PT ;  /* 0x000000ff2900720c */ /* 0x000fc40003f05270 */
[----:B------:R-:W-:Y:S02]  /*6090*/  FMNMX.FTZ R6, R167, R6, !PT ;  /* 0x00000006a7067209 */ /* 0x000fe40007810000 */
[----:B------:R-:W-:Y:S02]  /*60a0*/  ISETP.GT.AND P0, PT, R3, 0x39, !P0 ;  /* 0x000000390300780c */ /* 0x000fe40004704270 */
[----:B------:R-:W-:Y:S02]  /*60b0*/  FMNMX.FTZ R6, R171, R6, !PT ;  /* 0x00000006ab067209 */ /* 0x000fe40007810000 */
[----:B------:R-:W-:Y:S02]  /*60c0*/  ISETP.LT.OR P0, PT, R5, 0x3a, P0 ;  /* 0x0000003a0500780c */ /* 0x000fe40000701670 */
[----:B------:R-:W-:Y:S02]  /*60d0*/  FMNMX.FTZ R6, R172, R6, !PT ;  /* 0x00000006ac067209 */ /* 0x000fe40007810000 */
[----:B------:R-:W-:-:S02]  /*60e0*/  FSEL R176, R9, -INF , !P0 ;  /* 0xff80000009b07808 */ /* 0x000fc40004000000 */
[----:B------:R-:W-:Y:S02]  /*60f0*/  ISETP.NE.AND P0, PT, R40, RZ, PT ;  /* 0x000000ff2800720c */ /* 0x000fe40003f05270 */
[----:B------:R-:W-:Y:S02]  /*6100*/  FMNMX.FTZ R6, R192, R6, !PT ;  /* 0x00000006c0067209 */ /* 0x000fe40007810000 */
[----:B------:R-:W-:Y:S02]  /*6110*/  ISETP.GT.AND P0, PT, R3, 0x40, !P0 ;  /* 0x000000400300780c */ /* 0x000fe40004704270 */
[----:B------:R-:W-:Y:S02]  /*6120*/  FMNMX.FTZ R6, R187, R6, !PT ;  /* 0x00000006bb067209 */ /* 0x000fe40007810000 */
[----:B------:R-:W-:Y:S02]  /*6130*/  ISETP.LT.OR P0, PT, R5, 0x41, P0 ;  /* 0x000000410500780c */ /* 0x000fe40000701670 */
[----:B------:R-:W-:-:S02]  /*6140*/  FMNMX.FTZ R6, R186, R6, !PT ;  /* 0x00000006ba067209 */ /* 0x000fc40007810000 */
[----:B------:R-:W-:Y:S02]  /*6150*/  FSEL R183, R16, -INF , !P0 ;  /* 0xff80000010b77808 */ /* 0x000fe40004000000 */
[----:B------:R-:W-:Y:S02]  /*6160*/  ISETP.NE.AND P0, PT, R39, RZ, PT ;  /* 0x000000ff2700720c */ /* 0x000fe40003f05270 */
[----:B------:R-:W-:Y:S02]  /*6170*/  FMNMX.FTZ R6, R185, R6, !PT ;  /* 0x00000006b9067209 */ /* 0x000fe40007810000 */
[----:B------:R-:W-:Y:S02]  /*6180*/  ISETP.GT.AND P0, PT, R3, 0x41, !P0 ;  /* 0x000000410300780c */ /* 0x000fe40004704270 */
[----:B------:R-:W-:Y:S01]  /*6190*/  FSEL R170, R101, -INF , !P1 ;  /* 0xff80000065aa7808 */ /* 0x000fe20004800000 */
[----:B------:R-:W1:Y:S01]  /*61a0*/  SHFL.BFLY PT, R8, R6, 0x2, 0x1f ;  /* 0x0c401f0006087f89 */ /* 0x000e6200000e0000 */
[----:B------:R-:W-:-:S04]  /*61b0*/  ISETP.LT.OR P0, PT, R5, 0x42, P0 ;  /* 0x000000420500780c */ /* 0x000fc80000701670 */
[----:B------:R-:W-:Y:S02]  /*61c0*/  FSEL R182, R15, -INF , !P0 ;  /* 0xff8000000fb67808 */ /* 0x000fe40004000000 */
[----:B------:R-:W-:-:S04]  /*61d0*/  ISETP.NE.AND P0, PT, R38, RZ, PT ;  /* 0x000000ff2600720c */ /* 0x000fc80003f05270 */
[----:B------:R-:W-:-:S04]  /*61e0*/  ISETP.GT.AND P0, PT, R3, 0x48, !P0 ;  /* 0x000000480300780c */ /* 0x000fc80004704270 */
[----:B------:R-:W-:-:S04]  /*61f0*/  ISETP.LT.OR P0, PT, R5, 0x49, P0 ;  /* 0x000000490500780c */ /* 0x000fc80000701670 */
[----:B------:R-:W-:Y:S02]  /*6200*/  FSEL R181, R26, -INF , !P0 ;  /* 0xff8000001ab57808 */ /* 0x000fe40004000000 */
[----:B------:R-:W-:Y:S02]  /*6210*/  ISETP.NE.AND P0, PT, R37, RZ, PT ;  /* 0x000000ff2500720c */ /* 0x000fe40003f05270 */
[----:B-1----:R-:W-:Y:S02]  /*6220*/  FMNMX.FTZ R6, R6, R8, !PT ;  /* 0x0000000806067209 */ /* 0x002fe40007810000 */
[----:B------:R-:W-:-:S03]  /*6230*/  ISETP.GT.AND P0, PT, R3, RZ, !P0 ;  /* 0x000000ff0300720c */ /* 0x000fc60004704270 */
[----:B------:R-:W1:Y:S01]  /*6240*/  SHFL.BFLY PT, R71, R6, 0x1, 0x1f ;  /* 0x0c201f0006477f89 */ /* 0x000e6200000e0000 */
[----:B------:R-:W-:-:S04]  /*6250*/  ISETP.LT.OR P0, PT, R5, 0x1, P0 ;  /* 0x000000010500780c */ /* 0x000fc80000701670 */
[----:B------:R-:W-:Y:S02]  /*6260*/  FSEL R68, R14, -INF , !P0 ;  /* 0xff8000000e447808 */ /* 0x000fe40004000000 */
[----:B------:R-:W-:-:S04]  /*6270*/  FSETP.NEU.FTZ.AND P0, PT, R72, -INF , PT ;  /* 0xff8000004800780b */ /* 0x000fc80003f1d000 */
[----:B------:R-:W-:-:S05]  /*6280*/  FSEL R7, R7, RZ, P0 ;  /* 0x000000ff07077208 */ /* 0x000fca0000000000 */
[--C-:B------:R-:W-:Y:S02]  /*6290*/  FFMA.FTZ R8, R61, c[0x0][0x2d0], -R7.reuse ;  /* 0x0000b4003d087a23 */ /* 0x100fe40000010807 */
[----:B------:R-:W-:Y:S02]  /*62a0*/  FFMA.FTZ R9, R65, c[0x0][0x2d0], -R7 ;  /* 0x0000b40041097a23 */ /* 0x000fe40000010807 */
[----:B------:R2:W-:Y:S01]  /*62b0*/  MUFU.EX2 R207, R8 ;  /* 0x0000000800cf7308 */ /* 0x0005e20000000800 */
[----:B-1----:R-:W-:-:S04]  /*62c0*/  FMNMX.FTZ R71, R6, R71, !PT ;  /* 0x0000004706477209 */ /* 0x002fc80007810000 */
[C---:B------:R-:W-:Y:S01]  /*62d0*/  FSETP.NEU.FTZ.AND P0, PT, R71.reuse, -INF , PT ;  /* 0xff8000004700780b */ /* 0x040fe20003f1d000 */
[----:B------:R-:W-:Y:S02]  /*62e0*/  FMUL.FTZ R6, R71, c[0x0][0x2d0] ;  /* 0x0000b40047067a20 */ /* 0x000fe40000410000 */
[----:B------:R1:W-:Y:S03]  /*62f0*/  MUFU.EX2 R213, R9 ;  /* 0x0000000900d57308 */ /* 0x0003e60000000800 */
[----:B------:R-:W-:Y:S01]  /*6300*/  FSEL R6, R6, RZ, P0 ;  /* 0x000000ff06067208 */ /* 0x000fe20000000000 */
[----:B--2---:R-:W-:Y:S01]  /*6310*/  FFMA.FTZ R8, R64, c[0x0][0x2d0], -R7 ;  /* 0x0000b40040087a23 */ /* 0x004fe20000010807 */
[----:B------:R-:W-:-:S03]  /*6320*/  ISETP.NE.AND P0, PT, R56, RZ, PT ;  /* 0x000000ff3800720c */ /* 0x000fc60003f05270 */
[----:B------:R-:W-:Y:S01]  /*6330*/  FFMA.FTZ R4, R60, c[0x0][0x2d0], -R6 ;  /* 0x0000b4003c047a23 */ /* 0x000fe20000010806 */
[----:B------:R2:W-:Y:S01]  /*6340*/  MUFU.EX2 R205, R8 ;  /* 0x0000000800cd7308 */ /* 0x0005e20000000800 */
[----:B------:R-:W-:-:S04]  /*6350*/  ISETP.GT.AND P0, PT, R3, 0x49, !P0 ;  /* 0x000000490300780c */ /* 0x000fc80004704270 */
[----:B------:R-:W-:Y:S01]  /*6360*/  ISETP.LT.OR P0, PT, R5, 0x4a, P0 ;  /* 0x0000004a0500780c */ /* 0x000fe20000701670 */
[----:B-1----:R-:W-:Y:S02]  /*6370*/  FFMA.FTZ R9, R76, c[0x0][0x2d0], -R7 ;  /* 0x0000b4004c097a23 */ /* 0x002fe40000010807 */
[----:B------:R-:W-:Y:S01]  /*6380*/  MUFU.EX2 R239, R4 ;  /* 0x0000000400ef7308 */ /* 0x000fe20000000800 */
[----:B------:R-:W-:Y:S01]  /*6390*/  FSEL R160, R94, -INF , !P0 ;  /* 0xff8000005ea07808 */ /* 0x000fe20004000000 */
[----:B------:R-:W1:Y:S01]  /*63a0*/  LDSM.16.MT88.4 R76, [R212+0x100] ;  /* 0x00010000d44c783b */ /* 0x000e620000004200 */
[----:B--2---:R-:W-:-:S05]  /*63b0*/  FMNMX.FTZ R8, R75, R92, !PT ;  /* 0x0000005c4b087209 */ /* 0x004fca0007810000 */
[----:B------:R2:W3:Y:S01]  /*63c0*/  MUFU.EX2 R236, R9 ;  /* 0x0000000900ec7308 */ /* 0x0004e20000000800 */
[----:B------:R-:W-:-:S04]  /*63d0*/  FMNMX.FTZ R8, R98, R8, !PT ;  /* 0x0000000862087209 */ /* 0x000fc80007810000 */
[----:B------:R-:W-:-:S04]  /*63e0*/  FMNMX.FTZ R8, R100, R8, !PT ;  /* 0x0000000864087209 */ /* 0x000fc80007810000 */
[----:B------:R-:W-:-:S04]  /*63f0*/  FMNMX.FTZ R8, R140, R8, !PT ;  /* 0x000000088c087209 */ /* 0x000fc80007810000 */
[----:B------:R-:W-:Y:S01]  /*6400*/  FMNMX.FTZ R3, R141, R8, !PT ;  /* 0x000000088d037209 */ /* 0x000fe20007810000 */
[--C-:B--2---:R-:W-:Y:S01]  /*6410*/  FFMA.FTZ R9, R57, c[0x0][0x2d0], -R6.reuse ;  /* 0x0000b40039097a23 */ /* 0x104fe20000010806 */
[----:B------:R-:W-:Y:S02]  /*6420*/  FMNMX.FTZ R8, R68, R69, !PT ;  /* 0x0000004544087209 */ /* 0x000fe40007810000 */
[----:B------:R-:W-:Y:S01]  /*6430*/  FMNMX.FTZ R0, R142, R3, !PT ;  /* 0x000000038e007209 */ /* 0x000fe20007810000 */
[----:B------:R-:W-:Y:S01]  /*6440*/  MUFU.EX2 R244, R9 ;  /* 0x0000000900f47308 */ /* 0x000fe20000000800 */
[----:B------:R-:W-:Y:S01]  /*6450*/  FMNMX.FTZ R3, R73, R8, !PT ;  /* 0x0000000849037209 */ /* 0x000fe20007810000 */
[----:B------:R-:W-:Y:S01]  /*6460*/  FFMA.FTZ R8, R58, c[0x0][0x2d0], -R6 ;  /* 0x0000b4003a087a23 */ /* 0x000fe20000010806 */
[----:B------:R-:W-:Y:S02]  /*6470*/  FMNMX.FTZ R0, R143, R0, !PT ;  /* 0x000000008f007209 */ /* 0x000fe40007810000 */
[----:B------:R-:W-:-:S02]  /*6480*/  FMNMX.FTZ R3, R74, R3, !PT ;  /* 0x000000034a037209 */ /* 0x000fc40007810000 */
[----:B------:R-:W-:Y:S01]  /*6490*/  FMNMX.FTZ R0, R161, R0, !PT ;  /* 0x00000000a1007209 */ /* 0x000fe20007810000 */
[----:B------:R2:W4:Y:S01]  /*64a0*/  MUFU.EX2 R243, R8 ;  /* 0x0000000800f37308 */ /* 0x0005220000000800 */
[----:B------:R-:W-:Y:S02]  /*64b0*/  FMNMX.FTZ R3, R124, R3, !PT ;  /* 0x000000037c037209 */ /* 0x000fe40007810000 */
[----:B------:R-:W-:Y:S02]  /*64c0*/  FMNMX.FTZ R0, R162, R0, !PT ;  /* 0x00000000a2007209 */ /* 0x000fe40007810000 */
[----:B------:R-:W-:Y:S02]  /*64d0*/  FMNMX.FTZ R3, R125, R3, !PT ;  /* 0x000000037d037209 */ /* 0x000fe40007810000 */
[----:B------:R-:W-:Y:S02]  /*64e0*/  FMNMX.FTZ R0, R164, R0, !PT ;  /* 0x00000000a4007209 */ /* 0x000fe40007810000 */
[----:B------:R-:W-:-:S02]  /*64f0*/  FMNMX.FTZ R3, R126, R3, !PT ;  /* 0x000000037e037209 */ /* 0x000fc40007810000 */
[----:B------:R-:W-:Y:S02]  /*6500*/  FMNMX.FTZ R0, R165, R0, !PT ;  /* 0x00000000a5007209 */ /* 0x000fe40007810000 */
[----:B------:R-:W-:Y:S01]  /*6510*/  FMNMX.FTZ R2, R127, R3, !PT ;  /* 0x000000037f027209 */ /* 0x000fe20007810000 */
[----:B------:R-:W-:Y:S01]  /*6520*/  FFMA.FTZ R3, R84, c[0x0][0x2d0], -R7 ;  /* 0x0000b40054037a23 */ /* 0x000fe20000010807 */
[----:B------:R-:W-:Y:S01]  /*6530*/  FMNMX.FTZ R0, R179, R0, !PT ;  /* 0x00000000b3007209 */ /* 0x000fe20007810000 */
[----:B--2---:R-:W-:Y:S01]  /*6540*/  FFMA.FTZ R8, R59, c[0x0][0x2d0], -R6 ;  /* 0x0000b4003b087a23 */ /* 0x004fe20000010806 */
[----:B------:R-:W-:Y:S01]  /*6550*/  FMNMX.FTZ R2, R152, R2, !PT ;  /* 0x0000000298027209 */ /* 0x000fe20007810000 */
[----:B------:R2:W-:Y:S01]  /*6560*/  MUFU.EX2 R198, R3 ;  /* 0x0000000300c67308 */ /* 0x0005e20000000800 */
[----:B------:R-:W-:Y:S01]  /*6570*/  FMNMX.FTZ R0, R178, R0, !PT ;  /* 0x00000000b2007209 */ /* 0x000fe20007810000 */
[----:B------:R-:W-:Y:S01]  /*6580*/  LDSM.16.MT88.4 R56, [R211+0x900] ;  /* 0x00090000d338783b */ /* 0x000fe20000004200 */
[----:B------:R-:W-:-:S02]  /*6590*/  FMNMX.FTZ R2, R153, R2, !PT ;  /* 0x0000000299027209 */ /* 0x000fc40007810000 */
[----:B------:R-:W-:Y:S02]  /*65a0*/  FMNMX.FTZ R0, R177, R0, !PT ;  /* 0x00000000b1007209 */ /* 0x000fe40007810000 */
[----:B---3--:R-:W-:Y:S01]  /*65b0*/  F2FP.PACK_AB R10, R236, R213 ;  /* 0x000000d5ec0a723e */ /* 0x008fe200000000ff */
[----:B------:R3:W1:Y:S01]  /*65c0*/  MUFU.EX2 R208, R8 ;  /* 0x0000000800d07308 */ /* 0x0006620000000800 */
[----:B----4-:R-:W-:Y:S02]  /*65d0*/  F2FP.PACK_AB R9, R243, R244 ;  /* 0x000000f4f309723e */ /* 0x010fe400000000ff */
[----:B--2---:R-:W-:Y:S02]  /*65e0*/  FMNMX.FTZ R3, R154, R2, !PT ;  /* 0x000000029a037209 */ /* 0x004fe40007810000 */
[----:B------:R-:W-:Y:S01]  /*65f0*/  FMNMX.FTZ R2, R180, R0, !PT ;  /* 0x00000000b4027209 */ /* 0x000fe20007810000 */
[----:B------:R-:W-:Y:S01]  /*6600*/  FFMA.FTZ R0, R85, c[0x0][0x2d0], -R7 ;  /* 0x0000b40055007a23 */ /* 0x000fe20000010807 */
[----:B------:R-:W-:Y:S01]  /*6610*/  FMNMX.FTZ R3, R155, R3, !PT ;  /* 0x000000039b037209 */ /* 0x000fe20007810000 */
[----:B------:R-:W-:Y:S01]  /*6620*/  LDSM.16.MT88.4 R84, [R209+0x900] ;  /* 0x00090000d154783b */ /* 0x000fe20000004200 */
[----:B------:R-:W-:Y:S01]  /*6630*/  FMNMX.FTZ R2, R188, R2, !PT ;  /* 0x00000002bc027209 */ /* 0x000fe20007810000 */
[----:B------:R2:W4:Y:S01]  /*6640*/  MUFU.EX2 R242, R0 ;  /* 0x0000000000f27308 */ /* 0x0005220000000800 */
[----:B------:R-:W-:-:S02]  /*6650*/  FMNMX.FTZ R3, R173, R3, !PT ;  /* 0x00000003ad037209 */ /* 0x000fc40007810000 */
[----:B------:R-:W-:Y:S02]  /*6660*/  FMNMX.FTZ R2, R189, R2, !PT ;  /* 0x00000002bd027209 */ /* 0x000fe40007810000 */
[----:B------:R-:W-:Y:S02]  /*6670*/  FMNMX.FTZ R3, R174, R3, !PT ;  /* 0x00000003ae037209 */ /* 0x000fe40007810000 */
[----:B---3--:R-:W-:Y:S02]  /*6680*/  F2FP.PACK_AB R8, R205, R207 ;  /* 0x000000cfcd08723e */ /* 0x008fe400000000ff */
[----:B------:R-:W-:Y:S02]  /*6690*/  FMNMX.FTZ R3, R175, R3, !PT ;  /* 0x00000003af037209 */ /* 0x000fe40007810000 */
[----:B-1----:R-:W-:Y:S02]  /*66a0*/  F2FP.PACK_AB R11, R239, R208 ;  /* 0x000000d0ef0b723e */ /* 0x002fe400000000ff */
[----:B------:R-:W-:Y:S01]  /*66b0*/  FMNMX.FTZ R3, R176, R3, !PT ;  /* 0x00000003b0037209 */ /* 0x000fe20007810000 */
[----:B--2---:R-:W-:-:S03]  /*66c0*/  FFMA.FTZ R0, R93, c[0x0][0x2d0], -R7 ;  /* 0x0000b4005d007a23 */ /* 0x004fc60000010807 */
[----:B------:R-:W-:Y:S01]  /*66d0*/  FMNMX.FTZ R3, R183, R3, !PT ;  /* 0x00000003b7037209 */ /* 0x000fe20007810000 */
[----:B------:R-:W-:Y:S01]  /*66e0*/  HMMA.16816.F32 R32, R8, R52, RZ ;  /* 0x000000340820723c */ /* 0x000fe200000018ff */
[----:B----4-:R-:W-:Y:S01]  /*66f0*/  F2FP.PACK_AB R12, R242, R198 ;  /* 0x000000c6f20c723e */ /* 0x010fe200000000ff */
[----:B------:R1:W-:Y:S01]  /*6700*/  MUFU.EX2 R245, R0 ;  /* 0x0000000000f57308 */ /* 0x0003e20000000800 */
[----:B------:R-:W-:-:S04]  /*6710*/  FMNMX.FTZ R3, R182, R3, !PT ;  /* 0x00000003b6037209 */ /* 0x000fc80007810000 */
[----:B------:R-:W-:Y:S01]  /*6720*/  FMNMX.FTZ R3, R181, R3, !PT ;  /* 0x00000003b5037209 */ /* 0x000fe20007810000 */
[----:B------:R-:W-:Y:S03]  /*6730*/  HMMA.16816.F32 R28, R8, R76, RZ ;  /* 0x0000004c081c723c */ /* 0x000fe600000018ff */
[----:B------:R-:W-:-:S04]  /*6740*/  FMNMX.FTZ R3, R160, R3, !PT ;  /* 0x00000003a0037209 */ /* 0x000fc80007810000 */
[----:B------:R-:W-:Y:S01]  /*6750*/  FMNMX.FTZ R3, R163, R3, !PT ;  /* 0x00000003a3037209 */ /* 0x000fe20007810000 */
[C---:B------:R-:W-:Y:S01]  /*6760*/  HMMA.16816.F32 R24, R8.reuse, R80, RZ ;  /* 0x000000500818723c */ /* 0x040fe200000018ff */
[----:B-1----:R-:W-:Y:S01]  /*6770*/  FMNMX.FTZ R0, R193, R2, !PT ;  /* 0x00000002c1007209 */ /* 0x002fe20007810000 */
[----:B------:R-:W-:Y:S01]  /*6780*/  FFMA.FTZ R2, R96, c[0x0][0x2d0], -R7 ;  /* 0x0000b40060027a23 */ /* 0x000fe20000010807 */
[----:B------:R-:W-:Y:S02]  /*6790*/  FMNMX.FTZ R3, R168, R3, !PT ;  /* 0x00000003a8037209 */ /* 0x000fe40007810000 */
[----:B------:R-:W-:Y:S01]  /*67a0*/  FMNMX.FTZ R0, R194, R0, !PT ;  /* 0x00000000c2007209 */ /* 0x000fe20007810000 */
[----:B------:R1:W2:Y:S01]  /*67b0*/  MUFU.EX2 R237, R2 ;  /* 0x0000000200ed7308 */ /* 0x0002a20000000800 */
[----:B------:R-:W-:Y:S01]  /*67c0*/  FMNMX.FTZ R3, R169, R3, !PT ;  /* 0x00000003a9037209 */ /* 0x000fe20007810000 */
[----:B------:R-:W-:Y:S01]  /*67d0*/  HMMA.16816.F32 R16, R8, R88, RZ ;  /* 0x000000580810723c */ /* 0x000fe200000018ff */
[----:B------:R-:W-:-:S02]  /*67e0*/  FMNMX.FTZ R0, R195, R0, !PT ;  /* 0x00000000c3007209 */ /* 0x000fc40007810000 */
[----:B------:R-:W-:Y:S02]  /*67f0*/  FMNMX.FTZ R3, R170, R3, !PT ;  /* 0x00000003aa037209 */ /* 0x000fe40007810000 */
[----:B------:R-:W-:-:S03]  /*6800*/  FMNMX.FTZ R0, R196, R0, !PT ;  /* 0x00000000c4007209 */ /* 0x000fc60007810000 */
[----:B------:R-:W3:Y:S01]  /*6810*/  SHFL.BFLY PT, R5, R3, 0x2, 0x1f ;  /* 0x0c401f0003057f89 */ /* 0x000ee200000e0000 */
[----:B------:R-:W-:Y:S01]  /*6820*/  FMNMX.FTZ R0, R200, R0, !PT ;  /* 0x00000000c8007209 */ /* 0x000fe20007810000 */
[----:B------:R-:W-:Y:S03]  /*6830*/  HMMA.16816.F32 R20, R8, R54, RZ ;  /* 0x000000360814723c */ /* 0x000fe600000018ff */
[----:B------:R-:W-:Y:S01]  /*6840*/  FMNMX.FTZ R0, R197, R0, !PT ;  /* 0x00000000c5007209 */ /* 0x000fe20007810000 */
[----:B-1----:R-:W-:Y:S01]  /*6850*/  FFMA.FTZ R2, R62, c[0x0][0x2d0], -R6 ;  /* 0x0000b4003e027a23 */ /* 0x002fe20000010806 */
[----:B--2---:R-:W-:-:S03]  /*6860*/  F2FP.PACK_AB R14, R237, R245 ;  /* 0x000000f5ed0e723e */ /* 0x004fc600000000ff */
[----:B------:R-:W1:Y:S01]  /*6870*/  SHFL.BFLY PT, R4, R0, 0x2, 0x1f ;  /* 0x0c401f0000047f89 */ /* 0x000e6200000e0000 */
[----:B------:R2:W-:Y:S01]  /*6880*/  MUFU.EX2 R199, R2 ;  /* 0x0000000200c77308 */ /* 0x0005e20000000800 */
[C---:B------:R-:W-:Y:S08]  /*6890*/  HMMA.16816.F32 R36, R8.reuse, R78, RZ ;  /* 0x0000004e0824723c */ /* 0x040ff000000018ff */
[----:B------:R-:W-:Y:S01]  /*68a0*/  HMMA.16816.F32 R40, R8, R82, RZ ;  /* 0x000000520828723c */ /* 0x000fe200000018ff */
[----:B---3--:R-:W-:Y:S01]  /*68b0*/  FMNMX.FTZ R3, R3, R5, !PT ;  /* 0x0000000503037209 */ /* 0x008fe20007810000 */
[----:B--2---:R-:W-:-:S06]  /*68c0*/  FFMA.FTZ R2, R63, c[0x0][0x2d0], -R6 ;  /* 0x0000b4003f027a23 */ /* 0x004fcc0000010806 */
[----:B------:R-:W-:Y:S01]  /*68d0*/  HMMA.16816.F32 R8, R8, R90, RZ ;  /* 0x0000005a0808723c */ /* 0x000fe200000018ff */
[----:B------:R-:W2:Y:S01]  /*68e0*/  SHFL.BFLY PT, R5, R3, 0x1, 0x1f ;  /* 0x0c201f0003057f89 */ /* 0x000ea200000e0000 */
[----:B------:R3:W4:Y:S03]  /*68f0*/  MUFU.EX2 R232, R2 ;  /* 0x0000000200e87308 */ /* 0x0007260000000800 */
[----:B------:R-:W-:Y:S01]  /*6900*/  LDSM.16.MT88.4 R60, [R210+0x900] ;  /* 0x00090000d23c783b */ /* 0x000fe20000004200 */
[----:B-1----:R-:W-:-:S05]  /*6910*/  FMNMX.FTZ R0, R0, R4, !PT ;  /* 0x0000000400007209 */ /* 0x002fca0007810000 */
[----:B------:R-:W1:Y:S01]  /*6920*/  SHFL.BFLY PT, R4, R0, 0x1, 0x1f ;  /* 0x0c201f0000047f89 */ /* 0x000e6200000e0000 */
[--C-:B---3--:R-:W-:Y:S01]  /*6930*/  FFMA.FTZ R2, R66, c[0x0][0x2d0], -R6.reuse ;  /* 0x0000b40042027a23 */ /* 0x108fe20000010806 */
[----:B----4-:R-:W-:Y:S02]  /*6940*/  F2FP.PACK_AB R13, R232, R199 ;  /* 0x000000c7e80d723e */ /* 0x010fe400000000ff */
[----:B------:R-:W3:Y:S01]  /*6950*/  LDSM.16.MT88.4 R64, [R212+0x900] ;  /* 0x00090000d440783b */ /* 0x000ee20000004200 */
[----:B------:R4:W-:Y:S01]  /*6960*/  MUFU.EX2 R116, R2 ;  /* 0x0000000200747308 */ /* 0x0009e20000000800 */
[----:B--2---:R-:W-:Y:S01]  /*6970*/  FMNMX.FTZ R3, R5, R3, !PT ;  /* 0x0000000305037209 */ /* 0x004fe20007810000 */
[--C-:B----4-:R-:W-:Y:S01]  /*6980*/  FFMA.FTZ R2, R70, c[0x0][0x2d0], -R6.reuse ;  /* 0x0000b40046027a23 */ /* 0x110fe20000010806 */
[----:B-1----:R-:W-:Y:S01]  /*6990*/  FMNMX.FTZ R70, R0, R4, !PT ;  /* 0x0000000400467209 */ /* 0x002fe20007810000 */
[----:B------:R-:W-:-:S04]  /*69a0*/  FFMA.FTZ R0, R102, c[0x0][0x2d0], -R6 ;  /* 0x0000b40066007a23 */ /* 0x000fc80000010806 */
[----:B------:R1:W2:Y:S01]  /*69b0*/  MUFU.EX2 R204, R2 ;  /* 0x0000000200cc7308 */ /* 0x0002a20000000800 */
[----:B------:R-:W-:-:S07]  /*69c0*/  FSETP.NEU.FTZ.AND P0, PT, R70, -INF , PT ;  /* 0xff8000004600780b */ /* 0x000fce0003f1d000 */
[----:B------:R4:W-:Y:S01]  /*69d0*/  MUFU.EX2 R206, R0 ;  /* 0x0000000000ce7308 */ /* 0x0009e20000000800 */
[----:B-1----:R-:W-:Y:S01]  /*69e0*/  FFMA.FTZ R2, R105, c[0x0][0x2d0], -R7 ;  /* 0x0000b40069027a23 */ /* 0x002fe20000010807 */
[----:B--2---:R-:W-:-:S06]  /*69f0*/  F2FP.PACK_AB R15, R204, R116 ;  /* 0x00000074cc0f723e */ /* 0x004fcc00000000ff */
[----:B------:R1:W-:Y:S01]  /*6a00*/  MUFU.EX2 R241, R2 ;  /* 0x0000000200f17308 */ /* 0x0003e20000000800 */
[----:B----4-:R-:W-:Y:S01]  /*6a10*/  FFMA.FTZ R0, R104, c[0x0][0x2d0], -R6 ;  /* 0x0000b40068007a23 */ /* 0x010fe20000010806 */
[C---:B------:R-:W-:Y:S06]  /*6a20*/  HMMA.16816.F32 R48, R12.reuse, R84, R32 ;  /* 0x000000540c30723c */ /* 0x040fec0000001820 */
[----:B------:R-:W-:Y:S02]  /*6a30*/  MUFU.EX2 R234, R0 ;  /* 0x0000000000ea7308 */ /* 0x000fe40000000800 */
[----:B---3--:R-:W-:Y:S01]  /*6a40*/  HMMA.16816.F32 R44, R12, R64, R28 ;  /* 0x000000400c2c723c */ /* 0x008fe2000000181c */
[----:B-1----:R-:W-:-:S05]  /*6a50*/  FFMA.FTZ R2, R106, c[0x0][0x2d0], -R7 ;  /* 0x0000b4006a027a23 */ /* 0x002fca0000010807 */
[----:B------:R1:W2:Y:S02]  /*6a60*/  MUFU.EX2 R191, R2 ;  /* 0x0000000200bf7308 */ /* 0x0002a40000000800 */
[C---:B------:R-:W-:Y:S08]  /*6a70*/  HMMA.16816.F32 R32, R12.reuse, R60, R24 ;  /* 0x0000003c0c20723c */ /* 0x040ff00000001818 */
[----:B------:R-:W-:Y:S01]  /*6a80*/  HMMA.16816.F32 R28, R12, R56, R16 ;  /* 0x000000380c1c723c */ /* 0x000fe20000001810 */
[----:B-1----:R-:W-:-:S07]  /*6a90*/  FFMA.FTZ R2, R107, c[0x0][0x2d0], -R7 ;  /* 0x0000b4006b027a23 */ /* 0x002fce0000010807 */
[C---:B------:R-:W-:Y:S01]  /*6aa0*/  HMMA.16816.F32 R24, R12.reuse, R86, R20 ;  /* 0x000000560c18723c */ /* 0x040fe20000001814 */
[----:B------:R1:W-:Y:S07]  /*6ab0*/  MUFU.EX2 R109, R2 ;  /* 0x00000002006d7308 */ /* 0x0003ee0000000800 */
[C---:B------:R-:W-:Y:S08]  /*6ac0*/  HMMA.16816.F32 R20, R12.reuse, R66, R36 ;  /* 0x000000420c14723c */ /* 0x040ff00000001824 */
[----:B------:R-:W-:Y:S01]  /*6ad0*/  HMMA.16816.F32 R16, R12, R62, R40 ;  /* 0x0000003e0c10723c */ /* 0x000fe20000001828 */
[----:B-1----:R-:W-:-:S04]  /*6ae0*/  FFMA.FTZ R2, R108, c[0x0][0x2d0], -R7 ;  /* 0x0000b4006c027a23 */ /* 0x002fc80000010807 */
[----:B------:R1:W-:Y:S03]  /*6af0*/  MUFU.EX2 R231, R2 ;  /* 0x0000000200e77308 */ /* 0x0003e60000000800 */
[----:B------:R-:W-:Y:S07]  /*6b00*/  HMMA.16816.F32 R12, R12, R58, R8 ;  /* 0x0000003a0c0c723c */ /* 0x000fee0000001808 */
[----:B--2---:R-:W-:-:S02]  /*6b10*/  F2FP.PACK_AB R8, R191, R241 ;  /* 0x000000f1bf08723e */ /* 0x004fc400000000ff */
[----:B------:R-:W-:Y:S01]  /*6b20*/  F2FP.PACK_AB R11, R234, R206 ;  /* 0x000000ceea0b723e */ /* 0x000fe200000000ff */
[----:B-1----:R-:W-:-:S04]  /*6b30*/  FFMA.FTZ R2, R95, c[0x0][0x2d0], -R6 ;  /* 0x0000b4005f027a23 */ /* 0x002fc80000010806 */
[----:B------:R1:W-:Y:S02]  /*6b40*/  MUFU.EX2 R240, R2 ;  /* 0x0000000200f07308 */ /* 0x0003e40000000800 */
[----:B-1----:R-:W-:-:S06]  /*6b50*/  FFMA.FTZ R2, R99, c[0x0][0x2d0], -R6 ;  /* 0x0000b40063027a23 */ /* 0x002fcc0000010806 */
[----:B------:R1:W2:Y:S02]  /*6b60*/  MUFU.EX2 R190, R2 ;  /* 0x0000000200be7308 */ /* 0x0002a40000000800 */
[----:B-1----:R-:W-:Y:S01]  /*6b70*/  FMUL.FTZ R2, R70, c[0x0][0x2d0] ;  /* 0x0000b40046027a20 */ /* 0x002fe20000410000 */
[----:B--2---:R-:W-:-:S04]  /*6b80*/  F2FP.PACK_AB R9, R190, R240 ;  /* 0x000000f0be09723e */ /* 0x004fc800000000ff */
[----:B------:R-:W-:Y:S02]  /*6b90*/  FSEL R2, R2, RZ, P0 ;  /* 0x000000ff02027208 */ /* 0x000fe40000000000 */
[----:B------:R-:W-:-:S03]  /*6ba0*/  FSETP.NEU.FTZ.AND P0, PT, R3, -INF , PT ;  /* 0xff8000000300780b */ /* 0x000fc60003f1d000 */
[--C-:B------:R-:W-:Y:S02]  /*6bb0*/  FFMA.FTZ R0, R75, c[0x0][0x2d0], -R2.reuse ;  /* 0x0000b4004b007a23 */ /* 0x100fe40000010802 */
[----:B------:R-:W-:Y:S02]  /*6bc0*/  FFMA.FTZ R4, R100, c[0x0][0x2d0], -R2 ;  /* 0x0000b40064047a23 */ /* 0x000fe40000010802 */
[----:B------:R1:W-:Y:S01]  /*6bd0*/  MUFU.EX2 R214, R0 ;  /* 0x0000000000d67308 */ /* 0x0003e20000000800 */
[----:B------:R-:W-:-:S05]  /*6be0*/  IMAD.MOV.U32 R75, RZ, RZ, R109 ;  /* 0x000000ffff4b7224 */ /* 0x000fca00078e006d */
[----:B------:R-:W-:Y:S02]  /*6bf0*/  F2FP.PACK_AB R10, R231, R75 ;  /* 0x0000004be70a723e */ /* 0x000fe400000000ff */
[----:B------:R-:W-:Y:S05]  /*6c00*/  MUFU.EX2 R159, R4 ;  /* 0x00000004009f7308 */ /* 0x000fea0000000800 */
[----:B------:R-:W-:Y:S01]  /*6c10*/  HMMA.16816.F32 R108, R8, R128, R44 ;  /* 0x00000080086c723c */ /* 0x000fe2000000182c */
[----:B-1----:R-:W-:-:S04]  /*6c20*/  FFMA.FTZ R0, R92, c[0x0][0x2d0], -R2 ;  /* 0x0000b4005c007a23 */ /* 0x002fc80000010802 */
[----:B------:R1:W2:Y:S03]  /*6c30*/  MUFU.EX2 R215, R0 ;  /* 0x0000000000d77308 */ /* 0x0002a60000000800 */
[C---:B------:R-:W-:Y:S08]  /*6c40*/  HMMA.16816.F32 R104, R8.reuse, R120, R48 ;  /* 0x000000780868723c */ /* 0x040ff00000001830 */
[----:B------:R-:W-:Y:S01]  /*6c50*/  HMMA.16816.F32 R112, R8, R132, R32 ;  /* 0x000000840870723c */ /* 0x000fe20000001820 */
[----:B-1----:R-:W-:-:S07]  /*6c60*/  FFMA.FTZ R0, R98, c[0x0][0x2d0], -R2 ;  /* 0x0000b40062007a23 */ /* 0x002fce0000010802 */
[C---:B------:R-:W-:Y:S01]  /*6c70*/  HMMA.16816.F32 R44, R8.reuse, R122, R24 ;  /* 0x0000007a082c723c */ /* 0x040fe20000001818 */
[----:B------:R1:W3:Y:S07]  /*6c80*/  MUFU.EX2 R235, R0 ;  /* 0x0000000000eb7308 */ /* 0x0002ee0000000800 */
[C---:B------:R-:W-:Y:S08]  /*6c90*/  HMMA.16816.F32 R92, R8.reuse, R130, R20 ;  /* 0x00000082085c723c */ /* 0x040ff00000001814 */
[----:B------:R-:W-:Y:S01]  /*6ca0*/  HMMA.16816.F32 R96, R8, R134, R16 ;  /* 0x000000860860723c */ /* 0x000fe20000001810 */
[----:B-1----:R-:W-:-:S05]  /*6cb0*/  FMUL.FTZ R0, R3, c[0x0][0x2d0] ;  /* 0x0000b40003007a20 */ /* 0x002fca0000410000 */
[----:B------:R-:W-:Y:S02]  /*6cc0*/  FSEL R0, R0, RZ, P0 ;  /* 0x000000ff00007208 */ /* 0x000fe40000000000 */
[----:B------:R-:W-:Y:S03]  /*6cd0*/  HMMA.16816.F32 R100, R8, R138, R12 ;  /* 0x0000008a0864723c */ /* 0x000fe6000000180c */
[----:B------:R-:W-:-:S04]  /*6ce0*/  FFMA.FTZ R4, R68, c[0x0][0x2d0], -R0 ;  /* 0x0000b40044047a23 */ /* 0x000fc80000010800 */
[----:B------:R1:W-:Y:S02]  /*6cf0*/  MUFU.EX2 R238, R4 ;  /* 0x0000000400ee7308 */ /* 0x0003e40000000800 */
[----:B-1----:R-:W-:Y:S02]  /*6d00*/  FFMA.FTZ R4, R69, c[0x0][0x2d0], -R0 ;  /* 0x0000b40045047a23 */ /* 0x002fe40000010800 */
[----:B------:R-:W-:-:S04]  /*6d10*/  IMAD.MOV.U32 R69, RZ, RZ, R116 ;  /* 0x000000ffff457224 */ /* 0x000fc800078e0074 */
[----:B------:R1:W4:Y:S01]  /*6d20*/  MUFU.EX2 R217, R4 ;  /* 0x0000000400d97308 */ /* 0x0003220000000800 */
[----:B------:R-:W-:Y:S07]  /*6d30*/  HMMA.16816.F32 R116, R8, R136, R28 ;  /* 0x000000880874723c */ /* 0x000fee000000181c */
[----:B--2---:R-:W-:Y:S02]  /*6d40*/  F2FP.PACK_AB R8, R215, R214 ;  /* 0x000000d6d708723e */ /* 0x004fe400000000ff */
[----:B---3--:R-:W-:Y:S01]  /*6d50*/  F2FP.PACK_AB R10, R159, R235 ;  /* 0x000000eb9f0a723e */ /* 0x008fe200000000ff */
[----:B-1----:R-:W-:Y:S01]  /*6d60*/  FFMA.FTZ R4, R73, c[0x0][0x2d0], -R0 ;  /* 0x0000b40049047a23 */ /* 0x002fe20000010800 */
[----:B----4-:R-:W-:-:S03]  /*6d70*/  F2FP.PACK_AB R9, R217, R238 ;  /* 0x000000eed909723e */ /* 0x010fc600000000ff */
[----:B------:R1:W-:Y:S02]  /*6d80*/  MUFU.EX2 R230, R4 ;  /* 0x0000000400e67308 */ /* 0x0003e40000000800 */
[----:B-1----:R-:W-:Y:S02]  /*6d90*/  FFMA.FTZ R4, R74, c[0x0][0x2d0], -R0 ;  /* 0x0000b4004a047a23 */ /* 0x002fe40000010800 */
[----:B------:R-:W-:-:S04]  /*6da0*/  IMAD.MOV.U32 R74, RZ, RZ, R236 ;  /* 0x000000ffff4a7224 */ /* 0x000fc800078e00ec */
[----:B------:R1:W2:Y:S02]  /*6db0*/  MUFU.EX2 R68, R4 ;  /* 0x0000000400447308 */ /* 0x0002a40000000800 */
[----:B-1----:R-:W-:Y:S01]  /*6dc0*/  FFMA.FTZ R4, R140, c[0x0][0x2d0], -R2 ;  /* 0x0000b4008c047a23 */ /* 0x002fe20000010802 */
[----:B--2---:R-:W-:-:S05]  /*6dd0*/  F2FP.PACK_AB R11, R68, R230 ;  /* 0x000000e6440b723e */ /* 0x004fca00000000ff */
[----:B------:R1:W-:Y:S02]  /*6de0*/  MUFU.EX2 R216, R4 ;  /* 0x0000000400d87308 */ /* 0x0003e40000000800 */
[C---:B------:R-:W-:Y:S07]  /*6df0*/  HMMA.16816.F32 R16, R8.reuse, R80, RZ ;  /* 0x000000500810723c */ /* 0x040fee00000018ff */
[----:B------:R-:W-:Y:S01]  /*6e00*/  MOV R80, R245 ;  /* 0x000000f500507202 */ /* 0x000fe20000000f00 */
[----:B------:R-:W-:Y:S01]  /*6e10*/  HMMA.16816.F32 R28, R8, R52, RZ ;  /* 0x00000034081c723c */ /* 0x000fe200000018ff */
[----:B-1----:R-:W-:-:S04]  /*6e20*/  FFMA.FTZ R4, R141, c[0x0][0x2d0], -R2 ;  /* 0x0000b4008d047a23 */ /* 0x002fc80000010802 */
[----:B------:R1:W-:Y:S03]  /*6e30*/  MUFU.EX2 R252, R4 ;  /* 0x0000000400fc7308 */ /* 0x0003e60000000800 */
[C---:B------:R-:W-:Y:S07]  /*6e40*/  HMMA.16816.F32 R32, R8.reuse, R82, RZ ;  /* 0x000000520820723c */ /* 0x040fee00000018ff */
[----:B------:R-:W-:Y:S01]  /*6e50*/  IMAD.MOV.U32 R82, RZ, RZ, R243 ;  /* 0x000000ffff527224 */ /* 0x000fe200078e00f3 */
[----:B------:R-:W-:Y:S01]  /*6e60*/  HMMA.16816.F32 R40, R8, R54, RZ ;  /* 0x000000360828723c */ /* 0x000fe200000018ff */
[----:B------:R-:W2:Y:S01]  /*6e70*/  LDSM.16.MT88.4 R52, [R209+0x1900] ;  /* 0x00190000d134783b */ /* 0x000ea20000004200 */
[----:B-1----:R-:W-:-:S06]  /*6e80*/  FFMA.FTZ R4, R142, c[0x0][0x2d0], -R2 ;  /* 0x0000b4008e047a23 */ /* 0x002fcc0000010802 */
[C---:B------:R-:W-:Y:S01]  /*6e90*/  HMMA.16816.F32 R24, R8.reuse, R76, RZ ;  /* 0x0000004c0818723c */ /* 0x040fe200000018ff */
[----:B------:R1:W3:Y:S07]  /*6ea0*/  MUFU.EX2 R5, R4 ;  /* 0x0000000400057308 */ /* 0x0002ee0000000800 */
[C---:B------:R-:W-:Y:S08]  /*6eb0*/  HMMA.16816.F32 R36, R8.reuse, R78, RZ ;  /* 0x0000004e0824723c */ /* 0x040ff000000018ff */
[----:B------:R-:W-:Y:S01]  /*6ec0*/  HMMA.16816.F32 R12, R8, R88, RZ ;  /* 0x00000058080c723c */ /* 0x000fe200000018ff */
[----:B-1----:R-:W-:-:S02]  /*6ed0*/  FFMA.FTZ R4, R143, c[0x0][0x2d0], -R2 ;  /* 0x0000b4008f047a23 */ /* 0x002fc40000010802 */
[----:B---3--:R-:W-:Y:S02]  /*6ee0*/  IMAD.MOV.U32 R83, RZ, RZ, R5 ;  /* 0x000000ffff537224 */ /* 0x008fe400078e0005 */
[----:B------:R1:W3:Y:S03]  /*6ef0*/  MUFU.EX2 R236, R4 ;  /* 0x0000000400ec7308 */ /* 0x0002e60000000800 */
[----:B------:R-:W-:Y:S01]  /*6f00*/  HMMA.16816.F32 R20, R8, R90, RZ ;  /* 0x0000005a0814723c */ /* 0x000fe200000018ff */
[----:B------:R-:W-:-:S06]  /*6f10*/  IMAD.MOV.U32 R5, RZ, RZ, R244 ;  /* 0x000000ffff057224 */ /* 0x000fcc00078e00f4 */
[----:B------:R-:W-:Y:S01]  /*6f20*/  F2FP.PACK_AB R8, R252, R216 ;  /* 0x000000d8fc08723e */ /* 0x000fe200000000ff */
        /* <DEDUP_REMOVED lines=11> */
[----:B---3--:R-:W-:-:S05]  /*6fe0*/  F2FP.PACK_AB R11, R250, R251 ;  /* 0x000000fbfa0b723e */ /* 0x008fca00000000ff */
[----:B------:R1:W-:Y:S02]  /*6ff0*/  MUFU.EX2 R81, R4 ;  /* 0x0000000400517308 */ /* 0x0003e40000000800 */
[C---:B------:R-:W-:Y:S07]  /*7000*/  HMMA.16816.F32 R76, R8.reuse, R84, R28 ;  /* 0x00000054084c723c */ /* 0x040fee000000181c */
[----:B------:R-:W-:Y:S01]  /*7010*/  IMAD.MOV.U32 R31, RZ, RZ, R241 ;  /* 0x000000ffff1f7224 */ /* 0x000fe200078e00f1 */
[----:B------:R-:W-:Y:S01]  /*7020*/  HMMA.16816.F32 R140, R8, R60, R16 ;  /* 0x0000003c088c723c */ /* 0x000fe20000001810 */
[----:B------:R-:W-:Y:S01]  /*7030*/  MOV R30, R159 ;  /* 0x0000009f001e7202 */ /* 0x000fe20000000f00 */
[----:B------:R-:W-:-:S02]  /*7040*/  IMAD.MOV.U32 R29, RZ, RZ, R240 ;  /* 0x000000ffff1d7224 */ /* 0x000fc400078e00f0 */
[----:B-1----:R-:W-:-:S03]  /*7050*/  FFMA.FTZ R4, R149, c[0x0][0x2d0], -R7 ;  /* 0x0000b40095047a23 */ /* 0x002fc60000010807 */
[----:B------:R-:W-:Y:S01]  /*7060*/  IMAD.MOV.U32 R19, RZ, RZ, R242 ;  /* 0x000000ffff137224 */ /* 0x000fe200078e00f2 */
[----:B------:R1:W-:Y:S01]  /*7070*/  MUFU.EX2 R73, R4 ;  /* 0x0000000400497308 */ /* 0x0003e20000000800 */
[C---:B------:R-:W-:Y:S08]  /*7080*/  HMMA.16816.F32 R124, R8.reuse, R64, R24 ;  /* 0x00000040087c723c */ /* 0x040ff00000001818 */
[----:B------:R-:W-:Y:S01]  /*7090*/  HMMA.16816.F32 R84, R8, R86, R40 ;  /* 0x000000560854723c */ /* 0x000fe20000001828 */
[----:B-1----:R-:W-:-:S07]  /*70a0*/  FFMA.FTZ R4, R150, c[0x0][0x2d0], -R7 ;  /* 0x0000b40096047a23 */ /* 0x002fce0000010807 */
[C---:B------:R-:W-:Y:S01]  /*70b0*/  HMMA.16816.F32 R64, R8.reuse, R66, R36 ;  /* 0x000000420840723c */ /* 0x040fe20000001824 */
[----:B------:R1:W3:Y:S07]  /*70c0*/  MUFU.EX2 R48, R4 ;  /* 0x0000000400307308 */ /* 0x0002ee0000000800 */
[----:B------:R-:W-:Y:S01]  /*70d0*/  HMMA.16816.F32 R88, R8, R62, R32 ;  /* 0x0000003e0858723c */ /* 0x000fe20000001820 */
[----:B------:R-:W-:Y:S01]  /*70e0*/  LDSM.16.MT88.4 R60, [R209+0x2100] ;  /* 0x00210000d13c783b */ /* 0x000fe20000004200 */
[----:B-1----:R-:W-:Y:S01]  /*70f0*/  FFMA.FTZ R4, R151, c[0x0][0x2d0], -R7 ;  /* 0x0000b40097047a23 */ /* 0x002fe20000010807 */
[----:B---3--:R-:W-:-:S05]  /*7100*/  MOV R18, R48 ;  /* 0x0000003000127202 */ /* 0x008fca0000000f00 */
[----:B------:R-:W-:Y:S01]  /*7110*/  HMMA.16816.F32 R148, R8, R56, R12 ;  /* 0x000000380894723c */ /* 0x000fe2000000180c */
[----:B------:R-:W-:Y:S01]  /*7120*/  LDSM.16.MT88.4 R48, [R212+0x1900] ;  /* 0x00190000d430783b */ /* 0x000fe20000004200 */
[----:B------:R1:W-:Y:S02]  /*7130*/  MUFU.EX2 R249, R4 ;  /* 0x0000000400f97308 */ /* 0x0003e40000000800 */
[----:B-1----:R-:W-:-:S06]  /*7140*/  FFMA.FTZ R4, R156, c[0x0][0x2d0], -R7 ;  /* 0x0000b4009c047a23 */ /* 0x002fcc0000010807 */
[----:B------:R1:W-:Y:S02]  /*7150*/  MUFU.EX2 R246, R4 ;  /* 0x0000000400f67308 */ /* 0x0003e40000000800 */
[----:B-1----:R-:W-:-:S06]  /*7160*/  FFMA.FTZ R4, R144, c[0x0][0x2d0], -R6 ;  /* 0x0000b40090047a23 */ /* 0x002fcc0000010806 */
[----:B------:R1:W-:Y:S02]  /*7170*/  MUFU.EX2 R245, R4 ;  /* 0x0000000400f57308 */ /* 0x0003e40000000800 */
[----:B-1----:R-:W-:-:S06]  /*7180*/  FFMA.FTZ R4, R146, c[0x0][0x2d0], -R6 ;  /* 0x0000b40092047a23 */ /* 0x002fcc0000010806 */
[----:B------:R1:W3:Y:S02]  /*7190*/  MUFU.EX2 R244, R4 ;  /* 0x0000000400f47308 */ /* 0x0002e40000000800 */
[----:B-1----:R-:W-:-:S06]  /*71a0*/  FFMA.FTZ R4, R145, c[0x0][0x2d0], -R6 ;  /* 0x0000b40091047a23 */ /* 0x002fcc0000010806 */
[----:B------:R1:W-:Y:S02]  /*71b0*/  MUFU.EX2 R241, R4 ;  /* 0x0000000400f17308 */ /* 0x0003e40000000800 */
[----:B-1----:R-:W-:Y:S02]  /*71c0*/  FFMA.FTZ R4, R147, c[0x0][0x2d0], -R6 ;  /* 0x0000b40093047a23 */ /* 0x002fe40000010806 */
[----:B------:R-:W1:Y:S04]  /*71d0*/  LDSM.16.MT88.4 R144, [R210+0x1900] ;  /* 0x00190000d290783b */ /* 0x000e680000004200 */
[----:B------:R4:W1:Y:S02]  /*71e0*/  MUFU.EX2 R243, R4 ;  /* 0x0000000400f37308 */ /* 0x0008640000000800 */
[----:B----4-:R-:W-:-:S06]  /*71f0*/  FFMA.FTZ R4, R158, c[0x0][0x2d0], -R7 ;  /* 0x0000b4009e047a23 */ /* 0x010fcc0000010807 */
[----:B------:R4:W1:Y:S02]  /*7200*/  MUFU.EX2 R242, R4 ;  /* 0x0000000400f27308 */ /* 0x0008640000000800 */
[----:B----4-:R-:W-:Y:S02]  /*7210*/  FFMA.FTZ R4, R157, c[0x0][0x2d0], -R7 ;  /* 0x0000b4009d047a23 */ /* 0x010fe40000010807 */
[----:B------:R-:W-:Y:S01]  /*7220*/  HMMA.16816.F32 R156, R8, R58, R20 ;  /* 0x0000003a089c723c */ /* 0x000fe20000001814 */
[----:B------:R-:W4:Y:S03]  /*7230*/  LDSM.16.MT88.4 R56, [R211+0x1900] ;  /* 0x00190000d338783b */ /* 0x000f260000004200 */
[----:B------:R2:W-:Y:S03]  /*7240*/  MUFU.EX2 R240, R4 ;  /* 0x0000000400f07308 */ /* 0x0005e60000000800 */
[----:B------:R-:W-:-:S02]  /*7250*/  F2FP.PACK_AB R8, R73, R81 ;  /* 0x000000514908723e */ /* 0x000fc400000000ff */
[----:B---3--:R-:W-:Y:S02]  /*7260*/  F2FP.PACK_AB R9, R244, R245 ;  /* 0x000000f5f409723e */ /* 0x008fe400000000ff */
[----:B------:R-:W-:Y:S02]  /*7270*/  F2FP.PACK_AB R10, R249, R18 ;  /* 0x00000012f90a723e */ /* 0x000fe400000000ff */
[----:B-1----:R-:W-:Y:S01]  /*7280*/  F2FP.PACK_AB R11, R243, R241 ;  /* 0x000000f1f30b723e */ /* 0x002fe200000000ff */
[----:B--2---:R-:W-:-:S06]  /*7290*/  FFMA.FTZ R4, R184, c[0x0][0x2d0], -R7 ;  /* 0x0000b400b8047a23 */ /* 0x004fcc0000010807 */
[----:B------:R-:W-:Y:S01]  /*72a0*/  HMMA.16816.F32 R40, R8, R52, R104 ;  /* 0x000000340828723c */ /* 0x000fe20000001868 */
[----:B------:R-:W-:-:S06]  /*72b0*/  IMAD.MOV.U32 R184, RZ, RZ, R82 ;  /* 0x000000ffffb87224 */ /* 0x000fcc00078e0052 */
[----:B------:R-:W-:Y:S01]  /*72c0*/  MOV R104, R239 ;  /* 0x000000ef00687202 */ /* 0x000fe20000000f00 */
[C---:B------:R-:W-:Y:S01]  /*72d0*/  HMMA.16816.F32 R24, R8.reuse, R144, R112 ;  /* 0x000000900818723c */ /* 0x040fe20000001870 */
[----:B------:R1:W-:Y:S01]  /*72e0*/  MUFU.EX2 R239, R4 ;  /* 0x0000000400ef7308 */ /* 0x0003e20000000800 */
[----:B------:R-:W-:Y:S02]  /*72f0*/  IMAD.MOV.U32 R107, RZ, RZ, R29 ;  /* 0x000000ffff6b7224 */ /* 0x000fe400078e001d */
[----:B------:R-:W-:Y:S02]  /*7300*/  IMAD.MOV.U32 R106, RZ, RZ, R30 ;  /* 0x000000ffff6a7224 */ /* 0x000fe400078e001e */
[----:B------:R-:W-:Y:S01]  /*7310*/  IMAD.MOV.U32 R105, RZ, RZ, R31 ;  /* 0x000000ffff697224 */ /* 0x000fe200078e001f */
[----:B------:R-:W-:Y:S01]  /*7320*/  MOV R115, R18 ;  /* 0x0000001200737202 */ /* 0x000fe20000000f00 */
[----:B------:R-:W-:Y:S01]  /*7330*/  IMAD.MOV.U32 R112, RZ, RZ, R235 ;  /* 0x000000ffff707224 */ /* 0x000fe200078e00eb */
[----:B------:R-:W-:Y:S01]  /*7340*/  HMMA.16816.F32 R20, R8, R146, R96 ;  /* 0x000000920814723c */ /* 0x000fe20000001860 */
[----:B------:R-:W-:Y:S01]  /*7350*/  MOV R114, R83 ;  /* 0x0000005300727202 */ /* 0x000fe20000000f00 */
[----:B------:R-:W-:-:S05]  /*7360*/  IMAD.MOV.U32 R113, RZ, RZ, R80 ;  /* 0x000000ffff717224 */ /* 0x000fca00078e0050 */
[----:B------:R-:W-:Y:S01]  /*7370*/  IMAD.MOV.U32 R98, RZ, RZ, R234 ;  /* 0x000000ffff627224 */ /* 0x000fe200078e00ea */
[----:B------:R-:W-:Y:S01]  /*7380*/  MOV R96, R231 ;  /* 0x000000e700607202 */ /* 0x000fe20000000f00 */
[----:B-1----:R-:W-:Y:S01]  /*7390*/  FFMA.FTZ R4, R166, c[0x0][0x2d0], -R6 ;  /* 0x0000b400a6047a23 */ /* 0x002fe20000010806 */
[C---:B------:R-:W-:Y:S01]  /*73a0*/  HMMA.16816.F32 R36, R8.reuse, R54, R44 ;  /* 0x000000360824723c */ /* 0x040fe2000000182c */
[----:B------:R-:W-:Y:S01]  /*73b0*/  IMAD.MOV.U32 R166, RZ, RZ, R238 ;  /* 0x000000ffffa67224 */ /* 0x000fe200078e00ee */
[----:B------:R-:W-:Y:S01]  /*73c0*/  MOV R99, R81 ;  /* 0x0000005100637202 */ /* 0x000fe20000000f00 */
[----:B------:R1:W-:Y:S01]  /*73d0*/  MUFU.EX2 R238, R4 ;  /* 0x0000000400ee7308 */ /* 0x0003e20000000800 */
[----:B------:R-:W-:Y:S01]  /*73e0*/  IMAD.MOV.U32 R97, RZ, RZ, R232 ;  /* 0x000000ffff617224 */ /* 0x000fe200078e00e8 */
[----:B------:R-:W2:Y:S02]  /*73f0*/  LDSM.16.MT88.4 R80, [R212+0x2100] ;  /* 0x00210000d450783b */ /* 0x000ea40000004200 */
[----:B------:R-:W-:Y:S01]  /*7400*/  IMAD.MOV.U32 R47, RZ, RZ, R19 ;  /* 0x000000ffff2f7224 */ /* 0x000fe200078e0013 */
[C---:B------:R-:W-:Y:S01]  /*7410*/  HMMA.16816.F32 R28, R8.reuse, R50, R92 ;  /* 0x00000032081c723c */ /* 0x040fe2000000185c */
[----:B------:R-:W3:Y:S07]  /*7420*/  LDSM.16.MT88.4 R92, [R210+0x2100] ;  /* 0x00210000d25c783b */ /* 0x000eee0000004200 */
[----:B----4-:R-:W-:Y:S01]  /*7430*/  HMMA.16816.F32 R16, R8, R56, R116 ;  /* 0x000000380810723c */ /* 0x010fe20000001874 */
[----:B-1----:R-:W-:-:S02]  /*7440*/  FFMA.FTZ R4, R167, c[0x0][0x2d0], -R6 ;  /* 0x0000b400a7047a23 */ /* 0x002fc40000010806 */
[----:B------:R-:W-:Y:S02]  /*7450*/  IMAD.MOV.U32 R167, RZ, RZ, R237 ;  /* 0x000000ffffa77224 */ /* 0x000fe400078e00ed */
[----:B------:R1:W4:Y:S02]  /*7460*/  MUFU.EX2 R237, R4 ;  /* 0x0000000400ed7308 */ /* 0x0003240000000800 */
[----:B------:R-:W-:Y:S01]  /*7470*/  MOV R118, R204 ;  /* 0x000000cc00767202 */ /* 0x000fe20000000f00 */
[----:B------:R-:W-:Y:S01]  /*7480*/  HMMA.16816.F32 R12, R8, R58, R100 ;  /* 0x0000003a080c723c */ /* 0x000fe20000001864 */
[----:B------:R-:W2:Y:S01]  /*7490*/  LDSM.16.MT88.4 R100, [R211+0x2100] ;  /* 0x00210000d364783b */ /* 0x000ea20000004200 */
[----:B------:R-:W-:Y:S01]  /*74a0*/  IMAD.MOV.U32 R116, RZ, RZ, R5 ;  /* 0x000000ffff747224 */ /* 0x000fe200078e0005 */
[----:B------:R-:W-:Y:S01]  /*74b0*/  MOV R117, R75 ;  /* 0x0000004b00757202 */ /* 0x000fe20000000f00 */
[----:B------:R-:W-:Y:S02]  /*74c0*/  IMAD.MOV.U32 R5, RZ, RZ, R198 ;  /* 0x000000ffff057224 */ /* 0x000fe400078e00c6 */
[----:B------:R-:W-:-:S02]  /*74d0*/  IMAD.MOV.U32 R119, RZ, RZ, R199 ;  /* 0x000000ffff777224 */ /* 0x000fc400078e00c7 */
[----:B------:R-:W-:Y:S01]  /*74e0*/  HMMA.16816.F32 R32, R8, R48, R108 ;  /* 0x000000300820723c */ /* 0x000fe2000000186c */
[----:B-1----:R-:W-:-:S06]  /*74f0*/  FFMA.FTZ R4, R171, c[0x0][0x2d0], -R6 ;  /* 0x0000b400ab047a23 */ /* 0x002fcc0000010806 */
[----:B------:R-:W-:Y:S01]  /*7500*/  F2FP.PACK_AB R8, R242, R246 ;  /* 0x000000f6f208723e */ /* 0x000fe200000000ff */
[----:B------:R-:W-:Y:S01]  /*7510*/  IMAD.MOV.U32 R171, RZ, RZ, R236 ;  /* 0x000000ffffab7224 */ /* 0x000fe200078e00ec */
[----:B----4-:R-:W-:Y:S01]  /*7520*/  F2FP.PACK_AB R9, R237, R238 ;  /* 0x000000eeed09723e */ /* 0x010fe200000000ff */
[----:B------:R1:W-:Y:S01]  /*7530*/  MUFU.EX2 R236, R4 ;  /* 0x0000000400ec7308 */ /* 0x0003e20000000800 */
[----:B------:R-:W-:Y:S01]  /*7540*/  F2FP.PACK_AB R10, R239, R240 ;  /* 0x000000f0ef0a723e */ /* 0x000fe200000000ff */
[----:B-1----:R-:W-:-:S06]  /*7550*/  FFMA.FTZ R4, R172, c[0x0][0x2d0], -R6 ;  /* 0x0000b400ac047a23 */ /* 0x002fcc0000010806 */
[----:B------:R1:W4:Y:S02]  /*7560*/  MUFU.EX2 R235, R4 ;  /* 0x0000000400eb7308 */ /* 0x0003240000000800 */
[----:B-1----:R-:W-:Y:S01]  /*7570*/  FFMA.FTZ R4, R161, c[0x0][0x2d0], -R2 ;  /* 0x0000b400a1047a23 */ /* 0x002fe20000010802 */
[----:B----4-:R-:W-:Y:S01]  /*7580*/  F2FP.PACK_AB R11, R235, R236 ;  /* 0x000000eceb0b723e */ /* 0x010fe200000000ff */
[----:B------:R-:W-:-:S04]  /*7590*/  IMAD.MOV.U32 R161, RZ, RZ, R205 ;  /* 0x000000ffffa17224 */ /* 0x000fc800078e00cd */
[----:B------:R1:W-:Y:S02]  /*75a0*/  MUFU.EX2 R234, R4 ;  /* 0x0000000400ea7308 */ /* 0x0003e40000000800 */
[C---:B------:R-:W-:Y:S08]  /*75b0*/  HMMA.16816.F32 R40, R8.reuse, R60, R40 ;  /* 0x0000003c0828723c */ /* 0x040ff00000001828 */
[----:B------:R-:W-:Y:S01]  /*75c0*/  HMMA.16816.F32 R36, R8, R62, R36 ;  /* 0x0000003e0824723c */ /* 0x000fe20000001824 */
[----:B-1----:R-:W-:-:S02]  /*75d0*/  FFMA.FTZ R4, R162, c[0x0][0x2d0], -R2 ;  /* 0x0000b400a2047a23 */ /* 0x002fc40000010802 */
[----:B------:R-:W-:Y:S02]  /*75e0*/  IMAD.MOV.U32 R162, RZ, RZ, R207 ;  /* 0x000000ffffa27224 */ /* 0x000fe400078e00cf */
[----:B------:R1:W4:Y:S03]  /*75f0*/  MUFU.EX2 R232, R4 ;  /* 0x0000000400e87308 */ /* 0x0003260000000800 */
[C---:B--2---:R-:W-:Y:S08]  /*7600*/  HMMA.16816.F32 R32, R8.reuse, R80, R32 ;  /* 0x000000500820723c */ /* 0x044ff00000001820 */
[----:B------:R-:W-:Y:S01]  /*7610*/  HMMA.16816.F32 R28, R8, R82, R28 ;  /* 0x00000052081c723c */ /* 0x000fe2000000181c */
[----:B-1----:R-:W-:-:S07]  /*7620*/  FFMA.FTZ R4, R164, c[0x0][0x2d0], -R2 ;  /* 0x0000b400a4047a23 */ /* 0x002fce0000010802 */
[C---:B---3--:R-:W-:Y:S01]  /*7630*/  HMMA.16816.F32 R24, R8.reuse, R92, R24 ;  /* 0x0000005c0818723c */ /* 0x048fe20000001818 */
[----:B------:R-:W-:Y:S02]  /*7640*/  IMAD.MOV.U32 R164, RZ, RZ, R230 ;  /* 0x000000ffffa47224 */ /* 0x000fe400078e00e6 */
[----:B------:R1:W-:Y:S05]  /*7650*/  MUFU.EX2 R230, R4 ;  /* 0x0000000400e67308 */ /* 0x0003ea0000000800 */
[C---:B------:R-:W-:Y:S08]  /*7660*/  HMMA.16816.F32 R20, R8.reuse, R94, R20 ;  /* 0x0000005e0814723c */ /* 0x040ff00000001814 */
[----:B------:R-:W-:Y:S01]  /*7670*/  HMMA.16816.F32 R16, R8, R100, R16 ;  /* 0x000000640810723c */ /* 0x000fe20000001810 */
[----:B-1----:R-:W-:-:S02]  /*7680*/  FFMA.FTZ R4, R165, c[0x0][0x2d0], -R2 ;  /* 0x0000b400a5047a23 */ /* 0x002fc40000010802 */
[----:B------:R-:W-:Y:S02]  /*7690*/  IMAD.MOV.U32 R165, RZ, RZ, R206 ;  /* 0x000000ffffa57224 */ /* 0x000fe400078e00ce */
[----:B------:R1:W2:Y:S03]  /*76a0*/  MUFU.EX2 R231, R4 ;  /* 0x0000000400e77308 */ /* 0x0002a60000000800 */
[----:B------:R-:W-:Y:S07]  /*76b0*/  HMMA.16816.F32 R12, R8, R102, R12 ;  /* 0x00000066080c723c */ /* 0x000fee000000180c */
[----:B----4-:R-:W-:Y:S01]  /*76c0*/  F2FP.PACK_AB R8, R232, R234 ;  /* 0x000000eae808723e */ /* 0x010fe200000000ff */
[----:B-1----:R-:W-:Y:S01]  /*76d0*/  FFMA.FTZ R4, R152, c[0x0][0x2d0], -R0 ;  /* 0x0000b40098047a23 */ /* 0x002fe20000010800 */
[----:B--2---:R-:W-:Y:S01]  /*76e0*/  F2FP.PACK_AB R10, R231, R230 ;  /* 0x000000e6e70a723e */ /* 0x004fe200000000ff */
[----:B------:R-:W-:-:S02]  /*76f0*/  IMAD.MOV.U32 R152, RZ, RZ, R184 ;  /* 0x000000ffff987224 */ /* 0x000fc400078e00b8 */
[----:B------:R1:W-:Y:S02]  /*7700*/  MUFU.EX2 R206, R4 ;  /* 0x0000000400ce7308 */ /* 0x0003e40000000800 */
[----:B-1----:R-:W-:Y:S01]  /*7710*/  FFMA.FTZ R4, R153, c[0x0][0x2d0], -R0 ;  /* 0x0000b40099047a23 */ /* 0x002fe20000010800 */
[----:B------:R-:W-:-:S05]  /*7720*/  MOV R153, R47 ;  /* 0x0000002f00997202 */ /* 0x000fca0000000f00 */
[----:B------:R1:W2:Y:S02]  /*7730*/  MUFU.EX2 R207, R4 ;  /* 0x0000000400cf7308 */ /* 0x0002a40000000800 */
[----:B-1----:R-:W-:Y:S01]  /*7740*/  FFMA.FTZ R4, R154, c[0x0][0x2d0], -R0 ;  /* 0x0000b4009a047a23 */ /* 0x002fe20000010800 */
[----:B------:R-:W-:Y:S02]  /*7750*/  MOV R154, R191 ;  /* 0x000000bf009a7202 */ /* 0x000fe40000000f00 */
[----:B--2---:R-:W-:-:S03]  /*7760*/  F2FP.PACK_AB R9, R207, R206 ;  /* 0x000000cecf09723e */ /* 0x004fc600000000ff */
[----:B------:R1:W-:Y:S02]  /*7770*/  MUFU.EX2 R205, R4 ;  /* 0x0000000400cd7308 */ /* 0x0003e40000000800 */
[----:B-1----:R-:W-:Y:S02]  /*7780*/  FFMA.FTZ R4, R155, c[0x0][0x2d0], -R0 ;  /* 0x0000b4009b047a23 */ /* 0x002fe40000010800 */
[----:B------:R-:W-:-:S04]  /*7790*/  IMAD.MOV.U32 R155, RZ, RZ, R190 ;  /* 0x000000ffff9b7224 */ /* 0x000fc800078e00be */
[----:B------:R1:W2:Y:S02]  /*77a0*/  MUFU.EX2 R204, R4 ;  /* 0x0000000400cc7308 */ /* 0x0002a40000000800 */
[----:B-1----:R-:W-:Y:S01]  /*77b0*/  FFMA.FTZ R4, R227, c[0x0][0x2d0], -R7 ;  /* 0x0000b400e3047a23 */ /* 0x002fe20000010807 */
[----:B--2---:R-:W-:-:S05]  /*77c0*/  F2FP.PACK_AB R11, R204, R205 ;  /* 0x000000cdcc0b723e */ /* 0x004fca00000000ff */
[----:B------:R1:W-:Y:S02]  /*77d0*/  MUFU.EX2 R190, R4 ;  /* 0x0000000400be7308 */ /* 0x0003e40000000800 */
[C---:B------:R-:W-:Y:S08]  /*77e0*/  HMMA.16816.F32 R44, R8.reuse, R122, R84 ;  /* 0x0000007a082c723c */ /* 0x040ff00000001854 */
[----:B------:R-:W-:Y:S01]  /*77f0*/  HMMA.16816.F32 R140, R8, R132, R140 ;  /* 0x00000084088c723c */ /* 0x000fe2000000188c */
[----:B-1----:R-:W-:Y:S01]  /*7800*/  FFMA.FTZ R4, R203, c[0x0][0x2d0], -R7 ;  /* 0x0000b400cb047a23 */ /* 0x002fe20000010807 */
[----:B------:R-:W-:-:S03]  /*7810*/  MOV R203, R73 ;  /* 0x0000004900cb7202 */ /* 0x000fc60000000f00 */
[----:B------:R1:W-:Y:S03]  /*7820*/  MUFU.EX2 R198, R4 ;  /* 0x0000000400c67308 */ /* 0x0003e60000000800 */
[C---:B------:R-:W-:Y:S07]  /*7830*/  HMMA.16816.F32 R84, R8.reuse, R136, R148 ;  /* 0x000000880854723c */ /* 0x040fee0000001894 */
[----:B------:R-:W-:Y:S01]  /*7840*/  IMAD.MOV.U32 R150, RZ, RZ, R167 ;  /* 0x000000ffff967224 */ /* 0x000fe200078e00a7 */
[----:B------:R-:W-:Y:S01]  /*7850*/  HMMA.16816.F32 R124, R8, R128, R124 ;  /* 0x00000080087c723c */ /* 0x000fe2000000187c */
[----:B------:R-:W-:Y:S01]  /*7860*/  MOV R151, R166 ;  /* 0x000000a600977202 */ /* 0x000fe20000000f00 */
[----:B-1----:R-:W-:-:S06]  /*7870*/  FFMA.FTZ R4, R202, c[0x0][0x2d0], -R7 ;  /* 0x0000b400ca047a23 */ /* 0x002fcc0000010807 */
[C---:B------:R-:W-:Y:S01]  /*7880*/  HMMA.16816.F32 R64, R8.reuse, R130, R64 ;  /* 0x000000820840723c */ /* 0x040fe20000001840 */
[----:B------:R-:W-:Y:S01]  /*7890*/  FFMA.FTZ R7, R201, c[0x0][0x2d0], -R7 ;  /* 0x0000b400c9077a23 */ /* 0x000fe20000010807 */
[----:B------:R-:W-:Y:S01]  /*78a0*/  LDSM.16.MT88.4 R128, [R212+0x2900] ;  /* 0x00290000d480783b */ /* 0x000fe20000004200 */
[----:B------:R1:W-:Y:S01]  /*78b0*/  MUFU.EX2 R199, R4 ;  /* 0x0000000400c77308 */ /* 0x0003e20000000800 */
[----:B------:R-:W-:Y:S02]  /*78c0*/  IMAD.MOV.U32 R202, RZ, RZ, R68 ;  /* 0x000000ffffca7224 */ /* 0x000fe400078e0044 */
[----:B------:R-:W-:Y:S02]  /*78d0*/  IMAD.MOV.U32 R201, RZ, RZ, R69 ;  /* 0x000000ffffc97224 */ /* 0x000fe400078e0045 */
[C---:B------:R-:W-:Y:S03]  /*78e0*/  HMMA.16816.F32 R88, R8.reuse, R134, R88 ;  /* 0x000000860858723c */ /* 0x040fe60000001858 */
[----:B------:R-:W2:Y:S04]  /*78f0*/  MUFU.EX2 R191, R7 ;  /* 0x0000000700bf7308 */ /* 0x000ea80000000800 */
[----:B------:R-:W-:Y:S01]  /*7900*/  IMAD.MOV.U32 R135, RZ, RZ, R74 ;  /* 0x000000ffff877224 */ /* 0x000fe200078e004a */
[----:B------:R-:W-:Y:S01]  /*7910*/  HMMA.16816.F32 R108, R8, R120, R76 ;  /* 0x00000078086c723c */ /* 0x000fe2000000184c */
[----:B------:R-:W-:Y:S01]  /*7920*/  LDSM.16.MT88.4 R76, [R210+0x2900] ;  /* 0x00290000d24c783b */ /* 0x000fe20000004200 */
[----:B------:R-:W-:-:S02]  /*7930*/  IMAD.MOV.U32 R134, RZ, RZ, R107 ;  /* 0x000000ffff867224 */ /* 0x000fc400078e006b */
[----:B-1----:R-:W-:Y:S02]  /*7940*/  FFMA.FTZ R4, R192, c[0x0][0x2d0], -R6 ;  /* 0x0000b400c0047a23 */ /* 0x002fe40000010806 */
[----:B------:R-:W-:Y:S02]  /*7950*/  IMAD.MOV.U32 R192, RZ, RZ, R105 ;  /* 0x000000ffffc07224 */ /* 0x000fe400078e0069 */
[----:B------:R1:W-:Y:S01]  /*7960*/  MUFU.EX2 R184, R4 ;  /* 0x0000000400b87308 */ /* 0x0003e20000000800 */
[----:B------:R-:W-:Y:S01]  /*7970*/  HMMA.16816.F32 R156, R8, R138, R156 ;  /* 0x0000008a089c723c */ /* 0x000fe2000000189c */
[----:B------:R-:W-:Y:S01]  /*7980*/  IMAD.MOV.U32 R136, RZ, RZ, R192 ;  /* 0x000000ffff887224 */ /* 0x000fe200078e00c0 */
[----:B--2---:R-:W-:Y:S02]  /*7990*/  F2FP.PACK_AB R166, R191, R199 ;  /* 0x000000c7bfa6723e */ /* 0x004fe400000000ff */
[----:B------:R-:W-:-:S04]  /*79a0*/  MOV R7, R106 ;  /* 0x0000006a00077202 */ /* 0x000fc80000000f00 */
[----:B------:R-:W-:Y:S01]  /*79b0*/  MOV R137, R7 ;  /* 0x0000000700897202 */ /* 0x000fe20000000f00 */
[----:B-1----:R-:W-:-:S04]  /*79c0*/  FFMA.FTZ R4, R187, c[0x0][0x2d0], -R6 ;  /* 0x0000b400bb047a23 */ /* 0x002fc80000010806 */
[----:B------:R1:W-:Y:S02]  /*79d0*/  MUFU.EX2 R187, R4 ;  /* 0x0000000400bb7308 */ /* 0x0003e40000000800 */
[--C-:B-1----:R-:W-:Y:S02]  /*79e0*/  FFMA.FTZ R4, R186, c[0x0][0x2d0], -R6.reuse ;  /* 0x0000b400ba047a23 */ /* 0x102fe40000010806 */
[----:B------:R-:W-:-:S04]  /*79f0*/  FFMA.FTZ R6, R185, c[0x0][0x2d0], -R6 ;  /* 0x0000b400b9067a23 */ /* 0x000fc80000010806 */
[----:B------:R1:W-:Y:S01]  /*7a00*/  MUFU.EX2 R186, R4 ;  /* 0x0000000400ba7308 */ /* 0x0003e20000000800 */
[----:B------:R-:W-:-:S07]  /*7a10*/  IMAD.MOV.U32 R185, RZ, RZ, R104 ;  /* 0x000000ffffb97224 */ /* 0x000fce00078e0068 */
[----:B------:R-:W2:Y:S01]  /*7a20*/  MUFU.EX2 R172, R6 ;  /* 0x0000000600ac7308 */ /* 0x000ea20000000800 */
[----:B-1----:R-:W-:Y:S01]  /*7a30*/  FFMA.FTZ R4, R179, c[0x0][0x2d0], -R2 ;  /* 0x0000b400b3047a23 */ /* 0x002fe20000010802 */
[----:B------:R-:W-:Y:S01]  /*7a40*/  MOV R179, R151 ;  /* 0x0000009700b37202 */ /* 0x000fe20000000f00 */
[----:B------:R-:W-:-:S05]  /*7a50*/  IMAD.MOV.U32 R151, RZ, RZ, R202 ;  /* 0x000000ffff977224 */ /* 0x000fca00078e00ca */
[----:B------:R1:W-:Y:S01]  /*7a60*/  MUFU.EX2 R75, R4 ;  /* 0x00000004004b7308 */ /* 0x0003e20000000800 */
[----:B--2---:R-:W-:Y:S01]  /*7a70*/  F2FP.PACK_AB R167, R172, R186 ;  /* 0x000000baaca7723e */ /* 0x004fe200000000ff */
[----:B------:R-:W-:Y:S02]  /*7a80*/  IMAD.MOV.U32 R6, RZ, RZ, R185 ;  /* 0x000000ffff067224 */ /* 0x000fe400078e00b9 */
[----:B-1----:R-:W-:Y:S02]  /*7a90*/  FFMA.FTZ R4, R178, c[0x0][0x2d0], -R2 ;  /* 0x0000b400b2047a23 */ /* 0x002fe40000010802 */
[----:B------:R-:W-:Y:S01]  /*7aa0*/  IMAD.MOV.U32 R178, RZ, RZ, R155 ;  /* 0x000000ffffb27224 */ /* 0x000fe200078e009b */
[----:B------:R-:W-:Y:S01]  /*7ab0*/  MOV R155, R154 ;  /* 0x0000009a009b7202 */ /* 0x000fe20000000f00 */
[----:B------:R-:W-:Y:S02]  /*7ac0*/  IMAD.MOV.U32 R154, RZ, RZ, R165 ;  /* 0x000000ffff9a7224 */ /* 0x000fe400078e00a5 */
[----:B------:R-:W-:Y:S01]  /*7ad0*/  IMAD.MOV.U32 R165, RZ, RZ, R164 ;  /* 0x000000ffffa57224 */ /* 0x000fe200078e00a4 */
[----:B------:R-:W-:Y:S01]  /*7ae0*/  MOV R164, R96 ;  /* 0x0000006000a47202 */ /* 0x000fe20000000f00 */
[----:B------:R-:W-:-:S02]  /*7af0*/  IMAD.MOV.U32 R96, RZ, RZ, R97 ;  /* 0x000000ffff607224 */ /* 0x000fc400078e0061 */
[----:B------:R-:W-:Y:S01]  /*7b00*/  IMAD.MOV.U32 R97, RZ, RZ, R98 ;  /* 0x000000ffff617224 */ /* 0x000fe200078e0062 */
[----:B------:R-:W-:Y:S01]  /*7b10*/  MOV R98, R99 ;  /* 0x0000006300627202 */ /* 0x000fe20000000f00 */
        /* <DEDUP_REMOVED lines=11> */
[----:B------:R1:W-:Y:S01]  /*7bd0*/  MUFU.EX2 R171, R4 ;  /* 0x0000000400ab7308 */ /* 0x0003e20000000800 */
[----:B------:R-:W-:Y:S01]  /*7be0*/  IMAD.MOV.U32 R149, RZ, RZ, R115 ;  /* 0x000000ffff957224 */ /* 0x000fe200078e0073 */
[----:B------:R-:W-:Y:S01]  /*7bf0*/  MOV R192, R133 ;  /* 0x0000008500c07202 */ /* 0x000fe20000000f00 */
[----:B------:R-:W2:Y:S01]  /*7c00*/  LDSM.16.MT88.4 R112, [R209+0x2900] ;  /* 0x00290000d170783b */ /* 0x000ea20000004200 */
[----:B------:R-:W-:-:S02]  /*7c10*/  IMAD.MOV.U32 R123, RZ, RZ, R97 ;  /* 0x000000ffff7b7224 */ /* 0x000fc400078e0061 */
[----:B------:R-:W-:Y:S02]  /*7c20*/  IMAD.MOV.U32 R122, RZ, RZ, R98 ;  /* 0x000000ffff7a7224 */ /* 0x000fe400078e0062 */
[----:B------:R-:W3:Y:S01]  /*7c30*/  LDSM.16.MT88.4 R96, [R211+0x2900] ;  /* 0x00290000d360783b */ /* 0x000ee20000004200 */
[----:B------:R-:W-:Y:S01]  /*7c40*/  IMAD.MOV.U32 R121, RZ, RZ, R164 ;  /* 0x000000ffff797224 */ /* 0x000fe200078e00a4 */
[----:B------:R-:W-:Y:S01]  /*7c50*/  F2FP.PACK_AB R164, R198, R190 ;  /* 0x000000bec6a4723e */ /* 0x000fe200000000ff */
[----:B------:R-:W-:Y:S01]  /*7c60*/  IMAD.MOV.U32 R185, RZ, RZ, R132 ;  /* 0x000000ffffb97224 */ /* 0x000fe200078e0084 */
[----:B------:R-:W-:Y:S01]  /*7c70*/  MOV R132, R154 ;  /* 0x0000009a00847202 */ /* 0x000fe20000000f00 */
[----:B------:R-:W-:Y:S01]  /*7c80*/  IMAD.MOV.U32 R133, RZ, RZ, R153 ;  /* 0x000000ffff857224 */ /* 0x000fe200078e0099 */
[----:B------:R-:W-:Y:S01]  /*7c90*/  MOV R154, R116 ;  /* 0x00000074009a7202 */ /* 0x000fe20000000f00 */
[----:B------:R-:W-:Y:S02]  /*7ca0*/  IMAD.MOV.U32 R153, RZ, RZ, R117 ;  /* 0x000000ffff997224 */ /* 0x000fe400078e0075 */
[----:B-1----:R-:W-:Y:S01]  /*7cb0*/  FFMA.FTZ R4, R177, c[0x0][0x2d0], -R2 ;  /* 0x0000b400b1047a23 */ /* 0x002fe20000010802 */
[----:B------:R-:W-:Y:S01]  /*7cc0*/  MOV R177, R155 ;  /* 0x0000009b00b17202 */ /* 0x000fe20000000f00 */
[----:B------:R-:W-:Y:S01]  /*7cd0*/  IMAD.MOV.U32 R155, RZ, RZ, R165 ;  /* 0x000000ffff9b7224 */ /* 0x000fe200078e00a5 */
[----:B------:R-:W-:Y:S01]  /*7ce0*/  F2FP.PACK_AB R165, R187, R184 ;  /* 0x000000b8bba5723e */ /* 0x000fe200000000ff */
[----:B------:R1:W-:Y:S01]  /*7cf0*/  MUFU.EX2 R73, R4 ;  /* 0x0000000400497308 */ /* 0x0003e20000000800 */
[----:B------:R-:W-:Y:S01]  /*7d00*/  IMAD.MOV.U32 R202, RZ, RZ, R122 ;  /* 0x000000ffffca7224 */ /* 0x000fe200078e007a */
[----:B------:R-:W-:Y:S01]  /*7d10*/  MOV R9, R133 ;  /* 0x0000008500097202 */ /* 0x000fe20000000f00 */
[----:B------:R-:W-:-:S02]  /*7d20*/  IMAD.MOV.U32 R11, RZ, RZ, R154 ;  /* 0x000000ffff0b7224 */ /* 0x000fc400078e009a */
[----:B-1----:R-:W-:-:S04]  /*7d30*/  FFMA.FTZ R4, R180, c[0x0][0x2d0], -R2 ;  /* 0x0000b400b4047a23 */ /* 0x002fc80000010802 */
[----:B------:R1:W4:Y:S01]  /*7d40*/  MUFU.EX2 R74, R4 ;  /* 0x00000004004a7308 */ /* 0x0003220000000800 */
[----:B--2---:R-:W-:Y:S07]  /*7d50*/  HMMA.16816.F32 R104, R164, R112, R40 ;  /* 0x00000070a468723c */ /* 0x004fee0000001828 */
[----:B------:R-:W-:Y:S01]  /*7d60*/  MOV R42, R148 ;  /* 0x00000094002a7202 */ /* 0x000fe20000000f00 */
[----:B------:R-:W-:Y:S02]  /*7d70*/  IMAD.MOV.U32 R148, RZ, RZ, R134 ;  /* 0x000000ffff947224 */ /* 0x000fe400078e0086 */
[----:B------:R-:W-:-:S02]  /*7d80*/  IMAD.MOV.U32 R134, RZ, RZ, R121 ;  /* 0x000000ffff867224 */ /* 0x000fc400078e0079 */
[----:B------:R-:W-:Y:S01]  /*7d90*/  IMAD.MOV.U32 R43, RZ, RZ, R150 ;  /* 0x000000ffff2b7224 */ /* 0x000fe200078e0096 */
[----:B------:R-:W-:Y:S01]  /*7da0*/  MOV R150, R201 ;  /* 0x000000c900967202 */ /* 0x000fe20000000f00 */
[----:B-1----:R-:W-:Y:S01]  /*7db0*/  FFMA.FTZ R4, R173, c[0x0][0x2d0], -R0 ;  /* 0x0000b400ad047a23 */ /* 0x002fe20000010800 */
[----:B------:R-:W-:Y:S01]  /*7dc0*/  MOV R173, R136 ;  /* 0x0000008800ad7202 */ /* 0x000fe20000000f00 */
[----:B------:R-:W-:Y:S02]  /*7dd0*/  IMAD.MOV.U32 R201, RZ, RZ, R123 ;  /* 0x000000ffffc97224 */ /* 0x000fe400078e007b */
[----:B------:R1:W-:Y:S01]  /*7de0*/  MUFU.EX2 R68, R4 ;  /* 0x0000000400447308 */ /* 0x0003e20000000800 */
[----:B------:R-:W-:Y:S01]  /*7df0*/  HMMA.16816.F32 R120, R164, R128, R32 ;  /* 0x00000080a478723c */ /* 0x000fe20000001820 */
[----:B------:R-:W-:-:S06]  /*7e00*/  IMAD.MOV.U32 R180, RZ, RZ, R148 ;  /* 0x000000ffffb47224 */ /* 0x000fcc00078e0094 */
[----:B------:R-:W-:Y:S01]  /*7e10*/  IMAD.MOV.U32 R33, RZ, RZ, R6 ;  /* 0x000000ffff217224 */ /* 0x000fe200078e0006 */
[----:B----4-:R-:W-:Y:S01]  /*7e20*/  F2FP.PACK_AB R6, R74, R73 ;  /* 0x000000494a06723e */ /* 0x010fe200000000ff */
[----:B------:R-:W-:Y:S01]  /*7e30*/  IMAD.MOV.U32 R34, RZ, RZ, R179 ;  /* 0x000000ffff227224 */ /* 0x000fe200078e00b3 */
[----:B------:R-:W-:Y:S01]  /*7e40*/  MOV R179, R153 ;  /* 0x0000009900b37202 */ /* 0x000fe20000000f00 */
[----:B------:R-:W-:Y:S02]  /*7e50*/  IMAD.MOV.U32 R32, RZ, RZ, R137 ;  /* 0x000000ffff207224 */ /* 0x000fe400078e0089 */
[----:B------:R-:W-:Y:S01]  /*7e60*/  HMMA.16816.F32 R136, R164, R76, R24 ;  /* 0x0000004ca488723c */ /* 0x000fe20000001818 */
[----:B-1----:R-:W-:Y:S02]  /*7e70*/  FFMA.FTZ R4, R174, c[0x0][0x2d0], -R0 ;  /* 0x0000b400ae047a23 */ /* 0x002fe40000010800 */
[----:B------:R-:W-:Y:S02]  /*7e80*/  IMAD.MOV.U32 R174, RZ, RZ, R149 ;  /* 0x000000ffffae7224 */ /* 0x000fe400078e0095 */
[----:B------:R1:W2:Y:S01]  /*7e90*/  MUFU.EX2 R69, R4 ;  /* 0x0000000400457308 */ /* 0x0002a20000000800 */
[----:B------:R-:W-:-:S02]  /*7ea0*/  IMAD.MOV.U32 R149, RZ, RZ, R135 ;  /* 0x000000ffff957224 */ /* 0x000fc400078e0087 */
[----:B------:R-:W-:Y:S02]  /*7eb0*/  IMAD.MOV.U32 R135, RZ, RZ, R155 ;  /* 0x000000ffff877224 */ /* 0x000fe400078e009b */
[----:B------:R-:W-:Y:S01]  /*7ec0*/  IMAD.MOV.U32 R155, RZ, RZ, R152 ;  /* 0x000000ffff9b7224 */ /* 0x000fe200078e0098 */
[----:B------:R-:W-:Y:S01]  /*7ed0*/  MOV R152, R119 ;  /* 0x0000007700987202 */ /* 0x000fe20000000f00 */
[----:B------:R-:W-:Y:S01]  /*7ee0*/  IMAD.MOV.U32 R8, RZ, RZ, R135 ;  /* 0x000000ffff087224 */ /* 0x000fe200078e0087 */
[----:B------:R-:W-:Y:S01]  /*7ef0*/  MOV R35, R149 ;  /* 0x0000009500237202 */ /* 0x000fe20000000f00 */
[----:B------:R-:W-:Y:S02]  /*7f00*/  IMAD.MOV.U32 R10, RZ, RZ, R155 ;  /* 0x000000ffff0a7224 */ /* 0x000fe400078e009b */
[----:B-1----:R-:W-:Y:S02]  /*7f10*/  FFMA.FTZ R4, R175, c[0x0][0x2d0], -R0 ;  /* 0x0000b400af047a23 */ /* 0x002fe40000010800 */
[----:B------:R-:W-:-:S02]  /*7f20*/  IMAD.MOV.U32 R175, RZ, RZ, R118 ;  /* 0x000000ffffaf7224 */ /* 0x000fc400078e0076 */
[----:B------:R1:W-:Y:S01]  /*7f30*/  MUFU.EX2 R41, R4 ;  /* 0x0000000400297308 */ /* 0x0003e20000000800 */
[----:B------:R-:W-:Y:S07]  /*7f40*/  HMMA.16816.F32 R116, R164, R114, R36 ;  /* 0x00000072a474723c */ /* 0x000fee0000001824 */
[----:B------:R-:W-:Y:S01]  /*7f50*/  MOV R37, R185 ;  /* 0x000000b900257202 */ /* 0x000fe20000000f00 */
[----:B------:R-:W-:Y:S01]  /*7f60*/  IMAD.MOV.U32 R38, RZ, RZ, R192 ;  /* 0x000000ffff267224 */ /* 0x000fe200078e00c0 */
[----:B------:R-:W-:Y:S01]  /*7f70*/  MOV R192, R134 ;  /* 0x0000008600c07202 */ /* 0x000fe20000000f00 */
[----:B------:R-:W-:-:S02]  /*7f80*/  IMAD.MOV.U32 R185, RZ, RZ, R132 ;  /* 0x000000ffffb97224 */ /* 0x000fc400078e0084 */
[----:B------:R-:W-:Y:S01]  /*7f90*/  HMMA.16816.F32 R132, R164, R130, R28 ;  /* 0x00000082a484723c */ /* 0x000fe2000000181c */
[----:B------:R-:W-:Y:S02]  /*7fa0*/  IMAD.MOV.U32 R39, RZ, RZ, R7 ;  /* 0x000000ffff277224 */ /* 0x000fe400078e0007 */
[----:B-1----:R-:W-:Y:S02]  /*7fb0*/  FFMA.FTZ R4, R176, c[0x0][0x2d0], -R0 ;  /* 0x0000b400b0047a23 */ /* 0x002fe40000010800 */
[----:B------:R-:W-:Y:S02]  /*7fc0*/  IMAD.MOV.U32 R176, RZ, RZ, R150 ;  /* 0x000000ffffb07224 */ /* 0x000fe400078e0096 */
[----:B------:R1:W4:Y:S01]  /*7fd0*/  MUFU.EX2 R40, R4 ;  /* 0x0000000400287308 */ /* 0x0003220000000800 */
[----:B------:R-:W-:Y:S01]  /*7fe0*/  IMAD.MOV.U32 R31, RZ, RZ, R5 ;  /* 0x000000ffff1f7224 */ /* 0x000fe200078e0005 */
[----:B--2---:R-:W-:Y:S01]  /*7ff0*/  F2FP.PACK_AB R5, R69, R68 ;  /* 0x000000444505723e */ /* 0x004fe200000000ff */
[----:B------:R-:W-:-:S02]  /*8000*/  IMAD.MOV.U32 R36, RZ, RZ, R151 ;  /* 0x000000ffff247224 */ /* 0x000fc400078e0097 */
[----:B------:R-:W-:Y:S01]  /*8010*/  IMAD.MOV.U32 R30, RZ, RZ, R152 ;  /* 0x000000ffff1e7224 */ /* 0x000fe200078e0098 */
[C---:B------:R-:W-:Y:S08]  /*8020*/  HMMA.16816.F32 R148, R164.reuse, R78, R20 ;  /* 0x0000004ea494723c */ /* 0x040ff00000001814 */
[----:B---3--:R-:W-:Y:S01]  /*8030*/  HMMA.16816.F32 R152, R164, R96, R16 ;  /* 0x00000060a498723c */ /* 0x008fe20000001810 */
[----:B-1----:R-:W-:-:S02]  /*8040*/  F2FP.PACK_AB R4, R171, R75 ;  /* 0x0000004bab04723e */ /* 0x002fc400000000ff */
[----:B----4-:R-:W-:-:S05]  /*8050*/  F2FP.PACK_AB R7, R40, R41 ;  /* 0x000000292807723e */ /* 0x010fca00000000ff */
[----:B------:R-:W-:Y:S08]  /*8060*/  HMMA.16816.F32 R164, R164, R98, R12 ;  /* 0x00000062a4a4723c */ /* 0x000ff0000000180c */
[C---:B------:R-:W-:Y:S07]  /*8070*/  HMMA.16816.F32 R12, R4.reuse, R54, R44 ;  /* 0x00000036040c723c */ /* 0x040fee000000182c */
[----:B------:R-:W-:Y:S01]  /*8080*/  IMAD.MOV.U32 R46, RZ, RZ, R8 ;  /* 0x000000ffff2e7224 */ /* 0x000fe200078e0008 */
[----:B------:R-:W-:Y:S01]  /*8090*/  MOV R44, R30 ;  /* 0x0000001e002c7202 */ /* 0x000fe20000000f00 */
[----:B------:R-:W-:Y:S01]  /*80a0*/  FFMA.FTZ R8, R188, c[0x0][0x2d0], -R2 ;  /* 0x0000b400bc087a23 */ /* 0x000fe20000010802 */
[----:B------:R-:W-:Y:S01]  /*80b0*/  HMMA.16816.F32 R124, R4, R48, R124 ;  /* 0x00000030047c723c */ /* 0x000fe2000000187c */
[----:B------:R-:W-:Y:S01]  /*80c0*/  MOV R47, R39 ;  /* 0x00000027002f7202 */ /* 0x000fe20000000f00 */
[----:B------:R-:W-:Y:S01]  /*80d0*/  IMAD.MOV.U32 R54, RZ, RZ, R31 ;  /* 0x000000ffff367224 */ /* 0x000fe200078e001f */
[----:B------:R1:W-:Y:S01]  /*80e0*/  MUFU.EX2 R30, R8 ;  /* 0x00000008001e7308 */ /* 0x0003e20000000800 */
[----:B------:R-:W-:-:S02]  /*80f0*/  IMAD.MOV.U32 R45, RZ, RZ, R9 ;  /* 0x000000ffff2d7224 */ /* 0x000fc400078e0009 */
[----:B------:R-:W-:Y:S01]  /*8100*/  IMAD.MOV.U32 R55, RZ, RZ, R34 ;  /* 0x000000ffff377224 */ /* 0x000fe200078e0022 */
[----:B------:R-:W-:Y:S01]  /*8110*/  MOV R48, R33 ;  /* 0x0000002100307202 */ /* 0x000fe20000000f00 */
[----:B------:R-:W-:Y:S01]  /*8120*/  IMAD.MOV.U32 R49, RZ, RZ, R32 ;  /* 0x000000ffff317224 */ /* 0x000fe200078e0020 */
[C---:B------:R-:W-:Y:S07]  /*8130*/  HMMA.16816.F32 R16, R4.reuse, R50, R64 ;  /* 0x000000320410723c */ /* 0x040fee0000001840 */
[----:B------:R-:W-:Y:S01]  /*8140*/  IMAD.MOV.U32 R67, RZ, RZ, R35 ;  /* 0x000000ffff437224 */ /* 0x000fe200078e0023 */
[----:B------:R-:W-:Y:S01]  /*8150*/  HMMA.16816.F32 R108, R4, R52, R108 ;  /* 0x00000034046c723c */ /* 0x000fe2000000186c */
[----:B------:R-:W-:Y:S01]  /*8160*/  IMAD.MOV.U32 R66, RZ, RZ, R38 ;  /* 0x000000ffff427224 */ /* 0x000fe200078e0026 */
[----:B------:R-:W-:Y:S01]  /*8170*/  MOV R65, R10 ;  /* 0x0000000a00417202 */ /* 0x000fe20000000f00 */
[----:B-1----:R-:W-:Y:S01]  /*8180*/  FFMA.FTZ R8, R189, c[0x0][0x2d0], -R2 ;  /* 0x0000b400bd087a23 */ /* 0x002fe20000010802 */
[----:B------:R-:W-:Y:S01]  /*8190*/  MOV R50, R161 ;  /* 0x000000a100327202 */ /* 0x000fe20000000f00 */
[----:B------:R-:W-:-:S02]  /*81a0*/  IMAD.MOV.U32 R64, RZ, RZ, R11 ;  /* 0x000000ffff407224 */ /* 0x000fc400078e000b */
[----:B------:R1:W-:Y:S01]  /*81b0*/  MUFU.EX2 R32, R8 ;  /* 0x0000000800207308 */ /* 0x0003e20000000800 */
[----:B------:R-:W-:Y:S01]  /*81c0*/  MOV R53, R36 ;  /* 0x0000002400357202 */ /* 0x000fe20000000f00 */
[----:B------:R-:W-:Y:S01]  /*81d0*/  IMAD.MOV.U32 R52, RZ, RZ, R37 ;  /* 0x000000ffff347224 */ /* 0x000fe200078e0025 */
[----:B------:R-:W-:Y:S01]  /*81e0*/  HMMA.16816.F32 R140, R4, R144, R140 ;  /* 0x00000090048c723c */ /* 0x000fe2000000188c */
[----:B------:R-:W-:-:S07]  /*81f0*/  IMAD.MOV.U32 R51, RZ, RZ, R162 ;  /* 0x000000ffff337224 */ /* 0x000fce00078e00a2 */
[----:B------:R-:W-:Y:S01]  /*8200*/  HMMA.16816.F32 R144, R4, R146, R88 ;  /* 0x000000920490723c */ /* 0x000fe20000001858 */
[----:B-1----:R-:W-:-:S07]  /*8210*/  FFMA.FTZ R8, R193, c[0x0][0x2d0], -R2 ;  /* 0x0000b400c1087a23 */ /* 0x002fce0000010802 */
[----:B------:R-:W-:Y:S01]  /*8220*/  HMMA.16816.F32 R20, R4, R56, R84 ;  /* 0x000000380414723c */ /* 0x000fe20000001854 */
[----:B------:R1:W-:Y:S02]  /*8230*/  MUFU.EX2 R35, R8 ;  /* 0x0000000800237308 */ /* 0x0003e40000000800 */
[----:B-1----:R-:W-:-:S06]  /*8240*/  FFMA.FTZ R8, R194, c[0x0][0x2d0], -R2 ;  /* 0x0000b400c2087a23 */ /* 0x002fcc0000010802 */
[----:B------:R1:W-:Y:S02]  /*8250*/  MUFU.EX2 R36, R8 ;  /* 0x0000000800247308 */ /* 0x0003e40000000800 */
[----:B-1----:R-:W-:-:S06]  /*8260*/  FFMA.FTZ R8, R195, c[0x0][0x2d0], -R2 ;  /* 0x0000b400c3087a23 */ /* 0x002fcc0000010802 */
[----:B------:R1:W-:Y:S02]  /*8270*/  MUFU.EX2 R37, R8 ;  /* 0x0000000800257308 */ /* 0x0003e40000000800 */
[----:B-1----:R-:W-:-:S06]  /*8280*/  FFMA.FTZ R8, R196, c[0x0][0x2d0], -R2 ;  /* 0x0000b400c4087a23 */ /* 0x002fcc0000010802 */
[----:B------:R1:W2:Y:S02]  /*8290*/  MUFU.EX2 R39, R8 ;  /* 0x0000000800277308 */ /* 0x0002a40000000800 */
[----:B-1----:R-:W-:-:S06]  /*82a0*/  FFMA.FTZ R8, R183, c[0x0][0x2d0], -R0 ;  /* 0x0000b400b7087a23 */ /* 0x002fcc0000010800 */
[----:B------:R1:W-:Y:S02]  /*82b0*/  MUFU.EX2 R29, R8 ;  /* 0x00000008001d7308 */ /* 0x0003e40000000800 */
[----:B-1----:R-:W-:-:S06]  /*82c0*/  FFMA.FTZ R8, R182, c[0x0][0x2d0], -R0 ;  /* 0x0000b400b6087a23 */ /* 0x002fcc0000010800 */
[----:B------:R1:W3:Y:S02]  /*82d0*/  MUFU.EX2 R31, R8 ;  /* 0x00000008001f7308 */ /* 0x0002e40000000800 */
[----:B-1----:R-:W-:-:S06]  /*82e0*/  FFMA.FTZ R8, R181, c[0x0][0x2d0], -R0 ;  /* 0x0000b400b5087a23 */ /* 0x002fcc0000010800 */
[----:B------:R1:W-:Y:S02]  /*82f0*/  MUFU.EX2 R33, R8 ;  /* 0x0000000800217308 */ /* 0x0003e40000000800 */
[----:B-1----:R-:W-:Y:S01]  /*8300*/  FFMA.FTZ R8, R160, c[0x0][0x2d0], -R0 ;  /* 0x0000b400a0087a23 */ /* 0x002fe20000010800 */
[----:B------:R-:W-:Y:S01]  /*8310*/  UIMAD.WIDE.U32 UR22, UR19, UR4, URZ ;  /* 0x00000004131672a5 */ /* 0x000fe2000f8e003f */
[----:B------:R-:W-:-:S04]  /*8320*/  PLOP3.LUT P0, PT, PT, PT, UP1, 0x40, 0x0 ;  /* 0x000000000000781c */ /* 0x000fc80003f0e818 */
[----:B------:R1:W4:Y:S01]  /*8330*/  MUFU.EX2 R28, R8 ;  /* 0x00000008001c7308 */ /* 0x0003220000000800 */
[----:B--2---:R-:W-:Y:S01]  /*8340*/  F2FP.PACK_AB R160, R39, R37 ;  /* 0x0000002527a0723e */ /* 0x004fe200000000ff */
[--C-:B-1----:R-:W-:Y:S02]  /*8350*/  FFMA.FTZ R8, R200, c[0x0][0x2d0], -R2.reuse ;  /* 0x0000b400c8087a23 */ /* 0x102fe40000010802 */
[----:B------:R-:W-:-:S04]  /*8360*/  FFMA.FTZ R2, R197, c[0x0][0x2d0], -R2 ;  /* 0x0000b400c5027a23 */ /* 0x000fc80000010802 */
[----:B------:R1:W-:Y:S08]  /*8370*/  MUFU.EX2 R38, R8 ;  /* 0x0000000800267308 */ /* 0x0003f00000000800 */
[----:B------:R2:W2:Y:S01]  /*8380*/  MUFU.EX2 R34, R2 ;  /* 0x0000000200227308 */ /* 0x0004a20000000800 */
[----:B-1----:R-:W-:Y:S07]  /*8390*/  HMMA.16816.F32 R8, R4, R58, R156 ;  /* 0x0000003a0408723c */ /* 0x002fee000000189c */
[----:B------:R-:W-:Y:S01]  /*83a0*/  F2FP.PACK_AB R4, R32, R30 ;  /* 0x0000001e2004723e */ /* 0x000fe200000000ff */
[----:B--2---:R-:W-:Y:S01]  /*83b0*/  FFMA.FTZ R2, R163, c[0x0][0x2d0], -R0 ;  /* 0x0000b400a3027a23 */ /* 0x004fe20000010800 */
[----:B------:R-:W-:-:S02]  /*83c0*/  F2FP.PACK_AB R6, R36, R35 ;  /* 0x000000232406723e */ /* 0x000fc400000000ff */
[----:B---3--:R-:W-:Y:S01]  /*83d0*/  F2FP.PACK_AB R5, R31, R29 ;  /* 0x0000001d1f05723e */ /* 0x008fe200000000ff */
[----:B------:R1:W-:Y:S01]  /*83e0*/  MUFU.EX2 R27, R2 ;  /* 0x00000002001b7308 */ /* 0x0003e20000000800 */
[----:B----4-:R-:W-:Y:S01]  /*83f0*/  F2FP.PACK_AB R7, R28, R33 ;  /* 0x000000211c07723e */ /* 0x010fe200000000ff */
[----:B------:R-:W-:Y:S01]  /*8400*/  @UP2 USHF.R.U32.HI UR19, URZ, UR5, UR23 ;  /* 0x000000053f132299 */ /* 0x000fe20008011617 */
[----:B------:R-:W-:-:S05]  /*8410*/  F2FP.PACK_AB R162, R34, R38 ;  /* 0x0000002622a2723e */ /* 0x000fca00000000ff */
[----:B------:R-:W-:Y:S01]  /*8420*/  HMMA.16816.F32 R108, R4, R60, R108 ;  /* 0x0000003c046c723c */ /* 0x000fe2000000186c */
[----:B-1----:R-:W-:-:S07]  /*8430*/  FFMA.FTZ R2, R168, c[0x0][0x2d0], -R0 ;  /* 0x0000b400a8027a23 */ /* 0x002fce0000010800 */
[C---:B------:R-:W-:Y:S01]  /*8440*/  HMMA.16816.F32 R12, R4.reuse, R62, R12 ;  /* 0x0000003e040c723c */ /* 0x040fe2000000180c */
[----:B------:R1:W2:Y:S07]  /*8450*/  MUFU.EX2 R26, R2 ;  /* 0x00000002001a7308 */ /* 0x0002ae0000000800 */
[C---:B------:R-:W-:Y:S08]  /*8460*/  HMMA.16816.F32 R124, R4.reuse, R80, R124 ;  /* 0x00000050047c723c */ /* 0x040ff0000000187c */
[----:B------:R-:W-:Y:S01]  /*8470*/  HMMA.16816.F32 R16, R4, R82, R16 ;  /* 0x000000520410723c */ /* 0x000fe20000001810 */
[--C-:B-1----:R-:W-:Y:S01]  /*8480*/  FFMA.FTZ R2, R169, c[0x0][0x2d0], -R0.reuse ;  /* 0x0000b400a9027a23 */ /* 0x102fe20000010800 */
[----:B--2---:R-:W-:Y:S01]  /*8490*/  F2FP.PACK_AB R161, R26, R27 ;  /* 0x0000001b1aa1723e */ /* 0x004fe200000000ff */
[----:B------:R-:W-:-:S02]  /*84a0*/  FFMA.FTZ R0, R170, c[0x0][0x2d0], -R0 ;  /* 0x0000b400aa007a23 */ /* 0x000fc40000010800 */
[----:B------:R1:W-:Y:S03]  /*84b0*/  MUFU.EX2 R25, R2 ;  /* 0x0000000200197308 */ /* 0x0003e60000000800 */
[C---:B------:R-:W-:Y:S05]  /*84c0*/  HMMA.16816.F32 R140, R4.reuse, R92, R140 ;  /* 0x0000005c048c723c */ /* 0x040fea000000188c */
[----:B------:R2:W3:Y:S03]  /*84d0*/  MUFU.EX2 R24, R0 ;  /* 0x0000000000187308 */ /* 0x0004e60000000800 */
[----:B------:R-:W-:Y:S01]  /*84e0*/  HMMA.16816.F32 R144, R4, R94, R144 ;  /* 0x0000005e0490723c */ /* 0x000fe20000001890 */
[----:B-1----:R-:W-:-:S07]  /*84f0*/  FADD.FTZ R2, R51, R50 ;  /* 0x0000003233027221 */ /* 0x002fce0000010000 */
[C---:B------:R-:W-:Y:S01]  /*8500*/  HMMA.16816.F32 R20, R4.reuse, R100, R20 ;  /* 0x000000640414723c */ /* 0x040fe20000001814 */
[----:B------:R-:W-:Y:S01]  /*8510*/  IMAD.MOV.U32 R51, RZ, RZ, R64 ;  /* 0x000000ffff337224 */ /* 0x000fe200078e0040 */
[----:B------:R-:W-:Y:S01]  /*8520*/  MOV R64, R66 ;  /* 0x0000004200407202 */ /* 0x000fe20000000f00 */
[----:B------:R-:W-:Y:S02]  /*8530*/  IMAD.MOV.U32 R50, RZ, RZ, R65 ;  /* 0x000000ffff327224 */ /* 0x000fe400078e0041 */
[----:B------:R-:W-:Y:S01]  /*8540*/  IMAD.MOV.U32 R65, RZ, RZ, R67 ;  /* 0x000000ffff417224 */ /* 0x000fe200078e0043 */
[----:B------:R-:W-:Y:S01]  /*8550*/  MOV R67, R49 ;  /* 0x0000003100437202 */ /* 0x000fe20000000f00 */
[----:B--2---:R-:W-:Y:S01]  /*8560*/  FADD.FTZ R0, R51, R50 ;  /* 0x0000003233007221 */ /* 0x004fe20000010000 */
[----:B------:R-:W-:Y:S01]  /*8570*/  HMMA.16816.F32 R8, R4, R102, R8 ;  /* 0x000000660408723c */ /* 0x000fe20000001808 */
[----:B------:R-:W-:Y:S01]  /*8580*/  IMAD.MOV.U32 R66, RZ, RZ, R48 ;  /* 0x000000ffff427224 */ /* 0x000fe200078e0030 */
[----:B---3--:R-:W-:Y:S01]  /*8590*/  F2FP.PACK_AB R163, R24, R25 ;  /* 0x0000001918a3723e */ /* 0x008fe200000000ff */
[----:B------:R-:W-:Y:S01]  /*85a0*/  IMAD.MOV.U32 R48, RZ, RZ, R54 ;  /* 0x000000ffff307224 */ /* 0x000fe200078e0036 */
[----:B------:R-:W-:Y:S01]  /*85b0*/  MOV R54, R217 ;  /* 0x000000d900367202 */ /* 0x000fe20000000f00 */
[----:B------:R-:W-:Y:S01]  /*85c0*/  FADD.FTZ R2, R213, R2 ;  /* 0x00000002d5027221 */ /* 0x000fe20000010000 */
[----:B------:R1:W5:Y:S01]  /*85d0*/  LDL.LU R217, [R1+0x4c] ;  /* 0x00004c0001d97983 */ /* 0x0003620000300800 */
[----:B------:R-:W-:-:S02]  /*85e0*/  FADD.FTZ R4, R214, R215 ;  /* 0x000000d7d6047221 */ /* 0x000fc40000010000 */
[----:B------:R-:W-:Y:S01]  /*85f0*/  FADD.FTZ R0, R208, R0 ;  /* 0x00000000d0007221 */ /* 0x000fe20000010000 */
[----:B------:R-:W-:Y:S01]  /*8600*/  UIADD3 UR4, UR18, UR19, URZ ;  /* 0x0000001312047290 */ /* 0x000fe2000fffe03f */
[----:B------:R-:W-:Y:S01]  /*8610*/  FADD.FTZ R4, R64, R4 ;  /* 0x0000000440047221 */ /* 0x000fe20000010000 */
[----:B------:R-:W-:Y:S01]  /*8620*/  HMMA.16816.F32 R108, R160, R112, R108 ;  /* 0x00000070a06c723c */ /* 0x000fe2000000186c */
[----:B------:R-:W-:Y:S02]  /*8630*/  IMAD.MOV.U32 R49, RZ, RZ, R44 ;  /* 0x000000ffff317224 */ /* 0x000fe400078e002c */
[----:B------:R-:W-:Y:S02]  /*8640*/  FADD.FTZ R2, R65, R2 ;  /* 0x0000000241027221 */ /* 0x000fe40000010000 */
[----:B------:R-:W-:Y:S02]  /*8650*/  IMAD.MOV.U32 R44, RZ, RZ, R216 ;  /* 0x000000ffff2c7224 */ /* 0x000fe400078e00d8 */
[----:B------:R-:W-:Y:S01]  /*8660*/  FADD.FTZ R0, R66, R0 ;  /* 0x0000000042007221 */ /* 0x000fe20000010000 */
[----:B------:R1:W5:Y:S01]  /*8670*/  LDL.LU R216, [R1+0x48] ;  /* 0x0000480001d87983 */ /* 0x0003620000300800 */
[----:B------:R-:W-:-:S02]  /*8680*/  FADD.FTZ R4, R67, R4 ;  /* 0x0000000443047221 */ /* 0x000fc40000010000 */
[----:B------:R-:W-:Y:S01]  /*8690*/  FADD.FTZ R7, R55, R54 ;  /* 0x0000003637077221 */ /* 0x000fe20000010000 */
[----:B------:R1:W5:Y:S01]  /*86a0*/  LDL.LU R215, [R1+0x44] ;  /* 0x0000440001d77983 */ /* 0x0003620000300800 */
[----:B------:R-:W-:Y:S01]  /*86b0*/  FADD.FTZ R2, R48, R2 ;  /* 0x0000000230027221 */ /* 0x000fe20000010000 */
[C---:B------:R-:W-:Y:S01]  /*86c0*/  HMMA.16816.F32 R124, R160.reuse, R128, R124 ;  /* 0x00000080a07c723c */ /* 0x040fe2000000187c */
[----:B------:R-:W-:Y:S01]  /*86d0*/  FADD.FTZ R0, R49, R0 ;  /* 0x0000000031007221 */ /* 0x000fe20000010000 */
[----:B------:R1:W5:Y:S01]  /*86e0*/  LDL.LU R214, [R1+0x40] ;  /* 0x0000400001d67983 */ /* 0x0003620000300800 */
[----:B------:R-:W-:Y:S02]  /*86f0*/  FADD.FTZ R4, R44, R4 ;  /* 0x000000042c047221 */ /* 0x000fe40000010000 */
[----:B------:R-:W-:Y:S01]  /*8700*/  FADD.FTZ R7, R46, R7 ;  /* 0x000000072e077221 */ /* 0x000fe20000010000 */
[----:B------:R1:W5:Y:S01]  /*8710*/  LDL.LU R213, [R1+0x3c] ;  /* 0x00003c0001d57983 */ /* 0x0003620000300800 */
[----:B------:R-:W-:Y:S01]  /*8720*/  FADD.FTZ R2, R45, R2 ;  /* 0x000000022d027221 */ /* 0x000fe20000010000 */
[----:B------:R-:W-:Y:S01]  /*8730*/  ULDC UR18, c[0x0][0x328] ;  /* 0x0000ca0000127ab9 */ /* 0x000fe20000000800 */
[----:B------:R-:W-:Y:S01]  /*8740*/  FADD.FTZ R0, R47, R0 ;  /* 0x000000002f007221 */ /* 0x000fe20000010000 */
[----:B------:R1:W5:Y:S01]  /*8750*/  LDL.LU R208, [R1+0x38] ;  /* 0x0000380001d07983 */ /* 0x0003620000300800 */
[----:B------:R-:W-:Y:S01]  /*8760*/  FADD.FTZ R6, R252, R4 ;  /* 0x00000004fc067221 */ /* 0x000fe20000010000 */
[----:B------:R-:W-:Y:S01]  /*8770*/  HMMA.16816.F32 R112, R160, R114, R12 ;  /* 0x00000072a070723c */ /* 0x000fe2000000180c */
        /* <DEDUP_REMOVED lines=74> */
[----:B------:R-:W-:Y:S01]  /*8c20*/  FADD.FTZ R0, R24, R0 ;  /* 0x0000000018007221 */ /* 0x000fe20000010000 */
[----:B------:R1:W-:Y:S04]  /*8c30*/  STL [R1+0x14], R5 ;  /* 0x0000140501007387 */ /* 0x0003e80000100800 */
[----:B------:R1:W-:Y:S04]  /*8c40*/  STL [R1+0x18], R4 ;  /* 0x0000180401007387 */ /* 0x0003e80000100800 */
[----:B------:R1:W-:Y:S04]  /*8c50*/  STL [R1+0x1c], R2 ;  /* 0x00001c0201007387 */ /* 0x0003e80000100800 */
[----:B------:R1:W-:Y:S01]  /*8c60*/  STL [R1+0x20], R0 ;  /* 0x0000200001007387 */ /* 0x0003e20000100800 */
[----:B------:R-:W-:Y:S01]  /*8c70*/  HMMA.16816.F32 R128, R160, R130, R16 ;  /* 0x00000082a080723c */ /* 0x000fe20000001810 */
[----:B------:R-:W-:Y:S01]  /*8c80*/  UIADD3 UR18, UR4, UR18, URZ ;  /* 0x0000001204127290 */ /* 0x000fe2000fffe03f */
[----:B------:R-:W-:-:S06]  /*8c90*/  IADD3 R227, R229, -0x2, RZ ;  /* 0xfffffffee5e37810 */ /* 0x000fcc0007ffe0ff */
[C---:B------:R-:W-:Y:S08]  /*8ca0*/  HMMA.16816.F32 R140, R160.reuse, R76, R140 ;  /* 0x0000004ca08c723c */ /* 0x040ff0000000188c */
[C---:B------:R-:W-:Y:S08]  /*8cb0*/  HMMA.16816.F32 R144, R160.reuse, R78, R144 ;  /* 0x0000004ea090723c */ /* 0x040ff00000001890 */
[C---:B------:R-:W-:Y:S08]  /*8cc0*/  HMMA.16816.F32 R156, R160.reuse, R96, R20 ;  /* 0x00000060a09c723c */ /* 0x040ff00000001814 */
[----:B------:R-:W-:Y:S01]  /*8cd0*/  HMMA.16816.F32 R160, R160, R98, R8 ;  /* 0x00000062a0a0723c */ /* 0x000fe20000001808 */
[----:B------:R-:W-:Y:S07]  /*8ce0*/  @P0 BRA `(.L_x_516) ;  /* 0x0000016000000947 */ /* 0x000fee0003800000 */
[----:B-1----:R-:W-:Y:S01]  /*8cf0*/  ISETP.LT.AND P0, PT, RZ, UR4, PT ;  /* 0x00000004ff007c0c */ /* 0x002fe2000bf01270 */
[----:B------:R-:W-:-:S12]  /*8d00*/  UIADD3 UR19, UR4, -0x1, URZ ;  /* 0xffffffff04137890 */ /* 0x000fd8000fffe03f */
[----:B------:R-:W-:Y:S05]  /*8d10*/  @P0 BRA `(.L_x_517) ;  /* 0x0000009000000947 */ /* 0x000fea0003800000 */
[----:B------:R-:W-:Y:S02]  /*8d20*/  UMOV UR19, 0x1 ;  /* 0x0000000100137882 */ /* 0x000fe40000000000 */
[----:B------:R-:W-:Y:S02]  /*8d30*/  ULDC UR5, c[0x0][0x32c] ;  /* 0x0000cb0000057ab9 */ /* 0x000fe40000000800 */
[----:B------:R-:W-:Y:S02]  /*8d40*/  UISETP.NE.AND UP0, UPT, UR19, UR5, UPT ;  /* 0x000000051300728c */ /* 0x000fe4000bf05270 */
[----:B------:R-:W-:-:S03]  /*8d50*/  UIADD3 UR19, -UR4, URZ, URZ ;  /* 0x0000003f04137290 */ /* 0x000fc6000fffe13f */
[----:B------:R-:W-:Y:S02]  /*8d60*/  ULDC.64 UR4, c[0x0][0x330] ;  /* 0x0000cc0000047ab9 */ /* 0x000fe40000000a00 */
[----:B------:R-:W-:-:S04]  /*8d70*/  UIMAD.WIDE.U32 UR22, UR19, UR4, URZ ;  /* 0x00000004131672a5 */ /* 0x000fc8000f8e003f */
[----:B------:R-:W-:-:S04]  /*8d80*/  @UP0 USHF.R.U32.HI UR19, URZ, UR5, UR23 ;  /* 0x000000053f130299 */ /* 0x000fc80008011617 */
[----:B------:R-:W-:Y:S01]  /*8d90*/  ULOP3.LUT UR19, URZ, UR19, URZ, 0x33, !UPT ;  /* 0x000000133f137292 */ /* 0x000fe2000f8e333f */
[----:B------:R-:W-:Y:S05]  /*8da0*/  BRA `(.L_x_518) ;  /* 0x0000006000007947 */ /* 0x000fea0003800000 */
.L_x_517:
[----:B------:R-:W-:Y:S02]  /*8db0*/  UMOV UR5, 0x1 ;  /* 0x0000000100057882 */ /* 0x000fe40000000000 */
[----:B------:R-:W-:Y:S02]  /*8dc0*/  ULDC UR4, c[0x0][0x32c] ;  /* 0x0000cb0000047ab9 */ /* 0x000fe40000000800 */
[----:B------:R-:W-:-:S03]  /*8dd0*/  UISETP.NE.AND UP0, UPT, UR5, UR4, UPT ;  /* 0x000000040500728c */ /* 0x000fc6000bf05270 */
[----:B------:R-:W-:Y:S02]  /*8de0*/  ULDC.64 UR4, c[0x0][0x330] ;  /* 0x0000cc0000047ab9 */ /* 0x000fe40000000a00 */
[----:B------:R-:W-:-:S06]  /*8df0*/  UIMAD.WIDE.U32 UR22, UR19, UR4, URZ ;  /* 0x00000004131672a5 */ /* 0x000fcc000f8e003f */
[----:B------:R-:W-:Y:S02]  /*8e00*/  @UP0 USHF.R.U32.HI UR19, URZ, UR5, UR23 ;  /* 0x000000053f130299 */ /* 0x000fe40008011617 */
.L_x_518:
[----:B------:R-:W-:Y:S02]  /*8e10*/  ULDC UR4, c[0x0][0x32c] ;  /* 0x0000cb0000047ab9 */ /* 0x000fe40000000800 */
[----:B------:R-:W-:-:S04]  /*8e20*/  UIMAD UR4, UR19, UR4, UR4 ;  /* 0x00000004130472a4 */ /* 0x000fc8000f8e0204 */
[----:B------:R-:W-:-:S04]  /*8e30*/  UISETP.LT.AND UP0, UPT, UR18, UR4, UPT ;  /* 0x000000041200728c */ /* 0x000fc8000bf01270 */
[----:B------:R-:W-:-:S03]  /*8e40*/  USEL UR18, UR18, UR4, UP0 ;  /* 0x0000000412127287 */ /* 0x000fc60008000000 */
.L_x_516:
[----:B-1----:R-:W2:Y:S01]  /*8e50*/  LDL R0, [R1+0x28] ;  /* 0x0000280001007983 */ /* 0x002ea20000100800 */
[----:B------:R-:W-:-:S04]  /*8e60*/  UIMAD.WIDE UR18, UR18, 0x2aaaaaab, URZ ;  /* 0x2aaaaaab121278a5 */ /* 0x000fc8000f8e023f */
[----:B------:R-:W-:-:S04]  /*8e70*/  USHF.R.U32.HI UR5, URZ, 0x1f, UR19 ;  /* 0x0000001f3f057899 */ /* 0x000fc80008011613 */
[----:B------:R-:W-:Y:S01]  /*8e80*/  ULEA.HI.SX32 UR5, UR19, UR5, 0x1c ;  /* 0x0000000513057291 */ /* 0x000fe2000f8fe23f */
[----:B--2---:R-:W1:Y:S03]  /*8e90*/  R2UR UR4, R0 ;  /* 0x00000000000473c2 */ /* 0x004e6600000e0000 */
[----:B-1----:R-:W-:-:S04]  /*8ea0*/  UISETP.LT.AND UP0, UPT, UR4, UR5, UPT ;  /* 0x000000050400728c */ /* 0x002fc8000bf01270 */
[----:B------:R-:W-:-:S06]  /*8eb0*/  USEL UR4, UR4, UR5, !UP0 ;  /* 0x0000000504047287 */ /* 0x000fcc000c000000 */
[----:B------:R-:W-:-:S13]  /*8ec0*/  ISETP.GE.AND P0, PT, R227, UR4, PT ;  /* 0x00000004e3007c0c */ /* 0x000fda000bf06270 */
[----:B------:R-:W-:Y:S05]  /*8ed0*/  @!P0 BRA `(.L_x_519) ;  /* 0x00006af000008947 */ /* 0x000fea0003800000 */
[----:B------:R-:W-:Y:S01]  /*8ee0*/  IMAD.MOV.U32 R101, RZ, RZ, R71 ;  /* 0x000000ffff657224 */ /* 0x000fe200078e0047 */
[----:B------:R-:W-:Y:S01]  /*8ef0*/  MOV R103, R3 ;  /* 0x0000000300677202 */ /* 0x000fe20000000f00 */
[----:B------:R-:W-:Y:S01]  /*8f00*/  IMAD.MOV.U32 R100, RZ, RZ, R72 ;  /* 0x000000ffff647224 */ /* 0x000fe200078e0048 */
[----:B------:R-:W-:Y:S02]  /*8f10*/  MOV R102, R70 ;  /* 0x0000004600667202 */ /* 0x000fe40000000f00 */
.L_x_538:
[----:B------:R-:W2:Y:S01]  /*8f20*/  LDL R230, [R1+0x28] ;  /* 0x0000280001e67983 */ /* 0x000ea20000100800 */
[----:B------:R-:W-:Y:S04]  /*8f30*/  DEPBAR.LE SB0, 0x0 ;  /* 0x000080000000791a */ /* 0x000fe80000000000 */
[----:B------:R-:W-:Y:S06]  /*8f40*/  BAR.SYNC.DEFER_BLOCKING 0x0 ;  /* 0x0000000000007b1d */ /* 0x000fec0000010000 */
[----:B-1---5:R1:W3:Y:S04]  /*8f50*/  LDSM.16.M88.4 R96, [R215+0x6100] ;  /* 0x00610000d760783b */ /* 0x0222e80000000200 */
[----:B------:R1:W4:Y:S04]  /*8f60*/  LDSM.16.M88.4 R92, [R215+0x8100] ;  /* 0x00810000d75c783b */ /* 0x0003280000000200 */
[----:B------:R1:W1:Y:S04]  /*8f70*/  LDSM.16.M88.4 R16, [R208+0x3100] ;  /* 0x00310000d010783b */ /* 0x0002680000000200 */
[----:B------:R1:W1:Y:S04]  /*8f80*/  LDSM.16.M88.4 R32, [R208+0x3900] ;  /* 0x00390000d020783b */ /* 0x0002680000000200 */
[----:B------:R1:W1:Y:S04]  /*8f90*/  LDSM.16.M88.4 R48, [R208+0x4100] ;  /* 0x00410000d030783b */ /* 0x0002680000000200 */
[----:B------:R1:W1:Y:S04]  /*8fa0*/  LDSM.16.M88.4 R64, [R208+0x4900] ;  /* 0x00490000d040783b */ /* 0x0002680000000200 */
[----:B------:R1:W1:Y:S04]  /*8fb0*/  LDSM.16.M88.4 R80, [R208+0x5100] ;  /* 0x00510000d050783b */ /* 0x0002680000000200 */
[----:B------:R1:W1:Y:S04]  /*8fc0*/  LDSM.16.M88.4 R168, [R208+0x5900] ;  /* 0x00590000d0a8783b */ /* 0x0002680000000200 */
[----:B------:R1:W1:Y:S04]  /*8fd0*/  LDSM.16.M88.4 R172, [R218+0x6100] ;  /* 0x00610000daac783b */ /* 0x0002680000000200 */
[----:B------:R1:W1:Y:S04]  /*8fe0*/  LDSM.16.M88.4 R180, [R218+0x8100] ;  /* 0x00810000dab4783b */ /* 0x0002680000000200 */
[----:B------:R1:W1:Y:S04]  /*8ff0*/  LDSM.16.M88.4 R176, [R219] ;  /* 0x00000000dbb0783b */ /* 0x0002680000000200 */
[----:B------:R1:W1:Y:S04]  /*9000*/  LDSM.16.M88.4 R184, [R224] ;  /* 0x00000000e0b8783b */ /* 0x0002680000000200 */
[----:B------:R1:W1:Y:S04]  /*9010*/  LDSM.16.M88.4 R188, [R223] ;  /* 0x00000000dfbc783b */ /* 0x0002680000000200 */
[----:B------:R1:W1:Y:S04]  /*9020*/  LDSM.16.M88.4 R192, [R222] ;  /* 0x00000000dec0783b */ /* 0x0002680000000200 */
[----:B------:R1:W1:Y:S04]  /*9030*/  LDSM.16.M88.4 R196, [R221] ;  /* 0x00000000ddc4783b */ /* 0x0002680000000200 */
[----:B------:R1:W1:Y:S01]  /*9040*/  LDSM.16.M88.4 R200, [R220] ;  /* 0x00000000dcc8783b */ /* 0x0002620000000200 */
[----:B--2---:R-:W-:Y:S11]  /*9050*/  ISETP.GT.AND P0, PT, R230, R227, PT ;  /* 0x000000e3e600720c */ /* 0x004ff60003f04270 */
[----:B------:R-:W-:Y:S02]  /*9060*/  @!UPT UIADD3 URZ, URZ, URZ, URZ ;  /* 0x0000003f3f3ff290 */ /* 0x000fe4000fffe03f */
[----:B------:R-:W-:-:S05]  /*9070*/  @P0 BRA `(.L_x_520) ;  /* 0x000002c000000947 */ /* 0x000fca0003800000 */
[----:B-1-34-:R-:W2:Y:S01]  /*9080*/  LDL R15, [R1+0xc] ;  /* 0x00000c00010f7983 */ /* 0x01aea20000100800 */
[----:B------:R-:W-:Y:S01]  /*9090*/  SHF.R.S32.HI R0, RZ, 0x1f, R233 ;  /* 0x0000001fff007819 */ /* 0x000fe200000114e9 */
[C---:B------:R-:W-:Y:S01]  /*90a0*/  IMAD.WIDE.U32 R2, R233.reuse, c[0x0][0x208], RZ ;  /* 0x00008200e9027a25 */ /* 0x040fe200078e00ff */
[----:B------:R-:W-:Y:S03]  /*90b0*/  SHF.R.S32.HI R4, RZ, 0x1f, R228 ;  /* 0x0000001fff047819 */ /* 0x000fe600000114e4 */
[----:B------:R-:W-:Y:S02]  /*90c0*/  IMAD R0, R0, c[0x0][0x208], RZ ;  /* 0x0000820000007a24 */ /* 0x000fe400078e02ff */
[----:B------:R-:W-:Y:S02]  /*90d0*/  IMAD R4, R4, c[0x0][0x218], RZ ;  /* 0x0000860004047a24 */ /* 0x000fe400078e02ff */
[----:B------:R-:W-:Y:S02]  /*90e0*/  IMAD R0, R233, c[0x0][0x20c], R0 ;  /* 0x00008300e9007a24 */ /* 0x000fe400078e0200 */
[C---:B------:R-:W-:Y:S02]  /*90f0*/  IMAD R4, R228.reuse, c[0x0][0x21c], R4 ;  /* 0x00008700e4047a24 */ /* 0x040fe400078e0204 */
[----:B------:R-:W-:Y:S04]  /*9100*/  IMAD.IADD R3, R3, 0x1, R0 ;  /* 0x0000000103037824 */ /* 0x000fe800078e0200 */
[----:B------:R-:W-:Y:S05]  /*9110*/  IMAD.WIDE.U32 R2, R228, c[0x0][0x218], R2 ;  /* 0x00008600e4027a25 */ /* 0x000fea00078e0002 */
[----:B------:R-:W-:Y:S04]  /*9120*/  IADD3 R0, P0, R2, UR20, RZ ;  /* 0x0000001402007c10 */ /* 0x000fe8000ff1e0ff */
[----:B------:R-:W-:Y:S02]  /*9130*/  IADD3.X R3, R3, UR12, R4, P0, !PT ;  /* 0x0000000c03037c10 */ /* 0x000fe400087fe404 */
[C---:B------:R-:W-:Y:S04]  /*9140*/  LEA R2, P0, R0.reuse, c[0x0][0x1f8], 0x1 ;  /* 0x00007e0000027a11 */ /* 0x040fe800078008ff */
[----:B------:R-:W-:Y:S01]  /*9150*/  LEA.HI.X R0, R0, c[0x0][0x1fc], R3, 0x1, P0 ;  /* 0x00007f0000007a11 */ /* 0x000fe200000f0c03 */
[----:B------:R-:W1:Y:S04]  /*9160*/  SHFL.IDX PT, R4, R2, RZ, 0x181f ;  /* 0x00181fff02047589 */ /* 0x000e6800000e0000 */
[----:B------:R-:W-:Y:S04]  /*9170*/  SHFL.IDX PT, R3, R0, RZ, 0x181f ;  /* 0x00181fff00037589 */ /* 0x000fe800000e0000 */
[----:B------:R-:W-:Y:S04]  /*9180*/  SHFL.IDX PT, R10, R2, 0x1, 0x181f ;  /* 0x00381f00020a7f89 */ /* 0x000fe800000e0000 */
[----:B------:R-:W3:Y:S04]  /*9190*/  SHFL.IDX PT, R8, R2, 0x2, 0x181f ;  /* 0x00581f0002087f89 */ /* 0x000ee800000e0000 */
[----:B------:R-:W-:Y:S04]  /*91a0*/  SHFL.IDX PT, R7, R0, 0x1, 0x181f ;  /* 0x00381f0000077f89 */ /* 0x000fe800000e0000 */
[----:B------:R-:W4:Y:S04]  /*91b0*/  SHFL.IDX PT, R6, R2, 0x3, 0x181f ;  /* 0x00781f0002067f89 */ /* 0x000f2800000e0000 */
[----:B------:R-:W-:Y:S04]  /*91c0*/  SHFL.IDX PT, R9, R2, 0x4, 0x181f ;  /* 0x00981f0002097f89 */ /* 0x000fe800000e0000 */
[----:B------:R-:W-:Y:S04]  /*91d0*/  SHFL.IDX PT, R14, R0, 0x2, 0x181f ;  /* 0x00581f00000e7f89 */ /* 0x000fe800000e0000 */
[----:B------:R-:W5:Y:S04]  /*91e0*/  SHFL.IDX PT, R13, R0, 0x3, 0x181f ;  /* 0x00781f00000d7f89 */ /* 0x000f6800000e0000 */
[----:B------:R-:W5:Y:S04]  /*91f0*/  SHFL.IDX PT, R2, R2, 0x5, 0x181f ;  /* 0x00b81f0002027f89 */ /* 0x000f6800000e0000 */
[----:B------:R-:W-:Y:S04]  /*9200*/  SHFL.IDX PT, R12, R0, 0x4, 0x181f ;  /* 0x00981f00000c7f89 */ /* 0x000fe800000e0000 */
[----:B------:R-:W5:Y:S01]  /*9210*/  SHFL.IDX PT, R0, R0, 0x5, 0x181f ;  /* 0x00b81f0000007f89 */ /* 0x000f6200000e0000 */
[-C--:B-1----:R-:W-:Y:S02]  /*9220*/  IADD3 R4, P0, R4, R226.reuse, RZ ;  /* 0x000000e204047210 */ /* 0x082fe40007f1e0ff */
[-C--:B---3--:R-:W-:Y:S02]  /*9230*/  IADD3 R8, P5, R8, R226.reuse, RZ ;  /* 0x000000e208087210 */ /* 0x088fe40007fbe0ff */
[-C--:B----4-:R-:W-:Y:S01]  /*9240*/  IADD3 R6, P2, R6, R226.reuse, RZ ;  /* 0x000000e206067210 */ /* 0x090fe20007f5e0ff */
[--C-:B------:R-:W-:Y:S01]  /*9250*/  IMAD.X R5, R3, 0x1, R225.reuse, P0 ;  /* 0x0000000103057824 */ /* 0x100fe200000e06e1 */
[-C--:B------:R-:W-:Y:S05]  /*9260*/  IADD3 R10, P0, R10, R226.reuse, RZ ;  /* 0x000000e20a0a7210 */ /* 0x080fea0007f1e0ff */
[--C-:B------:R-:W-:Y:S02]  /*9270*/  IMAD.X R11, R7, 0x1, R225.reuse, P0 ;  /* 0x00000001070b7824 */ /* 0x100fe400000e06e1 */
[--C-:B-----5:R-:W-:Y:S01]  /*9280*/  IMAD.X R7, R13, 0x1, R225.reuse, P2 ;  /* 0x000000010d077824 */ /* 0x120fe200010e06e1 */
[-C--:B------:R-:W-:Y:S04]  /*9290*/  IADD3 R2, P0, R2, R226.reuse, RZ ;  /* 0x000000e202027210 */ /* 0x080fe80007f1e0ff */
[-C--:B------:R-:W-:Y:S01]  /*92a0*/  IADD3.X R3, R0, R225.reuse, RZ, P0, !PT ;  /* 0x000000e100037210 */ /* 0x080fe200007fe4ff */
[----:B--2---:R1:W-:Y:S04]  /*92b0*/  LDGSTS.E.BYPASS.LTC128B.128 [R15], [R4.64], !P4 ;  /* 0x00000000040f7fae */ /* 0x0043e8000e101d50 */
[----:B------:R2:W-:Y:S01]  /*92c0*/  LDGSTS.E.BYPASS.LTC128B.128 [R15+0x800], [R10.64], !P4 ;  /* 0x008000000a0f7fae */ /* 0x0005e2000e101d50 */
[----:B-1----:R-:W-:Y:S02]  /*92d0*/  IADD3 R4, P1, R9, R226, RZ ;  /* 0x000000e209047210 */ /* 0x002fe40007f3e0ff */
[----:B------:R-:W-:Y:S03]  /*92e0*/  IADD3.X R9, R14, R225, RZ, P5, !PT ;  /* 0x000000e10e097210 */ /* 0x000fe60002ffe4ff */
[----:B------:R-:W-:Y:S02]  /*92f0*/  IMAD.X R5, R12, 0x1, R225, P1 ;  /* 0x000000010c057824 */ /* 0x000fe400008e06e1 */
[----:B------:R2:W-:Y:S04]  /*9300*/  LDGSTS.E.BYPASS.LTC128B.128 [R15+0x1000], [R8.64], !P4 ;  /* 0x01000000080f7fae */ /* 0x0005e8000e101d50 */
[----:B------:R2:W-:Y:S04]  /*9310*/  LDGSTS.E.BYPASS.LTC128B.128 [R15+0x1800], [R6.64], !P4 ;  /* 0x01800000060f7fae */ /* 0x0005e8000e101d50 */
[----:B------:R2:W-:Y:S04]  /*9320*/  LDGSTS.E.BYPASS.LTC128B.128 [R15+0x2000], [R4.64], !P4 ;  /* 0x02000000040f7fae */ /* 0x0005e8000e101d50 */
[----:B------:R2:W-:Y:S02]  /*9330*/  LDGSTS.E.BYPASS.LTC128B.128 [R15+0x2800], [R2.64], !P4 ;  /* 0x02800000020f7fae */ /* 0x0005e4000e101d50 */
.L_x_520:
[----:B-1-34-:R-:W-:Y:S01]  /*9340*/  LDSM.16.M88.4 R204, [R214+0x5900] ;  /* 0x00590000d6cc783b */ /* 0x01afe20000000200 */
[-C--:B--2---:R-:W-:Y:S03]  /*9350*/  HMMA.16816.F32 R4, R96, R16.reuse, RZ ;  /* 0x000000106004723c */ /* 0x084fe600000018ff */
[----:B------:R-:W-:Y:S04]  /*9360*/  ISETP.GT.AND P0, PT, R227, R230, PT ;  /* 0x000000e6e300720c */ /* 0x000fe80003f04270 */
[----:B------:R-:W0:Y:S01]  /*9370*/  LDGDEPBAR ;  /* 0x00000000000079af */ /* 0x000e220000000000 */
        /* <DEDUP_REMOVED lines=22> */
[----:B------:R-:W-:Y:S01]  /*94e0*/  HMMA.16816.F32 R96, R96, R170, RZ ;  /* 0x000000aa6060723c */ /* 0x000fe200000018ff */
[----:B------:R-:W-:Y:S07]  /*94f0*/  LDSM.16.M88.4 R168, [R216+0x6100] ;  /* 0x00610000d8a8783b */ /* 0x000fee0000000200 */
[-C--:B------:R-:W-:Y:S08]  /*9500*/  HMMA.16816.F32 R4, R172, R176.reuse, R4 ;  /* 0x000000b0ac04723c */ /* 0x080ff00000001804 */
[C---:B------:R-:W-:Y:S08]  /*9510*/  HMMA.16816.F32 R8, R180.reuse, R176, R8 ;  /* 0x000000b0b408723c */ /* 0x040ff00000001808 */
[-C--:B------:R-:W-:Y:S08]  /*9520*/  HMMA.16816.F32 R12, R180, R178.reuse, R12 ;  /* 0x000000b2b40c723c */ /* 0x080ff0000000180c */
        /* <DEDUP_REMOVED lines=24> */
[-C--:B------:R-:W-:Y:S01]  /*96b0*/  HMMA.16816.F32 R92, R180, R202.reuse, R92 ;  /* 0x000000cab45c723c */ /* 0x080fe2000000185c */
[----:B------:R-:W3:Y:S07]  /*96c0*/  LDSM.16.M88.4 R180, [R214+0x5100] ;  /* 0x00510000d6b4783b */ /* 0x000eee0000000200 */
[----:B------:R-:W-:Y:S01]  /*96d0*/  HMMA.16816.F32 R96, R172, R202, R96 ;  /* 0x000000caac60723c */ /* 0x000fe20000001860 */
[----:B------:R-:W-:Y:S08]  /*96e0*/  LDSM.16.M88.4 R172, [R217+0x6100] ;  /* 0x00610000d9ac783b */ /* 0x000ff00000000200 */
[----:B------:R-:W4:Y:S01]  /*96f0*/  LDSM.16.M88.4 R200, [R213] ;  /* 0x00000000d5c8783b */ /* 0x000f220000000200 */
[-C--:B-1----:R-:W-:Y:S08]  /*9700*/  HMMA.16816.F32 R4, R168, R176.reuse, R4 ;  /* 0x000000b0a804723c */ /* 0x082ff00000001804 */
[C---:B--2---:R-:W-:Y:S08]  /*9710*/  HMMA.16816.F32 R8, R184.reuse, R176, R8 ;  /* 0x000000b0b808723c */ /* 0x044ff00000001808 */
[-C--:B------:R-:W-:Y:S08]  /*9720*/  HMMA.16816.F32 R12, R184, R178.reuse, R12 ;  /* 0x000000b2b80c723c */ /* 0x080ff0000000180c */
[C---:B------:R-:W-:Y:S01]  /*9730*/  HMMA.16816.F32 R16, R168.reuse, R178, R16 ;  /* 0x000000b2a810723c */ /* 0x040fe20000001810 */
[----:B------:R-:W1:Y:S07]  /*9740*/  LDSM.16.M88.4 R176, [R217+0x8100] ;  /* 0x00810000d9b0783b */ /* 0x000e6e0000000200 */
[-C--:B---3--:R-:W-:Y:S08]  /*9750*/  HMMA.16816.F32 R20, R168, R188.reuse, R20 ;  /* 0x000000bca814723c */ /* 0x088ff00000001814 */
[C---:B------:R-:W-:Y:S08]  /*9760*/  HMMA.16816.F32 R24, R184.reuse, R188, R24 ;  /* 0x000000bcb818723c */ /* 0x040ff00000001818 */
[-C--:B------:R-:W-:Y:S08]  /*9770*/  HMMA.16816.F32 R28, R184, R190.reuse, R28 ;  /* 0x000000beb81c723c */ /* 0x080ff0000000181c */
[C---:B------:R-:W-:Y:S08]  /*9780*/  HMMA.16816.F32 R32, R168.reuse, R190, R32 ;  /* 0x000000bea820723c */ /* 0x040ff00000001820 */
        /* <DEDUP_REMOVED lines=16> */
[-C--:B------:R-:W-:Y:S08]  /*9890*/  HMMA.16816.F32 R4, R172, R200.reuse, R4 ;  /* 0x000000c8ac04723c */ /* 0x080ff00000001804 */
[C---:B-1----:R-:W-:Y:S08]  /*98a0*/  HMMA.16816.F32 R8, R176.reuse, R200, R8 ;  /* 0x000000c8b008723c */ /* 0x042ff00000001808 */
        /* <DEDUP_REMOVED lines=25> */
[----:B------:R-:W2:Y:S10]  /*9a40*/  MUFU.TANH R2, R10 ;  /* 0x0000000a00027308 */ /* 0x000eb40000002400 */
[----:B------:R3:W4:Y:S10]  /*9a50*/  MUFU.TANH R0, R11 ;  /* 0x0000000b00007308 */ /* 0x0007340000002400 */
[----:B------:R4:W4:Y:S01]  /*9a60*/  MUFU.TANH R229, R12 ;  /* 0x0000000c00e57308 */ /* 0x0009220000002400 */
[----:B--2---:R-:W-:Y:S09]  /*9a70*/  STL [R1+0x4], R2 ;  /* 0x0000040201007387 */ /* 0x004ff20000100800 */
[----:B------:R2:W2:Y:S01]  /*9a80*/  MUFU.TANH R207, R13 ;  /* 0x0000000d00cf7308 */ /* 0x0004a20000002400 */
[----:B---3--:R-:W3:Y:S01]  /*9a90*/  LDSM.16.M88.4 R8, [R213+0x1000] ;  /* 0x00100000d508783b */ /* 0x008ee20000000200 */
[-C--:B-1----:R-:W-:Y:S08]  /*9aa0*/  HMMA.16816.F32 R20, R172, R4.reuse, R20 ;  /* 0x00000004ac14723c */ /* 0x082ff00000001814 */
[----:B------:R1:W1:Y:S01]  /*9ab0*/  MUFU.TANH R251, R14 ;  /* 0x0000000e00fb7308 */ /* 0x0002620000002400 */
[----:B----4-:R-:W-:Y:S01]  /*9ac0*/  STL [R1], R0 ;  /* 0x0000000001007387 */ /* 0x010fe20000100800 */
[C---:B------:R-:W-:Y:S08]  /*9ad0*/  HMMA.16816.F32 R24, R176.reuse, R4, R24 ;  /* 0x00000004b018723c */ /* 0x040ff00000001818 */
[----:B------:R4:W1:Y:S01]  /*9ae0*/  MUFU.TANH R249, R15 ;  /* 0x0000000f00f97308 */ /* 0x0008620000002400 */
[-C--:B------:R-:W-:Y:S08]  /*9af0*/  HMMA.16816.F32 R28, R176, R6.reuse, R28 ;  /* 0x00000006b01c723c */ /* 0x080ff0000000181c */
[C---:B------:R-:W-:Y:S01]  /*9b00*/  HMMA.16816.F32 R32, R172.reuse, R6, R32 ;  /* 0x00000006ac20723c */ /* 0x040fe20000001820 */
[----:B------:R-:W1:Y:S01]  /*9b10*/  MUFU.TANH R16, R16 ;  /* 0x0000001000107308 */ /* 0x000e620000002400 */
[----:B------:R-:W5:Y:S02]  /*9b20*/  LDSM.16.M88.4 R4, [R213+0x1800] ;  /* 0x00180000d504783b */ /* 0x000f640000000200 */
[----:B------:R-:W-:Y:S02]  /*9b30*/  FMUL.FTZ R20, R20, c[0x0][0x320] ;  /* 0x0000c80014147a20 */ /* 0x000fe40000410000 */
[----:B------:R-:W-:Y:S02]  /*9b40*/  FMUL.FTZ R21, R21, c[0x0][0x320] ;  /* 0x0000c80015157a20 */ /* 0x000fe40000410000 */
[----:B------:R-:W-:Y:S03]  /*9b50*/  FMUL.FTZ R22, R22, c[0x0][0x320] ;  /* 0x0000c80016167a20 */ /* 0x000fe60000410000 */
[----:B------:R-:W1:Y:S01]  /*9b60*/  MUFU.TANH R17, R17 ;  /* 0x0000001100117308 */ /* 0x000e620000002400 */
[----:B------:R-:W-:Y:S02]  /*9b70*/  FMUL.FTZ R23, R23, c[0x0][0x320] ;  /* 0x0000c80017177a20 */ /* 0x000fe40000410000 */
[----:B------:R-:W-:Y:S01]  /*9b80*/  FMUL.FTZ R24, R24, c[0x0][0x320] ;  /* 0x0000c80018187a20 */ /* 0x000fe20000410000 */
[-C--:B---3--:R-:W-:Y:S03]  /*9b90*/  HMMA.16816.F32 R36, R172, R8.reuse, R36 ;  /* 0x00000008ac24723c */ /* 0x088fe60000001824 */
[----:B------:R-:W-:Y:S02]  /*9ba0*/  FMUL.FTZ R30, R30, c[0x0][0x320] ;  /* 0x0000c8001e1e7a20 */ /* 0x000fe40000410000 */
[----:B------:R-:W-:Y:S01]  /*9bb0*/  FMUL.FTZ R25, R25, c[0x0][0x320] ;  /* 0x0000c80019197a20 */ /* 0x000fe20000410000 */
[----:B------:R4:W3:Y:S01]  /*9bc0*/  MUFU.TANH R192, R18 ;  /* 0x0000001200c07308 */ /* 0x0008e20000002400 */
[----:B------:R-:W-:Y:S01]  /*9bd0*/  FMUL.FTZ R26, R26, c[0x0][0x320] ;  /* 0x0000c8001a1a7a20 */ /* 0x000fe20000410000 */
[C---:B------:R-:W-:Y:S04]  /*9be0*/  HMMA.16816.F32 R40, R176.reuse, R8, R40 ;  /* 0x00000008b028723c */ /* 0x040fe80000001828 */
[----:B------:R-:W-:Y:S02]  /*9bf0*/  FMUL.FTZ R33, R33, c[0x0][0x320] ;  /* 0x0000c80021217a20 */ /* 0x000fe40000410000 */
[----:B------:R-:W-:Y:S02]  /*9c00*/  FMUL.FTZ R35, R35, c[0x0][0x320] ;  /* 0x0000c80023237a20 */ /* 0x000fe40000410000 */
[----:B------:R4:W1:Y:S01]  /*9c10*/  MUFU.TANH R189, R19 ;  /* 0x0000001300bd7308 */ /* 0x0008620000002400 */
[-C--:B------:R-:W-:Y:S03]  /*9c20*/  HMMA.16816.F32 R44, R176, R10.reuse, R44 ;  /* 0x0000000ab02c723c */ /* 0x080fe6000000182c */
[----:B------:R-:W-:Y:S02]  /*9c30*/  FMUL.FTZ R27, R27, c[0x0][0x320] ;  /* 0x0000c8001b1b7a20 */ /* 0x000fe40000410000 */
[----:B------:R-:W-:Y:S02]  /*9c40*/  FMUL.FTZ R28, R28, c[0x0][0x320] ;  /* 0x0000c8001c1c7a20 */ /* 0x000fe40000410000 */
[----:B------:R-:W-:Y:S01]  /*9c50*/  FMUL.FTZ R36, R36, c[0x0][0x320] ;  /* 0x0000c80024247a20 */ /* 0x000fe20000410000 */
[C---:B------:R-:W-:Y:S01]  /*9c60*/  HMMA.16816.F32 R48, R172.reuse, R10, R48 ;  /* 0x0000000aac30723c */ /* 0x040fe20000001830 */
[----:B------:R-:W1:Y:S01]  /*9c70*/  MUFU.TANH R20, R20 ;  /* 0x0000001400147308 */ /* 0x000e620000002400 */
[----:B------:R-:W1:Y:S02]  /*9c80*/  LDSM.16.M88.4 R8, [R213+0x2000] ;  /* 0x00200000d508783b */ /* 0x000e640000000200 */
[----:B------:R-:W-:Y:S02]  /*9c90*/  FMUL.FTZ R37, R37, c[0x0][0x320] ;  /* 0x0000c80025257a20 */ /* 0x000fe40000410000 */
[----:B------:R-:W-:Y:S02]  /*9ca0*/  FMUL.FTZ R38, R38, c[0x0][0x320] ;  /* 0x0000c80026267a20 */ /* 0x000fe40000410000 */
[-C--:B-----5:R-:W-:Y:S03]  /*9cb0*/  HMMA.16816.F32 R52, R172, R4.reuse, R52 ;  /* 0x00000004ac34723c */ /* 0x0a0fe60000001834 */
[----:B------:R-:W1:Y:S01]  /*9cc0*/  MUFU.TANH R21, R21 ;  /* 0x0000001500157308 */ /* 0x000e620000002400 */
[----:B------:R-:W-:Y:S02]  /*9cd0*/  FMUL.FTZ R29, R29, c[0x0][0x320] ;  /* 0x0000c8001d1d7a20 */ /* 0x000fe40000410000 */
[----:B------:R-:W-:Y:S02]  /*9ce0*/  FMUL.FTZ R31, R31, c[0x0][0x320] ;  /* 0x0000c8001f1f7a20 */ /* 0x000fe40000410000 */
[C---:B------:R-:W-:Y:S04]  /*9cf0*/  HMMA.16816.F32 R56, R176.reuse, R4, R56 ;  /* 0x00000004b038723c */ /* 0x040fe80000001838 */
[----:B------:R-:W-:Y:S01]  /*9d00*/  FMUL.FTZ R32, R32, c[0x0][0x320] ;  /* 0x0000c80020207a20 */ /* 0x000fe20000410000 */
[----:B------:R4:W2:Y:S01]  /*9d10*/  MUFU.TANH R182, R22 ;  /* 0x0000001600b67308 */ /* 0x0008a20000002400 */
[----:B------:R-:W-:Y:S02]  /*9d20*/  FMUL.FTZ R34, R34, c[0x0][0x320] ;  /* 0x0000c80022227a20 */ /* 0x000fe40000410000 */
[-C--:B------:R-:W-:Y:S04]  /*9d30*/  HMMA.16816.F32 R60, R176, R6.reuse, R60 ;  /* 0x00000006b03c723c */ /* 0x080fe8000000183c */
[----:B------:R-:W-:Y:S02]  /*9d40*/  FMUL.FTZ R48, R48, c[0x0][0x320] ;  /* 0x0000c80030307a20 */ /* 0x000fe40000410000 */
[----:B------:R-:W-:Y:S01]  /*9d50*/  FMUL.FTZ R49, R49, c[0x0][0x320] ;  /* 0x0000c80031317a20 */ /* 0x000fe20000410000 */
[----:B------:R4:W2:Y:S01]  /*9d60*/  MUFU.TANH R171, R23 ;  /* 0x0000001700ab7308 */ /* 0x0008a20000002400 */
[C---:B------:R-:W-:Y:S01]  /*9d70*/  HMMA.16816.F32 R64, R172.reuse, R6, R64 ;  /* 0x00000006ac40723c */ /* 0x040fe20000001840 */
[----:B------:R-:W5:Y:S01]  /*9d80*/  LDSM.16.M88.4 R4, [R213+0x2800] ;  /* 0x00280000d504783b */ /* 0x000f620000000200 */
[----:B------:R-:W-:Y:S04]  /*9d90*/  DEPBAR.LE SB0, 0x0 ;  /* 0x000080000000791a */ /* 0x000fe80000000000 */
[----:B------:R-:W-:Y:S02]  /*9da0*/  FMUL.FTZ R50, R50, c[0x0][0x320] ;  /* 0x0000c80032327a20 */ /* 0x000fe40000410000 */
[----:B------:R-:W-:Y:S01]  /*9db0*/  FMUL.FTZ R51, R51, c[0x0][0x320] ;  /* 0x0000c80033337a20 */ /* 0x000fe20000410000 */
[----:B------:R4:W2:Y:S01]  /*9dc0*/  MUFU.TANH R206, R24 ;  /* 0x0000001800ce7308 */ /* 0x0008a20000002400 */
[----:B------:R-:W-:Y:S01]  /*9dd0*/  BAR.SYNC.DEFER_BLOCKING 0x0 ;  /* 0x0000000000007b1d */ /* 0x000fe20000010000 */
[-C--:B-1----:R-:W-:Y:S05]  /*9de0*/  HMMA.16816.F32 R68, R172, R8.reuse, R68 ;  /* 0x00000008ac44723c */ /* 0x082fea0000001844 */
[----:B------:R-:W-:Y:S02]  /*9df0*/  FMUL.FTZ R52, R52, c[0x0][0x320] ;  /* 0x0000c80034347a20 */ /* 0x000fe40000410000 */
[----:B------:R-:W-:Y:S01]  /*9e00*/  FMUL.FTZ R53, R53, c[0x0][0x320] ;  /* 0x0000c80035357a20 */ /* 0x000fe20000410000 */
[----:B------:R4:W1:Y:S01]  /*9e10*/  MUFU.TANH R204, R25 ;  /* 0x0000001900cc7308 */ /* 0x0008620000002400 */
[C---:B------:R-:W-:Y:S04]  /*9e20*/  HMMA.16816.F32 R72, R176.reuse, R8, R72 ;  /* 0x00000008b048723c */ /* 0x040fe80000001848 */
[----:B------:R-:W-:Y:S02]  /*9e30*/  FMUL.FTZ R54, R54, c[0x0][0x320] ;  /* 0x0000c80036367a20 */ /* 0x000fe40000410000 */
[----:B------:R-:W-:Y:S02]  /*9e40*/  FMUL.FTZ R55, R55, c[0x0][0x320] ;  /* 0x0000c80037377a20 */ /* 0x000fe40000410000 */
[-C--:B------:R-:W-:Y:S01]  /*9e50*/  HMMA.16816.F32 R76, R176, R10.reuse, R76 ;  /* 0x0000000ab04c723c */ /* 0x080fe2000000184c */
[----:B------:R4:W1:Y:S03]  /*9e60*/  MUFU.TANH R239, R26 ;  /* 0x0000001a00ef7308 */ /* 0x0008660000002400 */
[----:B------:R-:W-:Y:S02]  /*9e70*/  FMUL.FTZ R56, R56, c[0x0][0x320] ;  /* 0x0000c80038387a20 */ /* 0x000fe40000410000 */
[----:B------:R-:W-:Y:S02]  /*9e80*/  FMUL.FTZ R59, R59, c[0x0][0x320] ;  /* 0x0000c8003b3b7a20 */ /* 0x000fe40000410000 */
[C---:B------:R-:W-:Y:S03]  /*9e90*/  HMMA.16816.F32 R80, R172.reuse, R10, R80 ;  /* 0x0000000aac50723c */ /* 0x040fe60000001850 */
[----:B------:R4:W1:Y:S01]  /*9ea0*/  MUFU.TANH R237, R27 ;  /* 0x0000001b00ed7308 */ /* 0x0008620000002400 */
[----:B------:R-:W-:Y:S02]  /*9eb0*/  FMUL.FTZ R60, R60, c[0x0][0x320] ;  /* 0x0000c8003c3c7a20 */ /* 0x000fe40000410000 */
[----:B------:R-:W-:Y:S02]  /*9ec0*/  FMUL.FTZ R61, R61, c[0x0][0x320] ;  /* 0x0000c8003d3d7a20 */ /* 0x000fe40000410000 */
[-C--:B-----5:R-:W-:Y:S04]  /*9ed0*/  HMMA.16816.F32 R84, R172, R4.reuse, R84 ;  /* 0x00000004ac54723c */ /* 0x0a0fe80000001854 */
[----:B------:R-:W-:Y:S01]  /*9ee0*/  FMUL.FTZ R63, R63, c[0x0][0x320] ;  /* 0x0000c8003f3f7a20 */ /* 0x000fe20000410000 */
[----:B------:R4:W1:Y:S01]  /*9ef0*/  MUFU.TANH R193, R28 ;  /* 0x0000001c00c17308 */ /* 0x0008620000002400 */
[----:B------:R-:W-:Y:S02]  /*9f00*/  FMUL.FTZ R64, R64, c[0x0][0x320] ;  /* 0x0000c80040407a20 */ /* 0x000fe40000410000 */
[C---:B------:R-:W-:Y:S04]  /*9f10*/  HMMA.16816.F32 R88, R176.reuse, R4, R88 ;  /* 0x00000004b058723c */ /* 0x040fe80000001858 */
[----:B------:R-:W-:Y:S02]  /*9f20*/  FMUL.FTZ R65, R65, c[0x0][0x320] ;  /* 0x0000c80041417a20 */ /* 0x000fe40000410000 */
[----:B------:R-:W-:Y:S01]  /*9f30*/  FMUL.FTZ R66, R66, c[0x0][0x320] ;  /* 0x0000c80042427a20 */ /* 0x000fe20000410000 */
[----:B------:R4:W1:Y:S01]  /*9f40*/  MUFU.TANH R190, R29 ;  /* 0x0000001d00be7308 */ /* 0x0008620000002400 */
[-C--:B------:R-:W-:Y:S04]  /*9f50*/  HMMA.16816.F32 R92, R176, R6.reuse, R92 ;  /* 0x00000006b05c723c */ /* 0x080fe8000000185c */
[----:B------:R-:W-:Y:S02]  /*9f60*/  FMUL.FTZ R67, R67, c[0x0][0x320] ;  /* 0x0000c80043437a20 */ /* 0x000fe40000410000 */
[----:B------:R-:W-:Y:S02]  /*9f70*/  FMUL.FTZ R68, R68, c[0x0][0x320] ;  /* 0x0000c80044447a20 */ /* 0x000fe40000410000 */
[----:B------:R-:W-:Y:S01]  /*9f80*/  HMMA.16816.F32 R96, R172, R6, R96 ;  /* 0x00000006ac60723c */ /* 0x000fe20000001860 */
[----:B------:R4:W1:Y:S03]  /*9f90*/  MUFU.TANH R236, R30 ;  /* 0x0000001e00ec7308 */ /* 0x0008660000002400 */
[----:B------:R-:W-:Y:S02]  /*9fa0*/  FMUL.FTZ R69, R69, c[0x0][0x320] ;  /* 0x0000c80045457a20 */ /* 0x000fe40000410000 */
[----:B------:R-:W-:Y:S02]  /*9fb0*/  FMUL.FTZ R70, R70, c[0x0][0x320] ;  /* 0x0000c80046467a20 */ /* 0x000fe40000410000 */
[----:B------:R-:W-:Y:S03]  /*9fc0*/  FMUL.FTZ R71, R71, c[0x0][0x320] ;  /* 0x0000c80047477a20 */ /* 0x000fe60000410000 */
[----:B------:R4:W1:Y:S01]  /*9fd0*/  MUFU.TANH R235, R31 ;  /* 0x0000001f00eb7308 */ /* 0x0008620000002400 */
[----:B------:R-:W-:Y:S02]  /*9fe0*/  FMUL.FTZ R72, R72, c[0x0][0x320] ;  /* 0x0000c80048487a20 */ /* 0x000fe40000410000 */
[----:B------:R-:W-:Y:S02]  /*9ff0*/  FMUL.FTZ R73, R73, c[0x0][0x320] ;  /* 0x0000c80049497a20 */ /* 0x000fe40000410000 */
[----:B------:R-:W-:Y:S02]  /*a000*/  FMUL.FTZ R74, R74, c[0x0][0x320] ;  /* 0x0000c8004a4a7a20 */ /* 0x000fe40000410000 */
[----:B------:R-:W-:Y:S02]  /*a010*/  FMUL.FTZ R75, R75, c[0x0][0x320] ;  /* 0x0000c8004b4b7a20 */ /* 0x000fe40000410000 */
[----:B------:R-:W-:Y:S01]  /*a020*/  FMUL.FTZ R76, R76, c[0x0][0x320] ;  /* 0x0000c8004c4c7a20 */ /* 0x000fe20000410000 */
[----:B------:R4:W1:Y:S01]  /*a030*/  MUFU.TANH R15, R32 ;  /* 0x00000020000f7308 */ /* 0x0008620000002400 */
        /* <DEDUP_REMOVED lines=94> */
[----:B------:R-:W1:Y:S10]  /*a620*/  MUFU.TANH R92, R92 ;  /* 0x0000005c005c7308 */ /* 0x000e740000002400 */
[----:B------:R-:W1:Y:S10]  /*a630*/  MUFU.TANH R93, R93 ;  /* 0x0000005d005d7308 */ /* 0x000e740000002400 */
[----:B------:R4:W1:Y:S10]  /*a640*/  MUFU.TANH R91, R94 ;  /* 0x0000005e005b7308 */ /* 0x0008740000002400 */
[----:B------:R4:W1:Y:S10]  /*a650*/  MUFU.TANH R79, R95 ;  /* 0x0000005f004f7308 */ /* 0x0008740000002400 */
[----:B------:R-:W1:Y:S10]  /*a660*/  MUFU.TANH R96, R96 ;  /* 0x0000006000607308 */ /* 0x000e740000002400 */
[----:B------:R-:W1:Y:S10]  /*a670*/  MUFU.TANH R97, R97 ;  /* 0x0000006100617308 */ /* 0x000e740000002400 */
[----:B------:R-:W1:Y:S10]  /*a680*/  MUFU.TANH R98, R98 ;  /* 0x0000006200627308 */ /* 0x000e740000002400 */
[----:B------:R-:W1:Y:S01]  /*a690*/  MUFU.TANH R99, R99 ;  /* 0x0000006300637308 */ /* 0x000e620000002400 */
[----:B------:R-:W-:-:S05]  /*a6a0*/  @!P0 BRA `(.L_x_521) ;  /* 0x000003d000008947 */ /* 0x000fca0003800000 */
[----:B--234-:R-:W2:Y:S01]  /*a6b0*/  LDL R2, [R1+0x34] ;  /* 0x0000340001027983 */ /* 0x01cea20000100800 */
[----:B------:R-:W-:Y:S01]  /*a6c0*/  IMAD.MOV.U32 R228, RZ, RZ, RZ ;  /* 0x000000ffffe47224 */ /* 0x000fe200078e00ff */
[----:B------:R-:W-:Y:S02]  /*a6d0*/  PLOP3.LUT P1, PT, PT, PT, UP3, 0x80, 0x0 ;  /* 0x000000000000781c */ /* 0x000fe40003f2f038 */
[----:B------:R-:W3:Y:S01]  /*a6e0*/  LDL R0, [R1+0x10] ;  /* 0x0000100001007983 */ /* 0x000ee20000100800 */
[----:B------:R-:W-:Y:S03]  /*a6f0*/  PLOP3.LUT P0, PT, PT, PT, UP3, 0x80, 0x0 ;  /* 0x000000000000781c */ /* 0x000fe60003f0f038 */
[----:B------:R-:W4:Y:S01]  /*a700*/  LDL R18, [R1+0x8] ;  /* 0x0000080001127983 */ /* 0x000f220000100800 */
[----:B--2---:R-:W-:Y:S05]  /*a710*/  IMAD R2, R227, 0x60, R2 ;  /* 0x00000060e3027824 */ /* 0x004fea00078e0202 */
[----:B---3--:R-:W-:Y:S05]  /*a720*/  IADD3 R2, R2, -0x60, R0 ;  /* 0xffffffa002027810 */ /* 0x008fea0007ffe000 */
        /* <DEDUP_REMOVED lines=8> */
[----:B------:R-:W-:Y:S03]  /*a7b0*/  @!P3 LEA.HI.X R5, R3, c[0x0][0x2a4], R5, 0x2, P0 ;  /* 0x0000a9000305ba11 */ /* 0x000fe600000f1405 */
[C---:B------:R-:W-:Y:S01]  /*a7c0*/  IMAD.WIDE.U32 R2, R233.reuse, c[0x0][0x1e0], RZ ;  /* 0x00007800e9027a25 */ /* 0x040fe200078e00ff */
[----:B------:R-:W-:Y:S01]  /*a7d0*/  SHF.R.S32.HI R0, RZ, 0x1f, R233 ;  /* 0x0000001fff007819 */ /* 0x000fe200000114e9 */
[----:B------:R-:W2:Y:S04]  /*a7e0*/  @!P3 LDG.E R228, [R4.64] ;  /* 0x0000001004e4b981 */ /* 0x000ea8000c1e1900 */
[----:B------:R-:W-:Y:S04]  /*a7f0*/  IMAD R0, R0, c[0x0][0x1e0], RZ ;  /* 0x0000780000007a24 */ /* 0x000fe800078e02ff */
[----:B------:R-:W-:Y:S04]  /*a800*/  IMAD R0, R233, c[0x0][0x1e4], R0 ;  /* 0x00007900e9007a24 */ /* 0x000fe800078e0200 */
[----:B------:R-:W-:Y:S01]  /*a810*/  IMAD.IADD R3, R3, 0x1, R0 ;  /* 0x0000000103037824 */ /* 0x000fe200078e0200 */
[----:B--2---:R-:W-:Y:S03]  /*a820*/  SHF.R.S32.HI R4, RZ, 0x1f, R228 ;  /* 0x0000001fff047819 */ /* 0x004fe600000114e4 */
[----:B------:R-:W-:Y:S04]  /*a830*/  IMAD.WIDE.U32 R2, R228, c[0x0][0x1f0], R2 ;  /* 0x00007c00e4027a25 */ /* 0x000fe800078e0002 */
[----:B------:R-:W-:Y:S01]  /*a840*/  IMAD R4, R4, c[0x0][0x1f0], RZ ;  /* 0x00007c0004047a24 */ /* 0x000fe200078e02ff */
[----:B------:R-:W-:Y:S03]  /*a850*/  IADD3 R0, P0, R2, UR10, RZ ;  /* 0x0000000a02007c10 */ /* 0x000fe6000ff1e0ff */
[----:B------:R-:W-:Y:S05]  /*a860*/  IMAD R4, R228, c[0x0][0x1f4], R4 ;  /* 0x00007d00e4047a24 */ /* 0x000fea00078e0204 */
[----:B------:R-:W-:Y:S02]  /*a870*/  IADD3.X R3, R3, UR6, R4, P0, !PT ;  /* 0x0000000603037c10 */ /* 0x000fe400087fe404 */
[C---:B------:R-:W-:Y:S04]  /*a880*/  LEA R2, P0, R0.reuse, c[0x0][0x1c8], 0x1 ;  /* 0x0000720000027a11 */ /* 0x040fe800078008ff */
[----:B------:R-:W-:Y:S01]  /*a890*/  LEA.HI.X R0, R0, c[0x0][0x1cc], R3, 0x1, P0 ;  /* 0x0000730000007a11 */ /* 0x000fe200000f0c03 */
[----:B------:R-:W2:Y:S04]  /*a8a0*/  SHFL.IDX PT, R4, R2, RZ, 0x181f ;  /* 0x00181fff02047589 */ /* 0x000ea800000e0000 */
[----:B------:R-:W3:Y:S04]  /*a8b0*/  SHFL.IDX PT, R3, R0, RZ, 0x181f ;  /* 0x00181fff00037589 */ /* 0x000ee800000e0000 */
[----:B------:R-:W5:Y:S04]  /*a8c0*/  SHFL.IDX PT, R10, R2, 0x1, 0x181f ;  /* 0x00381f00020a7f89 */ /* 0x000f6800000e0000 */
[----:B------:R-:W1:Y:S04]  /*a8d0*/  SHFL.IDX PT, R8, R2, 0x2, 0x181f ;  /* 0x00581f0002087f89 */ /* 0x000e6800000e0000 */
[----:B------:R-:W1:Y:S04]  /*a8e0*/  SHFL.IDX PT, R7, R0, 0x1, 0x181f ;  /* 0x00381f0000077f89 */ /* 0x000e6800000e0000 */
[----:B------:R-:W1:Y:S04]  /*a8f0*/  SHFL.IDX PT, R6, R2, 0x3, 0x181f ;  /* 0x00781f0002067f89 */ /* 0x000e6800000e0000 */
[----:B------:R-:W-:Y:S01]  /*a900*/  SHFL.IDX PT, R9, R2, 0x4, 0x181f ;  /* 0x00981f0002097f89 */ /* 0x000fe200000e0000 */
[-C--:B--2---:R-:W-:Y:S03]  /*a910*/  IADD3 R4, P0, R4, R226.reuse, RZ ;  /* 0x000000e204047210 */ /* 0x084fe60007f1e0ff */
[----:B------:R-:W-:Y:S02]  /*a920*/  SHFL.IDX PT, R14, R0, 0x2, 0x181f ;  /* 0x00581f00000e7f89 */ /* 0x000fe400000e0000 */
[--C-:B---3--:R-:W-:Y:S02]  /*a930*/  IMAD.X R5, R3, 0x1, R225.reuse, P0 ;  /* 0x0000000103057824 */ /* 0x108fe400000e06e1 */
[----:B------:R-:W2:Y:S01]  /*a940*/  SHFL.IDX PT, R13, R0, 0x3, 0x181f ;  /* 0x00781f00000d7f89 */ /* 0x000ea200000e0000 */
[-C--:B-----5:R-:W-:Y:S03]  /*a950*/  IADD3 R10, P0, R10, R226.reuse, RZ ;  /* 0x000000e20a0a7210 */ /* 0x0a0fe60007f1e0ff */
[----:B----4-:R3:W-:Y:S01]  /*a960*/  LDGSTS.E.BYPASS.LTC128B.128 [R18+0x3100], [R4.64], !P4 ;  /* 0x0310000004127fae */ /* 0x0107e2000e101d50 */
[-C--:B-1----:R-:W-:Y:S03]  /*a970*/  IADD3 R8, P5, R8, R226.reuse, RZ ;  /* 0x000000e208087210 */ /* 0x082fe60007fbe0ff */
[----:B------:R-:W1:Y:S01]  /*a980*/  SHFL.IDX PT, R2, R2, 0x5, 0x181f ;  /* 0x00b81f0002027f89 */ /* 0x000e6200000e0000 */
[--C-:B------:R-:W-:Y:S03]  /*a990*/  IMAD.X R11, R7, 0x1, R225.reuse, P0 ;  /* 0x00000001070b7824 */ /* 0x100fe600000e06e1 */
[----:B------:R-:W4:Y:S01]  /*a9a0*/  SHFL.IDX PT, R12, R0, 0x4, 0x181f ;  /* 0x00981f00000c7f89 */ /* 0x000f2200000e0000 */
[-C--:B------:R-:W-:Y:S03]  /*a9b0*/  IADD3 R6, P2, R6, R226.reuse, RZ ;  /* 0x000000e206067210 */ /* 0x080fe60007f5e0ff */
[----:B------:R-:W5:Y:S04]  /*a9c0*/  SHFL.IDX PT, R0, R0, 0x5, 0x181f ;  /* 0x00b81f0000007f89 */ /* 0x000f6800000e0000 */
[----:B------:R5:W-:Y:S01]  /*a9d0*/  LDGSTS.E.BYPASS.LTC128B.128 [R18+0x3900], [R10.64], !P4 ;  /* 0x039000000a127fae */ /* 0x000be2000e101d50 */
[--C-:B--2---:R-:W-:Y:S01]  /*a9e0*/  IMAD.X R7, R13, 0x1, R225.reuse, P2 ;  /* 0x000000010d077824 */ /* 0x104fe200010e06e1 */
[-C--:B---3--:R-:W-:Y:S01]  /*a9f0*/  IADD3 R4, P1, R9, R226.reuse, RZ ;  /* 0x000000e209047210 */ /* 0x088fe20007f3e0ff */
[--C-:B------:R-:W-:Y:S01]  /*aa00*/  IMAD.X R9, R14, 0x1, R225.reuse, P5 ;  /* 0x000000010e097824 */ /* 0x100fe200028e06e1 */
[----:B-1----:R-:W-:Y:S03]  /*aa10*/  IADD3 R2, P0, R2, R226, RZ ;  /* 0x000000e202027210 */ /* 0x002fe60007f1e0ff */
[--C-:B----4-:R-:W-:Y:S01]  /*aa20*/  IMAD.X R5, R12, 0x1, R225.reuse, P1 ;  /* 0x000000010c057824 */ /* 0x110fe200008e06e1 */
[----:B------:R1:W-:Y:S01]  /*aa30*/  LDGSTS.E.BYPASS.LTC128B.128 [R18+0x4100], [R8.64], !P4 ;  /* 0x0410000008127fae */ /* 0x0003e2000e101d50 */
[----:B-----5:R-:W-:Y:S03]  /*aa40*/  IMAD.X R3, R0, 0x1, R225, P0 ;  /* 0x0000000100037824 */ /* 0x020fe600000e06e1 */
[----:B------:R1:W-:Y:S04]  /*aa50*/  LDGSTS.E.BYPASS.LTC128B.128 [R18+0x4900], [R6.64], !P4 ;  /* 0x0490000006127fae */ /* 0x0003e8000e101d50 */
[----:B------:R1:W-:Y:S04]  /*aa60*/  LDGSTS.E.BYPASS.LTC128B.128 [R18+0x5100], [R4.64], !P4 ;  /* 0x0510000004127fae */ /* 0x0003e8000e101d50 */
[----:B------:R1:W-:Y:S02]  /*aa70*/  LDGSTS.E.BYPASS.LTC128B.128 [R18+0x5900], [R2.64], !P4 ;  /* 0x0590000002127fae */ /* 0x0003e4000e101d50 */
.L_x_521:
[----:B-1234-:R-:W2:Y:S01]  /*aa80*/  LDL R2, [R1+0x2c] ;  /* 0x00002c0001027983 */ /* 0x01eea20000100800 */
[----:B------:R-:W-:Y:S02]  /*aa90*/  PLOP3.LUT P1, PT, PT, PT, UP2, 0x80, 0x0 ;  /* 0x000000000000781c */ /* 0x000fe40003f2f028 */
[----:B------:R-:W-:Y:S01]  /*aaa0*/  PLOP3.LUT P0, PT, PT, PT, UP2, 0x80, 0x0 ;  /* 0x000000000000781c */ /* 0x000fe20003f0f028 */
[----:B------:R-:W3:Y:S04]  /*aab0*/  LDL R58, [R1+0x24] ;  /* 0x00002400013a7983 */ /* 0x000ee80000100800 */
[----:B------:R-:W0:Y:S06]  /*aac0*/  LDGDEPBAR ;  /* 0x00000000000079af */ /* 0x000e2c0000000000 */
[----:B--2---:R-:W-:Y:S04]  /*aad0*/  @P1 IMAD.HI.U32 R0, R2, c[0x0][0x2c8], RZ ;  /* 0x0000b20002001a27 */ /* 0x004fe800078e00ff */
[----:B------:R-:W-:Y:S01]  /*aae0*/  IMAD.MOV.U32 R5, RZ, RZ, R2 ;  /* 0x000000ffff057224 */ /* 0x000fe200078e0002 */
[----:B------:R-:W-:Y:S01]  /*aaf0*/  @P0 SHF.R.U32.HI R5, RZ, c[0x0][0x2cc], R0 ;  /* 0x0000b300ff050a19 */ /* 0x000fe20000011600 */
[----:B------:R-:W-:Y:S01]  /*ab00*/  IMAD R0, R227, -0x60, RZ ;  /* 0xffffffa0e3007824 */ /* 0x000fe200078e02ff */
[----:B------:R-:W-:Y:S01]  /*ab10*/  PLOP3.LUT P0, PT, PT, PT, UP1, 0x40, 0x0 ;  /* 0x000000000000781c */ /* 0x000fe20003f0e818 */
[----:B------:R-:W-:Y:S02]  /*ab20*/  IMAD.MOV.U32 R2, RZ, RZ, c[0x0][0x2ac] ;  /* 0x0000ab00ff027624 */ /* 0x000fe400078e00ff */
[----:B------:R-:W1:Y:S01]  /*ab30*/  SHFL.IDX PT, R4, R5, RZ, 0x1c1f ;  /* 0x001c1fff05047589 */ /* 0x000e6200000e0000 */
[----:B---3--:R-:W-:Y:S05]  /*ab40*/  IADD3 R7, -R58, 0x1, R0 ;  /* 0x000000013a077810 */ /* 0x008fea0007ffe100 */
[----:B------:R-:W-:Y:S05]  /*ab50*/  IMAD R7, R2, c[0x0][0x1d0], R7 ;  /* 0x0000740002077a24 */ /* 0x000fea00078e0207 */
[----:B------:R-:W-:Y:S04]  /*ab60*/  IADD3 R7, R7, -c[0x0][0x168], RZ ;  /* 0x80005a0007077a10 */ /* 0x000fe80007ffe0ff */
[C---:B------:R-:W-:Y:S02]  /*ab70*/  IADD3 R6, R7.reuse, c[0x0][0x328], RZ ;  /* 0x0000ca0007067a10 */ /* 0x040fe40007ffe0ff */
[----:B------:R-:W-:Y:S03]  /*ab80*/  IADD3 R7, R7, UR13, RZ ;  /* 0x0000000d07077c10 */ /* 0x000fe6000fffe0ff */
[--C-:B-1----:R-:W-:Y:S02]  /*ab90*/  IMAD.IADD R3, R6, 0x1, R4.reuse ;  /* 0x0000000106037824 */ /* 0x102fe400078e0204 */
[----:B------:R-:W-:Y:S01]  /*aba0*/  IMAD.IADD R2, R7, 0x1, R4 ;  /* 0x0000000107027824 */ /* 0x000fe200078e0204 */
[----:B------:R-:W-:-:S05]  /*abb0*/  @P0 BRA `(.L_x_522) ;  /* 0x000001a000000947 */ /* 0x000fca0003800000 */
[----:B------:R-:W-:Y:S01]  /*abc0*/  MOV R8, c[0x0][0x2ac] ;  /* 0x0000ab0000087a02 */ /* 0x000fe20000000f00 */
[----:B------:R-:W-:Y:S04]  /*abd0*/  BSSY B0, `(.L_x_523) ;  /* 0x0000013000007945 */ /* 0x000fe80003800000 */
[----:B------:R-:W-:Y:S05]  /*abe0*/  IMAD R4, R8, c[0x0][0x1d0], R4 ;  /* 0x0000740008047a24 */ /* 0x000fea00078e0204 */
[----:B------:R-:W-:Y:S04]  /*abf0*/  IADD3 R4, R4, -c[0x0][0x168], RZ ;  /* 0x80005a0004047a10 */ /* 0x000fe80007ffe0ff */
[----:B------:R-:W-:Y:S11]  /*ac00*/  ISETP.GT.AND P0, PT, R4, -0x1, PT ;  /* 0xffffffff0400780c */ /* 0x000ff60003f04270 */
[----:B------:R-:W-:Y:S02]  /*ac10*/  @!UPT UIADD3 URZ, URZ, URZ, URZ ;  /* 0x0000003f3f3ff290 */ /* 0x000fe4000fffe03f */
[----:B------:R-:W-:-:S05]  /*ac20*/  @P0 BRA `(.L_x_524) ;  /* 0x0000008000000947 */ /* 0x000fca0003800000 */
[----:B------:R-:W-:Y:S01]  /*ac30*/  LOP3.LUT R4, RZ, R4, RZ, 0x33, !PT ;  /* 0x00000004ff047212 */ /* 0x000fe200078e33ff */
[----:B------:R-:W-:Y:S05]  /*ac40*/  IMAD.MOV.U32 R8, RZ, RZ, c[0x0][0x32c] ;  /* 0x0000cb00ff087624 */ /* 0x000fea00078e00ff */
[----:B------:R-:W-:Y:S11]  /*ac50*/  ISETP.NE.AND P0, PT, R8, 0x1, PT ;  /* 0x000000010800780c */ /* 0x000ff60003f05270 */
[----:B------:R-:W-:Y:S02]  /*ac60*/  @!UPT UIADD3 URZ, URZ, URZ, URZ ;  /* 0x0000003f3f3ff290 */ /* 0x000fe4000fffe03f */
[----:B------:R-:W-:Y:S05]  /*ac70*/  @P0 IMAD.HI.U32 R8, R4, c[0x0][0x330], RZ ;  /* 0x0000cc0004080a27 */ /* 0x000fea00078e00ff */
[----:B------:R-:W-:Y:S04]  /*ac80*/  @P0 SHF.R.U32.HI R4, RZ, c[0x0][0x334], R8 ;  /* 0x0000cd00ff040a19 */ /* 0x000fe80000011608 */
[----:B------:R-:W-:Y:S01]  /*ac90*/  LOP3.LUT R4, RZ, R4, RZ, 0x33, !PT ;  /* 0x00000004ff047212 */ /* 0x000fe200078e33ff */
[----:B------:R-:W-:-:S05]  /*aca0*/  BRA `(.L_x_525) ;  /* 0x0000005000007947 */ /* 0x000fca0003800000 */
.L_x_524:
[----:B------:R-:W-:Y:S04]  /*acb0*/  MOV R8, c[0x0][0x32c] ;  /* 0x0000cb0000087a02 */ /* 0x000fe80000000f00 */
[----:B------:R-:W-:Y:S11]  /*acc0*/  ISETP.NE.AND P0, PT, R8, 0x1, PT ;  /* 0x000000010800780c */ /* 0x000ff60003f05270 */
[----:B------:R-:W-:Y:S02]  /*acd0*/  @!UPT UIADD3 URZ, URZ, URZ, URZ ;  /* 0x0000003f3f3ff290 */ /* 0x000fe4000fffe03f */
[----:B------:R-:W-:Y:S05]  /*ace0*/  @P0 IMAD.HI.U32 R8, R4, c[0x0][0x330], RZ ;  /* 0x0000cc0004080a27 */ /* 0x000fea00078e00ff */
[----:B------:R-:W-:Y:S02]  /*acf0*/  @P0 SHF.R.U32.HI R4, RZ, c[0x0][0x334], R8 ;  /* 0x0000cd00ff040a19 */ /* 0x000fe40000011608 */
.L_x_525:
[----:B------:R-:W-:Y:S05]  /*ad00*/  BSYNC B0 ;  /* 0x0000000000007941 */ /* 0x000fea0003800000 */
.L_x_523:
[----:B------:R-:W-:Y:S04]  /*ad10*/  IMAD.IADD R8, R0, 0x1, -R58 ;  /* 0x0000000100087824 */ /* 0x000fe800078e0a3a */
[----:B------:R-:W-:Y:S05]  /*ad20*/  IMAD R4, R4, c[0x0][0x32c], R8 ;  /* 0x0000cb0004047a24 */ /* 0x000fea00078e0208 */
[----:B------:R-:W-:Y:S02]  /*ad30*/  IADD3 R8, R4, c[0x0][0x32c], RZ ;  /* 0x0000cb0004087a10 */ /* 0x000fe40007ffe0ff */
[----:B------:R-:W-:Y:S02]  /*ad40*/  IMNMX R2, R2, R4, !PT ;  /* 0x0000000402027217 */ /* 0x000fe40007800200 */
[----:B------:R-:W-:Y:S02]  /*ad50*/  IMNMX R3, R3, R8, PT ;  /* 0x0000000803037217 */ /* 0x000fe40003800200 */
.L_x_522:
[C---:B------:R-:W-:Y:S01]  /*ad60*/  ISETP.GE.AND P0, PT, R0.reuse, 0x1, PT ;  /* 0x000000010000780c */ /* 0x040fe20003f06270 */
[----:B------:R-:W1:Y:S01]  /*ad70*/  SHFL.IDX PT, R4, R5, 0x1, 0x1c1f ;  /* 0x003c1f0005047f89 */ /* 0x000e6200000e0000 */
[----:B------:R-:W-:Y:S02]  /*ad80*/  ISETP.GE.AND P2, PT, R0, 0x9, PT ;  /* 0x000000090000780c */ /* 0x000fe40003f46270 */
[----:B------:R-:W-:Y:S02]  /*ad90*/  P2R R27, PR, RZ, 0x1 ;  /* 0x00000001ff1b7803 */ /* 0x000fe40000000000 */
[----:B------:R-:W-:Y:S02]  /*ada0*/  ISETP.GT.AND P0, PT, R2, RZ, !P0 ;  /* 0x000000ff0200720c */ /* 0x000fe40004704270 */
[----:B------:R-:W-:Y:S02]  /*adb0*/  ISETP.GE.AND P1, PT, R0, 0x2, PT ;  /* 0x000000020000780c */ /* 0x000fe40003f26270 */
[C---:B------:R-:W-:Y:S02]  /*adc0*/  ISETP.LT.OR P0, PT, R3.reuse, 0x1, P0 ;  /* 0x000000010300780c */ /* 0x040fe40000701670 */
[----:B------:R-:W-:Y:S02]  /*add0*/  P2R R26, PR, RZ, 0x2 ;  /* 0x00000002ff1a7803 */ /* 0x000fe40000000000 */
[----:B------:R-:W-:Y:S02]  /*ade0*/  FSEL R29, R188, -INF , !P0 ;  /* 0xff800000bc1d7808 */ /* 0x000fe40004000000 */
[C---:B------:R-:W-:Y:S02]  /*adf0*/  ISETP.GT.AND P0, PT, R2.reuse, 0x8, !P2 ;  /* 0x000000080200780c */ /* 0x040fe40005704270 */
[----:B------:R-:W-:Y:S02]  /*ae00*/  ISETP.GT.AND P1, PT, R2, 0x1, !P1 ;  /* 0x000000010200780c */ /* 0x000fe40004f24270 */
[----:B------:R-:W-:Y:S02]  /*ae10*/  P2R R25, PR, RZ, 0x4 ;  /* 0x00000004ff197803 */ /* 0x000fe40000000000 */
[C---:B------:R-:W-:Y:S02]  /*ae20*/  ISETP.LT.OR P0, PT, R3.reuse, 0x9, P0 ;  /* 0x000000090300780c */ /* 0x040fe40000701670 */
[----:B------:R-:W-:Y:S02]  /*ae30*/  ISETP.GE.AND P2, PT, R0, 0xa, PT ;  /* 0x0000000a0000780c */ /* 0x000fe40003f46270 */
[----:B------:R-:W-:Y:S02]  /*ae40*/  ISETP.LT.OR P1, PT, R3, 0x2, P1 ;  /* 0x000000020300780c */ /* 0x000fe40000f21670 */
[----:B------:R-:W-:Y:S02]  /*ae50*/  FSEL R32, R16, -INF , !P0 ;  /* 0xff80000010207808 */ /* 0x000fe40004000000 */
[----:B------:R-:W-:Y:S02]  /*ae60*/  ISETP.GT.AND P0, PT, R2, 0x9, !P2 ;  /* 0x000000090200780c */ /* 0x000fe40005704270 */
[----:B------:R-:W-:Y:S02]  /*ae70*/  FSEL R31, R183, -INF , !P1 ;  /* 0xff800000b71f7808 */ /* 0x000fe40004800000 */
[----:B------:R-:W-:Y:S02]  /*ae80*/  ISETP.LT.OR P0, PT, R3, 0xa, P0 ;  /* 0x0000000a0300780c */ /* 0x000fe40000701670 */
[----:B------:R-:W-:Y:S02]  /*ae90*/  ISETP.GE.AND P1, PT, R0, 0x11, PT ;  /* 0x000000110000780c */ /* 0x000fe40003f26270 */
[----:B------:R-:W-:Y:S02]  /*aea0*/  FSEL R34, R17, -INF , !P0 ;  /* 0xff80000011227808 */ /* 0x000fe40004000000 */
[----:B------:R-:W-:Y:S02]  /*aeb0*/  ISETP.GT.AND P0, PT, R2, 0x10, !P1 ;  /* 0x000000100200780c */ /* 0x000fe40004f04270 */
[----:B------:R-:W-:Y:S02]  /*aec0*/  P2R R23, PR, RZ, 0x2 ;  /* 0x00000002ff177803 */ /* 0x000fe40000000000 */
[C---:B------:R-:W-:Y:S02]  /*aed0*/  ISETP.LT.OR P0, PT, R3.reuse, 0x11, P0 ;  /* 0x000000110300780c */ /* 0x040fe40000701670 */
[----:B------:R-:W-:Y:S02]  /*aee0*/  ISETP.GE.AND P1, PT, R0, 0x12, PT ;  /* 0x000000120000780c */ /* 0x000fe40003f26270 */
[----:B------:R-:W-:Y:S02]  /*aef0*/  FSEL R40, R20, -INF , !P0 ;  /* 0xff80000014287808 */ /* 0x000fe40004000000 */
[----:B------:R-:W-:Y:S02]  /*af00*/  ISETP.GT.AND P0, PT, R2, 0x11, !P1 ;  /* 0x000000110200780c */ /* 0x000fe40004f04270 */
[----:B------:R-:W-:Y:S02]  /*af10*/  P2R R22, PR, RZ, 0x2 ;  /* 0x00000002ff167803 */ /* 0x000fe40000000000 */
[----:B------:R-:W-:Y:S02]  /*af20*/  ISETP.LT.OR P0, PT, R3, 0x12, P0 ;  /* 0x000000120300780c */ /* 0x000fe40000701670 */
        /* <DEDUP_REMOVED lines=73> */
[C---:B------:R-:W-:Y:S02]  /*b3c0*/  ISETP.GE.AND P6, PT, R0.reuse, 0x52, PT ;  /* 0x000000520000780c */ /* 0x040fe40003fc6270 */
[C---:B------:R-:W-:Y:S02]  /*b3d0*/  ISETP.LT.OR P0, PT, R3.reuse, 0x51, P0 ;  /* 0x000000510300780c */ /* 0x040fe40000701670 */
[----:B------:R-:W-:Y:S02]  /*b3e0*/  ISETP.GE.AND P5, PT, R0, 0x59, PT ;  /* 0x000000590000780c */ /* 0x000fe40003fa6270 */
[----:B------:R-:W-:Y:S02]  /*b3f0*/  FSEL R238, R84, -INF , !P0 ;  /* 0xff80000054ee7808 */ /* 0x000fe40004000000 */
[C---:B------:R-:W-:Y:S02]  /*b400*/  ISETP.GT.AND P0, PT, R2.reuse, 0x51, !P6 ;  /* 0x000000510200780c */ /* 0x040fe40007704270 */
[----:B------:R-:W-:Y:S02]  /*b410*/  P2R R24, PR, RZ, 0x4 ;  /* 0x00000004ff187803 */ /* 0x000fe40000000000 */
[----:B------:R-:W-:Y:S04]  /*b420*/  ISETP.LT.OR P0, PT, R3, 0x52, P0 ;  /* 0x000000520300780c */ /* 0x000fe80000701670 */
[----:B------:R-:W-:Y:S02]  /*b430*/  FSEL R243, R85, -INF , !P0 ;  /* 0xff80000055f37808 */ /* 0x000fe40004000000 */
[----:B------:R-:W-:Y:S04]  /*b440*/  ISETP.GT.AND P0, PT, R2, 0x58, !P5 ;  /* 0x000000580200780c */ /* 0x000fe80006f04270 */
[----:B------:R-:W-:Y:S04]  /*b450*/  ISETP.LT.OR P0, PT, R3, 0x59, P0 ;  /* 0x000000590300780c */ /* 0x000fe80000701670 */
[----:B------:R-:W-:Y:S02]  /*b460*/  FSEL R250, R96, -INF , !P0 ;  /* 0xff80000060fa7808 */ /* 0x000fe40004000000 */
[----:B------:R-:W-:Y:S04]  /*b470*/  ISETP.GE.AND P0, PT, R0, 0x5a, PT ;  /* 0x0000005a0000780c */ /* 0x000fe80003f06270 */
[----:B------:R-:W-:Y:S01]  /*b480*/  ISETP.GT.AND P2, PT, R2, 0x59, !P0 ;  /* 0x000000590200780c */ /* 0x000fe20004744270 */
[--C-:B-1----:R-:W-:Y:S03]  /*b490*/  IMAD.IADD R2, R7, 0x1, R4.reuse ;  /* 0x0000000107027824 */ /* 0x102fe600078e0204 */
[----:B------:R-:W-:Y:S01]  /*b4a0*/  ISETP.LT.OR P2, PT, R3, 0x5a, P2 ;  /* 0x0000005a0300780c */ /* 0x000fe20001741670 */
[----:B------:R-:W-:Y:S03]  /*b4b0*/  IMAD.IADD R3, R6, 0x1, R4 ;  /* 0x0000000106037824 */ /* 0x000fe600078e0204 */
[----:B------:R-:W-:Y:S02]  /*b4c0*/  FSEL R252, R97, -INF , !P2 ;  /* 0xff80000061fc7808 */ /* 0x000fe40005000000 */
[----:B------:R-:W-:Y:S11]  /*b4d0*/  PLOP3.LUT P2, PT, PT, PT, UP1, 0x40, 0x0 ;  /* 0x000000000000781c */ /* 0x000ff60003f4e818 */
[----:B------:R-:W-:Y:S02]  /*b4e0*/  @!UPT UIADD3 URZ, URZ, URZ, URZ ;  /* 0x0000003f3f3ff290 */ /* 0x000fe4000fffe03f */
        /* <DEDUP_REMOVED lines=9> */
[----:B------:R-:W-:Y:S05]  /*b580*/  IMAD.MOV.U32 R28, RZ, RZ, 0x1 ;  /* 0x00000001ff1c7424 */ /* 0x000fea00078e00ff */
[----:B------:R-:W-:Y:S11]  /*b590*/  ISETP.NE.AND P2, PT, R28, c[0x0][0x32c], PT ;  /* 0x0000cb001c007a0c */ /* 0x000ff60003f45270 */
[----:B------:R-:W-:Y:S02]  /*b5a0*/  @!UPT UIADD3 URZ, URZ, URZ, URZ ;  /* 0x0000003f3f3ff290 */ /* 0x000fe4000fffe03f */
[----:B------:R-:W-:Y:S05]  /*b5b0*/  @P2 IMAD.HI.U32 R28, R4, c[0x0][0x330], RZ ;  /* 0x0000cc00041c2a27 */ /* 0x000fea00078e00ff */
[----:B------:R-:W-:Y:S04]  /*b5c0*/  @P2 SHF.R.U32.HI R4, RZ, c[0x0][0x334], R28 ;  /* 0x0000cd00ff042a19 */ /* 0x000fe8000001161c */
[----:B------:R-:W-:Y:S01]  /*b5d0*/  LOP3.LUT R4, RZ, R4, RZ, 0x33, !PT ;  /* 0x00000004ff047212 */ /* 0x000fe200078e33ff */
[----:B------:R-:W-:-:S05]  /*b5e0*/  BRA `(.L_x_529) ;  /* 0x0000005000007947 */ /* 0x000fca0003800000 */
.L_x_528:
[----:B------:R-:W-:Y:S04]  /*b5f0*/  MOV R28, 0x1 ;  /* 0x00000001001c7802 */ /* 0x000fe80000000f00 */
[----:B------:R-:W-:Y:S11]  /*b600*/  ISETP.NE.AND P2, PT, R28, c[0x0][0x32c], PT ;  /* 0x0000cb001c007a0c */ /* 0x000ff60003f45270 */
[----:B------:R-:W-:Y:S02]  /*b610*/  @!UPT UIADD3 URZ, URZ, URZ, URZ ;  /* 0x0000003f3f3ff290 */ /* 0x000fe4000fffe03f */
[----:B------:R-:W-:Y:S05]  /*b620*/  @P2 IMAD.HI.U32 R28, R4, c[0x0][0x330], RZ ;  /* 0x0000cc00041c2a27 */ /* 0x000fea00078e00ff */
[----:B------:R-:W-:Y:S02]  /*b630*/  @P2 SHF.R.U32.HI R4, RZ, c[0x0][0x334], R28 ;  /* 0x0000cd00ff042a19 */ /* 0x000fe4000001161c */
.L_x_529:
[----:B------:R-:W-:Y:S05]  /*b640*/  BSYNC B0 ;  /* 0x0000000000007941 */ /* 0x000fea0003800000 */
.L_x_527:
[----:B------:R-:W-:Y:S04]  /*b650*/  IMAD.IADD R28, R0, 0x1, -R58 ;  /* 0x00000001001c7824 */ /* 0x000fe800078e0a3a */
[----:B------:R-:W-:Y:S05]  /*b660*/  IMAD R4, R4, c[0x0][0x32c], R28 ;  /* 0x0000cb0004047a24 */ /* 0x000fea00078e021c */
[----:B------:R-:W-:Y:S02]  /*b670*/  IADD3 R28, R4, c[0x0][0x32c], RZ ;  /* 0x0000cb00041c7a10 */ /* 0x000fe40007ffe0ff */
[----:B------:R-:W-:Y:S02]  /*b680*/  IMNMX R2, R2, R4, !PT ;  /* 0x0000000402027217 */ /* 0x000fe40007800200 */
[----:B------:R-:W-:Y:S02]  /*b690*/  IMNMX R3, R3, R28, PT ;  /* 0x0000001c03037217 */ /* 0x000fe40003800200 */
.L_x_526:
[----:B------:R-:W-:Y:S01]  /*b6a0*/  ISETP.NE.AND P2, PT, R26, RZ, PT ;  /* 0x000000ff1a00720c */ /* 0x000fe20003f45270 */
[----:B------:R-:W1:Y:S03]  /*b6b0*/  SHFL.IDX PT, R4, R5, 0x2, 0x1c1f ;  /* 0x005c1f0005047f89 */ /* 0x000e6600000e0000 */
[----:B------:R-:W-:Y:S04]  /*b6c0*/  ISETP.GT.AND P2, PT, R2, 0x1, !P2 ;  /* 0x000000010200780c */ /* 0x000fe80005744270 */
[----:B------:R-:W-:Y:S04]  /*b6d0*/  ISETP.LT.OR P2, PT, R3, 0x2, P2 ;  /* 0x000000020300780c */ /* 0x000fe80001741670 */
[----:B------:R-:W-:Y:S02]  /*b6e0*/  FSEL R33, R200, -INF , !P2 ;  /* 0xff800000c8217808 */ /* 0x000fe40005000000 */
[----:B------:R-:W-:Y:S04]  /*b6f0*/  ISETP.NE.AND P2, PT, R25, RZ, PT ;  /* 0x000000ff1900720c */ /* 0x000fe80003f45270 */
[----:B------:R-:W-:Y:S04]  /*b700*/  ISETP.GT.AND P2, PT, R2, 0x8, !P2 ;  /* 0x000000080200780c */ /* 0x000fe80005744270 */
[C---:B------:R-:W-:Y:S04]  /*b710*/  ISETP.LT.OR P2, PT, R3.reuse, 0x9, P2 ;  /* 0x000000090300780c */ /* 0x040fe80001741670 */
[----:B------:R-:W-:Y:S02]  /*b720*/  FSEL R37, R192, -INF , !P2 ;  /* 0xff800000c0257808 */ /* 0x000fe40005000000 */
[----:B------:R-:W-:Y:S04]  /*b730*/  ISETP.NE.AND P2, PT, R24, RZ, PT ;  /* 0x000000ff1800720c */ /* 0x000fe80003f45270 */
[C---:B------:R-:W-:Y:S04]  /*b740*/  ISETP.GT.AND P2, PT, R2.reuse, 0x9, !P2 ;  /* 0x000000090200780c */ /* 0x040fe80005744270 */
        /* <DEDUP_REMOVED lines=66> */
[----:B------:R-:W-:Y:S04]  /*bb70*/  ISETP.GT.AND P2, PT, R2, 0x50, !P1 ;  /* 0x000000500200780c */ /* 0x000fe80004f44270 */
[C---:B------:R-:W-:Y:S04]  /*bb80*/  ISETP.LT.OR P2, PT, R3.reuse, 0x51, P2 ;  /* 0x000000510300780c */ /* 0x040fe80001741670 */
[----:B------:R-:W-:Y:S02]  /*bb90*/  FSEL R240, R86, -INF , !P2 ;  /* 0xff80000056f07808 */ /* 0x000fe40005000000 */
[C---:B------:R-:W-:Y:S04]  /*bba0*/  ISETP.GT.AND P2, PT, R2.reuse, 0x51, !P6 ;  /* 0x000000510200780c */ /* 0x040fe80007744270 */
[----:B------:R-:W-:Y:S04]  /*bbb0*/  ISETP.LT.OR P2, PT, R3, 0x52, P2 ;  /* 0x000000520300780c */ /* 0x000fe80001741670 */
[----:B------:R-:W-:Y:S02]  /*bbc0*/  FSEL R241, R87, -INF , !P2 ;  /* 0xff80000057f17808 */ /* 0x000fe40005000000 */
[----:B------:R-:W-:Y:S04]  /*bbd0*/  ISETP.GT.AND P2, PT, R2, 0x58, !P5 ;  /* 0x000000580200780c */ /* 0x000fe80006f44270 */
[----:B------:R-:W-:Y:S04]  /*bbe0*/  ISETP.LT.OR P2, PT, R3, 0x59, P2 ;  /* 0x000000590300780c */ /* 0x000fe80001741670 */
[----:B------:R-:W-:Y:S02]  /*bbf0*/  FSEL R247, R98, -INF , !P2 ;  /* 0xff80000062f77808 */ /* 0x000fe40005000000 */
[----:B------:R-:W-:Y:S04]  /*bc00*/  ISETP.NE.AND P2, PT, R27, RZ, PT ;  /* 0x000000ff1b00720c */ /* 0x000fe80003f45270 */
[----:B------:R-:W-:Y:S04]  /*bc10*/  ISETP.GT.AND P2, PT, R2, RZ, !P2 ;  /* 0x000000ff0200720c */ /* 0x000fe80005744270 */
[----:B------:R-:W-:Y:S04]  /*bc20*/  ISETP.LT.OR P2, PT, R3, 0x1, P2 ;  /* 0x000000010300780c */ /* 0x000fe80001741670 */
[----:B------:R-:W-:Y:S02]  /*bc30*/  FSEL R30, R242, -INF , !P2 ;  /* 0xff800000f21e7808 */ /* 0x000fe40005000000 */
        /* <DEDUP_REMOVED lines=23> */
.L_x_532:
[----:B------:R-:W-:Y:S04]  /*bdb0*/  MOV R28, c[0x0][0x32c] ;  /* 0x0000cb00001c7a02 */ /* 0x000fe80000000f00 */
[----:B------:R-:W-:Y:S11]  /*bdc0*/  ISETP.NE.AND P2, PT, R28, 0x1, PT ;  /* 0x000000011c00780c */ /* 0x000ff60003f45270 */
[----:B------:R-:W-:Y:S02]  /*bdd0*/  @!UPT UIADD3 URZ, URZ, URZ, URZ ;  /* 0x0000003f3f3ff290 */ /* 0x000fe4000fffe03f */
[----:B------:R-:W-:Y:S05]  /*bde0*/  @P2 IMAD.HI.U32 R28, R4, c[0x0][0x330], RZ ;  /* 0x0000cc00041c2a27 */ /* 0x000fea00078e00ff */
[----:B------:R-:W-:Y:S02]  /*bdf0*/  @P2 SHF.R.U32.HI R4, RZ, c[0x0][0x334], R28 ;  /* 0x0000cd00ff042a19 */ /* 0x000fe4000001161c */
.L_x_533:
[----:B------:R-:W-:Y:S05]  /*be00*/  BSYNC B0 ;  /* 0x0000000000007941 */ /* 0x000fea0003800000 */
.L_x_531:
[----:B------:R-:W-:Y:S04]  /*be10*/  IMAD.IADD R28, R0, 0x1, -R58 ;  /* 0x00000001001c7824 */ /* 0x000fe800078e0a3a */
[----:B------:R-:W-:Y:S05]  /*be20*/  IMAD R4, R4, c[0x0][0x32c], R28 ;  /* 0x0000cb0004047a24 */ /* 0x000fea00078e021c */
[----:B------:R-:W-:Y:S02]  /*be30*/  IADD3 R28, R4, c[0x0][0x32c], RZ ;  /* 0x0000cb00041c7a10 */ /* 0x000fe40007ffe0ff */
[----:B------:R-:W-:Y:S02]  /*be40*/  IMNMX R2, R2, R4, !PT ;  /* 0x0000000402027217 */ /* 0x000fe40007800200 */
[----:B------:R-:W-:Y:S02]  /*be50*/  IMNMX R3, R3, R28, PT ;  /* 0x0000001c03037217 */ /* 0x000fe40003800200 */
.L_x_530:
[----:B------:R-:W-:Y:S01]  /*be60*/  ISETP.NE.AND P2, PT, R26, RZ, PT ;  /* 0x000000ff1a00720c */ /* 0x000fe20003f45270 */
[----:B------:R-:W1:Y:S03]  /*be70*/  SHFL.IDX PT, R4, R5, 0x3, 0x1c1f ;  /* 0x007c1f0005047f89 */ /* 0x000e6600000e0000 */
[----:B------:R-:W-:Y:S04]  /*be80*/  ISETP.GT.AND P2, PT, R2, 0x1, !P2 ;  /* 0x000000010200780c */ /* 0x000fe80005744270 */
[----:B------:R-:W-:Y:S04]  /*be90*/  ISETP.LT.OR P2, PT, R3, 0x2, P2 ;  /* 0x000000020300780c */ /* 0x000fe80001741670 */
[----:B------:R-:W-:Y:S02]  /*bea0*/  FSEL R35, R244, -INF , !P2 ;  /* 0xff800000f4237808 */ /* 0x000fe40005000000 */
[----:B------:R-:W-:Y:S04]  /*beb0*/  ISETP.NE.AND P2, PT, R25, RZ, PT ;  /* 0x000000ff1900720c */ /* 0x000fe80003f45270 */
[----:B------:R-:W-:Y:S04]  /*bec0*/  ISETP.GT.AND P2, PT, R2, 0x8, !P2 ;  /* 0x000000080200780c */ /* 0x000fe80005744270 */
[----:B------:R-:W-:Y:S04]  /*bed0*/  ISETP.LT.OR P2, PT, R3, 0x9, P2 ;  /* 0x000000090300780c */ /* 0x000fe80001741670 */
        /* <DEDUP_REMOVED lines=105> */
.L_x_536:
[----:B------:R-:W-:Y:S04]  /*c570*/  MOV R5, c[0x0][0x32c] ;  /* 0x0000cb0000057a02 */ /* 0x000fe80000000f00 */
[----:B------:R-:W-:Y:S11]  /*c580*/  ISETP.NE.AND P2, PT, R5, 0x1, PT ;  /* 0x000000010500780c */ /* 0x000ff60003f45270 */
[----:B------:R-:W-:Y:S02]  /*c590*/  @!UPT UIADD3 URZ, URZ, URZ, URZ ;  /* 0x0000003f3f3ff290 */ /* 0x000fe4000fffe03f */
[----:B------:R-:W-:Y:S05]  /*c5a0*/  @P2 IMAD.HI.U32 R5, R4, c[0x0][0x330], RZ ;  /* 0x0000cc0004052a27 */ /* 0x000fea00078e00ff */
[----:B------:R-:W-:Y:S02]  /*c5b0*/  @P2 SHF.R.U32.HI R4, RZ, c[0x0][0x334], R5 ;  /* 0x0000cd00ff042a19 */ /* 0x000fe40000011605 */
.L_x_537:
[----:B------:R-:W-:Y:S05]  /*c5c0*/  BSYNC B0 ;  /* 0x0000000000007941 */ /* 0x000fea0003800000 */
.L_x_535:
[----:B------:R-:W-:Y:S04]  /*c5d0*/  IMAD.IADD R0, R0, 0x1, -R58 ;  /* 0x0000000100007824 */ /* 0x000fe800078e0a3a */
[----:B------:R-:W-:Y:S05]  /*c5e0*/  IMAD R4, R4, c[0x0][0x32c], R0 ;  /* 0x0000cb0004047a24 */ /* 0x000fea00078e0200 */
[----:B------:R-:W-:Y:S02]  /*c5f0*/  IADD3 R0, R4, c[0x0][0x32c], RZ ;  /* 0x0000cb0004007a10 */ /* 0x000fe40007ffe0ff */
[----:B------:R-:W-:Y:S02]  /*c600*/  IMNMX R2, R2, R4, !PT ;  /* 0x0000000402027217 */ /* 0x000fe40007800200 */
[----:B------:R-:W-:Y:S02]  /*c610*/  IMNMX R3, R3, R0, PT ;  /* 0x0000000003037217 */ /* 0x000fe40003800200 */
.L_x_534:
[----:B------:R-:W2:Y:S01]  /*c620*/  LDL.LU R4, [R1+0x4] ;  /* 0x0000040001047983 */ /* 0x000ea20000300800 */
[----:B------:R-:W-:Y:S02]  /*c630*/  ISETP.NE.AND P2, PT, R27, RZ, PT ;  /* 0x000000ff1b00720c */ /* 0x000fe40003f45270 */
[----:B------:R-:W-:Y:S01]  /*c640*/  FMNMX.FTZ R72, R29, R100, !PT ;  /* 0x000000641d487209 */ /* 0x000fe20007810000 */
[----:B------:R-:W3:Y:S01]  /*c650*/  LDL.LU R0, [R1] ;  /* 0x0000000001007983 */ /* 0x000ee20000300800 */
[----:B------:R-:W-:Y:S02]  /*c660*/  ISETP.GT.AND P2, PT, R2, RZ, !P2 ;  /* 0x000000ff0200720c */ /* 0x000fe40005744270 */
[----:B------:R-:W-:Y:S02]  /*c670*/  FMNMX.FTZ R72, R31, R72, !PT ;  /* 0x000000481f487209 */ /* 0x000fe40007810000 */
[C---:B------:R-:W-:Y:S02]  /*c680*/  ISETP.LT.OR P2, PT, R3.reuse, 0x1, P2 ;  /* 0x000000010300780c */ /* 0x040fe40001741670 */
[----:B------:R-:W-:Y:S02]  /*c690*/  FMNMX.FTZ R72, R32, R72, !PT ;  /* 0x0000004820487209 */ /* 0x000fe40007810000 */
[----:B------:R-:W-:Y:S02]  /*c6a0*/  ISETP.GT.AND P1, PT, R2, 0x50, !P1 ;  /* 0x000000500200780c */ /* 0x000fe40004f24270 */
[----:B------:R-:W-:Y:S02]  /*c6b0*/  FMNMX.FTZ R72, R34, R72, !PT ;  /* 0x0000004822487209 */ /* 0x000fe40007810000 */
[----:B------:R-:W-:Y:S02]  /*c6c0*/  ISETP.LT.OR P1, PT, R3, 0x51, P1 ;  /* 0x000000510300780c */ /* 0x000fe40000f21670 */
[----:B------:R-:W-:Y:S02]  /*c6d0*/  FMNMX.FTZ R72, R40, R72, !PT ;  /* 0x0000004828487209 */ /* 0x000fe40007810000 */
[----:B------:R-:W-:Y:S02]  /*c6e0*/  ISETP.GT.AND P6, PT, R2, 0x51, !P6 ;  /* 0x000000510200780c */ /* 0x000fe400077c4270 */
[----:B------:R-:W-:Y:S02]  /*c6f0*/  FMNMX.FTZ R72, R42, R72, !PT ;  /* 0x000000482a487209 */ /* 0x000fe40007810000 */
[----:B------:R-:W-:Y:S02]  /*c700*/  ISETP.GT.AND P5, PT, R2, 0x58, !P5 ;  /* 0x000000580200780c */ /* 0x000fe40006fa4270 */
[----:B------:R-:W-:Y:S02]  /*c710*/  FMNMX.FTZ R72, R44, R72, !PT ;  /* 0x000000482c487209 */ /* 0x000fe40007810000 */
[----:B------:R-:W-:Y:S02]  /*c720*/  ISETP.GT.AND P0, PT, R2, 0x59, !P0 ;  /* 0x000000590200780c */ /* 0x000fe40004704270 */
[----:B------:R-:W-:Y:S02]  /*c730*/  FMNMX.FTZ R72, R47, R72, !PT ;  /* 0x000000482f487209 */ /* 0x000fe40007810000 */
[----:B------:R-:W-:Y:S02]  /*c740*/  ISETP.LT.OR P6, PT, R3, 0x52, P6 ;  /* 0x000000520300780c */ /* 0x000fe400037c1670 */
[----:B------:R-:W-:Y:S02]  /*c750*/  FMNMX.FTZ R72, R57, R72, !PT ;  /* 0x0000004839487209 */ /* 0x000fe40007810000 */
[C---:B------:R-:W-:Y:S02]  /*c760*/  ISETP.LT.OR P5, PT, R3.reuse, 0x59, P5 ;  /* 0x000000590300780c */ /* 0x040fe40002fa1670 */
[----:B------:R-:W-:Y:S02]  /*c770*/  FMNMX.FTZ R72, R90, R72, !PT ;  /* 0x000000485a487209 */ /* 0x000fe40007810000 */
[----:B------:R-:W-:Y:S02]  /*c780*/  ISETP.LT.OR P0, PT, R3, 0x5a, P0 ;  /* 0x0000005a0300780c */ /* 0x000fe40000701670 */
[----:B------:R-:W-:Y:S02]  /*c790*/  FMNMX.FTZ R72, R176, R72, !PT ;  /* 0x00000048b0487209 */ /* 0x000fe40007810000 */
[----:B------:R-:W-:Y:S02]  /*c7a0*/  FSEL R73, R79, -INF , !P0 ;  /* 0xff8000004f497808 */ /* 0x000fe40004000000 */
[----:B------:R-:W-:Y:S02]  /*c7b0*/  FMNMX.FTZ R72, R177, R72, !PT ;  /* 0x00000048b1487209 */ /* 0x000fe40007810000 */
[----:B------:R-:W-:Y:S02]  /*c7c0*/  FSEL R191, R191, -INF , !P6 ;  /* 0xff800000bfbf7808 */ /* 0x000fe40007000000 */
[----:B------:R-:W-:Y:S04]  /*c7d0*/  FMNMX.FTZ R72, R178, R72, !PT ;  /* 0x00000048b2487209 */ /* 0x000fe80007810000 */
        /* <DEDUP_REMOVED lines=10> */
[----:B------:R-:W-:Y:S05]  /*c880*/  FMNMX.FTZ R72, R252, R72, !PT ;  /* 0x00000048fc487209 */ /* 0x000fea0007810000 */
[----:B------:R-:W1:Y:S02]  /*c890*/  SHFL.BFLY PT, R5, R72, 0x2, 0x1f ;  /* 0x0c401f0048057f89 */ /* 0x000e6400000e0000 */
[----:B-1----:R-:W-:Y:S06]  /*c8a0*/  FMNMX.FTZ R72, R72, R5, !PT ;  /* 0x0000000548487209 */ /* 0x002fec0007810000 */
[----:B------:R-:W1:Y:S02]  /*c8b0*/  SHFL.BFLY PT, R6, R72, 0x1, 0x1f ;  /* 0x0c201f0048067f89 */ /* 0x000e6400000e0000 */
[----:B-1----:R-:W-:Y:S02]  /*c8c0*/  FMNMX.FTZ R72, R72, R6, !PT ;  /* 0x0000000648487209 */ /* 0x002fe40007810000 */
[----:B--2---:R-:W-:Y:S02]  /*c8d0*/  FSEL R7, R4, -INF , !P2 ;  /* 0xff80000004077808 */ /* 0x004fe40005000000 */
[----:B------:R-:W-:Y:S02]  /*c8e0*/  ISETP.NE.AND P2, PT, R26, RZ, PT ;  /* 0x000000ff1a00720c */ /* 0x000fe40003f45270 */
[----:B------:R-:W-:Y:S02]  /*c8f0*/  FMNMX.FTZ R4, R28, R102, !PT ;  /* 0x000000661c047209 */ /* 0x000fe40007810000 */
[----:B------:R-:W-:Y:S02]  /*c900*/  ISETP.GT.AND P2, PT, R2, 0x1, !P2 ;  /* 0x000000010200780c */ /* 0x000fe40005744270 */
[----:B------:R-:W-:Y:S02]  /*c910*/  FMNMX.FTZ R4, R35, R4, !PT ;  /* 0x0000000423047209 */ /* 0x000fe40007810000 */
[----:B------:R-:W-:Y:S02]  /*c920*/  ISETP.LT.OR P2, PT, R3, 0x2, P2 ;  /* 0x000000020300780c */ /* 0x000fe40001741670 */
[----:B------:R-:W-:Y:S02]  /*c930*/  FMNMX.FTZ R4, R36, R4, !PT ;  /* 0x0000000424047209 */ /* 0x000fe40007810000 */
[----:B---3--:R-:W-:Y:S02]  /*c940*/  FSEL R26, R0, -INF , !P2 ;  /* 0xff800000001a7808 */ /* 0x008fe40005000000 */
[----:B------:R-:W-:Y:S02]  /*c950*/  ISETP.NE.AND P2, PT, R25, RZ, PT ;  /* 0x000000ff1900720c */ /* 0x000fe40003f45270 */
[----:B------:R-:W-:Y:S02]  /*c960*/  FMNMX.FTZ R0, R30, R101, !PT ;  /* 0x000000651e007209 */ /* 0x000fe40007810000 */
[----:B------:R-:W-:Y:S02]  /*c970*/  ISETP.GT.AND P2, PT, R2, 0x8, !P2 ;  /* 0x000000080200780c */ /* 0x000fe40005744270 */
[----:B------:R-:W-:Y:S02]  /*c980*/  FMNMX.FTZ R0, R33, R0, !PT ;  /* 0x0000000021007209 */ /* 0x000fe40007810000 */
[----:B------:R-:W-:Y:S02]  /*c990*/  ISETP.LT.OR P2, PT, R3, 0x9, P2 ;  /* 0x000000090300780c */ /* 0x000fe40001741670 */
[----:B------:R-:W-:Y:S02]  /*c9a0*/  FMNMX.FTZ R0, R37, R0, !PT ;  /* 0x0000000025007209 */ /* 0x000fe40007810000 */
[----:B------:R-:W-:Y:S02]  /*c9b0*/  FSEL R25, R251, -INF , !P2 ;  /* 0xff800000fb197808 */ /* 0x000fe40005000000 */
[----:B------:R-:W-:Y:S02]  /*c9c0*/  ISETP.NE.AND P2, PT, R24, RZ, PT ;  /* 0x000000ff1800720c */ /* 0x000fe40003f45270 */
[----:B------:R-:W-:Y:S02]  /*c9d0*/  FMNMX.FTZ R0, R39, R0, !PT ;  /* 0x0000000027007209 */ /* 0x000fe40007810000 */
[C---:B------:R-:W-:Y:S02]  /*c9e0*/  ISETP.GT.AND P2, PT, R2.reuse, 0x9, !P2 ;  /* 0x000000090200780c */ /* 0x040fe40005744270 */
[----:B------:R-:W-:Y:S02]  /*c9f0*/  FMNMX.FTZ R0, R41, R0, !PT ;  /* 0x0000000029007209 */ /* 0x000fe40007810000 */
[----:B------:R-:W-:Y:S02]  /*ca00*/  ISETP.LT.OR P2, PT, R3, 0xa, P2 ;  /* 0x0000000a0300780c */ /* 0x000fe40001741670 */
[----:B------:R-:W-:Y:S02]  /*ca10*/  FMNMX.FTZ R0, R43, R0, !PT ;  /* 0x000000002b007209 */ /* 0x000fe40007810000 */
[----:B------:R-:W-:Y:S02]  /*ca20*/  FSEL R24, R249, -INF , !P2 ;  /* 0xff800000f9187808 */ /* 0x000fe40005000000 */
        /* <DEDUP_REMOVED lines=22> */
[----:B------:R-:W-:Y:S01]  /*cb90*/  FMNMX.FTZ R0, R189, R0, !PT ;  /* 0x00000000bd007209 */ /* 0x000fe20007810000 */
[----:B------:R-:W-:Y:S01]  /*cba0*/  LDSM.16.MT88.4 R20, [R209+0x100] ;  /* 0x00010000d114783b */ /* 0x000fe20000004200 */
        /* <DEDUP_REMOVED lines=43> */
[----:B------:R-:W-:Y:S01]  /*ce60*/  FMNMX.FTZ R4, R188, R4, !PT ;  /* 0x00000004bc047209 */ /* 0x000fe20007810000 */
[----:B------:R-:W1:Y:S01]  /*ce70*/  SHFL.BFLY PT, R71, R0, 0x2, 0x1f ;  /* 0x0c401f0000477f89 */ /* 0x000e6200000e0000 */
        /* <DEDUP_REMOVED lines=21> */
[C---:B------:R-:W-:Y:S02]  /*cfd0*/  ISETP.LT.OR P2, PT, R3.reuse, 0x41, P2 ;  /* 0x000000410300780c */ /* 0x040fe40001741670 */
[----:B------:R-:W-:Y:S02]  /*cfe0*/  FMNMX.FTZ R5, R24, R5, !PT ;  /* 0x0000000518057209 */ /* 0x000fe40007810000 */
[----:B------:R-:W-:Y:S01]  /*cff0*/  FSEL R197, R74, -INF , !P2 ;  /* 0xff8000004ac57808 */ /* 0x000fe20005000000 */
[----:B------:R-:W-:Y:S01]  /*d000*/  FMUL.FTZ R74, R72, c[0x0][0x2d0] ;  /* 0x0000b400484a7a20 */ /* 0x000fe20000410000 */
[----:B------:R-:W-:Y:S02]  /*d010*/  ISETP.NE.AND P2, PT, R10, RZ, PT ;  /* 0x000000ff0a00720c */ /* 0x000fe40003f45270 */
[----:B-1----:R-:W-:Y:S02]  /*d020*/  FMNMX.FTZ R71, R0, R71, !PT ;  /* 0x0000004700477209 */ /* 0x002fe40007810000 */
        /* <DEDUP_REMOVED lines=20> */
[----:B------:R-:W-:Y:S02]  /*d170*/  FSETP.NEU.FTZ.AND P2, PT, R72, -INF , PT ;  /* 0xff8000004800780b */ /* 0x000fe40003f5d000 */
[----:B------:R-:W-:Y:S02]  /*d180*/  FMNMX.FTZ R0, R245, R0, !PT ;  /* 0x00000000f5007209 */ /* 0x000fe40007810000 */
[----:B------:R-:W-:Y:S02]  /*d190*/  FSEL R74, R74, RZ, P2 ;  /* 0x000000ff4a4a7208 */ /* 0x000fe40001000000 */
[----:B------:R-:W-:Y:S02]  /*d1a0*/  FMNMX.FTZ R0, R246, R0, !PT ;  /* 0x00000000f6007209 */ /* 0x000fe40007810000 */
[----:B-1----:R-:W-:Y:S01]  /*d1b0*/  FMNMX.FTZ R71, R71, R6, !PT ;  /* 0x0000000647477209 */ /* 0x002fe20007810000 */
[--C-:B------:R-:W-:Y:S01]  /*d1c0*/  FFMA.FTZ R4, R29, c[0x0][0x2d0], -R74.reuse ;  /* 0x0000b4001d047a23 */ /* 0x100fe2000001084a */
[----:B------:R-:W-:Y:S01]  /*d1d0*/  FSEL R199, R180, -INF , !P1 ;  /* 0xff800000b4c77808 */ /* 0x000fe20004800000 */
[--C-:B------:R-:W-:Y:S01]  /*d1e0*/  FFMA.FTZ R16, R44, c[0x0][0x2d0], -R74.reuse ;  /* 0x0000b4002c107a23 */ /* 0x100fe2000001084a */
[----:B------:R-:W-:Y:S01]  /*d1f0*/  FSEL R180, R91, -INF , !P5 ;  /* 0xff8000005bb47808 */ /* 0x000fe20006800000 */
[----:B------:R1:W-:Y:S01]  /*d200*/  MUFU.EX2 R55, R4 ;  /* 0x0000000400377308 */ /* 0x0003e20000000800 */
[----:B------:R-:W2:Y:S01]  /*d210*/  SHFL.BFLY PT, R70, R0, 0x2, 0x1f ;  /* 0x0c401f0000467f89 */ /* 0x000ea200000e0000 */
[C---:B------:R-:W-:Y:S01]  /*d220*/  FMUL.FTZ R75, R71.reuse, c[0x0][0x2d0] ;  /* 0x0000b400474b7a20 */ /* 0x040fe20000410000 */
[----:B------:R-:W-:Y:S04]  /*d230*/  FSETP.NEU.FTZ.AND P1, PT, R71, -INF , PT ;  /* 0xff8000004700780b */ /* 0x000fe80003f3d000 */
[----:B------:R-:W-:Y:S05]  /*d240*/  FSEL R75, R75, RZ, P1 ;  /* 0x000000ff4b4b7208 */ /* 0x000fea0000800000 */
[--C-:B------:R-:W-:Y:S02]  /*d250*/  FFMA.FTZ R3, R39, c[0x0][0x2d0], -R75.reuse ;  /* 0x0000b40027037a23 */ /* 0x100fe4000001084b */
[--C-:B------:R-:W-:Y:S02]  /*d260*/  FFMA.FTZ R12, R43, c[0x0][0x2d0], -R75.reuse ;  /* 0x0000b4002b0c7a23 */ /* 0x100fe4000001084b */
[----:B------:R-:W-:Y:S01]  /*d270*/  MUFU.EX2 R86, R3 ;  /* 0x0000000300567308 */ /* 0x000fe20000000800 */
[--C-:B------:R-:W-:Y:S01]  /*d280*/  FFMA.FTZ R8, R41, c[0x0][0x2d0], -R75.reuse ;  /* 0x0000b40029087a23 */ /* 0x100fe2000001084b */
[----:B-1----:R-:W-:Y:S01]  /*d290*/  FMNMX.FTZ R4, R169, R5, !PT ;  /* 0x00000005a9047209 */ /* 0x002fe20007810000 */
[--C-:B------:R-:W-:Y:S07]  /*d2a0*/  FFMA.FTZ R5, R31, c[0x0][0x2d0], -R74.reuse ;  /* 0x0000b4001f057a23 */ /* 0x100fee000001084a */
[----:B------:R-:W-:Y:S01]  /*d2b0*/  MUFU.EX2 R93, R12 ;  /* 0x0000000c005d7308 */ /* 0x000fe20000000800 */
[----:B--2---:R-:W-:Y:S02]  /*d2c0*/  FMNMX.FTZ R70, R0, R70, !PT ;  /* 0x0000004600467209 */ /* 0x004fe40007810000 */
[----:B------:R-:W-:Y:S07]  /*d2d0*/  FMNMX.FTZ R4, R172, R4, !PT ;  /* 0x00000004ac047209 */ /* 0x000fee0007810000 */
[----:B------:R1:W-:Y:S10]  /*d2e0*/  MUFU.EX2 R52, R5 ;  /* 0x0000000500347308 */ /* 0x0003f40000000800 */
[----:B------:R-:W-:Y:S01]  /*d2f0*/  MUFU.EX2 R31, R8 ;  /* 0x00000008001f7308 */ /* 0x000fe20000000800 */
[----:B-1----:R-:W-:Y:S01]  /*d300*/  FMNMX.FTZ R5, R181, R4, !PT ;  /* 0x00000004b5057209 */ /* 0x002fe20007810000 */
[--C-:B------:R-:W-:Y:S03]  /*d310*/  FFMA.FTZ R4, R32, c[0x0][0x2d0], -R74.reuse ;  /* 0x0000b40020047a23 */ /* 0x100fe6000001084a */
[----:B------:R-:W-:Y:S05]  /*d320*/  FMNMX.FTZ R5, R184, R5, !PT ;  /* 0x00000005b8057209 */ /* 0x000fea0007810000 */
[----:B------:R1:W-:Y:S02]  /*d330*/  MUFU.EX2 R84, R4 ;  /* 0x0000000400547308 */ /* 0x0003e40000000800 */
[----:B-1----:R-:W-:Y:S01]  /*d340*/  FMNMX.FTZ R4, R185, R5, !PT ;  /* 0x00000005b9047209 */ /* 0x002fe20007810000 */
[----:B------:R-:W-:Y:S03]  /*d350*/  FFMA.FTZ R5, R34, c[0x0][0x2d0], -R74 ;  /* 0x0000b40022057a23 */ /* 0x000fe6000001084a */
[----:B------:R-:W-:Y:S04]  /*d360*/  FMNMX.FTZ R0, R187, R4, !PT ;  /* 0x00000004bb007209 */ /* 0x000fe80007810000 */
[----:B------:R1:W2:Y:S01]  /*d370*/  MUFU.EX2 R87, R5 ;  /* 0x0000000500577308 */ /* 0x0002a20000000800 */
[--C-:B------:R-:W-:Y:S01]  /*d380*/  FFMA.FTZ R4, R30, c[0x0][0x2d0], -R75.reuse ;  /* 0x0000b4001e047a23 */ /* 0x100fe2000001084b */
[----:B------:R-:W-:Y:S04]  /*d390*/  FMNMX.FTZ R0, R197, R0, !PT ;  /* 0x00000000c5007209 */ /* 0x000fe80007810000 */
[----:B------:R-:W-:Y:S04]  /*d3a0*/  FMNMX.FTZ R0, R201, R0, !PT ;  /* 0x00000000c9007209 */ /* 0x000fe80007810000 */
[----:B------:R-:W-:Y:S01]  /*d3b0*/  MUFU.EX2 R54, R4 ;  /* 0x0000000400367308 */ /* 0x000fe20000000800 */
[----:B------:R-:W-:Y:S04]  /*d3c0*/  FMNMX.FTZ R0, R202, R0, !PT ;  /* 0x00000000ca007209 */ /* 0x000fe80007810000 */
[----:B------:R-:W-:Y:S01]  /*d3d0*/  FMNMX.FTZ R2, R194, R0, !PT ;  /* 0x00000000c2027209 */ /* 0x000fe20007810000 */
[--C-:B------:R-:W-:Y:S03]  /*d3e0*/  FFMA.FTZ R0, R33, c[0x0][0x2d0], -R75.reuse ;  /* 0x0000b40021007a23 */ /* 0x100fe6000001084b */
[----:B------:R-:W-:Y:S01]  /*d3f0*/  FMNMX.FTZ R2, R199, R2, !PT ;  /* 0x00000002c7027209 */ /* 0x000fe20007810000 */
[----:B------:R3:W-:Y:S01]  /*d400*/  MUFU.EX2 R89, R0 ;  /* 0x0000000000597308 */ /* 0x0007e20000000800 */
[----:B-1----:R-:W1:Y:S01]  /*d410*/  SHFL.BFLY PT, R5, R70, 0x1, 0x1f ;  /* 0x0c201f0046057f89 */ /* 0x002e6200000e0000 */
[----:B--2---:R-:W-:Y:S08]  /*d420*/  F2FP.PACK_AB R78, R87, R84 ;  /* 0x00000054574e723e */ /* 0x004ff000000000ff */
[----:B------:R-:W-:Y:S01]  /*d430*/  MUFU.EX2 R33, R16 ;  /* 0x0000001000217308 */ /* 0x000fe20000000800 */
[----:B---3--:R-:W-:Y:S01]  /*d440*/  FMNMX.FTZ R0, R191, R2, !PT ;  /* 0x00000002bf007209 */ /* 0x008fe20007810000 */
[--C-:B------:R-:W-:Y:S01]  /*d450*/  FFMA.FTZ R2, R37, c[0x0][0x2d0], -R75.reuse ;  /* 0x0000b40025027a23 */ /* 0x100fe2000001084b */
[----:B-1----:R-:W-:Y:S07]  /*d460*/  FMNMX.FTZ R70, R70, R5, !PT ;  /* 0x0000000546467209 */ /* 0x002fee0007810000 */
[----:B------:R1:W2:Y:S01]  /*d470*/  MUFU.EX2 R85, R2 ;  /* 0x0000000200557308 */ /* 0x0002a20000000800 */
[----:B------:R-:W-:Y:S02]  /*d480*/  FMNMX.FTZ R0, R180, R0, !PT ;  /* 0x00000000b4007209 */ /* 0x000fe40007810000 */
[C---:B------:R-:W-:Y:S01]  /*d490*/  FSETP.NEU.FTZ.AND P0, PT, R70.reuse, -INF , PT ;  /* 0xff8000004600780b */ /* 0x040fe20003f1d000 */
[----:B------:R-:W-:Y:S01]  /*d4a0*/  FMUL.FTZ R96, R70, c[0x0][0x2d0] ;  /* 0x0000b40046607a20 */ /* 0x000fe20000410000 */
[----:B------:R-:W-:Y:S04]  /*d4b0*/  FMNMX.FTZ R0, R73, R0, !PT ;  /* 0x0000000049007209 */ /* 0x000fe80007810000 */
[----:B------:R-:W-:Y:S05]  /*d4c0*/  FSEL R96, R96, RZ, P0 ;  /* 0x000000ff60607208 */ /* 0x000fea0000000000 */
[--C-:B------:R-:W-:Y:S02]  /*d4d0*/  FFMA.FTZ R3, R28, c[0x0][0x2d0], -R96.reuse ;  /* 0x0000b4001c037a23 */ /* 0x100fe40000010860 */
[--C-:B------:R-:W-:Y:S02]  /*d4e0*/  FFMA.FTZ R4, R38, c[0x0][0x2d0], -R96.reuse ;  /* 0x0000b40026047a23 */ /* 0x100fe40000010860 */
[----:B------:R3:W-:Y:S01]  /*d4f0*/  MUFU.EX2 R53, R3 ;  /* 0x0000000300357308 */ /* 0x0007e20000000800 */
[--C-:B------:R-:W-:Y:S02]  /*d500*/  FFMA.FTZ R32, R46, c[0x0][0x2d0], -R96.reuse ;  /* 0x0000b4002e207a23 */ /* 0x100fe40000010860 */
[----:B------:R-:W-:Y:S02]  /*d510*/  FFMA.FTZ R44, R51, c[0x0][0x2d0], -R96 ;  /* 0x0000b400332c7a23 */ /* 0x000fe40000010860 */
[----:B------:R-:W-:Y:S01]  /*d520*/  FFMA.FTZ R28, R48, c[0x0][0x2d0], -R75 ;  /* 0x0000b400301c7a23 */ /* 0x000fe2000001084b */
[----:B-1----:R-:W1:Y:S01]  /*d530*/  SHFL.BFLY PT, R2, R0, 0x2, 0x1f ;  /* 0x0c401f0000027f89 */ /* 0x002e6200000e0000 */
[----:B--2---:R-:W-:Y:S01]  /*d540*/  F2FP.PACK_AB R79, R86, R85 ;  /* 0x00000055564f723e */ /* 0x004fe200000000ff */
[----:B------:R-:W-:Y:S02]  /*d550*/  FFMA.FTZ R48, R57, c[0x0][0x2d0], -R74 ;  /* 0x0000b40039307a23 */ /* 0x000fe4000001084a */
[----:B------:R-:W-:Y:S01]  /*d560*/  MUFU.EX2 R61, R4 ;  /* 0x00000004003d7308 */ /* 0x000fe20000000800 */
[--C-:B---3--:R-:W-:Y:S09]  /*d570*/  FFMA.FTZ R3, R35, c[0x0][0x2d0], -R96.reuse ;  /* 0x0000b40023037a23 */ /* 0x108ff20000010860 */
[----:B------:R2:W-:Y:S02]  /*d580*/  MUFU.EX2 R60, R3 ;  /* 0x00000003003c7308 */ /* 0x0005e40000000800 */
[----:B--2---:R-:W-:Y:S02]  /*d590*/  FFMA.FTZ R3, R36, c[0x0][0x2d0], -R96 ;  /* 0x0000b40024037a23 */ /* 0x004fe40000010860 */
[----:B------:R-:W-:Y:S06]  /*d5a0*/  LDSM.16.MT88.4 R36, [R212+0x100] ;  /* 0x00010000d424783b */ /* 0x000fec0000004200 */
[----:B------:R1:W-:Y:S02]  /*d5b0*/  MUFU.EX2 R27, R3 ;  /* 0x00000003001b7308 */ /* 0x0003e40000000800 */
[----:B-1----:R-:W-:Y:S01]  /*d5c0*/  FMNMX.FTZ R3, R0, R2, !PT ;  /* 0x0000000200037209 */ /* 0x002fe20007810000 */
[----:B------:R-:W-:Y:S01]  /*d5d0*/  FFMA.FTZ R2, R40, c[0x0][0x2d0], -R74 ;  /* 0x0000b40028027a23 */ /* 0x000fe2000001084a */
[----:B------:R-:W-:Y:S01]  /*d5e0*/  FSEL R0, R72, RZ, P2 ;  /* 0x000000ff48007208 */ /* 0x000fe20001000000 */
[----:B------:R-:W-:Y:S05]  /*d5f0*/  FFMA.FTZ R40, R50, c[0x0][0x2d0], -R96 ;  /* 0x0000b40032287a23 */ /* 0x000fea0000010860 */
[----:B------:R1:W-:Y:S01]  /*d600*/  MUFU.EX2 R80, R2 ;  /* 0x0000000200507308 */ /* 0x0003e20000000800 */
[----:B------:R-:W2:Y:S01]  /*d610*/  SHFL.BFLY PT, R4, R3, 0x1, 0x1f ;  /* 0x0c201f0003047f89 */ /* 0x000ea200000e0000 */
[----:B------:R-:W-:Y:S01]  /*d620*/  FADD.FTZ R0, -R0, R100 ;  /* 0x0000006400007221 */ /* 0x000fe20000010100 */
[----:B------:R-:W-:Y:S03]  /*d630*/  MOV R100, R55 ;  /* 0x0000003700647202 */ /* 0x000fe60000000f00 */
[----:B------:R-:W-:Y:S04]  /*d640*/  FMUL.FTZ R0, R0, c[0x0][0x2d0] ;  /* 0x0000b40000007a20 */ /* 0x000fe80000410000 */
[----:B------:R3:W4:Y:S01]  /*d650*/  MUFU.EX2 R69, R0 ;  /* 0x0000000000457308 */ /* 0x0007220000000800 */
[----:B-1----:R-:W-:Y:S02]  /*d660*/  FSEL R2, R71, RZ, P1 ;  /* 0x000000ff47027208 */ /* 0x002fe40000800000 */
[----:B--2---:R-:W-:Y:S03]  /*d670*/  FMNMX.FTZ R3, R4, R3, !PT ;  /* 0x0000000304037209 */ /* 0x004fe60007810000 */
[----:B------:R-:W-:Y:S02]  /*d680*/  FADD.FTZ R2, -R2, R101 ;  /* 0x0000006502027221 */ /* 0x000fe40000010100 */
[C---:B------:R-:W-:Y:S02]  /*d690*/  FMUL.FTZ R97, R3.reuse, c[0x0][0x2d0] ;  /* 0x0000b40003617a20 */ /* 0x040fe40000410000 */
[----:B------:R-:W-:Y:S01]  /*d6a0*/  FMUL.FTZ R2, R2, c[0x0][0x2d0] ;  /* 0x0000b40002027a20 */ /* 0x000fe20000410000 */
[----:B---3--:R-:W-:Y:S01]  /*d6b0*/  FSEL R0, R70, RZ, P0 ;  /* 0x000000ff46007208 */ /* 0x008fe20000000000 */
[----:B------:R-:W-:Y:S01]  /*d6c0*/  IMAD.MOV.U32 R101, RZ, RZ, R54 ;  /* 0x000000ffff657224 */ /* 0x000fe200078e0036 */
[----:B------:R-:W-:Y:S01]  /*d6d0*/  FSETP.NEU.FTZ.AND P0, PT, R3, -INF , PT ;  /* 0xff8000000300780b */ /* 0x000fe20003f1d000 */
[----:B------:R-:W1:Y:S01]  /*d6e0*/  MUFU.EX2 R68, R2 ;  /* 0x0000000200447308 */ /* 0x000e620000000800 */
[----:B----4-:R-:W-:Y:S01]  /*d6f0*/  FMUL.FTZ R5, R69, R105 ;  /* 0x0000006945057220 */ /* 0x010fe20000410000 */
[----:B------:R-:W-:Y:S01]  /*d700*/  MOV R105, R87 ;  /* 0x0000005700697202 */ /* 0x000fe20000000f00 */
[----:B------:R-:W-:Y:S01]  /*d710*/  FADD.FTZ R0, -R0, R102 ;  /* 0x0000006600007221 */ /* 0x000fe20000010100 */
[----:B------:R-:W-:Y:S01]  /*d720*/  FSEL R97, R97, RZ, P0 ;  /* 0x000000ff61617208 */ /* 0x000fe20000000000 */
[----:B------:R-:W-:Y:S01]  /*d730*/  FMUL.FTZ R16, R69, R116 ;  /* 0x0000007445107220 */ /* 0x000fe20000410000 */
[----:B------:R-:W-:Y:S01]  /*d740*/  F2FP.PACK_AB R77, R89, R101 ;  /* 0x00000065594d723e */ /* 0x000fe200000000ff */
[----:B------:R-:W-:Y:S01]  /*d750*/  FMUL.FTZ R0, R0, c[0x0][0x2d0] ;  /* 0x0000b40000007a20 */ /* 0x000fe20000410000 */
[----:B------:R-:W-:Y:S01]  /*d760*/  MOV R102, R53 ;  /* 0x0000003500667202 */ /* 0x000fe20000000f00 */
[----:B------:R-:W-:Y:S02]  /*d770*/  FMUL.FTZ R17, R69, R117 ;  /* 0x0000007545117220 */ /* 0x000fe40000410000 */
[----:B------:R2:W3:Y:S01]  /*d780*/  MUFU.EX2 R2, R0 ;  /* 0x0000000000027308 */ /* 0x0004e20000000800 */
[--C-:B------:R-:W-:Y:S01]  /*d790*/  FFMA.FTZ R4, R25, c[0x0][0x2d0], -R97.reuse ;  /* 0x0000b40019047a23 */ /* 0x100fe20000010861 */
[----:B------:R-:W-:Y:S01]  /*d7a0*/  F2FP.PACK_AB R64, R60, R102 ;  /* 0x000000663c40723e */ /* 0x000fe200000000ff */
[--C-:B------:R-:W-:Y:S02]  /*d7b0*/  FFMA.FTZ R58, R58, c[0x0][0x2d0], -R97.reuse ;  /* 0x0000b4003a3a7a23 */ /* 0x100fe40000010861 */
[--C-:B------:R-:W-:Y:S05]  /*d7c0*/  FFMA.FTZ R62, R62, c[0x0][0x2d0], -R97.reuse ;  /* 0x0000b4003e3e7a23 */ /* 0x100fea0000010861 */
[----:B------:R4:W5:Y:S01]  /*d7d0*/  MUFU.EX2 R91, R4 ;  /* 0x00000004005b7308 */ /* 0x0009620000000800 */
[C---:B-1----:R-:W-:Y:S02]  /*d7e0*/  FMUL.FTZ R6, R68.reuse, R106 ;  /* 0x0000006a44067220 */ /* 0x042fe40000410000 */
[C---:B------:R-:W-:Y:S02]  /*d7f0*/  FMUL.FTZ R18, R68.reuse, R118 ;  /* 0x0000007644127220 */ /* 0x040fe40000410000 */
[C---:B------:R-:W-:Y:S02]  /*d800*/  FMUL.FTZ R19, R68.reuse, R119 ;  /* 0x0000007744137220 */ /* 0x040fe40000410000 */
[C---:B------:R-:W-:Y:S01]  /*d810*/  FMUL.FTZ R34, R68.reuse, R134 ;  /* 0x0000008644227220 */ /* 0x040fe20000410000 */
[----:B------:R-:W-:Y:S01]  /*d820*/  LDSM.16.MT88.4 R116, [R209+0x2900] ;  /* 0x00290000d174783b */ /* 0x000fe20000004200 */
[C---:B------:R-:W-:Y:S02]  /*d830*/  FMUL.FTZ R35, R68.reuse, R135 ;  /* 0x0000008744237220 */ /* 0x040fe40000410000 */
[C---:B------:R-:W-:Y:S02]  /*d840*/  FMUL.FTZ R50, R68.reuse, R150 ;  /* 0x0000009644327220 */ /* 0x040fe40000410000 */
[--C-:B--2---:R-:W-:Y:S02]  /*d850*/  FFMA.FTZ R0, R7, c[0x0][0x2d0], -R97.reuse ;  /* 0x0000b40007007a23 */ /* 0x104fe40000010861 */
[C---:B------:R-:W-:Y:S02]  /*d860*/  FMUL.FTZ R51, R68.reuse, R151 ;  /* 0x0000009744337220 */ /* 0x040fe40000410000 */
[----:B------:R1:W2:Y:S01]  /*d870*/  MUFU.EX2 R9, R0 ;  /* 0x0000000000097308 */ /* 0x0002a20000000800 */
[----:B------:R-:W-:Y:S01]  /*d880*/  FMUL.FTZ R7, R68, R107 ;  /* 0x0000006b44077220 */ /* 0x000fe20000410000 */
[----:B------:R-:W-:Y:S01]  /*d890*/  MOV R107, R27 ;  /* 0x0000001b006b7202 */ /* 0x000fe20000000f00 */
[----:B---3--:R-:W-:Y:S02]  /*d8a0*/  FMUL.FTZ R8, R2, R108 ;  /* 0x0000006c02087220 */ /* 0x008fe40000410000 */
[----:B----4-:R-:W-:Y:S01]  /*d8b0*/  FFMA.FTZ R4, R24, c[0x0][0x2d0], -R97 ;  /* 0x0000b40018047a23 */ /* 0x010fe20000010861 */
[----:B------:R-:W-:Y:S01]  /*d8c0*/  F2FP.PACK_AB R66, R61, R107 ;  /* 0x0000006b3d42723e */ /* 0x000fe200000000ff */
[----:B-----5:R-:W-:Y:S02]  /*d8d0*/  IMAD.MOV.U32 R150, RZ, RZ, R91 ;  /* 0x000000ffff967224 */ /* 0x020fe400078e005b */
[----:B------:R-:W-:Y:S01]  /*d8e0*/  IMAD.MOV.U32 R151, RZ, RZ, R89 ;  /* 0x000000ffff977224 */ /* 0x000fe200078e0059 */
[----:B------:R-:W3:Y:S01]  /*d8f0*/  MUFU.EX2 R63, R4 ;  /* 0x00000004003f7308 */ /* 0x000ee20000000800 */
[C---:B------:R-:W-:Y:S02]  /*d900*/  FMUL.FTZ R12, R2.reuse, R112 ;  /* 0x00000070020c7220 */ /* 0x040fe40000410000 */
[C---:B------:R-:W-:Y:S02]  /*d910*/  FMUL.FTZ R13, R2.reuse, R113 ;  /* 0x00000071020d7220 */ /* 0x040fe40000410000 */
[----:B------:R-:W-:Y:S02]  /*d920*/  FFMA.FTZ R24, R45, c[0x0][0x2d0], -R75 ;  /* 0x0000b4002d187a23 */ /* 0x000fe4000001084b */
[C---:B------:R-:W-:Y:S02]  /*d930*/  FMUL.FTZ R45, R2.reuse, R145 ;  /* 0x00000091022d7220 */ /* 0x040fe40000410000 */
[C---:B------:R-:W-:Y:S01]  /*d940*/  FMUL.FTZ R25, R2.reuse, R125 ;  /* 0x0000007d02197220 */ /* 0x040fe20000410000 */
[----:B------:R4:W5:Y:S01]  /*d950*/  MUFU.EX2 R30, R24 ;  /* 0x00000018001e7308 */ /* 0x0009620000000800 */
[C---:B------:R-:W-:Y:S02]  /*d960*/  FMUL.FTZ R29, R2.reuse, R129 ;  /* 0x00000081021d7220 */ /* 0x040fe40000410000 */
[----:B------:R-:W-:Y:S02]  /*d970*/  FMUL.FTZ R41, R2, R141 ;  /* 0x0000008d02297220 */ /* 0x000fe40000410000 */
[----:B-1----:R-:W-:Y:S02]  /*d980*/  FFMA.FTZ R0, R26, c[0x0][0x2d0], -R97 ;  /* 0x0000b4001a007a23 */ /* 0x002fe40000010861 */
[----:B--2---:R-:W-:Y:S02]  /*d990*/  IMAD.MOV.U32 R108, RZ, RZ, R9 ;  /* 0x000000ffff6c7224 */ /* 0x004fe400078e0009 */
[C---:B------:R-:W-:Y:S01]  /*d9a0*/  FMUL.FTZ R9, R2.reuse, R109 ;  /* 0x0000006d02097220 */ /* 0x040fe20000410000 */
[----:B------:R1:W2:Y:S01]  /*d9b0*/  MUFU.EX2 R92, R0 ;  /* 0x00000000005c7308 */ /* 0x0002a20000000800 */
[----:B------:R-:W-:Y:S02]  /*d9c0*/  FMUL.FTZ R57, R2, R157 ;  /* 0x0000009d02397220 */ /* 0x000fe40000410000 */
[----:B------:R-:W-:Y:S01]  /*d9d0*/  IMAD.MOV.U32 R109, RZ, RZ, R86 ;  /* 0x000000ffff6d7224 */ /* 0x000fe200078e0056 */
[----:B---3--:R-:W-:Y:S01]  /*d9e0*/  F2FP.PACK_AB R67, R63, R91 ;  /* 0x0000005b3f43723e */ /* 0x008fe200000000ff */
[----:B------:R-:W-:Y:S05]  /*d9f0*/  FFMA.FTZ R4, R42, c[0x0][0x2d0], -R74 ;  /* 0x0000b4002a047a23 */ /* 0x000fea000001084a */
[----:B------:R3:W-:Y:S01]  /*da00*/  MUFU.EX2 R59, R4 ;  /* 0x00000004003b7308 */ /* 0x0007e20000000800 */
[----:B----4-:R-:W-:Y:S01]  /*da10*/  FMUL.FTZ R24, R2, R124 ;  /* 0x0000007c02187220 */ /* 0x010fe20000410000 */
[----:B-----5:R-:W-:Y:S08]  /*da20*/  MOV R129, R30 ;  /* 0x0000001e00817202 */ /* 0x020ff00000000f00 */
[----:B------:R4:W-:Y:S01]  /*da30*/  MUFU.EX2 R124, R32 ;  /* 0x00000020007c7308 */ /* 0x0009e20000000800 */
[----:B-1----:R-:W-:Y:S02]  /*da40*/  FSEL R0, R3, RZ, P0 ;  /* 0x000000ff03007208 */ /* 0x002fe40000000000 */
[----:B--2---:R-:W-:Y:S02]  /*da50*/  F2FP.PACK_AB R65, R92, R108 ;  /* 0x0000006c5c41723e */ /* 0x004fe400000000ff */
[C---:B------:R-:W-:Y:S01]  /*da60*/  ISETP.GT.AND P0, PT, R227.reuse, UR4, PT ;  /* 0x00000004e3007c0c */ /* 0x040fe2000bf04270 */
[----:B------:R-:W-:Y:S01]  /*da70*/  FADD.FTZ R0, -R0, R103 ;  /* 0x0000006700007221 */ /* 0x000fe20000010100 */
[----:B------:R-:W-:Y:S01]  /*da80*/  IADD3 R227, R227, -0x1, RZ ;  /* 0xffffffffe3e37810 */ /* 0x000fe20007ffe0ff */
[----:B------:R-:W-:Y:S02]  /*da90*/  IMAD.MOV.U32 R103, RZ, RZ, R52 ;  /* 0x000000ffff677224 */ /* 0x000fe400078e0034 */
[----:B------:R-:W-:Y:S01]  /*daa0*/  FMUL.FTZ R0, R0, c[0x0][0x2d0] ;  /* 0x0000b40000007a20 */ /* 0x000fe20000410000 */
[----:B------:R-:W1:Y:S01]  /*dab0*/  LDSM.16.MT88.4 R52, [R210+0x100] ;  /* 0x00010000d234783b */ /* 0x000e620000004200 */
[----:B---3--:R-:W-:Y:S01]  /*dac0*/  FMUL.FTZ R4, R69, R104 ;  /* 0x0000006845047220 */ /* 0x008fe20000410000 */
[----:B------:R-:W-:Y:S01]  /*dad0*/  F2FP.PACK_AB R76, R103, R100 ;  /* 0x00000064674c723e */ /* 0x000fe200000000ff */
[----:B------:R-:W-:Y:S06]  /*dae0*/  MUFU.EX2 R104, R62 ;  /* 0x0000003e00687308 */ /* 0x000fec0000000800 */
[-C--:B------:R-:W-:Y:S01]  /*daf0*/  HMMA.16816.F32 R4, R76, R20.reuse, R4 ;  /* 0x000000144c04723c */ /* 0x080fe20000001804 */
[----:B----4-:R-:W-:Y:S03]  /*db00*/  FMUL.FTZ R32, R69, R132 ;  /* 0x0000008445207220 */ /* 0x010fe60000410000 */
[----:B------:R-:W2:Y:S02]  /*db10*/  MUFU.EX2 R0, R0 ;  /* 0x0000000000007308 */ /* 0x000ea40000000800 */
[C---:B--2---:R-:W-:Y:S02]  /*db20*/  FMUL.FTZ R10, R0.reuse, R110 ;  /* 0x0000006e000a7220 */ /* 0x044fe40000410000 */
[C---:B------:R-:W-:Y:S06]  /*db30*/  FMUL.FTZ R11, R0.reuse, R111 ;  /* 0x0000006f000b7220 */ /* 0x040fec0000410000 */
[----:B------:R-:W-:Y:S01]  /*db40*/  MUFU.EX2 R110, R44 ;  /* 0x0000002c006e7308 */ /* 0x000fe20000000800 */
[C---:B------:R-:W-:Y:S01]  /*db50*/  FMUL.FTZ R15, R0.reuse, R115 ;  /* 0x00000073000f7220 */ /* 0x040fe20000410000 */
[----:B------:R-:W-:Y:S01]  /*db60*/  MOV R115, R85 ;  /* 0x0000005500737202 */ /* 0x000fe20000000f00 */
[C---:B------:R-:W-:Y:S02]  /*db70*/  FMUL.FTZ R27, R0.reuse, R127 ;  /* 0x0000007f001b7220 */ /* 0x040fe40000410000 */
[----:B------:R-:W-:Y:S01]  /*db80*/  IMAD.MOV.U32 R127, RZ, RZ, R80 ;  /* 0x000000ffff7f7224 */ /* 0x000fe200078e0050 */
[C---:B------:R-:W-:Y:S01]  /*db90*/  HMMA.16816.F32 R8, R64.reuse, R20, R8 ;  /* 0x000000144008723c */ /* 0x040fe20000001808 */
[C---:B------:R-:W-:Y:S01]  /*dba0*/  FMUL.FTZ R14, R0.reuse, R114 ;  /* 0x00000072000e7220 */ /* 0x040fe20000410000 */
[----:B------:R-:W2:Y:S01]  /*dbb0*/  LDSM.16.MT88.4 R80, [R211+0x100] ;  /* 0x00010000d350783b */ /* 0x000ea20000004200 */
[C---:B------:R-:W-:Y:S01]  /*dbc0*/  FMUL.FTZ R26, R0.reuse, R126 ;  /* 0x0000007e001a7220 */ /* 0x040fe20000410000 */
[----:B------:R-:W-:Y:S01]  /*dbd0*/  MOV R126, R31 ;  /* 0x0000001f007e7202 */ /* 0x000fe20000000f00 */
[----:B------:R3:W-:Y:S01]  /*dbe0*/  MUFU.EX2 R111, R28 ;  /* 0x0000001c006f7308 */ /* 0x0007e20000000800 */
[C---:B------:R-:W-:Y:S02]  /*dbf0*/  FMUL.FTZ R30, R0.reuse, R130 ;  /* 0x00000082001e7220 */ /* 0x040fe40000410000 */
[-C--:B------:R-:W-:Y:S01]  /*dc00*/  HMMA.16816.F32 R12, R64, R22.reuse, R12 ;  /* 0x00000016400c723c */ /* 0x080fe2000000180c */
[----:B------:R-:W-:Y:S03]  /*dc10*/  FFMA.FTZ R20, R47, c[0x0][0x2d0], -R74 ;  /* 0x0000b4002f147a23 */ /* 0x000fe6000001084a */
[----:B------:R-:W-:Y:S02]  /*dc20*/  IMAD.MOV.U32 R130, RZ, RZ, R33 ;  /* 0x000000ffff827224 */ /* 0x000fe400078e0021 */
[C---:B------:R-:W-:Y:S01]  /*dc30*/  FMUL.FTZ R33, R69.reuse, R133 ;  /* 0x0000008545217220 */ /* 0x040fe20000410000 */
[----:B------:R4:W-:Y:S01]  /*dc40*/  MUFU.EX2 R112, R20 ;  /* 0x0000001400707308 */ /* 0x0009e20000000800 */
[C---:B------:R-:W-:Y:S01]  /*dc50*/  HMMA.16816.F32 R16, R76.reuse, R22, R16 ;  /* 0x000000164c10723c */ /* 0x040fe20000001810 */
[C---:B------:R-:W-:Y:S01]  /*dc60*/  FMUL.FTZ R21, R69.reuse, R121 ;  /* 0x0000007945157220 */ /* 0x040fe20000410000 */
[----:B------:R-:W-:Y:S02]  /*dc70*/  LDSM.16.MT88.4 R132, [R212+0x2900] ;  /* 0x00290000d484783b */ /* 0x000fe40000004200 */
[C---:B------:R-:W-:Y:S01]  /*dc80*/  FMUL.FTZ R31, R0.reuse, R131 ;  /* 0x00000083001f7220 */ /* 0x040fe20000410000 */
[----:B------:R-:W-:Y:S01]  /*dc90*/  MOV R121, R60 ;  /* 0x0000003c00797202 */ /* 0x000fe20000000f00 */
[----:B------:R-:W-:Y:S01]  /*dca0*/  FMUL.FTZ R42, R0, R142 ;  /* 0x0000008e002a7220 */ /* 0x000fe20000410000 */
[----:B------:R-:W-:Y:S01]  /*dcb0*/  MOV R131, R63 ;  /* 0x0000003f00837202 */ /* 0x000fe20000000f00 */
[C---:B------:R-:W-:Y:S01]  /*dcc0*/  FMUL.FTZ R22, R68.reuse, R122 ;  /* 0x0000007a44167220 */ /* 0x040fe20000410000 */
[----:B------:R5:W-:Y:S03]  /*dcd0*/  MUFU.EX2 R114, R40 ;  /* 0x0000002800727308 */ /* 0x000be60000000800 */
[----:B------:R-:W-:Y:S02]  /*dce0*/  FMUL.FTZ R23, R68, R123 ;  /* 0x0000007b44177220 */ /* 0x000fe40000410000 */
[----:B---3--:R-:W-:Y:S02]  /*dcf0*/  FMUL.FTZ R28, R2, R128 ;  /* 0x00000080021c7220 */ /* 0x008fe40000410000 */
[----:B------:R-:W-:Y:S02]  /*dd00*/  FMUL.FTZ R43, R0, R143 ;  /* 0x0000008f002b7220 */ /* 0x000fe40000410000 */
[----:B------:R-:W-:Y:S01]  /*dd10*/  FMUL.FTZ R44, R2, R144 ;  /* 0x00000090022c7220 */ /* 0x000fe20000410000 */
[----:B------:R3:W-:Y:S01]  /*dd20*/  MUFU.EX2 R122, R48 ;  /* 0x00000030007a7308 */ /* 0x0007e20000000800 */
[C---:B------:R-:W-:Y:S02]  /*dd30*/  FMUL.FTZ R46, R0.reuse, R146 ;  /* 0x00000092002e7220 */ /* 0x040fe40000410000 */
[----:B------:R-:W-:Y:S02]  /*dd40*/  FMUL.FTZ R47, R0, R147 ;  /* 0x00000093002f7220 */ /* 0x000fe40000410000 */
[----:B----4-:R-:W-:Y:S02]  /*dd50*/  FMUL.FTZ R20, R69, R120 ;  /* 0x0000007845147220 */ /* 0x010fe40000410000 */
[----:B------:R-:W-:Y:S02]  /*dd60*/  IMAD.MOV.U32 R120, RZ, RZ, R84 ;  /* 0x000000ffff787224 */ /* 0x000fe400078e0054 */
[----:B------:R-:W4:Y:S01]  /*dd70*/  LDSM.16.MT88.4 R84, [R209+0x900] ;  /* 0x00090000d154783b */ /* 0x000f220000004200 */
[----:B------:R1:W-:Y:S01]  /*dd80*/  MUFU.EX2 R123, R58 ;  /* 0x0000003a007b7308 */ /* 0x0003e20000000800 */
[----:B------:R-:W-:Y:S01]  /*dd90*/  FMUL.FTZ R60, R2, R160 ;  /* 0x000000a0023c7220 */ /* 0x000fe20000410000 */
[-C--:B------:R-:W-:Y:S01]  /*dda0*/  HMMA.16816.F32 R20, R76, R36.reuse, R20 ;  /* 0x000000244c14723c */ /* 0x080fe20000001814 */
[----:B------:R-:W-:Y:S01]  /*ddb0*/  FMUL.FTZ R62, R0, R162 ;  /* 0x000000a2003e7220 */ /* 0x000fe20000410000 */
[----:B------:R-:W-:Y:S01]  /*ddc0*/  MOV R162, R92 ;  /* 0x0000005c00a27202 */ /* 0x000fe20000000f00 */
[----:B------:R-:W-:Y:S02]  /*ddd0*/  FFMA.FTZ R92, R95, c[0x0][0x2d0], -R75 ;  /* 0x0000b4005f5c7a23 */ /* 0x000fe4000001084b */
[----:B-----5:R-:W-:Y:S02]  /*dde0*/  FMUL.FTZ R40, R2, R140 ;  /* 0x0000008c02287220 */ /* 0x020fe40000410000 */
[----:B------:R-:W-:Y:S01]  /*ddf0*/  FMUL.FTZ R63, R0, R163 ;  /* 0x000000a3003f7220 */ /* 0x000fe20000410000 */
[C---:B------:R-:W-:Y:S01]  /*de00*/  HMMA.16816.F32 R24, R64.reuse, R36, R24 ;  /* 0x000000244018723c */ /* 0x040fe20000001818 */
[----:B------:R-:W-:Y:S03]  /*de10*/  IMAD.MOV.U32 R160, RZ, RZ, R61 ;  /* 0x000000ffffa07224 */ /* 0x000fe600078e003d */
[----:B---3--:R-:W-:Y:S01]  /*de20*/  FMUL.FTZ R48, R69, R148 ;  /* 0x0000009445307220 */ /* 0x008fe20000410000 */
[----:B------:R-:W-:Y:S01]  /*de30*/  MOV R148, R93 ;  /* 0x0000005d00947202 */ /* 0x000fe20000000f00 */
[----:B------:R-:W-:Y:S02]  /*de40*/  FMUL.FTZ R61, R2, R161 ;  /* 0x000000a1023d7220 */ /* 0x000fe40000410000 */
[-C--:B------:R-:W-:Y:S01]  /*de50*/  HMMA.16816.F32 R28, R64, R38.reuse, R28 ;  /* 0x00000026401c723c */ /* 0x080fe2000000181c */
[----:B------:R-:W-:Y:S03]  /*de60*/  FFMA.FTZ R36, R49, c[0x0][0x2d0], -R96 ;  /* 0x0000b40031247a23 */ /* 0x000fe60000010860 */
[C---:B------:R-:W-:Y:S01]  /*de70*/  FMUL.FTZ R37, R69.reuse, R137 ;  /* 0x0000008945257220 */ /* 0x040fe20000410000 */
[----:B------:R3:W-:Y:S01]  /*de80*/  MUFU.EX2 R128, R36 ;  /* 0x0000002400807308 */ /* 0x0007e20000000800 */
[C---:B------:R-:W-:Y:S02]  /*de90*/  FMUL.FTZ R49, R69.reuse, R149 ;  /* 0x0000009545317220 */ /* 0x040fe40000410000 */
[C---:B------:R-:W-:Y:S01]  /*dea0*/  HMMA.16816.F32 R32, R76.reuse, R38, R32 ;  /* 0x000000264c20723c */ /* 0x040fe20000001820 */
[----:B------:R-:W-:Y:S03]  /*deb0*/  IMAD.MOV.U32 R149, RZ, RZ, R59 ;  /* 0x000000ffff957224 */ /* 0x000fe600078e003b */
[C---:B-1----:R-:W-:Y:S02]  /*dec0*/  FMUL.FTZ R58, R0.reuse, R158 ;  /* 0x0000009e003a7220 */ /* 0x042fe40000410000 */
[----:B------:R-:W-:Y:S02]  /*ded0*/  FMUL.FTZ R59, R0, R159 ;  /* 0x0000009f003b7220 */ /* 0x000fe40000410000 */
[C---:B------:R-:W-:Y:S02]  /*dee0*/  FMUL.FTZ R38, R68.reuse, R138 ;  /* 0x0000008a44267220 */ /* 0x040fe40000410000 */
[----:B------:R-:W-:Y:S02]  /*def0*/  MUFU.EX2 R138, R92 ;  /* 0x0000005c008a7308 */ /* 0x000fe40000000800 */
[----:B------:R-:W-:Y:S02]  /*df00*/  FMUL.FTZ R39, R68, R139 ;  /* 0x0000008b44277220 */ /* 0x000fe40000410000 */
[C---:B---3--:R-:W-:Y:S07]  /*df10*/  FMUL.FTZ R36, R69.reuse, R136 ;  /* 0x0000008845247220 */ /* 0x048fee0000410000 */
[-C--:B------:R-:W-:Y:S08]  /*df20*/  HMMA.16816.F32 R36, R76, R52.reuse, R36 ;  /* 0x000000344c24723c */ /* 0x080ff00000001824 */
[C---:B------:R-:W-:Y:S07]  /*df30*/  HMMA.16816.F32 R40, R64.reuse, R52, R40 ;  /* 0x000000344028723c */ /* 0x040fee0000001828 */
[--C-:B------:R-:W-:Y:S01]  /*df40*/  FFMA.FTZ R52, R56, c[0x0][0x2d0], -R97.reuse ;  /* 0x0000b40038347a23 */ /* 0x100fe20000010861 */
[-C--:B------:R-:W-:Y:S01]  /*df50*/  HMMA.16816.F32 R44, R64, R54.reuse, R44 ;  /* 0x00000036402c723c */ /* 0x080fe2000000182c */
[----:B------:R-:W-:Y:S02]  /*df60*/  FMUL.FTZ R56, R2, R156 ;  /* 0x0000009c02387220 */ /* 0x000fe40000410000 */
[----:B------:R1:W3:Y:S01]  /*df70*/  MUFU.EX2 R113, R52 ;  /* 0x0000003400717308 */ /* 0x0002e20000000800 */
[C---:B------:R-:W-:Y:S04]  /*df80*/  FMUL.FTZ R53, R69.reuse, R153 ;  /* 0x0000009945357220 */ /* 0x040fe80000410000 */
[C---:B------:R-:W-:Y:S07]  /*df90*/  HMMA.16816.F32 R48, R76.reuse, R54, R48 ;  /* 0x000000364c30723c */ /* 0x040fee0000001830 */
[C---:B------:R-:W-:Y:S02]  /*dfa0*/  FMUL.FTZ R54, R68.reuse, R154 ;  /* 0x0000009a44367220 */ /* 0x040fe40000410000 */
[----:B------:R-:W-:Y:S03]  /*dfb0*/  FMUL.FTZ R55, R68, R155 ;  /* 0x0000009b44377220 */ /* 0x000fe60000410000 */
[----:B-1----:R-:W-:Y:S07]  /*dfc0*/  FMUL.FTZ R52, R69, R152 ;  /* 0x0000009845347220 */ /* 0x002fee0000410000 */
[-C--:B--2---:R-:W-:Y:S08]  /*dfd0*/  HMMA.16816.F32 R52, R76, R80.reuse, R52 ;  /* 0x000000504c34723c */ /* 0x084ff00000001834 */
[C---:B------:R-:W-:Y:S07]  /*dfe0*/  HMMA.16816.F32 R56, R64.reuse, R80, R56 ;  /* 0x000000504038723c */ /* 0x040fee0000001838 */
[----:B------:R-:W-:Y:S01]  /*dff0*/  FFMA.FTZ R80, R88, c[0x0][0x2d0], -R97 ;  /* 0x0000b40058507a23 */ /* 0x000fe20000010861 */
[-C--:B------:R-:W-:Y:S01]  /*e000*/  HMMA.16816.F32 R60, R64, R82.reuse, R60 ;  /* 0x00000052403c723c */ /* 0x080fe2000000183c */
[----:B---3--:R-:W-:Y:S02]  /*e010*/  F2FP.PACK_AB R81, R123, R113 ;  /* 0x000000717b51723e */ /* 0x008fe400000000ff */
[----:B------:R1:W2:Y:S04]  /*e020*/  MUFU.EX2 R161, R80 ;  /* 0x0000005000a17308 */ /* 0x0002a80000000800 */
[C---:B------:R-:W-:Y:S02]  /*e030*/  FMUL.FTZ R64, R69.reuse, R164 ;  /* 0x000000a445407220 */ /* 0x040fe40000410000 */
[----:B------:R-:W-:Y:S03]  /*e040*/  FMUL.FTZ R65, R69, R165 ;  /* 0x000000a545417220 */ /* 0x000fe60000410000 */
[C---:B------:R-:W-:Y:S02]  /*e050*/  FMUL.FTZ R66, R68.reuse, R166 ;  /* 0x000000a644427220 */ /* 0x040fe40000410000 */
[----:B------:R-:W-:Y:S07]  /*e060*/  FMUL.FTZ R67, R68, R167 ;  /* 0x000000a744437220 */ /* 0x000fee0000410000 */
[----:B------:R-:W-:Y:S01]  /*e070*/  HMMA.16816.F32 R64, R76, R82, R64 ;  /* 0x000000524c40723c */ /* 0x000fe20000001840 */
[--C-:B-1----:R-:W-:Y:S06]  /*e080*/  FFMA.FTZ R80, R90, c[0x0][0x2d0], -R74.reuse ;  /* 0x0000b4005a507a23 */ /* 0x102fec000001084a */
[----:B------:R-:W-:Y:S01]  /*e090*/  F2FP.PACK_AB R76, R149, R127 ;  /* 0x0000007f954c723e */ /* 0x000fe200000000ff */
[----:B------:R-:W1:Y:S01]  /*e0a0*/  LDSM.16.MT88.4 R88, [R212+0x900] ;  /* 0x00090000d458783b */ /* 0x000e620000004200 */
[----:B------:R-:W-:Y:S01]  /*e0b0*/  F2FP.PACK_AB R77, R148, R126 ;  /* 0x0000007e944d723e */ /* 0x000fe200000000ff */
[----:B------:R3:W-:Y:S02]  /*e0c0*/  MUFU.EX2 R106, R80 ;  /* 0x00000050006a7308 */ /* 0x0007e40000000800 */
[----:B------:R-:W-:Y:S02]  /*e0d0*/  F2FP.PACK_AB R78, R112, R130 ;  /* 0x00000082704e723e */ /* 0x000fe400000000ff */
[----:B------:R-:W-:Y:S02]  /*e0e0*/  F2FP.PACK_AB R79, R111, R129 ;  /* 0x000000816f4f723e */ /* 0x000fe400000000ff */
[----:B------:R-:W-:Y:S02]  /*e0f0*/  F2FP.PACK_AB R82, R110, R114 ;  /* 0x000000726e52723e */ /* 0x000fe400000000ff */
[----:B--2---:R-:W-:Y:S03]  /*e100*/  F2FP.PACK_AB R83, R161, R104 ;  /* 0x00000068a153723e */ /* 0x004fe600000000ff */
[-C--:B----4-:R-:W-:Y:S01]  /*e110*/  HMMA.16816.F32 R4, R76, R84.reuse, R4 ;  /* 0x000000544c04723c */ /* 0x090fe20000001804 */
[--C-:B---3--:R-:W-:Y:S02]  /*e120*/  FFMA.FTZ R80, R94, c[0x0][0x2d0], -R75.reuse ;  /* 0x0000b4005e507a23 */ /* 0x108fe4000001084b */
[----:B------:R-:W2:Y:S02]  /*e130*/  LDSM.16.MT88.4 R92, [R210+0x900] ;  /* 0x00090000d25c783b */ /* 0x000ea40000004200 */
[----:B------:R3:W-:Y:S02]  /*e140*/  MUFU.EX2 R139, R80 ;  /* 0x00000050008b7308 */ /* 0x0007e40000000800 */
[----:B---3--:R-:W-:Y:S07]  /*e150*/  F2FP.PACK_AB R80, R128, R124 ;  /* 0x0000007c8050723e */ /* 0x008fee00000000ff */
[C---:B------:R-:W-:Y:S07]  /*e160*/  HMMA.16816.F32 R8, R80.reuse, R84, R8 ;  /* 0x000000545008723c */ /* 0x040fee0000001808 */
[--C-:B------:R-:W-:Y:S01]  /*e170*/  FFMA.FTZ R84, R176, c[0x0][0x2d0], -R74.reuse ;  /* 0x0000b400b0547a23 */ /* 0x100fe2000001084a */
[-C--:B------:R-:W-:Y:S03]  /*e180*/  HMMA.16816.F32 R12, R80, R86.reuse, R12 ;  /* 0x00000056500c723c */ /* 0x080fe6000000180c */
[----:B------:R3:W-:Y:S05]  /*e190*/  MUFU.EX2 R163, R84 ;  /* 0x0000005400a37308 */ /* 0x0007ea0000000800 */
[C---:B------:R-:W-:Y:S08]  /*e1a0*/  HMMA.16816.F32 R16, R76.reuse, R86, R16 ;  /* 0x000000564c10723c */ /* 0x040ff00000001810 */
[-C--:B-1----:R-:W-:Y:S08]  /*e1b0*/  HMMA.16816.F32 R20, R76, R88.reuse, R20 ;  /* 0x000000584c14723c */ /* 0x082ff00000001814 */
[C---:B------:R-:W-:Y:S01]  /*e1c0*/  HMMA.16816.F32 R24, R80.reuse, R88, R24 ;  /* 0x000000585018723c */ /* 0x040fe20000001818 */
[----:B---3--:R-:W-:Y:S06]  /*e1d0*/  FFMA.FTZ R84, R177, c[0x0][0x2d0], -R74 ;  /* 0x0000b400b1547a23 */ /* 0x008fec000001084a */
[--C-:B------:R-:W-:Y:S01]  /*e1e0*/  FFMA.FTZ R88, R170, c[0x0][0x2d0], -R96.reuse ;  /* 0x0000b400aa587a23 */ /* 0x100fe20000010860 */
[-C--:B------:R-:W-:Y:S01]  /*e1f0*/  HMMA.16816.F32 R28, R80, R90.reuse, R28 ;  /* 0x0000005a501c723c */ /* 0x080fe2000000181c */
[----:B------:R1:W-:Y:S07]  /*e200*/  MUFU.EX2 R125, R84 ;  /* 0x00000054007d7308 */ /* 0x0003ee0000000800 */
[C---:B------:R-:W-:Y:S03]  /*e210*/  HMMA.16816.F32 R32, R76.reuse, R90, R32 ;  /* 0x0000005a4c20723c */ /* 0x040fe60000001820 */
[----:B------:R3:W-:Y:S05]  /*e220*/  MUFU.EX2 R136, R88 ;  /* 0x0000005800887308 */ /* 0x0007ea0000000800 */
[-C--:B--2---:R-:W-:Y:S08]  /*e230*/  HMMA.16816.F32 R36, R76, R92.reuse, R36 ;  /* 0x0000005c4c24723c */ /* 0x084ff00000001824 */
[C---:B------:R-:W-:Y:S01]  /*e240*/  HMMA.16816.F32 R40, R80.reuse, R92, R40 ;  /* 0x0000005c5028723c */ /* 0x040fe20000001828 */
[----:B-1----:R-:W-:Y:S04]  /*e250*/  FFMA.FTZ R84, R171, c[0x0][0x2d0], -R75 ;  /* 0x0000b400ab547a23 */ /* 0x002fe8000001084b */
[----:B------:R1:W-:Y:S02]  /*e260*/  MUFU.EX2 R251, R84 ;  /* 0x0000005400fb7308 */ /* 0x0003e40000000800 */
[----:B------:R-:W-:Y:S01]  /*e270*/  FFMA.FTZ R92, R168, c[0x0][0x2d0], -R97 ;  /* 0x0000b400a85c7a23 */ /* 0x000fe20000010861 */
[-C--:B------:R-:W-:Y:S01]  /*e280*/  HMMA.16816.F32 R44, R80, R94.reuse, R44 ;  /* 0x0000005e502c723c */ /* 0x080fe2000000182c */
[--C-:B---3--:R-:W-:Y:S06]  /*e290*/  FFMA.FTZ R88, R173, c[0x0][0x2d0], -R96.reuse ;  /* 0x0000b400ad587a23 */ /* 0x108fec0000010860 */
[----:B------:R2:W-:Y:S01]  /*e2a0*/  MUFU.EX2 R239, R92 ;  /* 0x0000005c00ef7308 */ /* 0x0005e20000000800 */
[C---:B------:R-:W-:Y:S09]  /*e2b0*/  HMMA.16816.F32 R48, R76.reuse, R94, R48 ;  /* 0x0000005e4c30723c */ /* 0x040ff20000001830 */
[----:B------:R3:W-:Y:S03]  /*e2c0*/  MUFU.EX2 R142, R88 ;  /* 0x00000058008e7308 */ /* 0x0007e60000000800 */
[----:B-1----:R-:W-:Y:S07]  /*e2d0*/  FFMA.FTZ R84, R174, c[0x0][0x2d0], -R75 ;  /* 0x0000b400ae547a23 */ /* 0x002fee000001084b */
[----:B------:R1:W-:Y:S01]  /*e2e0*/  MUFU.EX2 R143, R84 ;  /* 0x00000054008f7308 */ /* 0x0003e20000000800 */
[----:B--2---:R-:W-:Y:S09]  /*e2f0*/  FFMA.FTZ R92, R169, c[0x0][0x2d0], -R97 ;  /* 0x0000b400a95c7a23 */ /* 0x004ff20000010861 */
[----:B------:R2:W-:Y:S01]  /*e300*/  MUFU.EX2 R237, R92 ;  /* 0x0000005c00ed7308 */ /* 0x0005e20000000800 */
[--C-:B---3--:R-:W-:Y:S09]  /*e310*/  FFMA.FTZ R88, R175, c[0x0][0x2d0], -R96.reuse ;  /* 0x0000b400af587a23 */ /* 0x108ff20000010860 */
[----:B------:R3:W4:Y:S01]  /*e320*/  MUFU.EX2 R141, R88 ;  /* 0x00000058008d7308 */ /* 0x0007220000000800 */
[----:B-1----:R-:W-:Y:S09]  /*e330*/  FFMA.FTZ R84, R99, c[0x0][0x2d0], -R96 ;  /* 0x0000b40063547a23 */ /* 0x002ff20000010860 */
[----:B------:R1:W-:Y:S01]  /*e340*/  MUFU.EX2 R137, R84 ;  /* 0x0000005400897308 */ /* 0x0003e20000000800 */
[----:B--2---:R-:W-:Y:S09]  /*e350*/  FFMA.FTZ R92, R182, c[0x0][0x2d0], -R75 ;  /* 0x0000b400b65c7a23 */ /* 0x004ff2000001084b */
[----:B------:R2:W-:Y:S01]  /*e360*/  MUFU.EX2 R145, R92 ;  /* 0x0000005c00917308 */ /* 0x0005e20000000800 */
[--C-:B---3--:R-:W-:Y:S09]  /*e370*/  FFMA.FTZ R88, R178, c[0x0][0x2d0], -R74.reuse ;  /* 0x0000b400b2587a23 */ /* 0x108ff2000001084a */
[----:B------:R3:W-:Y:S01]  /*e380*/  MUFU.EX2 R249, R88 ;  /* 0x0000005800f97308 */ /* 0x0007e20000000800 */
[----:B-1----:R-:W1:Y:S08]  /*e390*/  LDSM.16.MT88.4 R84, [R211+0x900] ;  /* 0x00090000d354783b */ /* 0x002e700000004200 */
[----:B--2---:R-:W-:Y:S01]  /*e3a0*/  LDSM.16.MT88.4 R92, [R210+0x1100] ;  /* 0x00110000d25c783b */ /* 0x004fe20000004200 */
[--C-:B---3--:R-:W-:Y:S04]  /*e3b0*/  FFMA.FTZ R88, R98, c[0x0][0x2d0], -R97.reuse ;  /* 0x0000b40062587a23 */ /* 0x108fe80000010861 */
[----:B------:R2:W3:Y:S01]  /*e3c0*/  MUFU.EX2 R140, R88 ;  /* 0x00000058008c7308 */ /* 0x0004e20000000800 */
[-C--:B-1----:R-:W-:Y:S08]  /*e3d0*/  HMMA.16816.F32 R52, R76, R84.reuse, R52 ;  /* 0x000000544c34723c */ /* 0x082ff00000001834 */
[C---:B------:R-:W-:Y:S01]  /*e3e0*/  HMMA.16816.F32 R56, R80.reuse, R84, R56 ;  /* 0x000000545038723c */ /* 0x040fe20000001838 */
[----:B--2---:R-:W1:Y:S06]  /*e3f0*/  LDSM.16.MT88.4 R88, [R209+0x1100] ;  /* 0x00110000d158783b */ /* 0x004e6c0000004200 */
[----:B------:R-:W-:Y:S01]  /*e400*/  FFMA.FTZ R84, R172, c[0x0][0x2d0], -R97 ;  /* 0x0000b400ac547a23 */ /* 0x000fe20000010861 */
[-C--:B------:R-:W-:Y:S03]  /*e410*/  HMMA.16816.F32 R60, R80, R86.reuse, R60 ;  /* 0x00000056503c723c */ /* 0x080fe6000000183c */
[----:B------:R2:W5:Y:S04]  /*e420*/  MUFU.EX2 R236, R84 ;  /* 0x0000005400ec7308 */ /* 0x0005680000000800 */
[--C-:B------:R-:W-:Y:S01]  /*e430*/  FFMA.FTZ R80, R183, c[0x0][0x2d0], -R74.reuse ;  /* 0x0000b400b7507a23 */ /* 0x100fe2000001084a */
[----:B------:R-:W-:Y:S01]  /*e440*/  HMMA.16816.F32 R64, R76, R86, R64 ;  /* 0x000000564c40723c */ /* 0x000fe20000001840 */
[----:B----4-:R-:W-:Y:S03]  /*e450*/  F2FP.PACK_AB R82, R141, R142 ;  /* 0x0000008e8d52723e */ /* 0x010fe600000000ff */
[----:B---3--:R-:W-:Y:S01]  /*e460*/  F2FP.PACK_AB R81, R239, R140 ;  /* 0x0000008cef51723e */ /* 0x008fe200000000ff */
[----:B------:R3:W-:Y:S02]  /*e470*/  MUFU.EX2 R147, R80 ;  /* 0x0000005000937308 */ /* 0x0007e40000000800 */
[----:B------:R-:W-:Y:S02]  /*e480*/  F2FP.PACK_AB R76, R106, R122 ;  /* 0x0000007a6a4c723e */ /* 0x000fe400000000ff */
[----:B------:R-:W-:Y:S03]  /*e490*/  F2FP.PACK_AB R77, R138, R139 ;  /* 0x0000008b8a4d723e */ /* 0x000fe600000000ff */
[----:B------:R-:W-:Y:S02]  /*e4a0*/  F2FP.PACK_AB R78, R125, R163 ;  /* 0x000000a37d4e723e */ /* 0x000fe400000000ff */
[----:B------:R-:W-:Y:S01]  /*e4b0*/  F2FP.PACK_AB R79, R143, R251 ;  /* 0x000000fb8f4f723e */ /* 0x000fe200000000ff */
[----:B--2---:R-:W2:Y:S01]  /*e4c0*/  LDSM.16.MT88.4 R84, [R212+0x1100] ;  /* 0x00110000d454783b */ /* 0x004ea20000004200 */
[----:B-----5:R-:W-:Y:S05]  /*e4d0*/  F2FP.PACK_AB R83, R236, R237 ;  /* 0x000000edec53723e */ /* 0x020fea00000000ff */
[-C--:B-1----:R-:W-:Y:S01]  /*e4e0*/  HMMA.16816.F32 R4, R76, R88.reuse, R4 ;  /* 0x000000584c04723c */ /* 0x082fe20000001804 */
[--C-:B---3--:R-:W-:Y:S04]  /*e4f0*/  FFMA.FTZ R80, R179, c[0x0][0x2d0], -R75.reuse ;  /* 0x0000b400b3507a23 */ /* 0x108fe8000001084b */
[----:B------:R1:W-:Y:S02]  /*e500*/  MUFU.EX2 R146, R80 ;  /* 0x0000005000927308 */ /* 0x0003e40000000800 */
[----:B-1----:R-:W-:Y:S07]  /*e510*/  F2FP.PACK_AB R80, R136, R137 ;  /* 0x000000898850723e */ /* 0x002fee00000000ff */
[C---:B------:R-:W-:Y:S07]  /*e520*/  HMMA.16816.F32 R8, R80.reuse, R88, R8 ;  /* 0x000000585008723c */ /* 0x040fee0000001808 */
[--C-:B------:R-:W-:Y:S01]  /*e530*/  FFMA.FTZ R88, R195, c[0x0][0x2d0], -R74.reuse ;  /* 0x0000b400c3587a23 */ /* 0x100fe2000001084a */
[-C--:B------:R-:W-:Y:S03]  /*e540*/  HMMA.16816.F32 R12, R80, R90.reuse, R12 ;  /* 0x0000005a500c723c */ /* 0x080fe6000000180c */
[----:B------:R1:W-:Y:S05]  /*e550*/  MUFU.EX2 R235, R88 ;  /* 0x0000005800eb7308 */ /* 0x0003ea0000000800 */
[C---:B------:R-:W-:Y:S08]  /*e560*/  HMMA.16816.F32 R16, R76.reuse, R90, R16 ;  /* 0x0000005a4c10723c */ /* 0x040ff00000001810 */
[-C--:B--2---:R-:W-:Y:S08]  /*e570*/  HMMA.16816.F32 R20, R76, R84.reuse, R20 ;  /* 0x000000544c14723c */ /* 0x084ff00000001814 */
[C---:B------:R-:W-:Y:S01]  /*e580*/  HMMA.16816.F32 R24, R80.reuse, R84, R24 ;  /* 0x000000545018723c */ /* 0x040fe20000001818 */
[----:B-1----:R-:W-:Y:S06]  /*e590*/  FFMA.FTZ R88, R196, c[0x0][0x2d0], -R74 ;  /* 0x0000b400c4587a23 */ /* 0x002fec000001084a */
[--C-:B------:R-:W-:Y:S01]  /*e5a0*/  FFMA.FTZ R84, R186, c[0x0][0x2d0], -R96.reuse ;  /* 0x0000b400ba547a23 */ /* 0x100fe20000010860 */
[-C--:B------:R-:W-:Y:S01]  /*e5b0*/  HMMA.16816.F32 R28, R80, R86.reuse, R28 ;  /* 0x00000056501c723c */ /* 0x080fe2000000181c */
[----:B------:R1:W-:Y:S07]  /*e5c0*/  MUFU.EX2 R196, R88 ;  /* 0x0000005800c47308 */ /* 0x0003ee0000000800 */
[C---:B------:R-:W-:Y:S03]  /*e5d0*/  HMMA.16816.F32 R32, R76.reuse, R86, R32 ;  /* 0x000000564c20723c */ /* 0x040fe60000001820 */
[----:B------:R2:W-:Y:S05]  /*e5e0*/  MUFU.EX2 R144, R84 ;  /* 0x0000005400907308 */ /* 0x0005ea0000000800 */
[-C--:B------:R-:W-:Y:S08]  /*e5f0*/  HMMA.16816.F32 R36, R76, R92.reuse, R36 ;  /* 0x0000005c4c24723c */ /* 0x080ff00000001824 */
[C---:B------:R-:W-:Y:S01]  /*e600*/  HMMA.16816.F32 R40, R80.reuse, R92, R40 ;  /* 0x0000005c5028723c */ /* 0x040fe20000001828 */
[----:B-1----:R-:W-:Y:S04]  /*e610*/  FFMA.FTZ R88, R189, c[0x0][0x2d0], -R75 ;  /* 0x0000b400bd587a23 */ /* 0x002fe8000001084b */
[----:B------:R1:W-:Y:S02]  /*e620*/  MUFU.EX2 R195, R88 ;  /* 0x0000005800c37308 */ /* 0x0003e40000000800 */
[----:B------:R-:W-:Y:S01]  /*e630*/  FFMA.FTZ R92, R184, c[0x0][0x2d0], -R97 ;  /* 0x0000b400b85c7a23 */ /* 0x000fe20000010861 */
[-C--:B------:R-:W-:Y:S01]  /*e640*/  HMMA.16816.F32 R44, R80, R94.reuse, R44 ;  /* 0x0000005e502c723c */ /* 0x080fe2000000182c */
[----:B------:R-:W-:Y:S03]  /*e650*/  MOV R184, R101 ;  /* 0x0000006500b87202 */ /* 0x000fe60000000f00 */
[--C-:B--2---:R-:W-:Y:S03]  /*e660*/  FFMA.FTZ R84, R188, c[0x0][0x2d0], -R96.reuse ;  /* 0x0000b400bc547a23 */ /* 0x104fe60000010860 */
[----:B------:R2:W-:Y:S01]  /*e670*/  MUFU.EX2 R155, R92 ;  /* 0x0000005c009b7308 */ /* 0x0005e20000000800 */
[C---:B------:R-:W-:Y:S09]  /*e680*/  HMMA.16816.F32 R48, R76.reuse, R94, R48 ;  /* 0x0000005e4c30723c */ /* 0x040ff20000001830 */
[----:B------:R3:W-:Y:S03]  /*e690*/  MUFU.EX2 R189, R84 ;  /* 0x0000005400bd7308 */ /* 0x0007e60000000800 */
[----:B-1----:R-:W-:Y:S07]  /*e6a0*/  FFMA.FTZ R88, R192, c[0x0][0x2d0], -R75 ;  /* 0x0000b400c0587a23 */ /* 0x002fee000001084b */
[----:B------:R1:W-:Y:S01]  /*e6b0*/  MUFU.EX2 R192, R88 ;  /* 0x0000005800c07308 */ /* 0x0003e20000000800 */
[----:B--2---:R-:W-:Y:S09]  /*e6c0*/  FFMA.FTZ R92, R185, c[0x0][0x2d0], -R97 ;  /* 0x0000b400b95c7a23 */ /* 0x004ff20000010861 */
[----:B------:R2:W-:Y:S01]  /*e6d0*/  MUFU.EX2 R154, R92 ;  /* 0x0000005c009a7308 */ /* 0x0005e20000000800 */
[--C-:B---3--:R-:W-:Y:S01]  /*e6e0*/  FFMA.FTZ R84, R190, c[0x0][0x2d0], -R96.reuse ;  /* 0x0000b400be547a23 */ /* 0x108fe20000010860 */
[----:B------:R-:W-:Y:S08]  /*e6f0*/  MOV R190, R103 ;  /* 0x0000006700be7202 */ /* 0x000ff00000000f00 */
[----:B------:R3:W-:Y:S01]  /*e700*/  MUFU.EX2 R186, R84 ;  /* 0x0000005400ba7308 */ /* 0x0007e20000000800 */
[----:B-1----:R-:W1:Y:S01]  /*e710*/  LDSM.16.MT88.4 R88, [R211+0x1100] ;  /* 0x00110000d358783b */ /* 0x002e620000004200 */
[----:B--2---:R-:W-:Y:S01]  /*e720*/  FFMA.FTZ R92, R203, c[0x0][0x2d0], -R75 ;  /* 0x0000b400cb5c7a23 */ /* 0x004fe2000001084b */
[----:B------:R-:W-:Y:S07]  /*e730*/  MOV R203, R113 ;  /* 0x0000007100cb7202 */ /* 0x000fee0000000f00 */
[----:B------:R2:W-:Y:S01]  /*e740*/  MUFU.EX2 R178, R92 ;  /* 0x0000005c00b27308 */ /* 0x0005e20000000800 */
[----:B---3--:R-:W-:Y:S02]  /*e750*/  FFMA.FTZ R84, R193, c[0x0][0x2d0], -R96 ;  /* 0x0000b400c1547a23 */ /* 0x008fe40000010860 */
[----:B------:R-:W-:Y:S07]  /*e760*/  IMAD.MOV.U32 R193, RZ, RZ, R102 ;  /* 0x000000ffffc17224 */ /* 0x000fee00078e0066 */
[----:B------:R3:W4:Y:S01]  /*e770*/  MUFU.EX2 R188, R84 ;  /* 0x0000005400bc7308 */ /* 0x0007220000000800 */
[----:B--2---:R-:W-:Y:S01]  /*e780*/  LDSM.16.MT88.4 R92, [R210+0x1900] ;  /* 0x00190000d25c783b */ /* 0x004fe20000004200 */
[-C--:B-1----:R-:W-:Y:S08]  /*e790*/  HMMA.16816.F32 R52, R76, R88.reuse, R52 ;  /* 0x000000584c34723c */ /* 0x082ff00000001834 */
[C---:B------:R-:W-:Y:S01]  /*e7a0*/  HMMA.16816.F32 R56, R80.reuse, R88, R56 ;  /* 0x000000585038723c */ /* 0x040fe20000001838 */
[----:B---3--:R-:W-:Y:S02]  /*e7b0*/  FFMA.FTZ R84, R198, c[0x0][0x2d0], -R74 ;  /* 0x0000b400c6547a23 */ /* 0x008fe4000001084a */
[----:B------:R-:W2:Y:S02]  /*e7c0*/  LDL.LU R198, [R1+0x18] ;  /* 0x0000180001c67983 */ /* 0x000ea40000300800 */
[----:B------:R1:W-:Y:S02]  /*e7d0*/  MUFU.EX2 R183, R84 ;  /* 0x0000005400b77308 */ /* 0x0003e40000000800 */
[----:B------:R-:W3:Y:S01]  /*e7e0*/  LDL.LU R185, [R1+0x14] ;  /* 0x0000140001b97983 */ /* 0x000ee20000300800 */
[-C--:B------:R-:W-:Y:S01]  /*e7f0*/  HMMA.16816.F32 R60, R80, R90.reuse, R60 ;  /* 0x0000005a503c723c */ /* 0x080fe2000000183c */
[----:B------:R-:W-:Y:S03]  /*e800*/  FFMA.FTZ R88, R187, c[0x0][0x2d0], -R97 ;  /* 0x0000b400bb587a23 */ /* 0x000fe60000010861 */
[----:B------:R-:W-:Y:S03]  /*e810*/  IMAD.MOV.U32 R187, RZ, RZ, R100 ;  /* 0x000000ffffbb7224 */ /* 0x000fe600078e0064 */
[--C-:B------:R-:W-:Y:S01]  /*e820*/  FFMA.FTZ R80, R205, c[0x0][0x2d0], -R74.reuse ;  /* 0x0000b400cd507a23 */ /* 0x100fe2000001084a */
[----:B------:R-:W-:Y:S01]  /*e830*/  HMMA.16816.F32 R64, R76, R90, R64 ;  /* 0x0000005a4c40723c */ /* 0x000fe20000001840 */
[----:B----4-:R-:W-:Y:S02]  /*e840*/  F2FP.PACK_AB R82, R188, R186 ;  /* 0x000000babc52723e */ /* 0x010fe400000000ff */
[----:B------:R4:W-:Y:S01]  /*e850*/  MUFU.EX2 R179, R80 ;  /* 0x0000005000b37308 */ /* 0x0009e20000000800 */
[----:B------:R-:W-:Y:S03]  /*e860*/  IMAD.MOV.U32 R205, RZ, RZ, R111 ;  /* 0x000000ffffcd7224 */ /* 0x000fe600078e006f */
[----:B------:R-:W-:Y:S02]  /*e870*/  F2FP.PACK_AB R76, R147, R249 ;  /* 0x000000f9934c723e */ /* 0x000fe400000000ff */
[----:B------:R-:W-:Y:S03]  /*e880*/  F2FP.PACK_AB R77, R145, R146 ;  /* 0x00000092914d723e */ /* 0x000fe600000000ff */
[----:B------:R-:W-:Y:S01]  /*e890*/  F2FP.PACK_AB R78, R196, R235 ;  /* 0x000000ebc44e723e */ /* 0x000fe200000000ff */
[----:B-1----:R-:W-:Y:S01]  /*e8a0*/  FFMA.FTZ R84, R181, c[0x0][0x2d0], -R97 ;  /* 0x0000b400b5547a23 */ /* 0x002fe20000010861 */
[----:B------:R-:W-:Y:S01]  /*e8b0*/  F2FP.PACK_AB R79, R192, R195 ;  /* 0x000000c3c04f723e */ /* 0x000fe200000000ff */
[----:B------:R-:W1:Y:S10]  /*e8c0*/  MUFU.EX2 R181, R88 ;  /* 0x0000005800b57308 */ /* 0x000e740000000800 */
[----:B------:R5:W5:Y:S01]  /*e8d0*/  MUFU.EX2 R182, R84 ;  /* 0x0000005400b67308 */ /* 0x000b620000000800 */
[--C-:B----4-:R-:W-:Y:S01]  /*e8e0*/  FFMA.FTZ R80, R200, c[0x0][0x2d0], -R75.reuse ;  /* 0x0000b400c8507a23 */ /* 0x110fe2000001084b */
[----:B------:R-:W-:Y:S08]  /*e8f0*/  MOV R200, R112 ;  /* 0x0000007000c87202 */ /* 0x000ff00000000f00 */
[----:B------:R4:W-:Y:S01]  /*e900*/  MUFU.EX2 R153, R80 ;  /* 0x0000005000997308 */ /* 0x0009e20000000800 */
[----:B-1----:R-:W-:Y:S01]  /*e910*/  F2FP.PACK_AB R83, R181, R154 ;  /* 0x0000009ab553723e */ /* 0x002fe200000000ff */
[----:B------:R-:W-:Y:S08]  /*e920*/  LDSM.16.MT88.4 R88, [R212+0x1900] ;  /* 0x00190000d458783b */ /* 0x000ff00000004200 */
[----:B-----5:R-:W1:Y:S01]  /*e930*/  LDSM.16.MT88.4 R84, [R209+0x1900] ;  /* 0x00190000d154783b */ /* 0x020e620000004200 */
[----:B------:R-:W-:Y:S02]  /*e940*/  F2FP.PACK_AB R81, R155, R182 ;  /* 0x000000b69b51723e */ /* 0x000fe400000000ff */
[----:B----4-:R-:W-:Y:S01]  /*e950*/  F2FP.PACK_AB R80, R189, R144 ;  /* 0x00000090bd50723e */ /* 0x010fe200000000ff */
[-C--:B-1----:R-:W-:Y:S08]  /*e960*/  HMMA.16816.F32 R4, R76, R84.reuse, R4 ;  /* 0x000000544c04723c */ /* 0x082ff00000001804 */
[C---:B------:R-:W-:Y:S07]  /*e970*/  HMMA.16816.F32 R8, R80.reuse, R84, R8 ;  /* 0x000000545008723c */ /* 0x040fee0000001808 */
[----:B------:R-:W-:Y:S01]  /*e980*/  FFMA.FTZ R84, R232, c[0x0][0x2d0], -R74 ;  /* 0x0000b400e8547a23 */ /* 0x000fe2000001084a */
[-C--:B------:R-:W-:Y:S01]  /*e990*/  HMMA.16816.F32 R12, R80, R86.reuse, R12 ;  /* 0x00000056500c723c */ /* 0x080fe2000000180c */
[----:B------:R-:W-:Y:S02]  /*e9a0*/  IMAD.MOV.U32 R232, RZ, RZ, R114 ;  /* 0x000000ffffe87224 */ /* 0x000fe400078e0072 */
[----:B------:R1:W-:Y:S05]  /*e9b0*/  MUFU.EX2 R159, R84 ;  /* 0x00000054009f7308 */ /* 0x0003ea0000000800 */
[C---:B------:R-:W-:Y:S08]  /*e9c0*/  HMMA.16816.F32 R16, R76.reuse, R86, R16 ;  /* 0x000000564c10723c */ /* 0x040ff00000001810 */
[-C--:B------:R-:W-:Y:S08]  /*e9d0*/  HMMA.16816.F32 R20, R76, R88.reuse, R20 ;  /* 0x000000584c14723c */ /* 0x080ff00000001814 */
[C---:B------:R-:W-:Y:S01]  /*e9e0*/  HMMA.16816.F32 R24, R80.reuse, R88, R24 ;  /* 0x000000585018723c */ /* 0x040fe20000001818 */
[----:B-1----:R-:W-:Y:S03]  /*e9f0*/  FFMA.FTZ R84, R234, c[0x0][0x2d0], -R74 ;  /* 0x0000b400ea547a23 */ /* 0x002fe6000001084a */
[----:B------:R-:W-:Y:S03]  /*ea00*/  MOV R234, R115 ;  /* 0x0000007300ea7202 */ /* 0x000fe60000000f00 */
[----:B------:R-:W-:Y:S01]  /*ea10*/  FFMA.FTZ R88, R206, c[0x0][0x2d0], -R96 ;  /* 0x0000b400ce587a23 */ /* 0x000fe20000010860 */
[-C--:B------:R-:W-:Y:S01]  /*ea20*/  HMMA.16816.F32 R28, R80, R90.reuse, R28 ;  /* 0x0000005a501c723c */ /* 0x080fe2000000181c */
[----:B------:R1:W-:Y:S03]  /*ea30*/  MUFU.EX2 R177, R84 ;  /* 0x0000005400b17308 */ /* 0x0003e60000000800 */
[----:B------:R-:W-:Y:S04]  /*ea40*/  MOV R206, R150 ;  /* 0x0000009600ce7202 */ /* 0x000fe80000000f00 */
[C---:B------:R-:W-:Y:S03]  /*ea50*/  HMMA.16816.F32 R32, R76.reuse, R90, R32 ;  /* 0x0000005a4c20723c */ /* 0x040fe60000001820 */
[----:B------:R4:W-:Y:S05]  /*ea60*/  MUFU.EX2 R157, R88 ;  /* 0x00000058009d7308 */ /* 0x0009ea0000000800 */
[-C--:B------:R-:W-:Y:S08]  /*ea70*/  HMMA.16816.F32 R36, R76, R92.reuse, R36 ;  /* 0x0000005c4c24723c */ /* 0x080ff00000001824 */
[C---:B------:R-:W-:Y:S01]  /*ea80*/  HMMA.16816.F32 R40, R80.reuse, R92, R40 ;  /* 0x0000005c5028723c */ /* 0x040fe20000001828 */
[----:B-1----:R-:W-:Y:S03]  /*ea90*/  FFMA.FTZ R84, R230, c[0x0][0x2d0], -R75 ;  /* 0x0000b400e6547a23 */ /* 0x002fe6000001084b */
[----:B------:R-:W-:Y:S01]  /*eaa0*/  IMAD.MOV.U32 R230, RZ, RZ, R120 ;  /* 0x000000ffffe67224 */ /* 0x000fe200078e0078 */
[----:B------:R1:W-:Y:S01]  /*eab0*/  MUFU.EX2 R158, R84 ;  /* 0x00000054009e7308 */ /* 0x0003e20000000800 */
[----:B------:R-:W-:Y:S02]  /*eac0*/  IMAD.MOV.U32 R120, RZ, RZ, R108 ;  /* 0x000000ffff787224 */ /* 0x000fe400078e006c */
[-C--:B------:R-:W-:Y:S01]  /*ead0*/  HMMA.16816.F32 R44, R80, R94.reuse, R44 ;  /* 0x0000005e502c723c */ /* 0x080fe2000000182c */
[----:B------:R-:W-:Y:S03]  /*eae0*/  FFMA.FTZ R92, R201, c[0x0][0x2d0], -R97 ;  /* 0x0000b400c95c7a23 */ /* 0x000fe60000010861 */
[----:B----4-:R-:W-:Y:S02]  /*eaf0*/  FFMA.FTZ R88, R207, c[0x0][0x2d0], -R96 ;  /* 0x0000b400cf587a23 */ /* 0x010fe40000010860 */
[----:B------:R-:W-:Y:S01]  /*eb00*/  IMAD.MOV.U32 R207, RZ, RZ, R160 ;  /* 0x000000ffffcf7224 */ /* 0x000fe200078e00a0 */
[----:B------:R4:W-:Y:S01]  /*eb10*/  MUFU.EX2 R172, R92 ;  /* 0x0000005c00ac7308 */ /* 0x0009e20000000800 */
[C---:B------:R-:W-:Y:S09]  /*eb20*/  HMMA.16816.F32 R48, R76.reuse, R94, R48 ;  /* 0x0000005e4c30723c */ /* 0x040ff20000001830 */
[----:B------:R5:W-:Y:S03]  /*eb30*/  MUFU.EX2 R175, R88 ;  /* 0x0000005800af7308 */ /* 0x000be60000000800 */
[----:B-1----:R-:W-:Y:S02]  /*eb40*/  FFMA.FTZ R84, R231, c[0x0][0x2d0], -R75 ;  /* 0x0000b400e7547a23 */ /* 0x002fe4000001084b */
[----:B------:R-:W-:Y:S01]  /*eb50*/  IMAD.MOV.U32 R231, RZ, RZ, R190 ;  /* 0x000000ffffe77224 */ /* 0x000fe200078e00be */
[----:B------:R-:W-:Y:S04]  /*eb60*/  MOV R190, R163 ;  /* 0x000000a300be7202 */ /* 0x000fe80000000f00 */
[----:B------:R1:W-:Y:S01]  /*eb70*/  MUFU.EX2 R176, R84 ;  /* 0x0000005400b07308 */ /* 0x0003e20000000800 */
[----:B----4-:R-:W-:Y:S09]  /*eb80*/  FFMA.FTZ R92, R202, c[0x0][0x2d0], -R97 ;  /* 0x0000b400ca5c7a23 */ /* 0x010ff20000010861 */
[----:B------:R4:W-:Y:S01]  /*eb90*/  MUFU.EX2 R171, R92 ;  /* 0x0000005c00ab7308 */ /* 0x0009e20000000800 */
[--C-:B-----5:R-:W-:Y:S01]  /*eba0*/  FFMA.FTZ R88, R229, c[0x0][0x2d0], -R96.reuse ;  /* 0x0000b400e5587a23 */ /* 0x120fe20000010860 */
[----:B------:R-:W-:Y:S08]  /*ebb0*/  MOV R229, R109 ;  /* 0x0000006d00e57202 */ /* 0x000ff00000000f00 */
[----:B------:R5:W2:Y:S01]  /*ebc0*/  MUFU.EX2 R174, R88 ;  /* 0x0000005800ae7308 */ /* 0x000aa20000000800 */
[----:B-1----:R-:W-:Y:S01]  /*ebd0*/  FFMA.FTZ R84, R204, c[0x0][0x2d0], -R96 ;  /* 0x0000b400cc547a23 */ /* 0x002fe20000010860 */
[----:B------:R-:W-:Y:S01]  /*ebe0*/  MOV R204, R193 ;  /* 0x000000c100cc7202 */ /* 0x000fe20000000f00 */
[----:B------:R-:W-:Y:S07]  /*ebf0*/  IMAD.MOV.U32 R193, RZ, RZ, R162 ;  /* 0x000000ffffc17224 */ /* 0x000fee00078e00a2 */
[----:B------:R1:W-:Y:S01]  /*ec00*/  MUFU.EX2 R152, R84 ;  /* 0x0000005400987308 */ /* 0x0003e20000000800 */
[----:B----4-:R-:W-:Y:S09]  /*ec10*/  FFMA.FTZ R92, R241, c[0x0][0x2d0], -R75 ;  /* 0x0000b400f15c7a23 */ /* 0x010ff2000001084b */
[----:B------:R4:W-:Y:S01]  /*ec20*/  MUFU.EX2 R103, R92 ;  /* 0x0000005c00677308 */ /* 0x0009e20000000800 */
[----:B-----5:R-:W-:Y:S02]  /*ec30*/  FFMA.FTZ R88, R238, c[0x0][0x2d0], -R74 ;  /* 0x0000b400ee587a23 */ /* 0x020fe4000001084a */
[----:B------:R-:W-:Y:S07]  /*ec40*/  IMAD.MOV.U32 R238, RZ, RZ, R105 ;  /* 0x000000ffffee7224 */ /* 0x000fee00078e0069 */
[----:B------:R5:W-:Y:S01]  /*ec50*/  MUFU.EX2 R173, R88 ;  /* 0x0000005800ad7308 */ /* 0x000be20000000800 */
[----:B-1----:R-:W1:Y:S08]  /*ec60*/  LDSM.16.MT88.4 R84, [R211+0x1900] ;  /* 0x00190000d354783b */ /* 0x002e700000004200 */
[----:B----4-:R-:W-:Y:S01]  /*ec70*/  LDSM.16.MT88.4 R92, [R210+0x2100] ;  /* 0x00210000d25c783b */ /* 0x010fe20000004200 */
[----:B-----5:R-:W-:Y:S01]  /*ec80*/  FFMA.FTZ R88, R197, c[0x0][0x2d0], -R97 ;  /* 0x0000b400c5587a23 */ /* 0x020fe20000010861 */
[----:B------:R-:W-:Y:S02]  /*ec90*/  MOV R197, R121 ;  /* 0x0000007900c57202 */ /* 0x000fe40000000f00 */
[----:B------:R-:W-:Y:S01]  /*eca0*/  MOV R121, R107 ;  /* 0x0000006b00797202 */ /* 0x000fe20000000f00 */
[----:B------:R4:W5:Y:S01]  /*ecb0*/  MUFU.EX2 R156, R88 ;  /* 0x00000058009c7308 */ /* 0x0009620000000800 */
[----:B--2---:R-:W-:Y:S01]  /*ecc0*/  FFMA.FTZ R68, R68, R198, R184 ;  /* 0x000000c644447223 */ /* 0x004fe200000100b8 */
[----:B------:R-:W-:Y:S01]  /*ecd0*/  MOV R184, R106 ;  /* 0x0000006a00b87202 */ /* 0x000fe20000000f00 */
[-C--:B-1----:R-:W-:Y:S01]  /*ece0*/  HMMA.16816.F32 R52, R76, R84.reuse, R52 ;  /* 0x000000544c34723c */ /* 0x082fe20000001834 */
[----:B---3--:R-:W-:Y:S01]  /*ecf0*/  FFMA.FTZ R69, R69, R185, R187 ;  /* 0x000000b945457223 */ /* 0x008fe200000100bb */
[----:B------:R-:W-:Y:S02]  /*ed00*/  MOV R185, R104 ;  /* 0x0000006800b97202 */ /* 0x000fe40000000f00 */
[----:B------:R-:W-:Y:S02]  /*ed10*/  MOV R187, R110 ;  /* 0x0000006e00bb7202 */ /* 0x000fe40000000f00 */
[----:B------:R-:W-:Y:S02]  /*ed20*/  MOV R198, R161 ;  /* 0x000000a100c67202 */ /* 0x000fe40000000f00 */
[C---:B------:R-:W-:Y:S01]  /*ed30*/  HMMA.16816.F32 R56, R80.reuse, R84, R56 ;  /* 0x000000545038723c */ /* 0x040fe20000001838 */
[----:B----4-:R-:W1:Y:S06]  /*ed40*/  LDSM.16.MT88.4 R88, [R209+0x2100] ;  /* 0x00210000d158783b */ /* 0x010e6c0000004200 */
[----:B------:R-:W-:Y:S01]  /*ed50*/  FFMA.FTZ R84, R194, c[0x0][0x2d0], -R97 ;  /* 0x0000b400c2547a23 */ /* 0x000fe20000010861 */
[-C--:B------:R-:W-:Y:S03]  /*ed60*/  HMMA.16816.F32 R60, R80, R86.reuse, R60 ;  /* 0x00000056503c723c */ /* 0x080fe6000000183c */
[----:B------:R2:W3:Y:S04]  /*ed70*/  MUFU.EX2 R98, R84 ;  /* 0x0000005400627308 */ /* 0x0004e80000000800 */
[--C-:B------:R-:W-:Y:S01]  /*ed80*/  FFMA.FTZ R80, R243, c[0x0][0x2d0], -R74.reuse ;  /* 0x0000b400f3507a23 */ /* 0x100fe2000001084a */
[----:B------:R-:W-:Y:S01]  /*ed90*/  HMMA.16816.F32 R64, R76, R86, R64 ;  /* 0x000000564c40723c */ /* 0x000fe20000001840 */
[----:B------:R-:W-:Y:S03]  /*eda0*/  F2FP.PACK_AB R82, R174, R175 ;  /* 0x000000afae52723e */ /* 0x000fe600000000ff */
[----:B-----5:R-:W-:Y:S01]  /*edb0*/  F2FP.PACK_AB R81, R172, R156 ;  /* 0x0000009cac51723e */ /* 0x020fe200000000ff */
[----:B------:R4:W5:Y:S02]  /*edc0*/  MUFU.EX2 R170, R80 ;  /* 0x0000005000aa7308 */ /* 0x0009640000000800 */
[----:B------:R-:W-:Y:S02]  /*edd0*/  F2FP.PACK_AB R76, R179, R183 ;  /* 0x000000b7b34c723e */ /* 0x000fe400000000ff */
[----:B------:R-:W-:Y:S03]  /*ede0*/  F2FP.PACK_AB R77, R178, R153 ;  /* 0x00000099b24d723e */ /* 0x000fe600000000ff */
[----:B------:R-:W-:Y:S02]  /*edf0*/  F2FP.PACK_AB R78, R177, R159 ;  /* 0x0000009fb14e723e */ /* 0x000fe400000000ff */
[----:B------:R-:W-:Y:S01]  /*ee00*/  F2FP.PACK_AB R79, R176, R158 ;  /* 0x0000009eb04f723e */ /* 0x000fe200000000ff */
[----:B--2---:R-:W2:Y:S01]  /*ee10*/  LDSM.16.MT88.4 R84, [R212+0x2100] ;  /* 0x00210000d454783b */ /* 0x004ea20000004200 */
[----:B---3--:R-:W-:Y:S05]  /*ee20*/  F2FP.PACK_AB R83, R98, R171 ;  /* 0x000000ab6253723e */ /* 0x008fea00000000ff */
[-C--:B-1----:R-:W-:Y:S01]  /*ee30*/  HMMA.16816.F32 R4, R76, R88.reuse, R4 ;  /* 0x000000584c04723c */ /* 0x082fe20000001804 */
[--C-:B----4-:R-:W-:Y:S01]  /*ee40*/  FFMA.FTZ R80, R240, c[0x0][0x2d0], -R75.reuse ;  /* 0x0000b400f0507a23 */ /* 0x110fe2000001084b */
[----:B-----5:R-:W-:Y:S03]  /*ee50*/  F2FP.PACK_AB R164, R170, R173 ;  /* 0x000000adaaa4723e */ /* 0x020fe600000000ff */
[----:B------:R1:W3:Y:S02]  /*ee60*/  MUFU.EX2 R169, R80 ;  /* 0x0000005000a97308 */ /* 0x0002e40000000800 */
[----:B-1----:R-:W-:Y:S02]  /*ee70*/  F2FP.PACK_AB R80, R157, R152 ;  /* 0x000000989d50723e */ /* 0x002fe400000000ff */
[----:B---3--:R-:W-:Y:S05]  /*ee80*/  F2FP.PACK_AB R165, R103, R169 ;  /* 0x000000a967a5723e */ /* 0x008fea00000000ff */
[C---:B------:R-:W-:Y:S07]  /*ee90*/  HMMA.16816.F32 R8, R80.reuse, R88, R8 ;  /* 0x000000585008723c */ /* 0x040fee0000001808 */
[--C-:B------:R-:W-:Y:S01]  /*eea0*/  FFMA.FTZ R88, R250, c[0x0][0x2d0], -R74.reuse ;  /* 0x0000b400fa587a23 */ /* 0x100fe2000001084a */
[-C--:B------:R-:W-:Y:S01]  /*eeb0*/  HMMA.16816.F32 R12, R80, R90.reuse, R12 ;  /* 0x0000005a500c723c */ /* 0x080fe2000000180c */
[----:B------:R-:W-:Y:S02]  /*eec0*/  FFMA.FTZ R74, R252, c[0x0][0x2d0], -R74 ;  /* 0x0000b400fc4a7a23 */ /* 0x000fe4000001084a */
[----:B------:R1:W-:Y:S05]  /*eed0*/  MUFU.EX2 R168, R88 ;  /* 0x0000005800a87308 */ /* 0x0003ea0000000800 */
[C---:B------:R-:W-:Y:S05]  /*eee0*/  HMMA.16816.F32 R16, R76.reuse, R90, R16 ;  /* 0x0000005a4c10723c */ /* 0x040fea0000001810 */
[----:B------:R3:W4:Y:S03]  /*eef0*/  MUFU.EX2 R102, R74 ;  /* 0x0000004a00667308 */ /* 0x0007260000000800 */
[-C--:B--2---:R-:W-:Y:S08]  /*ef00*/  HMMA.16816.F32 R20, R76, R84.reuse, R20 ;  /* 0x000000544c14723c */ /* 0x084ff00000001814 */
[C---:B------:R-:W-:Y:S01]  /*ef10*/  HMMA.16816.F32 R24, R80.reuse, R84, R24 ;  /* 0x000000545018723c */ /* 0x040fe20000001818 */
[----:B-1----:R-:W1:Y:S07]  /*ef20*/  LDSM.16.MT88.4 R88, [R211+0x2100] ;  /* 0x00210000d358783b */ /* 0x002e6e0000004200 */
[-C--:B------:R-:W-:Y:S01]  /*ef30*/  HMMA.16816.F32 R28, R80, R86.reuse, R28 ;  /* 0x00000056501c723c */ /* 0x080fe2000000181c */
[--C-:B---3--:R-:W-:Y:S03]  /*ef40*/  FFMA.FTZ R74, R247, c[0x0][0x2d0], -R75.reuse ;  /* 0x0000b400f74a7a23 */ /* 0x108fe6000001084b */
[----:B----4-:R-:W-:Y:S01]  /*ef50*/  F2FP.PACK_AB R166, R102, R168 ;  /* 0x000000a866a6723e */ /* 0x010fe200000000ff */
[----:B------:R-:W-:Y:S03]  /*ef60*/  FFMA.FTZ R75, R248, c[0x0][0x2d0], -R75 ;  /* 0x0000b400f84b7a23 */ /* 0x000fe6000001084b */
[C---:B------:R-:W-:Y:S01]  /*ef70*/  HMMA.16816.F32 R32, R76.reuse, R86, R32 ;  /* 0x000000564c20723c */ /* 0x040fe20000001820 */
[----:B------:R2:W-:Y:S07]  /*ef80*/  MUFU.EX2 R101, R74 ;  /* 0x0000004a00657308 */ /* 0x0005ee0000000800 */
[-C--:B------:R-:W-:Y:S03]  /*ef90*/  HMMA.16816.F32 R36, R76, R92.reuse, R36 ;  /* 0x0000005c4c24723c */ /* 0x080fe60000001824 */
[----:B------:R-:W3:Y:S05]  /*efa0*/  MUFU.EX2 R100, R75 ;  /* 0x0000004b00647308 */ /* 0x000eea0000000800 */
[C---:B------:R-:W-:Y:S08]  /*efb0*/  HMMA.16816.F32 R40, R80.reuse, R92, R40 ;  /* 0x0000005c5028723c */ /* 0x040ff00000001828 */
[-C--:B------:R-:W-:Y:S01]  /*efc0*/  HMMA.16816.F32 R44, R80, R94.reuse, R44 ;  /* 0x0000005e502c723c */ /* 0x080fe2000000182c */
[--C-:B--2---:R-:W-:Y:S04]  /*efd0*/  FFMA.FTZ R74, R242, c[0x0][0x2d0], -R96.reuse ;  /* 0x0000b400f24a7a23 */ /* 0x104fe80000010860 */
[----:B------:R2:W-:Y:S03]  /*efe0*/  MUFU.EX2 R99, R74 ;  /* 0x0000004a00637308 */ /* 0x0005e60000000800 */
[C---:B------:R-:W-:Y:S01]  /*eff0*/  HMMA.16816.F32 R48, R76.reuse, R94, R48 ;  /* 0x0000005e4c30723c */ /* 0x040fe20000001830 */
[----:B---3--:R-:W-:Y:S07]  /*f000*/  F2FP.PACK_AB R167, R100, R101 ;  /* 0x0000006564a7723e */ /* 0x008fee00000000ff */
[-C--:B-1----:R-:W-:Y:S08]  /*f010*/  HMMA.16816.F32 R52, R76, R88.reuse, R52 ;  /* 0x000000584c34723c */ /* 0x082ff00000001834 */
[C---:B------:R-:W-:Y:S01]  /*f020*/  HMMA.16816.F32 R56, R80.reuse, R88, R56 ;  /* 0x000000585038723c */ /* 0x040fe20000001838 */
[--C-:B--2---:R-:W-:Y:S07]  /*f030*/  FFMA.FTZ R74, R244, c[0x0][0x2d0], -R96.reuse ;  /* 0x0000b400f44a7a23 */ /* 0x104fee0000010860 */
[-C--:B------:R-:W-:Y:S01]  /*f040*/  HMMA.16816.F32 R60, R80, R90.reuse, R60 ;  /* 0x0000005a503c723c */ /* 0x080fe2000000183c */
[----:B------:R1:W2:Y:S07]  /*f050*/  MUFU.EX2 R85, R74 ;  /* 0x0000004a00557308 */ /* 0x0002ae0000000800 */
[----:B------:R-:W-:Y:S01]  /*f060*/  HMMA.16816.F32 R64, R76, R90, R64 ;  /* 0x0000005a4c40723c */ /* 0x000fe20000001840 */
[----:B------:R-:W3:Y:S07]  /*f070*/  LDL.LU R76, [R1+0x1c] ;  /* 0x00001c00014c7983 */ /* 0x000eee0000300800 */
[-C--:B------:R-:W-:Y:S07]  /*f080*/  HMMA.16816.F32 R104, R164, R116.reuse, R4 ;  /* 0x00000074a468723c */ /* 0x080fee0000001804 */
[----:B------:R-:W-:Y:S01]  /*f090*/  FADD.FTZ R4, R231, R69 ;  /* 0x00000045e7047221 */ /* 0x000fe20000010000 */
[----:B------:R-:W-:Y:S01]  /*f0a0*/  MOV R231, R148 ;  /* 0x0000009400e77202 */ /* 0x000fe20000000f00 */
[--C-:B-1----:R-:W-:Y:S03]  /*f0b0*/  FFMA.FTZ R74, R245, c[0x0][0x2d0], -R96.reuse ;  /* 0x0000b400f54a7a23 */ /* 0x102fe60000010860 */
[----:B------:R-:W-:Y:S01]  /*f0c0*/  FFMA.FTZ R96, R246, c[0x0][0x2d0], -R96 ;  /* 0x0000b400f6607a23 */ /* 0x000fe20000010860 */
[----:B------:R1:W-:Y:S01]  /*f0d0*/  MUFU.EX2 R86, R74 ;  /* 0x0000004a00567308 */ /* 0x0003e20000000800 */
[----:B------:R-:W-:Y:S01]  /*f0e0*/  FADD.FTZ R6, R151, R68 ;  /* 0x0000004497067221 */ /* 0x000fe20000010000 */
[----:B--2---:R-:W-:Y:S01]  /*f0f0*/  F2FP.PACK_AB R160, R85, R99 ;  /* 0x0000006355a0723e */ /* 0x004fe200000000ff */
[----:B------:R-:W-:Y:S01]  /*f100*/  FADD.FTZ R4, R230, R4 ;  /* 0x00000004e6047221 */ /* 0x000fe20000010000 */
[----:B------:R-:W-:Y:S01]  /*f110*/  MOV R230, R232 ;  /* 0x000000e800e67202 */ /* 0x000fe20000000f00 */
[----:B------:R-:W-:Y:S01]  /*f120*/  FADD.FTZ R6, R234, R6 ;  /* 0x00000006ea067221 */ /* 0x000fe20000010000 */
[----:B------:R-:W-:Y:S01]  /*f130*/  MOV R232, R200 ;  /* 0x000000c800e87202 */ /* 0x000fe20000000f00 */
[----:B------:R-:W-:Y:S01]  /*f140*/  IMAD.MOV.U32 R234, RZ, RZ, R203 ;  /* 0x000000ffffea7224 */ /* 0x000fe200078e00cb */
[----:B------:R-:W-:Y:S01]  /*f150*/  MOV R203, R205 ;  /* 0x000000cd00cb7202 */ /* 0x000fe20000000f00 */
[----:B------:R-:W-:Y:S01]  /*f160*/  FADD.FTZ R4, R238, R4 ;  /* 0x00000004ee047221 */ /* 0x000fe20000010000 */
[----:B------:R-:W2:Y:S01]  /*f170*/  MUFU.EX2 R96, R96 ;  /* 0x0000006000607308 */ /* 0x000ea20000000800 */
[----:B------:R-:W-:Y:S01]  /*f180*/  IMAD.MOV.U32 R200, RZ, RZ, R187 ;  /* 0x000000ffffc87224 */ /* 0x000fe200078e00bb */
[----:B------:R-:W-:Y:S02]  /*f190*/  MOV R205, R123 ;  /* 0x0000007b00cd7202 */ /* 0x000fe40000000f00 */
[----:B------:R-:W-:Y:S01]  /*f1a0*/  MOV R187, R122 ;  /* 0x0000007a00bb7202 */ /* 0x000fe20000000f00 */
[--C-:B-1----:R-:W-:Y:S05]  /*f1b0*/  FFMA.FTZ R74, R199, c[0x0][0x2d0], -R97.reuse ;  /* 0x0000b400c74a7a23 */ /* 0x102fea0000010861 */
[----:B------:R1:W-:Y:S01]  /*f1c0*/  MUFU.EX2 R84, R74 ;  /* 0x0000004a00547308 */ /* 0x0003e20000000800 */
[----:B--2---:R-:W-:Y:S01]  /*f1d0*/  F2FP.PACK_AB R162, R96, R86 ;  /* 0x0000005660a2723e */ /* 0x004fe200000000ff */
[--C-:B-1----:R-:W-:Y:S08]  /*f1e0*/  FFMA.FTZ R74, R191, c[0x0][0x2d0], -R97.reuse ;  /* 0x0000b400bf4a7a23 */ /* 0x102ff00000010861 */
[----:B------:R1:W2:Y:S02]  /*f1f0*/  MUFU.EX2 R75, R74 ;  /* 0x0000004a004b7308 */ /* 0x0002a40000000800 */
[--C-:B-1----:R-:W-:Y:S01]  /*f200*/  FFMA.FTZ R74, R180, c[0x0][0x2d0], -R97.reuse ;  /* 0x0000b400b44a7a23 */ /* 0x102fe20000010861 */
[----:B--2---:R-:W-:Y:S01]  /*f210*/  F2FP.PACK_AB R161, R75, R84 ;  /* 0x000000544ba1723e */ /* 0x004fe200000000ff */
[----:B------:R-:W-:Y:S02]  /*f220*/  FFMA.FTZ R97, R73, c[0x0][0x2d0], -R97 ;  /* 0x0000b40049617a23 */ /* 0x000fe40000010861 */
[----:B------:R-:W2:Y:S04]  /*f230*/  LDL.LU R73, [R1+0x20] ;  /* 0x0000200001497983 */ /* 0x000ea80000300800 */
[----:B------:R-:W-:Y:S10]  /*f240*/  MUFU.EX2 R74, R74 ;  /* 0x0000004a004a7308 */ /* 0x000ff40000000800 */
[----:B------:R-:W1:Y:S02]  /*f250*/  MUFU.EX2 R97, R97 ;  /* 0x0000006100617308 */ /* 0x000e640000000800 */
[----:B-1----:R-:W-:Y:S07]  /*f260*/  F2FP.PACK_AB R163, R97, R74 ;  /* 0x0000004a61a3723e */ /* 0x002fee00000000ff */
[C---:B------:R-:W-:Y:S08]  /*f270*/  HMMA.16816.F32 R108, R160.reuse, R116, R8 ;  /* 0x00000074a06c723c */ /* 0x040ff00000001808 */
[-C--:B------:R-:W-:Y:S08]  /*f280*/  HMMA.16816.F32 R112, R160, R118.reuse, R12 ;  /* 0x00000076a070723c */ /* 0x080ff0000000180c */
[C---:B------:R-:W-:Y:S01]  /*f290*/  HMMA.16816.F32 R116, R164.reuse, R118, R16 ;  /* 0x00000076a474723c */ /* 0x040fe20000001810 */
[----:B---3--:R-:W-:Y:S03]  /*f2a0*/  FFMA.FTZ R2, R2, R76, R204 ;  /* 0x0000004c02027223 */ /* 0x008fe600000100cc */
[----:B------:R-:W-:Y:S02]  /*f2b0*/  IMAD.MOV.U32 R204, RZ, RZ, R149 ;  /* 0x000000ffffcc7224 */ /* 0x000fe400078e0095 */
[----:B------:R-:W-:Y:S01]  /*f2c0*/  FADD.FTZ R2, R197, R2 ;  /* 0x00000002c5027221 */ /* 0x000fe20000010000 */
[----:B------:R-:W1:Y:S05]  /*f2d0*/  LDSM.16.MT88.4 R148, [R210+0x2900] ;  /* 0x00290000d294783b */ /* 0x000e6a0000004200 */
[----:B------:R-:W-:Y:S02]  /*f2e0*/  FADD.FTZ R5, R121, R2 ;  /* 0x0000000279057221 */ /* 0x000fe40000010000 */
[----:B------:R-:W-:Y:S02]  /*f2f0*/  FADD.FTZ R2, R229, R6 ;  /* 0x00000006e5027221 */ /* 0x000fe40000010000 */
[----:B------:R-:W-:Y:S02]  /*f300*/  FADD.FTZ R6, R127, R4 ;  /* 0x000000047f067221 */ /* 0x000fe40000010000 */
[----:B--2---:R-:W-:Y:S02]  /*f310*/  FFMA.FTZ R8, R0, R73, R120 ;  /* 0x0000004900087223 */ /* 0x004fe40000010078 */
[----:B------:R-:W-:Y:S01]  /*f320*/  FADD.FTZ R0, R207, R5 ;  /* 0x00000005cf007221 */ /* 0x000fe20000010000 */
[-C--:B------:R-:W-:Y:S01]  /*f330*/  HMMA.16816.F32 R120, R164, R132.reuse, R20 ;  /* 0x00000084a478723c */ /* 0x080fe20000001814 */
[----:B------:R-:W-:Y:S02]  /*f340*/  FADD.FTZ R8, R193, R8 ;  /* 0x00000008c1087221 */ /* 0x000fe40000010000 */
[----:B------:R-:W-:Y:S02]  /*f350*/  FADD.FTZ R5, R126, R2 ;  /* 0x000000027e057221 */ /* 0x000fe40000010000 */
[----:B------:R-:W-:Y:S02]  /*f360*/  FADD.FTZ R7, R124, R0 ;  /* 0x000000007c077221 */ /* 0x000fe40000010000 */
[----:B------:R-:W-:Y:S02]  /*f370*/  FADD.FTZ R4, R206, R8 ;  /* 0x00000008ce047221 */ /* 0x000fe40000010000 */
[----:B------:R-:W-:Y:S03]  /*f380*/  FADD.FTZ R2, R204, R6 ;  /* 0x00000006cc027221 */ /* 0x000fe60000010000 */
        /* <DEDUP_REMOVED lines=10> */
[----:B------:R-:W-:Y:S01]  /*f430*/  IMAD.MOV.U32 R193, RZ, RZ, R190 ;  /* 0x000000ffffc17224 */ /* 0x000fe200078e00be */
[----:B------:R-:W2:Y:S01]  /*f440*/  LDSM.16.MT88.4 R4, [R211+0x2900] ;  /* 0x00290000d304783b */ /* 0x000ea20000004200 */
[----:B------:R-:W-:Y:S01]  /*f450*/  FADD.FTZ R8, R200, R2 ;  /* 0x00000002c8087221 */ /* 0x000fe20000010000 */
[----:B------:R-:W-:Y:S01]  /*f460*/  MOV R190, R125 ;  /* 0x0000007d00be7202 */ /* 0x000fe20000000f00 */
[----:B------:R-:W-:Y:S01]  /*f470*/  FADD.FTZ R9, R187, R0 ;  /* 0x00000000bb097221 */ /* 0x000fe20000010000 */
[C---:B------:R-:W-:Y:S01]  /*f480*/  HMMA.16816.F32 R124, R160.reuse, R132, R24 ;  /* 0x00000084a07c723c */ /* 0x040fe20000001818 */
[----:B------:R-:W-:Y:S02]  /*f490*/  FADD.FTZ R2, R139, R10 ;  /* 0x0000000a8b027221 */ /* 0x000fe40000010000 */
[----:B------:R-:W-:Y:S02]  /*f4a0*/  FADD.FTZ R0, R137, R8 ;  /* 0x0000000889007221 */ /* 0x000fe40000010000 */
[----:B------:R-:W-:Y:S02]  /*f4b0*/  FADD.FTZ R8, R185, R11 ;  /* 0x0000000bb9087221 */ /* 0x000fe40000010000 */
[----:B------:R-:W-:Y:S01]  /*f4c0*/  FADD.FTZ R9, R184, R9 ;  /* 0x00000009b8097221 */ /* 0x000fe20000010000 */
[-C--:B------:R-:W-:Y:S01]  /*f4d0*/  HMMA.16816.F32 R128, R160, R134.reuse, R28 ;  /* 0x00000086a080723c */ /* 0x080fe2000000181c */
[----:B------:R-:W-:Y:S03]  /*f4e0*/  FADD.FTZ R2, R138, R2 ;  /* 0x000000028a027221 */ /* 0x000fe60000010000 */
[----:B------:R-:W-:Y:S02]  /*f4f0*/  FADD.FTZ R0, R136, R0 ;  /* 0x0000000088007221 */ /* 0x000fe40000010000 */
[----:B------:R-:W-:Y:S02]  /*f500*/  FADD.FTZ R12, R198, R8 ;  /* 0x00000008c60c7221 */ /* 0x000fe40000010000 */
[----:B------:R-:W-:Y:S01]  /*f510*/  FADD.FTZ R8, R193, R9 ;  /* 0x00000009c1087221 */ /* 0x000fe20000010000 */
[C---:B------:R-:W-:Y:S03]  /*f520*/  HMMA.16816.F32 R132, R164.reuse, R134, R32 ;  /* 0x00000086a484723c */ /* 0x040fe60000001820 */
[----:B------:R-:W-:Y:S02]  /*f530*/  FADD.FTZ R2, R251, R2 ;  /* 0x00000002fb027221 */ /* 0x000fe40000010000 */
[----:B------:R-:W-:Y:S02]  /*f540*/  FADD.FTZ R0, R142, R0 ;  /* 0x000000008e007221 */ /* 0x000fe40000010000 */
[----:B------:R-:W-:Y:S01]  /*f550*/  FADD.FTZ R12, R140, R12 ;  /* 0x0000000c8c0c7221 */ /* 0x000fe20000010000 */
[-C--:B-1----:R-:W-:Y:S01]  /*f560*/  HMMA.16816.F32 R136, R164, R148.reuse, R36 ;  /* 0x00000094a488723c */ /* 0x082fe20000001824 */
[----:B------:R-:W-:Y:S03]  /*f570*/  FADD.FTZ R10, R190, R8 ;  /* 0x00000008be0a7221 */ /* 0x000fe60000010000 */
[----:B------:R-:W-:Y:S02]  /*f580*/  FADD.FTZ R9, R143, R2 ;  /* 0x000000028f097221 */ /* 0x000fe40000010000 */
[----:B------:R-:W-:Y:S02]  /*f590*/  FADD.FTZ R11, R141, R0 ;  /* 0x000000008d0b7221 */ /* 0x000fe40000010000 */
[----:B------:R-:W-:Y:S01]  /*f5a0*/  FADD.FTZ R8, R239, R12 ;  /* 0x0000000cef087221 */ /* 0x000fe20000010000 */
[C---:B------:R-:W-:Y:S03]  /*f5b0*/  HMMA.16816.F32 R140, R160.reuse, R148, R40 ;  /* 0x00000094a08c723c */ /* 0x040fe60000001828 */
[----:B------:R-:W-:Y:S02]  /*f5c0*/  FADD.FTZ R2, R249, R10 ;  /* 0x0000000af9027221 */ /* 0x000fe40000010000 */
[----:B------:R-:W-:Y:S02]  /*f5d0*/  FADD.FTZ R0, R146, R9 ;  /* 0x0000000992007221 */ /* 0x000fe40000010000 */
[----:B------:R-:W-:Y:S02]  /*f5e0*/  FADD.FTZ R11, R144, R11 ;  /* 0x0000000b900b7221 */ /* 0x000fe40000010000 */
[----:B------:R-:W-:Y:S03]  /*f5f0*/  FADD.FTZ R8, R237, R8 ;  /* 0x00000008ed087221 */ /* 0x000fe60000010000 */
[----:B------:R-:W-:Y:S02]  /*f600*/  FADD.FTZ R10, R147, R2 ;  /* 0x00000002930a7221 */ /* 0x000fe40000010000 */
[----:B------:R-:W-:Y:S02]  /*f610*/  FADD.FTZ R9, R145, R0 ;  /* 0x0000000091097221 */ /* 0x000fe40000010000 */
[----:B------:R-:W-:Y:S01]  /*f620*/  FADD.FTZ R2, R189, R11 ;  /* 0x0000000bbd027221 */ /* 0x000fe20000010000 */
[-C--:B------:R-:W-:Y:S01]  /*f630*/  HMMA.16816.F32 R144, R160, R150.reuse, R44 ;  /* 0x00000096a090723c */ /* 0x080fe2000000182c */
[----:B------:R-:W-:Y:S02]  /*f640*/  FADD.FTZ R8, R236, R8 ;  /* 0x00000008ec087221 */ /* 0x000fe40000010000 */
[----:B------:R-:W-:Y:S02]  /*f650*/  FADD.FTZ R0, R235, R10 ;  /* 0x0000000aeb007221 */ /* 0x000fe40000010000 */
[----:B------:R-:W-:Y:S02]  /*f660*/  FADD.FTZ R9, R195, R9 ;  /* 0x00000009c3097221 */ /* 0x000fe40000010000 */
[----:B------:R-:W-:Y:S01]  /*f670*/  FADD.FTZ R11, R186, R2 ;  /* 0x00000002ba0b7221 */ /* 0x000fe20000010000 */
[C---:B------:R-:W-:Y:S01]  /*f680*/  HMMA.16816.F32 R148, R164.reuse, R150, R48 ;  /* 0x00000096a494723c */ /* 0x040fe20000001830 */
[----:B------:R-:W-:Y:S03]  /*f690*/  FADD.FTZ R8, R182, R8 ;  /* 0x00000008b6087221 */ /* 0x000fe60000010000 */
        /* <DEDUP_REMOVED lines=8> */
[----:B------:R-:W-:Y:S01]  /*f720*/  FADD.FTZ R2, R179, R10 ;  /* 0x0000000ab3027221 */ /* 0x000fe20000010000 */
[-C--:B--2---:R-:W-:Y:S01]  /*f730*/  HMMA.16816.F32 R152, R164, R4.reuse, R52 ;  /* 0x00000004a498723c */ /* 0x084fe20000001834 */
[----:B------:R-:W-:Y:S02]  /*f740*/  FADD.FTZ R8, R181, R8 ;  /* 0x00000008b5087221 */ /* 0x000fe40000010000 */
[----:B------:R-:W-:Y:S02]  /*f750*/  FADD.FTZ R0, R178, R11 ;  /* 0x0000000bb2007221 */ /* 0x000fe40000010000 */
[----:B------:R-:W-:Y:S02]  /*f760*/  FADD.FTZ R10, R157, R9 ;  /* 0x000000099d0a7221 */ /* 0x000fe40000010000 */
[----:B------:R-:W-:Y:S02]  /*f770*/  FADD.FTZ R11, R159, R2 ;  /* 0x000000029f0b7221 */ /* 0x000fe40000010000 */
[----:B------:R-:W-:Y:S03]  /*f780*/  FADD.FTZ R8, R156, R8 ;  /* 0x000000089c087221 */ /* 0x000fe60000010000 */
[----:B------:R-:W-:Y:S02]  /*f790*/  FADD.FTZ R9, R158, R0 ;  /* 0x000000009e097221 */ /* 0x000fe40000010000 */
[----:B------:R-:W-:Y:S01]  /*f7a0*/  FADD.FTZ R2, R175, R10 ;  /* 0x0000000aaf027221 */ /* 0x000fe20000010000 */
[C---:B------:R-:W-:Y:S01]  /*f7b0*/  HMMA.16816.F32 R156, R160.reuse, R4, R56 ;  /* 0x00000004a09c723c */ /* 0x040fe20000001838 */
[----:B------:R-:W-:Y:S06]  /*f7c0*/  FADD.FTZ R0, R177, R11 ;  /* 0x0000000bb1007221 */ /* 0x000fec0000010000 */
[----:B------:R-:W-:Y:S01]  /*f7d0*/  FADD.FTZ R4, R172, R8 ;  /* 0x00000008ac047221 */ /* 0x000fe20000010000 */
[-C--:B------:R-:W-:Y:S01]  /*f7e0*/  HMMA.16816.F32 R160, R160, R6.reuse, R60 ;  /* 0x00000006a0a0723c */ /* 0x080fe2000000183c */
[----:B------:R-:W-:Y:S03]  /*f7f0*/  FADD.FTZ R8, R176, R9 ;  /* 0x00000009b0087221 */ /* 0x000fe60000010000 */
[----:B------:R-:W-:Y:S02]  /*f800*/  FADD.FTZ R9, R174, R2 ;  /* 0x00000002ae097221 */ /* 0x000fe40000010000 */
[----:B------:R-:W-:Y:S02]  /*f810*/  FADD.FTZ R4, R171, R4 ;  /* 0x00000004ab047221 */ /* 0x000fe40000010000 */
[----:B------:R-:W-:Y:S01]  /*f820*/  FADD.FTZ R5, R173, R0 ;  /* 0x00000000ad057221 */ /* 0x000fe20000010000 */
[----:B------:R-:W-:Y:S03]  /*f830*/  HMMA.16816.F32 R164, R164, R6, R64 ;  /* 0x00000006a4a4723c */ /* 0x000fe60000001840 */
[----:B------:R-:W-:Y:S02]  /*f840*/  FADD.FTZ R2, R169, R8 ;  /* 0x00000008a9027221 */ /* 0x000fe40000010000 */
[----:B------:R-:W-:Y:S02]  /*f850*/  FADD.FTZ R4, R98, R4 ;  /* 0x0000000462047221 */ /* 0x000fe40000010000 */
[----:B------:R-:W-:Y:S02]  /*f860*/  FADD.FTZ R0, R99, R9 ;  /* 0x0000000963007221 */ /* 0x000fe40000010000 */
[----:B------:R-:W-:Y:S03]  /*f870*/  FADD.FTZ R5, R170, R5 ;  /* 0x00000005aa057221 */ /* 0x000fe60000010000 */
[----:B------:R-:W-:Y:S01]  /*f880*/  FADD.FTZ R8, R103, R2 ;  /* 0x0000000267087221 */ /* 0x000fe20000010000 */
[----:B------:R-:W-:Y:S01]  /*f890*/  MOV R103, R3 ;  /* 0x0000000300677202 */ /* 0x000fe20000000f00 */
[----:B------:R-:W-:Y:S02]  /*f8a0*/  FADD.FTZ R2, R84, R4 ;  /* 0x0000000454027221 */ /* 0x000fe40000010000 */
[----:B------:R-:W-:Y:S02]  /*f8b0*/  FADD.FTZ R4, R85, R0 ;  /* 0x0000000055047221 */ /* 0x000fe40000010000 */
[----:B------:R-:W-:Y:S02]  /*f8c0*/  FADD.FTZ R0, R168, R5 ;  /* 0x00000005a8007221 */ /* 0x000fe40000010000 */
[----:B------:R-:W-:Y:S01]  /*f8d0*/  FADD.FTZ R5, R101, R8 ;  /* 0x0000000865057221 */ /* 0x000fe20000010000 */
[----:B------:R-:W-:Y:S01]  /*f8e0*/  MOV R101, R71 ;  /* 0x0000004700657202 */ /* 0x000fe20000000f00 */
[----:B------:R-:W-:Y:S01]  /*f8f0*/  FADD.FTZ R6, R102, R0 ;  /* 0x0000000066067221 */ /* 0x000fe20000010000 */
[----:B------:R-:W-:Y:S01]  /*f900*/  MOV R102, R70 ;  /* 0x0000004600667202 */ /* 0x000fe20000000f00 */
[----:B------:R-:W-:Y:S02]  /*f910*/  FADD.FTZ R5, R100, R5 ;  /* 0x0000000564057221 */ /* 0x000fe40000010000 */
[----:B------:R-:W-:Y:S01]  /*f920*/  FADD.FTZ R2, R75, R2 ;  /* 0x000000024b027221 */ /* 0x000fe20000010000 */
[----:B------:R1:W-:Y:S01]  /*f930*/  STL [R1+0x14], R6 ;  /* 0x0000140601007387 */ /* 0x0003e20000100800 */
[----:B------:R-:W-:Y:S02]  /*f940*/  FADD.FTZ R4, R86, R4 ;  /* 0x0000000456047221 */ /* 0x000fe40000010000 */
[----:B------:R-:W-:Y:S01]  /*f950*/  FADD.FTZ R0, R74, R2 ;  /* 0x000000024a007221 */ /* 0x000fe20000010000 */
[----:B------:R1:W-:Y:S01]  /*f960*/  STL [R1+0x18], R5 ;  /* 0x0000180501007387 */ /* 0x0003e20000100800 */
[----:B------:R-:W-:Y:S02]  /*f970*/  FADD.FTZ R2, R96, R4 ;  /* 0x0000000460027221 */ /* 0x000fe40000010000 */
[----:B------:R-:W-:Y:S02]  /*f980*/  FADD.FTZ R0, R97, R0 ;  /* 0x0000000061007221 */ /* 0x000fe40000010000 */
[----:B------:R-:W-:Y:S01]  /*f990*/  IMAD.MOV.U32 R100, RZ, RZ, R72 ;  /* 0x000000ffff647224 */ /* 0x000fe200078e0048 */
[----:B------:R1:W-:Y:S04]  /*f9a0*/  STL [R1+0x1c], R2 ;  /* 0x00001c0201007387 */ /* 0x0003e80000100800 */
[----:B------:R1:W-:Y:S01]  /*f9b0*/  STL [R1+0x20], R0 ;  /* 0x0000200001007387 */ /* 0x0003e20000100800 */
[----:B------:R-:W-:-:S05]  /*f9c0*/  @P0 BRA `(.L_x_538) ;  /* 0xffff955000000947 */ /* 0x000fca000383ffff */
.L_x_519:
[----:B------:R-:W2:Y:S01]  /*f9d0*/  S2UR UR18, SR_CTAID.X ;  /* 0x00000000001279c3 */ /* 0x000ea20000002500 */
[----:B------:R-:W-:Y:S01]  /*f9e0*/  ULDC.64 UR4, c[0x0][0x2c8] ;  /* 0x0000b20000047ab9 */ /* 0x000fe20000000a00 */
[----:B------:R-:W-:Y:S01]  /*f9f0*/  IMAD.MOV.U32 R4, RZ, RZ, 0x1 ;  /* 0x00000001ff047424 */ /* 0x000fe200078e00ff */
[----:B------:R-:W-:Y:S01]  /*fa00*/  PLOP3.LUT P0, PT, PT, PT, UP1, 0x40, 0x0 ;  /* 0x000000000000781c */ /* 0x000fe20003f0e818 */
[----:B-1----:R-:W-:-:S03]  /*fa10*/  IMAD.MOV.U32 R2, RZ, RZ, c[0x0][0x2ac] ;  /* 0x0000ab00ff027624 */ /* 0x002fc600078e00ff */
[----:B------:R-:W-:-:S05]  /*fa20*/  IADD3 R0, R4, -c[0x0][0x168], RZ ;  /* 0x80005a0004007a10 */ /* 0x000fca0007ffe0ff */
[----:B------:R-:W-:Y:S01]  /*fa30*/  IMAD R0, R2, c[0x0][0x1d0], R0 ;  /* 0x0000740002007a24 */ /* 0x000fe200078e0200 */
[----:B--2---:R-:W-:-:S04]  /*fa40*/  ULEA UR18, UR18, 0x7f, 0x7 ;  /* 0x0000007f12127891 */ /* 0x004fc8000f8e383f */
[----:B------:R-:W-:-:S07]  /*fa50*/  UIMAD.WIDE.U32 UR22, UR18, UR4, URZ ;  /* 0x00000004121672a5 */ /* 0x000fce000f8e003f */
[----:B------:R-:W-:Y:S02]  /*fa60*/  @UP2 UMOV UR19, UR23 ;  /* 0x0000001700132c82 */ /* 0x000fe40008000000 */
[----:B------:R-:W-:-:S06]  /*fa70*/  @UP2 USHF.R.U32.HI UR18, URZ, UR5, UR19 ;  /* 0x000000053f122299 */ /* 0x000fcc0008011613 */
[----:B------:R-:W-:-:S04]  /*fa80*/  IADD3 R0, R0, UR18, RZ ;  /* 0x0000001200007c10 */ /* 0x000fc8000fffe0ff */
[----:B------:R-:W-:Y:S01]  /*fa90*/  IADD3 R2, R0, -c[0x0][0x324], RZ ;  /* 0x8000c90000027a10 */ /* 0x000fe20007ffe0ff */
[----:B------:R-:W-:Y:S05]  /*faa0*/  @P0 BRA `(.L_x_539) ;  /* 0x000000d000000947 */ /* 0x000fea0003800000 */
[----:B------:R-:W-:-:S13]  /*fab0*/  ISETP.GT.AND P0, PT, R0, -0x1, PT ;  /* 0xffffffff0000780c */ /* 0x000fda0003f04270 */
[----:B------:R-:W-:Y:S05]  /*fac0*/  @P0 BRA `(.L_x_540) ;  /* 0x0000006000000947 */ /* 0x000fea0003800000 */
[----:B------:R-:W-:Y:S02]  /*fad0*/  ISETP.NE.AND P0, PT, R4, c[0x0][0x32c], PT ;  /* 0x0000cb0004007a0c */ /* 0x000fe40003f05270 */
[----:B------:R-:W-:-:S11]  /*fae0*/  LOP3.LUT R0, RZ, R0, RZ, 0x33, !PT ;  /* 0x00000000ff007212 */ /* 0x000fd600078e33ff */
[----:B------:R-:W-:-:S05]  /*faf0*/  @P0 IMAD.HI.U32 R4, R0, c[0x0][0x330], RZ ;  /* 0x0000cc0000040a27 */ /* 0x000fca00078e00ff */
[----:B------:R-:W-:-:S04]  /*fb00*/  @P0 SHF.R.U32.HI R0, RZ, c[0x0][0x334], R4 ;  /* 0x0000cd00ff000a19 */ /* 0x000fc80000011604 */
[----:B------:R-:W-:Y:S01]  /*fb10*/  LOP3.LUT R0, RZ, R0, RZ, 0x33, !PT ;  /* 0x00000000ff007212 */ /* 0x000fe200078e33ff */
[----:B------:R-:W-:Y:S05]  /*fb20*/  BRA `(.L_x_541) ;  /* 0x0000003000007947 */ /* 0x000fea0003800000 */
.L_x_540:
[----:B------:R-:W-:-:S13]  /*fb30*/  ISETP.NE.AND P0, PT, R4, c[0x0][0x32c], PT ;  /* 0x0000cb0004007a0c */ /* 0x000fda0003f05270 */
[----:B------:R-:W-:-:S05]  /*fb40*/  @P0 IMAD.HI.U32 R4, R0, c[0x0][0x330], RZ ;  /* 0x0000cc0000040a27 */ /* 0x000fca00078e00ff */
[----:B------:R-:W-:-:S05]  /*fb50*/  @P0 SHF.R.U32.HI R0, RZ, c[0x0][0x334], R4 ;  /* 0x0000cd00ff000a19 */ /* 0x000fca0000011604 */
.L_x_541:
[----:B------:R-:W-:-:S05]  /*fb60*/  IMAD R0, R0, c[0x0][0x32c], RZ ;  /* 0x0000cb0000007a24 */ /* 0x000fca00078e02ff */
[----:B------:R-:W-:-:S03]  /*fb70*/  IMNMX R2, R2, R0, !PT ;  /* 0x0000000002027217 */ /* 0x000fc60007800200 */
.L_x_539:
[----:B------:R-:W2:Y:S01]  /*fb80*/  LDL R4, [R1+0x28] ;  /* 0x0000280001047983 */ /* 0x000ea20000100800 */
[----:B------:R-:W-:-:S05]  /*fb90*/  IADD3 R2, R2, 0x5f, RZ ;  /* 0x0000005f02027810 */ /* 0x000fca0007ffe0ff */
[----:B------:R-:W-:-:S05]  /*fba0*/  IMAD.HI R2, R2, 0x2aaaaaab, RZ ;  /* 0x2aaaaaab02027827 */ /* 0x000fca00078e02ff */
[----:B------:R-:W-:-:S04]  /*fbb0*/  SHF.R.U32.HI R0, RZ, 0x1f, R2 ;  /* 0x0000001fff007819 */ /* 0x000fc80000011602 */
[----:B------:R-:W-:-:S04]  /*fbc0*/  LEA.HI.SX32 R0, R2, R0, 0x1c ;  /* 0x0000000002007211 */ /* 0x000fc800078fe2ff */
[----:B--2---:R-:W-:-:S04]  /*fbd0*/  IMNMX R4, R4, R0, !PT ;  /* 0x0000000004047217 */ /* 0x004fc80007800200 */
[----:B------:R-:W-:Y:S01]  /*fbe0*/  ISETP.GE.AND P0, PT, R227, R4, PT ;  /* 0x00000004e300720c */ /* 0x000fe20003f06270 */
[----:B------:R1:W-:-:S12]  /*fbf0*/  STL [R1+0x30], R4 ;  /* 0x0000300401007387 */ /* 0x0003d80000100800 */
[----:B------:R-:W-:Y:S05]  /*fc00*/  @!P0 BRA `(.L_x_542) ;  /* 0x00004a6000008947 */ /* 0x000fea0003800000 */
[----:B------:R-:W-:Y:S01]  /*fc10*/  IMAD.MOV.U32 R100, RZ, RZ, R71 ;  /* 0x000000ffff647224 */ /* 0x000fe200078e0047 */
[----:B------:R-:W-:Y:S01]  /*fc20*/  MOV R102, R3 ;  /* 0x0000000300667202 */ /* 0x000fe20000000f00 */
[----:B------:R-:W-:Y:S01]  /*fc30*/  IMAD.MOV.U32 R2, RZ, RZ, R72 ;  /* 0x000000ffff027224 */ /* 0x000fe200078e0048 */
[----:B------:R-:W-:Y:S02]  /*fc40*/  MOV R101, R70 ;  /* 0x0000004600657202 */ /* 0x000fe40000000f00 */
.L_x_545:
[----:B--2---:R-:W2:Y:S01]  /*fc50*/  LDL R15, [R1+0x28] ;  /* 0x00002800010f7983 */ /* 0x004ea20000100800 */
[----:B------:R-:W-:Y:S04]  /*fc60*/  DEPBAR.LE SB0, 0x0 ;  /* 0x000080000000791a */ /* 0x000fe80000000000 */
[----:B------:R-:W-:Y:S06]  /*fc70*/  BAR.SYNC.DEFER_BLOCKING 0x0 ;  /* 0x0000000000007b1d */ /* 0x000fec0000010000 */
[----:B-----5:R3:W4:Y:S04]  /*fc80*/  LDSM.16.M88.4 R96, [R215+0x6100] ;  /* 0x00610000d760783b */ /* 0x0207280000000200 */
        /* <DEDUP_REMOVED lines=20> */
[----:B------:R-:W-:Y:S01]  /*fdd0*/  IMAD.WIDE.U32 R4, R233, c[0x0][0x208], RZ ;  /* 0x00008200e9047a25 */ /* 0x000fe200078e00ff */
        /* <DEDUP_REMOVED lines=11> */
[----:B------:R-:W-:Y:S04]  /*fe90*/  SHFL.IDX PT, R12, R3, 0x1, 0x181f ;  /* 0x00381f00030c7f89 */ /* 0x000fe800000e0000 */
[----:B------:R-:W1:Y:S04]  /*fea0*/  SHFL.IDX PT, R4, R3, RZ, 0x181f ;  /* 0x00181fff03047589 */ /* 0x000e6800000e0000 */
[----:B------:R-:W-:Y:S04]  /*feb0*/  SHFL.IDX PT, R5, R0, RZ, 0x181f ;  /* 0x00181fff00057589 */ /* 0x000fe800000e0000 */
[----:B------:R-:W3:Y:S04]  /*fec0*/  SHFL.IDX PT, R10, R3, 0x2, 0x181f ;  /* 0x00581f00030a7f89 */ /* 0x000ee800000e0000 */
[----:B------:R-:W-:Y:S04]  /*fed0*/  SHFL.IDX PT, R6, R0, 0x1, 0x181f ;  /* 0x00381f0000067f89 */ /* 0x000fe800000e0000 */
[----:B------:R-:W4:Y:S04]  /*fee0*/  SHFL.IDX PT, R8, R3, 0x3, 0x181f ;  /* 0x00781f0003087f89 */ /* 0x000f2800000e0000 */
[----:B------:R-:W5:Y:S04]  /*fef0*/  SHFL.IDX PT, R11, R0, 0x2, 0x181f ;  /* 0x00581f00000b7f89 */ /* 0x000f6800000e0000 */
[----:B------:R-:W5:Y:S04]  /*ff00*/  SHFL.IDX PT, R7, R3, 0x4, 0x181f ;  /* 0x00981f0003077f89 */ /* 0x000f6800000e0000 */
[----:B------:R-:W5:Y:S04]  /*ff10*/  SHFL.IDX PT, R9, R0, 0x3, 0x181f ;  /* 0x00781f0000097f89 */ /* 0x000f6800000e0000 */
[----:B------:R-:W-:Y:S04]  /*ff20*/  SHFL.IDX PT, R3, R3, 0x5, 0x181f ;  /* 0x00b81f0003037f89 */ /* 0x000fe800000e0000 */
[----:B------:R-:W5:Y:S04]  /*ff30*/  SHFL.IDX PT, R14, R0, 0x4, 0x181f ;  /* 0x00981f00000e7f89 */ /* 0x000f6800000e0000 */
[----:B------:R-:W2:Y:S01]  /*ff40*/  SHFL.IDX PT, R0, R0, 0x5, 0x181f ;  /* 0x00b81f0000007f89 */ /* 0x000ea200000e0000 */
[-C--:B-1----:R-:W-:Y:S02]  /*ff50*/  IADD3 R4, P0, R4, R226.reuse, RZ ;  /* 0x000000e204047210 */ /* 0x082fe40007f1e0ff */
[-C--:B---3--:R-:W-:Y:S02]  /*ff60*/  IADD3 R10, P5, R10, R226.reuse, RZ ;  /* 0x000000e20a0a7210 */ /* 0x088fe40007fbe0ff */
[-C--:B----4-:R-:W-:Y:S01]  /*ff70*/  IADD3 R8, P2, R8, R226.reuse, RZ ;  /* 0x000000e208087210 */ /* 0x090fe20007f5e0ff */
[--C-:B------:R-:W-:Y:S01]  /*ff80*/  IMAD.X R5, R5, 0x1, R225.reuse, P0 ;  /* 0x0000000105057824 */ /* 0x100fe200000e06e1 */
[-C--:B------:R-:W-:Y:S02]  /*ff90*/  IADD3 R12, P0, R12, R226.reuse, RZ ;  /* 0x000000e20c0c7210 */ /* 0x080fe40007f1e0ff */
[-C--:B-----5:R-:W-:Y:S03]  /*ffa0*/  IADD3.X R11, R11, R225.reuse, RZ, P5, !PT ;  /* 0x000000e10b0b7210 */ /* 0x0a0fe60002ffe4ff */
[--C-:B------:R-:W-:Y:S01]  /*ffb0*/  IMAD.X R13, R6, 0x1, R225.reuse, P0 ;  /* 0x00000001060d7824 */ /* 0x100fe200000e06e1 */
[-C--:B------:R-:W-:Y:S01]  /*ffc0*/  IADD3 R6, P1, R7, R226.reuse, RZ ;  /* 0x000000e207067210 */ /* 0x080fe20007f3e0ff */
[--C-:B------:R-:W-:Y:S04]  /*ffd0*/  IMAD.X R9, R9, 0x1, R225.reuse, P2 ;  /* 0x0000000109097824 */ /* 0x100fe800010e06e1 */
[----:B------:R-:W-:Y:S01]  /*ffe0*/  IMAD.X R7, R14, 0x1, R225, P1 ;  /* 0x000000010e077824 */ /* 0x000fe200008e06e1 */
[----:B--2---:R1:W-:Y:S04]  /*fff0*/  LDGSTS.E.BYPASS.LTC128B.128 [R20], [R4.64], !P4 ;  /* 0x0000000004147fae */ /* 0x0043e8000e101d50 */
[----:B------:R2:W-:Y:S04]  /*10000*/  LDGSTS.E.BYPASS.LTC128B.128 [R20+0x800], [R12.64], !P4 ;  /* 0x008000000c147fae */ /* 0x0005e8000e101d50 */
[----:B------:R2:W-:Y:S04]  /*10010*/  LDGSTS.E.BYPASS.LTC128B.128 [R20+0x1000], [R10.64], !P4 ;  /* 0x010000000a147fae */ /* 0x0005e8000e101d50 */
[----:B------:R2:W-:Y:S04]  /*10020*/  LDGSTS.E.BYPASS.LTC128B.128 [R20+0x1800], [R8.64], !P4 ;  /* 0x0180000008147fae */ /* 0x0005e8000e101d50 */
[----:B------:R2:W-:Y:S01]  /*10030*/  LDGSTS.E.BYPASS.LTC128B.128 [R20+0x2000], [R6.64], !P4 ;  /* 0x0200000006147fae */ /* 0x0005e2000e101d50 */
[----:B-1----:R-:W-:Y:S04]  /*10040*/  IADD3 R4, P0, R3, R226, RZ ;  /* 0x000000e203047210 */ /* 0x002fe80007f1e0ff */
[----:B------:R-:W-:Y:S05]  /*10050*/  IADD3.X R5, R0, R225, RZ, P0, !PT ;  /* 0x000000e100057210 */ /* 0x000fea00007fe4ff */
[----:B------:R2:W-:Y:S04]  /*10060*/  LDGSTS.E.BYPASS.LTC128B.128 [R20+0x2800], [R4.64], !P4 ;  /* 0x0280000004147fae */ /* 0x0005e8000e101d50 */
.L_x_543:
[----:B-1-34-:R-:W-:Y:S01]  /*10070*/  LDSM.16.M88.4 R204, [R214+0x5900] ;  /* 0x00590000d6cc783b */ /* 0x01afe20000000200 */
[-C--:B--2---:R-:W-:Y:S04]  /*10080*/  HMMA.16816.F32 R4, R96, R16.reuse, RZ ;  /* 0x000000106004723c */ /* 0x084fe800000018ff */
[----:B------:R-:W-:Y:S03]  /*10090*/  MOV R3, R15 ;  /* 0x0000000f00037202 */ /* 0x000fe60000000f00 */
[----:B------:R-:W0:Y:S01]  /*100a0*/  LDGDEPBAR ;  /* 0x00000000000079af */ /* 0x000e220000000000 */
[C---:B------:R-:W-:Y:S02]  /*100b0*/  HMMA.16816.F32 R8, R92.reuse, R16, RZ ;  /* 0x000000105c08723c */ /* 0x040fe400000018ff */
[----:B------:R-:W-:Y:S06]  /*100c0*/  ISETP.GT.AND P0, PT, R227, R3, PT ;  /* 0x00000003e300720c */ /* 0x000fec0003f04270 */
        /* <DEDUP_REMOVED lines=85> */
[----:B------:R-:W1:Y:S01]  /*10620*/  MUFU.TANH R103, R4 ;  /* 0x0000000400677308 */ /* 0x000e620000002400 */
[----:B------:R-:W-:Y:S02]  /*10630*/  FMUL.FTZ R5, R5, c[0x0][0x320] ;  /* 0x0000c80005057a20 */ /* 0x000fe40000410000 */
[----:B------:R-:W-:Y:S02]  /*10640*/  FMUL.FTZ R6, R6, c[0x0][0x320] ;  /* 0x0000c80006067a20 */ /* 0x000fe40000410000 */
[----:B------:R-:W-:Y:S04]  /*10650*/  FMUL.FTZ R7, R7, c[0x0][0x320] ;  /* 0x0000c80007077a20 */ /* 0x000fe80000410000 */
        /* <DEDUP_REMOVED lines=9> */
[----:B------:R-:W-:Y:S02]  /*106f0*/  FMUL.FTZ R17, R17, c[0x0][0x320] ;  /* 0x0000c80011117a20 */ /* 0x000fe40000410000 */
[----:B------:R-:W-:Y:S02]  /*10700*/  FMUL.FTZ R18, R18, c[0x0][0x320] ;  /* 0x0000c80012127a20 */ /* 0x000fe40000410000 */
[----:B------:R-:W-:Y:S02]  /*10710*/  FMUL.FTZ R19, R19, c[0x0][0x320] ;  /* 0x0000c80013137a20 */ /* 0x000fe40000410000 */
[----:B------:R-:W-:Y:S01]  /*10720*/  FMUL.FTZ R13, R13, c[0x0][0x320] ;  /* 0x0000c8000d0d7a20 */ /* 0x000fe20000410000 */
[----:B------:R4:W1:Y:S01]  /*10730*/  MUFU.TANH R183, R7 ;  /* 0x0000000700b77308 */ /* 0x0008620000002400 */
[----:B------:R-:W-:Y:S09]  /*10740*/  FMUL.FTZ R14, R14, c[0x0][0x320] ;  /* 0x0000c8000e0e7a20 */ /* 0x000ff20000410000 */
[----:B------:R-:W1:Y:S10]  /*10750*/  MUFU.TANH R181, R8 ;  /* 0x0000000800b57308 */ /* 0x000e740000002400 */
[----:B------:R-:W1:Y:S01]  /*10760*/  MUFU.TANH R184, R9 ;  /* 0x0000000900b87308 */ /* 0x000e620000002400 */
[----:B----4-:R-:W4:Y:S09]  /*10770*/  LDSM.16.M88.4 R4, [R213+0x800] ;  /* 0x00080000d504783b */ /* 0x010f320000000200 */
[----:B------:R-:W1:Y:S10]  /*10780*/  MUFU.TANH R171, R10 ;  /* 0x0000000a00ab7308 */ /* 0x000e740000002400 */
[----:B------:R5:W1:Y:S10]  /*10790*/  MUFU.TANH R185, R11 ;  /* 0x0000000b00b97308 */ /* 0x000a740000002400 */
[----:B------:R-:W1:Y:S10]  /*107a0*/  MUFU.TANH R170, R12 ;  /* 0x0000000c00aa7308 */ /* 0x000e740000002400 */
[----:B------:R-:W1:Y:S01]  /*107b0*/  MUFU.TANH R169, R13 ;  /* 0x0000000d00a97308 */ /* 0x000e620000002400 */
[----:B-----5:R-:W5:Y:S01]  /*107c0*/  LDSM.16.M88.4 R8, [R213+0x1000] ;  /* 0x00100000d508783b */ /* 0x020f620000000200 */
[-C--:B----4-:R-:W-:Y:S08]  /*107d0*/  HMMA.16816.F32 R20, R172, R4.reuse, R20 ;  /* 0x00000004ac14723c */ /* 0x090ff00000001814 */
[----:B------:R-:W4:Y:S01]  /*107e0*/  MUFU.TANH R180, R14 ;  /* 0x0000000e00b47308 */ /* 0x000f220000002400 */
[C---:B------:R-:W-:Y:S09]  /*107f0*/  HMMA.16816.F32 R24, R176.reuse, R4, R24 ;  /* 0x00000004b018723c */ /* 0x040ff20000001818 */
[----:B------:R-:W1:Y:S01]  /*10800*/  MUFU.TANH R15, R15 ;  /* 0x0000000f000f7308 */ /* 0x000e620000002400 */
[-C--:B------:R-:W-:Y:S08]  /*10810*/  HMMA.16816.F32 R28, R176, R6.reuse, R28 ;  /* 0x00000006b01c723c */ /* 0x080ff0000000181c */
[C---:B------:R-:W-:Y:S01]  /*10820*/  HMMA.16816.F32 R32, R172.reuse, R6, R32 ;  /* 0x00000006ac20723c */ /* 0x040fe20000001820 */
[----:B------:R-:W1:Y:S01]  /*10830*/  MUFU.TANH R16, R16 ;  /* 0x0000001000107308 */ /* 0x000e620000002400 */
[----:B------:R-:W1:Y:S02]  /*10840*/  LDSM.16.M88.4 R4, [R213+0x1800] ;  /* 0x00180000d504783b */ /* 0x000e640000000200 */
[----:B------:R-:W-:Y:S02]  /*10850*/  FMUL.FTZ R20, R20, c[0x0][0x320] ;  /* 0x0000c80014147a20 */ /* 0x000fe40000410000 */
[----:B------:R-:W-:Y:S02]  /*10860*/  FMUL.FTZ R21, R21, c[0x0][0x320] ;  /* 0x0000c80015157a20 */ /* 0x000fe40000410000 */
[----:B------:R-:W-:Y:S03]  /*10870*/  FMUL.FTZ R22, R22, c[0x0][0x320] ;  /* 0x0000c80016167a20 */ /* 0x000fe60000410000 */
[----:B------:R-:W1:Y:S01]  /*10880*/  MUFU.TANH R17, R17 ;  /* 0x0000001100117308 */ /* 0x000e620000002400 */
[----:B------:R-:W-:Y:S02]  /*10890*/  FMUL.FTZ R23, R23, c[0x0][0x320] ;  /* 0x0000c80017177a20 */ /* 0x000fe40000410000 */
[----:B------:R-:W-:Y:S01]  /*108a0*/  FMUL.FTZ R24, R24, c[0x0][0x320] ;  /* 0x0000c80018187a20 */ /* 0x000fe20000410000 */
[-C--:B-----5:R-:W-:Y:S03]  /*108b0*/  HMMA.16816.F32 R36, R172, R8.reuse, R36 ;  /* 0x00000008ac24723c */ /* 0x0a0fe60000001824 */
[----:B------:R-:W-:Y:S02]  /*108c0*/  FMUL.FTZ R25, R25, c[0x0][0x320] ;  /* 0x0000c80019197a20 */ /* 0x000fe40000410000 */
[----:B------:R-:W-:Y:S01]  /*108d0*/  FMUL.FTZ R26, R26, c[0x0][0x320] ;  /* 0x0000c8001a1a7a20 */ /* 0x000fe20000410000 */
[----:B------:R-:W1:Y:S01]  /*108e0*/  MUFU.TANH R18, R18 ;  /* 0x0000001200127308 */ /* 0x000e620000002400 */
[----:B------:R-:W-:Y:S01]  /*108f0*/  FMUL.FTZ R27, R27, c[0x0][0x320] ;  /* 0x0000c8001b1b7a20 */ /* 0x000fe20000410000 */
[C---:B------:R-:W-:Y:S04]  /*10900*/  HMMA.16816.F32 R40, R176.reuse, R8, R40 ;  /* 0x00000008b028723c */ /* 0x040fe80000001828 */
[----:B------:R-:W-:Y:S02]  /*10910*/  FMUL.FTZ R28, R28, c[0x0][0x320] ;  /* 0x0000c8001c1c7a20 */ /* 0x000fe40000410000 */
[----:B------:R-:W-:Y:S02]  /*10920*/  FMUL.FTZ R29, R29, c[0x0][0x320] ;  /* 0x0000c8001d1d7a20 */ /* 0x000fe40000410000 */
[----:B------:R-:W2:Y:S01]  /*10930*/  MUFU.TANH R19, R19 ;  /* 0x0000001300137308 */ /* 0x000ea20000002400 */
[-C--:B------:R-:W-:Y:S03]  /*10940*/  HMMA.16816.F32 R44, R176, R10.reuse, R44 ;  /* 0x0000000ab02c723c */ /* 0x080fe6000000182c */
[----:B------:R-:W-:Y:S02]  /*10950*/  FMUL.FTZ R30, R30, c[0x0][0x320] ;  /* 0x0000c8001e1e7a20 */ /* 0x000fe40000410000 */
[----:B------:R-:W-:Y:S02]  /*10960*/  FMUL.FTZ R31, R31, c[0x0][0x320] ;  /* 0x0000c8001f1f7a20 */ /* 0x000fe40000410000 */
[----:B------:R-:W-:Y:S01]  /*10970*/  FMUL.FTZ R32, R32, c[0x0][0x320] ;  /* 0x0000c80020207a20 */ /* 0x000fe20000410000 */
[C---:B------:R-:W-:Y:S01]  /*10980*/  HMMA.16816.F32 R48, R172.reuse, R10, R48 ;  /* 0x0000000aac30723c */ /* 0x040fe20000001830 */
[----:B------:R-:W2:Y:S01]  /*10990*/  MUFU.TANH R20, R20 ;  /* 0x0000001400147308 */ /* 0x000ea20000002400 */
[----:B------:R-:W5:Y:S02]  /*109a0*/  LDSM.16.M88.4 R8, [R213+0x2000] ;  /* 0x00200000d508783b */ /* 0x000f640000000200 */
[----:B------:R-:W-:Y:S02]  /*109b0*/  FMUL.FTZ R33, R33, c[0x0][0x320] ;  /* 0x0000c80021217a20 */ /* 0x000fe40000410000 */
[----:B------:R-:W-:Y:S02]  /*109c0*/  FMUL.FTZ R34, R34, c[0x0][0x320] ;  /* 0x0000c80022227a20 */ /* 0x000fe40000410000 */
[-C--:B-1----:R-:W-:Y:S03]  /*109d0*/  HMMA.16816.F32 R52, R172, R4.reuse, R52 ;  /* 0x00000004ac34723c */ /* 0x082fe60000001834 */
[----:B------:R-:W1:Y:S01]  /*109e0*/  MUFU.TANH R21, R21 ;  /* 0x0000001500157308 */ /* 0x000e620000002400 */
[----:B------:R-:W-:Y:S02]  /*109f0*/  FMUL.FTZ R35, R35, c[0x0][0x320] ;  /* 0x0000c80023237a20 */ /* 0x000fe40000410000 */
[----:B------:R-:W-:Y:S02]  /*10a00*/  FMUL.FTZ R36, R36, c[0x0][0x320] ;  /* 0x0000c80024247a20 */ /* 0x000fe40000410000 */
[C---:B------:R-:W-:Y:S04]  /*10a10*/  HMMA.16816.F32 R56, R176.reuse, R4, R56 ;  /* 0x00000004b038723c */ /* 0x040fe80000001838 */
[----:B------:R-:W-:Y:S01]  /*10a20*/  FMUL.FTZ R37, R37, c[0x0][0x320] ;  /* 0x0000c80025257a20 */ /* 0x000fe20000410000 */
[----:B------:R-:W1:Y:S01]  /*10a30*/  MUFU.TANH R22, R22 ;  /* 0x0000001600167308 */ /* 0x000e620000002400 */
[----:B------:R-:W-:Y:S02]  /*10a40*/  FMUL.FTZ R38, R38, c[0x0][0x320] ;  /* 0x0000c80026267a20 */ /* 0x000fe40000410000 */
[-C--:B------:R-:W-:Y:S04]  /*10a50*/  HMMA.16816.F32 R60, R176, R6.reuse, R60 ;  /* 0x00000006b03c723c */ /* 0x080fe8000000183c */
[----:B------:R-:W-:Y:S02]  /*10a60*/  FMUL.FTZ R39, R39, c[0x0][0x320] ;  /* 0x0000c80027277a20 */ /* 0x000fe40000410000 */
[----:B------:R-:W-:Y:S01]  /*10a70*/  FMUL.FTZ R40, R40, c[0x0][0x320] ;  /* 0x0000c80028287a20 */ /* 0x000fe20000410000 */
[----:B------:R-:W1:Y:S01]  /*10a80*/  MUFU.TANH R23, R23 ;  /* 0x0000001700177308 */ /* 0x000e620000002400 */
[C---:B------:R-:W-:Y:S01]  /*10a90*/  HMMA.16816.F32 R64, R172.reuse, R6, R64 ;  /* 0x00000006ac40723c */ /* 0x040fe20000001840 */
[----:B------:R-:W1:Y:S01]  /*10aa0*/  LDSM.16.M88.4 R4, [R213+0x2800] ;  /* 0x00280000d504783b */ /* 0x000e620000000200 */
[----:B------:R-:W-:Y:S04]  /*10ab0*/  DEPBAR.LE SB0, 0x0 ;  /* 0x000080000000791a */ /* 0x000fe80000000000 */
[----:B------:R-:W-:Y:S02]  /*10ac0*/  FMUL.FTZ R41, R41, c[0x0][0x320] ;  /* 0x0000c80029297a20 */ /* 0x000fe40000410000 */
[----:B------:R-:W-:Y:S01]  /*10ad0*/  FMUL.FTZ R56, R56, c[0x0][0x320] ;  /* 0x0000c80038387a20 */ /* 0x000fe20000410000 */
[----:B------:R-:W1:Y:S01]  /*10ae0*/  MUFU.TANH R24, R24 ;  /* 0x0000001800187308 */ /* 0x000e620000002400 */
[----:B------:R-:W-:Y:S01]  /*10af0*/  BAR.SYNC.DEFER_BLOCKING 0x0 ;  /* 0x0000000000007b1d */ /* 0x000fe20000010000 */
[-C--:B-----5:R-:W-:Y:S05]  /*10b00*/  HMMA.16816.F32 R68, R172, R8.reuse, R68 ;  /* 0x00000008ac44723c */ /* 0x0a0fea0000001844 */
[----:B------:R-:W-:Y:S02]  /*10b10*/  FMUL.FTZ R57, R57, c[0x0][0x320] ;  /* 0x0000c80039397a20 */ /* 0x000fe40000410000 */
[----:B------:R-:W-:Y:S01]  /*10b20*/  FMUL.FTZ R58, R58, c[0x0][0x320] ;  /* 0x0000c8003a3a7a20 */ /* 0x000fe20000410000 */
[----:B------:R-:W1:Y:S01]  /*10b30*/  MUFU.TANH R25, R25 ;  /* 0x0000001900197308 */ /* 0x000e620000002400 */
[C---:B------:R-:W-:Y:S04]  /*10b40*/  HMMA.16816.F32 R72, R176.reuse, R8, R72 ;  /* 0x00000008b048723c */ /* 0x040fe80000001848 */
[----:B------:R-:W-:Y:S02]  /*10b50*/  FMUL.FTZ R59, R59, c[0x0][0x320] ;  /* 0x0000c8003b3b7a20 */ /* 0x000fe40000410000 */
[----:B------:R-:W-:Y:S02]  /*10b60*/  FMUL.FTZ R60, R60, c[0x0][0x320] ;  /* 0x0000c8003c3c7a20 */ /* 0x000fe40000410000 */
[-C--:B------:R-:W-:Y:S01]  /*10b70*/  HMMA.16816.F32 R76, R176, R10.reuse, R76 ;  /* 0x0000000ab04c723c */ /* 0x080fe2000000184c */
[----:B------:R-:W2:Y:S03]  /*10b80*/  MUFU.TANH R26, R26 ;  /* 0x0000001a001a7308 */ /* 0x000ea60000002400 */
[----:B------:R-:W-:Y:S02]  /*10b90*/  FMUL.FTZ R61, R61, c[0x0][0x320] ;  /* 0x0000c8003d3d7a20 */ /* 0x000fe40000410000 */
[----:B------:R-:W-:Y:S02]  /*10ba0*/  FMUL.FTZ R62, R62, c[0x0][0x320] ;  /* 0x0000c8003e3e7a20 */ /* 0x000fe40000410000 */
[C---:B------:R-:W-:Y:S03]  /*10bb0*/  HMMA.16816.F32 R80, R172.reuse, R10, R80 ;  /* 0x0000000aac50723c */ /* 0x040fe60000001850 */
[----:B------:R-:W2:Y:S01]  /*10bc0*/  MUFU.TANH R27, R27 ;  /* 0x0000001b001b7308 */ /* 0x000ea20000002400 */
[----:B------:R-:W-:Y:S02]  /*10bd0*/  FMUL.FTZ R63, R63, c[0x0][0x320] ;  /* 0x0000c8003f3f7a20 */ /* 0x000fe40000410000 */
[----:B------:R-:W-:Y:S02]  /*10be0*/  FMUL.FTZ R42, R42, c[0x0][0x320] ;  /* 0x0000c8002a2a7a20 */ /* 0x000fe40000410000 */
[-C--:B-1----:R-:W-:Y:S04]  /*10bf0*/  HMMA.16816.F32 R84, R172, R4.reuse, R84 ;  /* 0x00000004ac54723c */ /* 0x082fe80000001854 */
[----:B------:R-:W-:Y:S01]  /*10c00*/  FMUL.FTZ R74, R74, c[0x0][0x320] ;  /* 0x0000c8004a4a7a20 */ /* 0x000fe20000410000 */
[----:B------:R-:W1:Y:S01]  /*10c10*/  MUFU.TANH R28, R28 ;  /* 0x0000001c001c7308 */ /* 0x000e620000002400 */
        /* <DEDUP_REMOVED lines=9> */
[----:B------:R-:W1:Y:S03]  /*10cb0*/  MUFU.TANH R29, R29 ;  /* 0x0000001d001d7308 */ /* 0x000e660000002400 */
[----:B------:R-:W-:Y:S02]  /*10cc0*/  FMUL.FTZ R47, R47, c[0x0][0x320] ;  /* 0x0000c8002f2f7a20 */ /* 0x000fe40000410000 */
[----:B------:R-:W-:Y:S02]  /*10cd0*/  FMUL.FTZ R48, R48, c[0x0][0x320] ;  /* 0x0000c80030307a20 */ /* 0x000fe40000410000 */
[----:B------:R-:W-:Y:S03]  /*10ce0*/  FMUL.FTZ R49, R49, c[0x0][0x320] ;  /* 0x0000c80031317a20 */ /* 0x000fe60000410000 */
[----:B------:R1:W1:Y:S01]  /*10cf0*/  MUFU.TANH R187, R30 ;  /* 0x0000001e00bb7308 */ /* 0x0002620000002400 */
[----:B------:R-:W-:Y:S02]  /*10d00*/  FMUL.FTZ R50, R50, c[0x0][0x320] ;  /* 0x0000c80032327a20 */ /* 0x000fe40000410000 */
[----:B------:R-:W-:Y:S02]  /*10d10*/  FMUL.FTZ R51, R51, c[0x0][0x320] ;  /* 0x0000c80033337a20 */ /* 0x000fe40000410000 */
[----:B-----5:R-:W-:Y:S02]  /*10d20*/  FMUL.FTZ R74, R94, c[0x0][0x320] ;  /* 0x0000c8005e4a7a20 */ /* 0x020fe40000410000 */
        /* <DEDUP_REMOVED lines=100> */
[----:B------:R1:W1:Y:S10]  /*11370*/  MUFU.TANH R75, R0 ;  /* 0x00000000004b7308 */ /* 0x0002740000002400 */
[----:B------:R1:W1:Y:S10]  /*11380*/  MUFU.TANH R172, R96 ;  /* 0x0000006000ac7308 */ /* 0x0002740000002400 */
[----:B------:R1:W1:Y:S10]  /*11390*/  MUFU.TANH R173, R97 ;  /* 0x0000006100ad7308 */ /* 0x0002740000002400 */
[----:B------:R1:W1:Y:S10]  /*113a0*/  MUFU.TANH R174, R98 ;  /* 0x0000006200ae7308 */ /* 0x0002740000002400 */
[----:B------:R-:W1:Y:S01]  /*113b0*/  MUFU.TANH R99, R99 ;  /* 0x0000006300637308 */ /* 0x000e620000002400 */
[----:B------:R-:W-:-:S05]  /*113c0*/  @!P0 BRA `(.L_x_544) ;  /* 0x000003d000008947 */ /* 0x000fca0003800000 */
[----:B--234-:R-:W2:Y:S01]  /*113d0*/  LDL R3, [R1+0x34] ;  /* 0x0000340001037983 */ /* 0x01cea20000100800 */
[----:B------:R-:W-:Y:S01]  /*113e0*/  IMAD.MOV.U32 R228, RZ, RZ, RZ ;  /* 0x000000ffffe47224 */ /* 0x000fe200078e00ff */
[----:B------:R-:W-:Y:S02]  /*113f0*/  PLOP3.LUT P1, PT, PT, PT, UP3, 0x80, 0x0 ;  /* 0x000000000000781c */ /* 0x000fe40003f2f038 */
[----:B------:R-:W3:Y:S01]  /*11400*/  LDL R12, [R1+0x10] ;  /* 0x00001000010c7983 */ /* 0x000ee20000100800 */
[----:B------:R-:W-:Y:S03]  /*11410*/  PLOP3.LUT P0, PT, PT, PT, UP3, 0x80, 0x0 ;  /* 0x000000000000781c */ /* 0x000fe60003f0f038 */
[----:B-1----:R-:W4:Y:S01]  /*11420*/  LDL R36, [R1+0x8] ;  /* 0x0000080001247983 */ /* 0x002f220000100800 */
[----:B--2---:R-:W-:Y:S05]  /*11430*/  IMAD R3, R227, 0x60, R3 ;  /* 0x00000060e3037824 */ /* 0x004fea00078e0203 */
[----:B---3--:R-:W-:Y:S05]  /*11440*/  IADD3 R3, R3, -0x60, R12 ;  /* 0xffffffa003037810 */ /* 0x008fea0007ffe00c */
[----:B------:R-:W-:Y:S04]  /*11450*/  @P1 IMAD.HI.U32 R4, R3, c[0x0][0x2bc], RZ ;  /* 0x0000af0003041a27 */ /* 0x000fe800078e00ff */
[--C-:B------:R-:W-:Y:S01]  /*11460*/  IMAD.MOV.U32 R0, RZ, RZ, R3.reuse ;  /* 0x000000ffff007224 */ /* 0x100fe200078e0003 */
[----:B------:R-:W-:Y:S04]  /*11470*/  @P0 SHF.R.U32.HI R0, RZ, c[0x0][0x2c0], R4 ;  /* 0x0000b000ff000a19 */ /* 0x000fe80000011604 */
[C---:B------:R-:W-:Y:S04]  /*11480*/  @!P3 IADD3 R5, P0, R0.reuse, UR14, RZ ;  /* 0x0000000e0005bc10 */ /* 0x040fe8000ff1e0ff */
[----:B------:R-:W-:Y:S01]  /*11490*/  @!P3 LEA.HI.X.SX32 R6, R0, UR7, 0x1, P0 ;  /* 0x000000070006bc11 */ /* 0x000fe200080f0eff */
[----:B------:R-:W-:Y:S01]  /*114a0*/  IMAD.MOV R0, RZ, RZ, -R0 ;  /* 0x000000ffff007224 */ /* 0x000fe200078e0a00 */
[C---:B------:R-:W-:Y:S03]  /*114b0*/  @!P3 LEA R4, P0, R5.reuse, c[0x0][0x2a0], 0x2 ;  /* 0x0000a8000504ba11 */ /* 0x040fe600078010ff */
[----:B------:R-:W-:Y:S01]  /*114c0*/  IMAD R233, R0, c[0x0][0x2b8], R3 ;  /* 0x0000ae0000e97a24 */ /* 0x000fe200078e0203 */
[----:B------:R-:W-:Y:S04]  /*114d0*/  @!P3 LEA.HI.X R5, R5, c[0x0][0x2a4], R6, 0x2, P0 ;  /* 0x0000a9000505ba11 */ /* 0x000fe800000f1406 */
[----:B------:R-:W-:Y:S01]  /*114e0*/  SHF.R.S32.HI R0, RZ, 0x1f, R233 ;  /* 0x0000001fff007819 */ /* 0x000fe200000114e9 */
[----:B------:R1:W2:Y:S04]  /*114f0*/  @!P3 LDG.E R228, [R4.64] ;  /* 0x0000001004e4b981 */ /* 0x0002a8000c1e1900 */
[----:B------:R-:W-:Y:S04]  /*11500*/  IMAD R0, R0, c[0x0][0x1e0], RZ ;  /* 0x0000780000007a24 */ /* 0x000fe800078e02ff */
[C---:B------:R-:W-:Y:S02]  /*11510*/  IMAD R0, R233.reuse, c[0x0][0x1e4], R0 ;  /* 0x00007900e9007a24 */ /* 0x040fe400078e0200 */
[----:B-1----:R-:W-:Y:S04]  /*11520*/  IMAD.WIDE.U32 R4, R233, c[0x0][0x1e0], RZ ;  /* 0x00007800e9047a25 */ /* 0x002fe800078e00ff */
        /* <DEDUP_REMOVED lines=9> */
[----:B------:R-:W-:Y:S04]  /*115c0*/  SHFL.IDX PT, R12, R3, 0x1, 0x181f ;  /* 0x00381f00030c7f89 */ /* 0x000fe800000e0000 */
[----:B------:R-:W1:Y:S04]  /*115d0*/  SHFL.IDX PT, R4, R3, RZ, 0x181f ;  /* 0x00181fff03047589 */ /* 0x000e6800000e0000 */
[----:B------:R-:W2:Y:S04]  /*115e0*/  SHFL.IDX PT, R5, R0, RZ, 0x181f ;  /* 0x00181fff00057589 */ /* 0x000ea800000e0000 */
[----:B------:R-:W3:Y:S04]  /*115f0*/  SHFL.IDX PT, R10, R3, 0x2, 0x181f ;  /* 0x00581f00030a7f89 */ /* 0x000ee800000e0000 */
[----:B------:R-:W5:Y:S04]  /*11600*/  SHFL.IDX PT, R6, R0, 0x1, 0x181f ;  /* 0x00381f0000067f89 */ /* 0x000f6800000e0000 */
[----:B------:R-:W5:Y:S04]  /*11610*/  SHFL.IDX PT, R8, R3, 0x3, 0x181f ;  /* 0x00781f0003087f89 */ /* 0x000f6800000e0000 */
[----:B------:R-:W5:Y:S04]  /*11620*/  SHFL.IDX PT, R11, R0, 0x2, 0x181f ;  /* 0x00581f00000b7f89 */ /* 0x000f6800000e0000 */
[----:B------:R-:W5:Y:S01]  /*11630*/  SHFL.IDX PT, R7, R3, 0x4, 0x181f ;  /* 0x00981f0003077f89 */ /* 0x000f6200000e0000 */
[-C--:B-1----:R-:W-:Y:S03]  /*11640*/  IADD3 R4, P0, R4, R226.reuse, RZ ;  /* 0x000000e204047210 */ /* 0x082fe60007f1e0ff */
[----:B------:R-:W1:Y:S02]  /*11650*/  SHFL.IDX PT, R9, R0, 0x3, 0x181f ;  /* 0x00781f0000097f89 */ /* 0x000e6400000e0000 */
[--C-:B--2---:R-:W-:Y:S01]  /*11660*/  IMAD.X R5, R5, 0x1, R225.reuse, P0 ;  /* 0x0000000105057824 */ /* 0x104fe200000e06e1 */
[-C--:B------:R-:W-:Y:S01]  /*11670*/  IADD3 R12, P0, R12, R226.reuse, RZ ;  /* 0x000000e20c0c7210 */ /* 0x080fe20007f1e0ff */
[----:B------:R-:W2:Y:S01]  /*11680*/  SHFL.IDX PT, R3, R3, 0x5, 0x181f ;  /* 0x00b81f0003037f89 */ /* 0x000ea200000e0000 */
[-C--:B---3--:R-:W-:Y:S03]  /*11690*/  IADD3 R10, P5, R10, R226.reuse, RZ ;  /* 0x000000e20a0a7210 */ /* 0x088fe60007fbe0ff */
[----:B----4-:R2:W-:Y:S01]  /*116a0*/  LDGSTS.E.BYPASS.LTC128B.128 [R36+0x3100], [R4.64], !P4 ;  /* 0x0310000004247fae */ /* 0x0105e2000e101d50 */
[--C-:B-----5:R-:W-:Y:S03]  /*116b0*/  IMAD.X R13, R6, 0x1, R225.reuse, P0 ;  /* 0x00000001060d7824 */ /* 0x120fe600000e06e1 */
[----:B------:R-:W3:Y:S01]  /*116c0*/  SHFL.IDX PT, R14, R0, 0x4, 0x181f ;  /* 0x00981f00000e7f89 */ /* 0x000ee200000e0000 */
[-C--:B------:R-:W-:Y:S03]  /*116d0*/  IADD3 R8, P2, R8, R226.reuse, RZ ;  /* 0x000000e208087210 */ /* 0x080fe60007f5e0ff */
[----:B------:R-:W4:Y:S01]  /*116e0*/  SHFL.IDX PT, R0, R0, 0x5, 0x181f ;  /* 0x00b81f0000007f89 */ /* 0x000f2200000e0000 */
[--C-:B------:R-:W-:Y:S03]  /*116f0*/  IMAD.X R11, R11, 0x1, R225.reuse, P5 ;  /* 0x000000010b0b7824 */ /* 0x100fe600028e06e1 */
[----:B------:R4:W-:Y:S01]  /*11700*/  LDGSTS.E.BYPASS.LTC128B.128 [R36+0x3900], [R12.64], !P4 ;  /* 0x039000000c247fae */ /* 0x0009e2000e101d50 */
[-C--:B------:R-:W-:Y:S03]  /*11710*/  IADD3 R6, P1, R7, R226.reuse, RZ ;  /* 0x000000e207067210 */ /* 0x080fe60007f3e0ff */
[----:B------:R4:W-:Y:S01]  /*11720*/  LDGSTS.E.BYPASS.LTC128B.128 [R36+0x4100], [R10.64], !P4 ;  /* 0x041000000a247fae */ /* 0x0009e2000e101d50 */
[--C-:B-1----:R-:W-:Y:S05]  /*11730*/  IMAD.X R9, R9, 0x1, R225.reuse, P2 ;  /* 0x0000000109097824 */ /* 0x102fea00010e06e1 */
[----:B------:R1:W-:Y:S01]  /*11740*/  LDGSTS.E.BYPASS.LTC128B.128 [R36+0x4900], [R8.64], !P4 ;  /* 0x0490000008247fae */ /* 0x0003e2000e101d50 */
[----:B--2---:R-:W-:Y:S01]  /*11750*/  IADD3 R4, P0, R3, R226, RZ ;  /* 0x000000e203047210 */ /* 0x004fe20007f1e0ff */
[--C-:B---3--:R-:W-:Y:S04]  /*11760*/  IMAD.X R7, R14, 0x1, R225.reuse, P1 ;  /* 0x000000010e077824 */ /* 0x108fe800008e06e1 */
[----:B----4-:R-:W-:Y:S01]  /*11770*/  IMAD.X R5, R0, 0x1, R225, P0 ;  /* 0x0000000100057824 */ /* 0x010fe200000e06e1 */
[----:B------:R1:W-:Y:S04]  /*11780*/  LDGSTS.E.BYPASS.LTC128B.128 [R36+0x5100], [R6.64], !P4 ;  /* 0x0510000006247fae */ /* 0x0003e8000e101d50 */
[----:B------:R1:W-:Y:S03]  /*11790*/  LDGSTS.E.BYPASS.LTC128B.128 [R36+0x5900], [R4.64], !P4 ;  /* 0x0590000004247fae */ /* 0x0003e6000e101d50 */
.L_x_544:
[----:B-1234-:R-:W-:Y:S01]  /*117a0*/  FMNMX.FTZ R72, R103, R2, !PT ;  /* 0x0000000267487209 */ /* 0x01efe20007810000 */
[----:B------:R-:W-:Y:S01]  /*117b0*/  LDSM.16.MT88.4 R36, [R212+0x100] ;  /* 0x00010000d424783b */ /* 0x000fe20000004200 */
[----:B------:R-:W-:Y:S02]  /*117c0*/  FMNMX.FTZ R0, R181, R101, !PT ;  /* 0x00000065b5007209 */ /* 0x000fe40007810000 */
[----:B------:R-:W-:Y:S02]  /*117d0*/  FMNMX.FTZ R72, R182, R72, !PT ;  /* 0x00000048b6487209 */ /* 0x000fe40007810000 */
[----:B------:R-:W-:Y:S02]  /*117e0*/  FMNMX.FTZ R0, R184, R0, !PT ;  /* 0x00000000b8007209 */ /* 0x000fe40007810000 */
[----:B------:R-:W-:Y:S01]  /*117f0*/  FMNMX.FTZ R72, R16, R72, !PT ;  /* 0x0000004810487209 */ /* 0x000fe20007810000 */
        /* <DEDUP_REMOVED lines=60> */
[----:B------:R-:W-:Y:S01]  /*11bc0*/  FMNMX.FTZ R0, R250, R0, !PT ;  /* 0x00000000fa007209 */ /* 0x000fe20007810000 */
[----:B------:R-:W-:Y:S01]  /*11bd0*/  SHFL.BFLY PT, R6, R72, 0x2, 0x1f ;  /* 0x0c401f0048067f89 */ /* 0x000fe200000e0000 */
        /* <DEDUP_REMOVED lines=20> */
[----:B------:R-:W-:Y:S01]  /*11d20*/  FMNMX.FTZ R3, R174, R3, !PT ;  /* 0x00000003ae037209 */ /* 0x000fe20007810000 */
[----:B------:R-:W-:Y:S01]  /*11d30*/  SHFL.BFLY PT, R70, R0, 0x2, 0x1f ;  /* 0x0c401f0000467f89 */ /* 0x000fe200000e0000 */
[----:B------:R-:W-:Y:S02]  /*11d40*/  FMNMX.FTZ R4, R231, R4, !PT ;  /* 0x00000004e7047209 */ /* 0x000fe40007810000 */
[----:B------:R-:W-:Y:S02]  /*11d50*/  FMNMX.FTZ R3, R99, R3, !PT ;  /* 0x0000000363037209 */ /* 0x000fe40007810000 */
[----:B------:R-:W-:Y:S03]  /*11d60*/  FMNMX.FTZ R4, R239, R4, !PT ;  /* 0x00000004ef047209 */ /* 0x000fe60007810000 */
[----:B------:R-:W1:Y:S01]  /*11d70*/  SHFL.BFLY PT, R5, R3, 0x2, 0x1f ;  /* 0x0c401f0003057f89 */ /* 0x000e6200000e0000 */
[----:B------:R-:W-:Y:S04]  /*11d80*/  FMNMX.FTZ R4, R240, R4, !PT ;  /* 0x00000004f0047209 */ /* 0x000fe80007810000 */
[----:B------:R-:W-:Y:S04]  /*11d90*/  FMNMX.FTZ R4, R246, R4, !PT ;  /* 0x00000004f6047209 */ /* 0x000fe80007810000 */
[----:B------:R-:W-:Y:S04]  /*11da0*/  FMNMX.FTZ R4, R248, R4, !PT ;  /* 0x00000004f8047209 */ /* 0x000fe80007810000 */
[----:B------:R-:W-:Y:S02]  /*11db0*/  FMNMX.FTZ R4, R252, R4, !PT ;  /* 0x00000004fc047209 */ /* 0x000fe40007810000 */
[----:B-1----:R-:W-:Y:S02]  /*11dc0*/  FMNMX.FTZ R3, R3, R5, !PT ;  /* 0x0000000503037209 */ /* 0x002fe40007810000 */
[----:B------:R-:W-:Y:S02]  /*11dd0*/  FMNMX.FTZ R72, R72, R6, !PT ;  /* 0x0000000648487209 */ /* 0x000fe40007810000 */
[----:B------:R-:W-:Y:S01]  /*11de0*/  FMNMX.FTZ R70, R0, R70, !PT ;  /* 0x0000004600467209 */ /* 0x000fe20007810000 */
[----:B------:R-:W1:Y:S01]  /*11df0*/  SHFL.BFLY PT, R71, R3, 0x1, 0x1f ;  /* 0x0c201f0003477f89 */ /* 0x000e6200000e0000 */
[----:B------:R-:W-:Y:S04]  /*11e00*/  FMNMX.FTZ R0, R56, R4, !PT ;  /* 0x0000000438007209 */ /* 0x000fe80007810000 */
[----:B------:R-:W-:Y:S03]  /*11e10*/  FMNMX.FTZ R0, R61, R0, !PT ;  /* 0x000000003d007209 */ /* 0x000fe60007810000 */
[----:B------:R-:W2:Y:S01]  /*11e20*/  SHFL.BFLY PT, R6, R72, 0x1, 0x1f ;  /* 0x0c201f0048067f89 */ /* 0x000ea200000e0000 */
[----:B------:R-:W-:Y:S04]  /*11e30*/  FMNMX.FTZ R4, R60, R0, !PT ;  /* 0x000000003c047209 */ /* 0x000fe80007810000 */
[----:B------:R-:W-:Y:S03]  /*11e40*/  FMNMX.FTZ R4, R178, R4, !PT ;  /* 0x00000004b2047209 */ /* 0x000fe60007810000 */
[----:B------:R-:W3:Y:S01]  /*11e50*/  SHFL.BFLY PT, R5, R70, 0x1, 0x1f ;  /* 0x0c201f0046057f89 */ /* 0x000ee200000e0000 */
[----:B-1----:R-:W-:Y:S05]  /*11e60*/  FMNMX.FTZ R71, R3, R71, !PT ;  /* 0x0000004703477209 */ /* 0x002fea0007810000 */
[----:B------:R-:W-:Y:S01]  /*11e70*/  FMUL.FTZ R97, R71, c[0x0][0x2d0] ;  /* 0x0000b40047617a20 */ /* 0x000fe20000410000 */
[----:B--2---:R-:W-:Y:S05]  /*11e80*/  FMNMX.FTZ R72, R72, R6, !PT ;  /* 0x0000000648487209 */ /* 0x004fea0007810000 */
[C---:B------:R-:W-:Y:S02]  /*11e90*/  FADD.FTZ R0, -R72.reuse, R2 ;  /* 0x0000000248007221 */ /* 0x040fe40000010100 */
[----:B------:R-:W-:Y:S01]  /*11ea0*/  FMUL.FTZ R96, R72, c[0x0][0x2d0] ;  /* 0x0000b40048607a20 */ /* 0x000fe20000410000 */
[----:B---3--:R-:W-:Y:S01]  /*11eb0*/  FMNMX.FTZ R70, R70, R5, !PT ;  /* 0x0000000546467209 */ /* 0x008fe20007810000 */
[----:B------:R-:W-:Y:S01]  /*11ec0*/  FMUL.FTZ R2, R0, c[0x0][0x2d0] ;  /* 0x0000b40000027a20 */ /* 0x000fe20000410000 */
[----:B------:R-:W-:Y:S01]  /*11ed0*/  FMNMX.FTZ R0, R179, R4, !PT ;  /* 0x00000004b3007209 */ /* 0x000fe20007810000 */
[--C-:B------:R-:W-:Y:S02]  /*11ee0*/  FFMA.FTZ R6, R20, c[0x0][0x2d0], -R96.reuse ;  /* 0x0000b40014067a23 */ /* 0x100fe40000010860 */
[----:B------:R1:W2:Y:S01]  /*11ef0*/  MUFU.EX2 R73, R2 ;  /* 0x0000000200497308 */ /* 0x0002a20000000800 */
[----:B------:R-:W-:Y:S01]  /*11f00*/  FMNMX.FTZ R0, R74, R0, !PT ;  /* 0x000000004a007209 */ /* 0x000fe20007810000 */
[--C-:B------:R-:W-:Y:S02]  /*11f10*/  FFMA.FTZ R4, R103, c[0x0][0x2d0], -R96.reuse ;  /* 0x0000b40067047a23 */ /* 0x100fe40000010860 */
[--C-:B------:R-:W-:Y:S01]  /*11f20*/  FFMA.FTZ R5, R21, c[0x0][0x2d0], -R96.reuse ;  /* 0x0000b40015057a23 */ /* 0x100fe20000010860 */
[----:B------:R-:W-:Y:S01]  /*11f30*/  FMNMX.FTZ R0, R75, R0, !PT ;  /* 0x000000004b007209 */ /* 0x000fe20007810000 */
[----:B------:R-:W-:Y:S02]  /*11f40*/  FMUL.FTZ R98, R70, c[0x0][0x2d0] ;  /* 0x0000b40046627a20 */ /* 0x000fe40000410000 */
[----:B------:R-:W-:Y:S02]  /*11f50*/  FFMA.FTZ R44, R186, c[0x0][0x2d0], -R96 ;  /* 0x0000b400ba2c7a23 */ /* 0x000fe40000010860 */
[----:B------:R-:W-:Y:S01]  /*11f60*/  MUFU.EX2 R7, R4 ;  /* 0x0000000400077308 */ /* 0x000fe20000000800 */
[----:B------:R-:W3:Y:S01]  /*11f70*/  SHFL.BFLY PT, R3, R0, 0x2, 0x1f ;  /* 0x0c401f0000037f89 */ /* 0x000ee200000e0000 */
[----:B------:R-:W-:Y:S02]  /*11f80*/  FFMA.FTZ R28, R28, c[0x0][0x2d0], -R98 ;  /* 0x0000b4001c1c7a23 */ /* 0x000fe40000010862 */
[----:B------:R-:W-:Y:S06]  /*11f90*/  FFMA.FTZ R48, R188, c[0x0][0x2d0], -R96 ;  /* 0x0000b400bc307a23 */ /* 0x000fec0000010860 */
[----:B------:R-:W-:Y:S01]  /*11fa0*/  MUFU.EX2 R40, R6 ;  /* 0x0000000600287308 */ /* 0x000fe20000000800 */
[----:B-1----:R-:W-:Y:S04]  /*11fb0*/  FADD.FTZ R2, -R71, R100 ;  /* 0x0000006447027221 */ /* 0x002fe80000010100 */
[----:B------:R-:W-:Y:S05]  /*11fc0*/  FMUL.FTZ R2, R2, c[0x0][0x2d0] ;  /* 0x0000b40002027a20 */ /* 0x000fea0000410000 */
[----:B------:R1:W-:Y:S01]  /*11fd0*/  MUFU.EX2 R41, R5 ;  /* 0x0000000500297308 */ /* 0x0003e20000000800 */
[----:B---3--:R-:W-:Y:S01]  /*11fe0*/  FMNMX.FTZ R0, R0, R3, !PT ;  /* 0x0000000300007209 */ /* 0x008fe20007810000 */
[--C-:B------:R-:W-:Y:S02]  /*11ff0*/  FFMA.FTZ R3, R17, c[0x0][0x2d0], -R96.reuse ;  /* 0x0000b40011037a23 */ /* 0x100fe40000010860 */
[C---:B--2---:R-:W-:Y:S01]  /*12000*/  FMUL.FTZ R17, R73.reuse, R117 ;  /* 0x0000007549117220 */ /* 0x044fe20000410000 */
[----:B------:R-:W-:Y:S05]  /*12010*/  MOV R117, R89 ;  /* 0x0000005900757202 */ /* 0x000fea0000000f00 */
[----:B------:R2:W3:Y:S10]  /*12020*/  MUFU.EX2 R69, R2 ;  /* 0x0000000200457308 */ /* 0x0004f40000000800 */
[----:B------:R4:W-:Y:S01]  /*12030*/  MUFU.EX2 R8, R3 ;  /* 0x0000000300087308 */ /* 0x0009e20000000800 */
[----:B-1----:R-:W-:Y:S09]  /*12040*/  FMUL.FTZ R5, R73, R105 ;  /* 0x0000006949057220 */ /* 0x002ff20000410000 */
[----:B------:R-:W-:Y:S01]  /*12050*/  MUFU.EX2 R51, R28 ;  /* 0x0000001c00337308 */ /* 0x000fe20000000800 */
[----:B--2---:R-:W-:Y:S02]  /*12060*/  FADD.FTZ R2, -R70, R101 ;  /* 0x0000006546027221 */ /* 0x004fe40000010100 */
[----:B---3--:R-:W-:Y:S02]  /*12070*/  FMUL.FTZ R6, R69, R106 ;  /* 0x0000006a45067220 */ /* 0x008fe40000410000 */
[----:B------:R-:W-:Y:S05]  /*12080*/  FMUL.FTZ R2, R2, c[0x0][0x2d0] ;  /* 0x0000b40002027a20 */ /* 0x000fea0000410000 */
[----:B------:R1:W2:Y:S01]  /*12090*/  MUFU.EX2 R68, R2 ;  /* 0x0000000200447308 */ /* 0x0002a20000000800 */
[--C-:B----4-:R-:W-:Y:S01]  /*120a0*/  FFMA.FTZ R3, R168, c[0x0][0x2d0], -R97.reuse ;  /* 0x0000b400a8037a23 */ /* 0x110fe20000010861 */
[----:B------:R-:W-:Y:S01]  /*120b0*/  MOV R168, R7 ;  /* 0x0000000700a87202 */ /* 0x000fe20000000f00 */
[----:B------:R-:W-:Y:S02]  /*120c0*/  FFMA.FTZ R7, R32, c[0x0][0x2d0], -R96 ;  /* 0x0000b40020077a23 */ /* 0x000fe40000010860 */
[----:B------:R-:W-:Y:S05]  /*120d0*/  FFMA.FTZ R32, R29, c[0x0][0x2d0], -R98 ;  /* 0x0000b4001d207a23 */ /* 0x000fea0000010862 */
[----:B------:R3:W-:Y:S10]  /*120e0*/  MUFU.EX2 R103, R3 ;  /* 0x0000000300677308 */ /* 0x0007f40000000800 */
[----:B------:R4:W-:Y:S01]  /*120f0*/  MUFU.EX2 R91, R7 ;  /* 0x00000007005b7308 */ /* 0x0009e20000000800 */
[--C-:B-1----:R-:W-:Y:S01]  /*12100*/  FFMA.FTZ R2, R182, c[0x0][0x2d0], -R96.reuse ;  /* 0x0000b400b6027a23 */ /* 0x102fe20000010860 */
[----:B------:R-:W-:Y:S01]  /*12110*/  MOV R182, R61 ;  /* 0x0000003d00b67202 */ /* 0x000fe20000000f00 */
[C---:B--2---:R-:W-:Y:S02]  /*12120*/  FMUL.FTZ R61, R68.reuse, R161 ;  /* 0x000000a1443d7220 */ /* 0x044fe40000410000 */
[C---:B------:R-:W-:Y:S05]  /*12130*/  FMUL.FTZ R28, R68.reuse, R128 ;  /* 0x00000080441c7220 */ /* 0x040fea0000410000 */
[----:B------:R1:W2:Y:S01]  /*12140*/  MUFU.EX2 R85, R2 ;  /* 0x0000000200557308 */ /* 0x0002a20000000800 */
[C---:B------:R-:W-:Y:S02]  /*12150*/  FMUL.FTZ R29, R68.reuse, R129 ;  /* 0x00000081441d7220 */ /* 0x040fe40000410000 */
[C---:B------:R-:W-:Y:S02]  /*12160*/  FMUL.FTZ R45, R68.reuse, R145 ;  /* 0x00000091442d7220 */ /* 0x040fe40000410000 */
[--C-:B---3--:R-:W-:Y:S01]  /*12170*/  FFMA.FTZ R3, R183, c[0x0][0x2d0], -R97.reuse ;  /* 0x0000b400b7037a23 */ /* 0x108fe20000010861 */
[----:B------:R-:W-:Y:S04]  /*12180*/  MOV R183, R63 ;  /* 0x0000003f00b77202 */ /* 0x000fe80000000f00 */
[----:B------:R3:W5:Y:S01]  /*12190*/  MUFU.EX2 R86, R3 ;  /* 0x0000000300567308 */ /* 0x0007620000000800 */
[----:B----4-:R-:W-:Y:S01]  /*121a0*/  FMUL.FTZ R7, R69, R107 ;  /* 0x0000006b45077220 */ /* 0x010fe20000410000 */
[----:B------:R-:W-:Y:S01]  /*121b0*/  MOV R107, R8 ;  /* 0x00000008006b7202 */ /* 0x000fe20000000f00 */
[----:B------:R-:W-:Y:S02]  /*121c0*/  FMUL.FTZ R8, R68, R108 ;  /* 0x0000006c44087220 */ /* 0x000fe40000410000 */
[----:B-1----:R-:W-:Y:S01]  /*121d0*/  FFMA.FTZ R2, R16, c[0x0][0x2d0], -R96 ;  /* 0x0000b40010027a23 */ /* 0x002fe20000010860 */
[----:B--2---:R-:W-:Y:S01]  /*121e0*/  F2FP.PACK_AB R76, R85, R168 ;  /* 0x000000a8554c723e */ /* 0x004fe200000000ff */
[--C-:B------:R-:W-:Y:S03]  /*121f0*/  FFMA.FTZ R16, R25, c[0x0][0x2d0], -R98.reuse ;  /* 0x0000b40019107a23 */ /* 0x100fe60000010862 */
[----:B------:R1:W2:Y:S01]  /*12200*/  MUFU.EX2 R90, R2 ;  /* 0x00000002005a7308 */ /* 0x0002a20000000800 */
[----:B------:R-:W-:Y:S02]  /*12210*/  FMUL.FTZ R25, R68, R125 ;  /* 0x0000007d44197220 */ /* 0x000fe40000410000 */
[--C-:B---3--:R-:W-:Y:S01]  /*12220*/  FFMA.FTZ R3, R18, c[0x0][0x2d0], -R97.reuse ;  /* 0x0000b40012037a23 */ /* 0x108fe20000010861 */
[----:B-----5:R-:W-:Y:S01]  /*12230*/  F2FP.PACK_AB R77, R86, R103 ;  /* 0x00000067564d723e */ /* 0x020fe200000000ff */
[----:B------:R-:W-:Y:S05]  /*12240*/  FMUL.FTZ R18, R69, R118 ;  /* 0x0000007645127220 */ /* 0x000fea0000410000 */
[----:B------:R-:W-:Y:S10]  /*12250*/  MUFU.EX2 R4, R3 ;  /* 0x0000000300047308 */ /* 0x000ff40000000800 */
[----:B------:R3:W4:Y:S01]  /*12260*/  MUFU.EX2 R30, R16 ;  /* 0x00000010001e7308 */ /* 0x0007220000000800 */
[----:B-1----:R-:W1:Y:S01]  /*12270*/  SHFL.BFLY PT, R2, R0, 0x1, 0x1f ;  /* 0x0c201f0000027f89 */ /* 0x002e6200000e0000 */
[----:B--2---:R-:W-:Y:S08]  /*12280*/  F2FP.PACK_AB R78, R107, R90 ;  /* 0x0000005a6b4e723e */ /* 0x004ff000000000ff */
[----:B------:R2:W-:Y:S10]  /*12290*/  MUFU.EX2 R125, R32 ;  /* 0x00000020007d7308 */ /* 0x0005f40000000800 */
[----:B------:R5:W-:Y:S01]  /*122a0*/  MUFU.EX2 R118, R44 ;  /* 0x0000002c00767308 */ /* 0x000be20000000800 */
[----:B---3--:R-:W-:Y:S01]  /*122b0*/  FMUL.FTZ R16, R73, R116 ;  /* 0x0000007449107220 */ /* 0x008fe20000410000 */
[----:B----4-:R-:W-:Y:S02]  /*122c0*/  MOV R129, R30 ;  /* 0x0000001e00817202 */ /* 0x010fe40000000f00 */
[----:B------:R-:W-:Y:S02]  /*122d0*/  MOV R116, R86 ;  /* 0x0000005600747202 */ /* 0x000fe40000000f00 */
[----:B-1----:R-:W-:Y:S01]  /*122e0*/  FMNMX.FTZ R3, R2, R0, !PT ;  /* 0x0000000002037209 */ /* 0x002fe20007810000 */
[--C-:B------:R-:W-:Y:S02]  /*122f0*/  FFMA.FTZ R0, R19, c[0x0][0x2d0], -R97.reuse ;  /* 0x0000b40013007a23 */ /* 0x100fe40000010861 */
[----:B------:R-:W-:Y:S01]  /*12300*/  FFMA.FTZ R2, R181, c[0x0][0x2d0], -R98 ;  /* 0x0000b400b5027a23 */ /* 0x000fe20000010862 */
[----:B------:R-:W-:Y:S01]  /*12310*/  MOV R181, R60 ;  /* 0x0000003c00b57202 */ /* 0x000fe20000000f00 */
[----:B------:R1:W3:Y:S01]  /*12320*/  MUFU.EX2 R11, R0 ;  /* 0x00000000000b7308 */ /* 0x0002e20000000800 */
[----:B------:R-:W-:Y:S02]  /*12330*/  FMUL.FTZ R19, R69, R119 ;  /* 0x0000007745137220 */ /* 0x000fe40000410000 */
[----:B--2---:R-:W-:Y:S02]  /*12340*/  FMUL.FTZ R32, R73, R132 ;  /* 0x0000008449207220 */ /* 0x004fe40000410000 */
[----:B------:R-:W-:Y:S05]  /*12350*/  FFMA.FTZ R60, R190, c[0x0][0x2d0], -R96 ;  /* 0x0000b400be3c7a23 */ /* 0x000fea0000010860 */
[----:B------:R2:W-:Y:S01]  /*12360*/  MUFU.EX2 R119, R48 ;  /* 0x0000003000777308 */ /* 0x0005e20000000800 */
[----:B-----5:R-:W-:Y:S02]  /*12370*/  FMUL.FTZ R44, R68, R144 ;  /* 0x00000090442c7220 */ /* 0x020fe40000410000 */
[----:B-1----:R-:W-:Y:S01]  /*12380*/  FADD.FTZ R0, -R3, R102 ;  /* 0x0000006603007221 */ /* 0x002fe20000010100 */
[----:B---3--:R-:W-:Y:S06]  /*12390*/  MOV R106, R11 ;  /* 0x0000000b006a7202 */ /* 0x008fec0000000f00 */
[----:B------:R1:W-:Y:S01]  /*123a0*/  MUFU.EX2 R102, R2 ;  /* 0x0000000200667308 */ /* 0x0003e20000000800 */
[----:B------:R-:W-:Y:S02]  /*123b0*/  FMUL.FTZ R0, R0, c[0x0][0x2d0] ;  /* 0x0000b40000007a20 */ /* 0x000fe40000410000 */
[----:B--2---:R-:W-:Y:S07]  /*123c0*/  FMUL.FTZ R48, R73, R148 ;  /* 0x0000009449307220 */ /* 0x004fee0000410000 */
[----:B------:R-:W2:Y:S01]  /*123d0*/  MUFU.EX2 R0, R0 ;  /* 0x0000000000007308 */ /* 0x000ea20000000800 */
[--C-:B-1----:R-:W-:Y:S01]  /*123e0*/  FFMA.FTZ R2, R184, c[0x0][0x2d0], -R98.reuse ;  /* 0x0000b400b8027a23 */ /* 0x102fe20000010862 */
[----:B------:R-:W-:Y:S08]  /*123f0*/  MOV R184, R84 ;  /* 0x0000005400b87202 */ /* 0x000ff00000000f00 */
[----:B------:R1:W3:Y:S01]  /*12400*/  MUFU.EX2 R88, R2 ;  /* 0x0000000200587308 */ /* 0x0002e20000000800 */
[C---:B--2---:R-:W-:Y:S01]  /*12410*/  FMUL.FTZ R11, R0.reuse, R111 ;  /* 0x0000006f000b7220 */ /* 0x044fe20000410000 */
[----:B------:R-:W-:Y:S01]  /*12420*/  MOV R111, R90 ;  /* 0x0000005a006f7202 */ /* 0x000fe20000000f00 */
[C---:B------:R-:W-:Y:S02]  /*12430*/  FMUL.FTZ R14, R0.reuse, R114 ;  /* 0x00000072000e7220 */ /* 0x040fe40000410000 */
[C---:B------:R-:W-:Y:S02]  /*12440*/  FMUL.FTZ R30, R0.reuse, R130 ;  /* 0x00000082001e7220 */ /* 0x040fe40000410000 */
[C---:B------:R-:W-:Y:S02]  /*12450*/  FMUL.FTZ R42, R0.reuse, R142 ;  /* 0x0000008e002a7220 */ /* 0x040fe40000410000 */
[C---:B------:R-:W-:Y:S02]  /*12460*/  FMUL.FTZ R43, R0.reuse, R143 ;  /* 0x0000008f002b7220 */ /* 0x040fe40000410000 */
[C---:B------:R-:W-:Y:S02]  /*12470*/  FMUL.FTZ R46, R0.reuse, R146 ;  /* 0x00000092002e7220 */ /* 0x040fe40000410000 */
[C---:B------:R-:W-:Y:S02]  /*12480*/  FMUL.FTZ R47, R0.reuse, R147 ;  /* 0x00000093002f7220 */ /* 0x040fe40000410000 */
[----:B------:R-:W-:Y:S02]  /*12490*/  FMUL.FTZ R63, R0, R163 ;  /* 0x000000a3003f7220 */ /* 0x000fe40000410000 */
[--C-:B-1----:R-:W-:Y:S01]  /*124a0*/  FFMA.FTZ R2, R170, c[0x0][0x2d0], -R98.reuse ;  /* 0x0000b400aa027a23 */ /* 0x102fe20000010862 */
[----:B---3--:R-:W-:Y:S02]  /*124b0*/  F2FP.PACK_AB R64, R88, R102 ;  /* 0x000000665840723e */ /* 0x008fe400000000ff */
[----:B------:R-:W-:Y:S01]  /*124c0*/  MOV R114, R88 ;  /* 0x0000005800727202 */ /* 0x000fe20000000f00 */
[----:B------:R1:W-:Y:S01]  /*124d0*/  MUFU.EX2 R10, R2 ;  /* 0x00000002000a7308 */ /* 0x0003e20000000800 */
[----:B------:R-:W-:Y:S01]  /*124e0*/  MOV R170, R57 ;  /* 0x0000003900aa7202 */ /* 0x000fe20000000f00 */
[----:B------:R-:W-:Y:S02]  /*124f0*/  FMUL.FTZ R57, R68, R157 ;  /* 0x0000009d44397220 */ /* 0x000fe40000410000 */
[--C-:B-1----:R-:W-:Y:S01]  /*12500*/  FFMA.FTZ R2, R169, c[0x0][0x2d0], -R98.reuse ;  /* 0x0000b400a9027a23 */ /* 0x102fe20000010862 */
[----:B------:R-:W-:Y:S05]  /*12510*/  MOV R169, R4 ;  /* 0x0000000400a97202 */ /* 0x000fea0000000f00 */
[----:B------:R1:W2:Y:S01]  /*12520*/  MUFU.EX2 R12, R2 ;  /* 0x00000002000c7308 */ /* 0x0002a20000000800 */
[----:B------:R-:W-:Y:S01]  /*12530*/  F2FP.PACK_AB R79, R106, R169 ;  /* 0x000000a96a4f723e */ /* 0x000fe200000000ff */
[----:B-1----:R-:W-:Y:S01]  /*12540*/  FMUL.FTZ R2, R3, c[0x0][0x2d0] ;  /* 0x0000b40003027a20 */ /* 0x002fe20000410000 */
[----:B--2---:R-:W-:Y:S01]  /*12550*/  MOV R105, R12 ;  /* 0x0000000c00697202 */ /* 0x004fe20000000f00 */
[----:B------:R-:W-:Y:S02]  /*12560*/  FFMA.FTZ R12, R24, c[0x0][0x2d0], -R98 ;  /* 0x0000b400180c7a23 */ /* 0x000fe40000010862 */
[--C-:B------:R-:W-:Y:S01]  /*12570*/  FFMA.FTZ R4, R171, c[0x0][0x2d0], -R2.reuse ;  /* 0x0000b400ab047a23 */ /* 0x100fe20000010802 */
[----:B------:R-:W-:Y:S03]  /*12580*/  MOV R171, R58 ;  /* 0x0000003a00ab7202 */ /* 0x000fe60000000f00 */
[----:B------:R1:W-:Y:S01]  /*12590*/  MUFU.EX2 R94, R12 ;  /* 0x0000000c005e7308 */ /* 0x0003e20000000800 */
[--C-:B------:R-:W-:Y:S02]  /*125a0*/  FFMA.FTZ R24, R27, c[0x0][0x2d0], -R2.reuse ;  /* 0x0000b4001b187a23 */ /* 0x100fe40000010802 */
[C---:B------:R-:W-:Y:S01]  /*125b0*/  FMUL.FTZ R27, R0.reuse, R127 ;  /* 0x0000007f001b7220 */ /* 0x040fe20000410000 */
[----:B------:R-:W-:Y:S01]  /*125c0*/  MOV R127, R91 ;  /* 0x0000005b007f7202 */ /* 0x000fe20000000f00 */
[----:B------:R-:W-:Y:S01]  /*125d0*/  FMUL.FTZ R58, R0, R158 ;  /* 0x0000009e003a7220 */ /* 0x000fe20000410000 */
[----:B------:R-:W-:Y:S01]  /*125e0*/  LDSM.16.MT88.4 R88, [R212+0x900] ;  /* 0x00090000d458783b */ /* 0x000fe20000004200 */
[--C-:B------:R-:W-:Y:S03]  /*125f0*/  FFMA.FTZ R74, R74, c[0x0][0x2d0], -R2.reuse ;  /* 0x0000b4004a4a7a23 */ /* 0x100fe60000010802 */
[----:B------:R2:W-:Y:S01]  /*12600*/  MUFU.EX2 R101, R4 ;  /* 0x0000000400657308 */ /* 0x0005e20000000800 */
[----:B-1----:R-:W-:Y:S01]  /*12610*/  FMUL.FTZ R12, R68, R112 ;  /* 0x00000070440c7220 */ /* 0x002fe20000410000 */
[----:B------:R-:W-:Y:S01]  /*12620*/  MOV R112, R85 ;  /* 0x0000005500707202 */ /* 0x000fe20000000f00 */
[--C-:B--2---:R-:W-:Y:S01]  /*12630*/  FFMA.FTZ R4, R185, c[0x0][0x2d0], -R2.reuse ;  /* 0x0000b400b9047a23 */ /* 0x104fe20000010802 */
[----:B------:R-:W-:Y:S01]  /*12640*/  MOV R185, R56 ;  /* 0x0000003800b97202 */ /* 0x000fe20000000f00 */
[--C-:B------:R-:W-:Y:S05]  /*12650*/  FFMA.FTZ R56, R194, c[0x0][0x2d0], -R97.reuse ;  /* 0x0000b400c2387a23 */ /* 0x100fea0000010861 */
[----:B------:R1:W2:Y:S02]  /*12660*/  MUFU.EX2 R87, R4 ;  /* 0x0000000400577308 */ /* 0x0002a40000000800 */
[--C-:B-1----:R-:W-:Y:S01]  /*12670*/  FFMA.FTZ R4, R180, c[0x0][0x2d0], -R2.reuse ;  /* 0x0000b400b4047a23 */ /* 0x102fe20000010802 */
[----:B--2---:R-:W-:Y:S02]  /*12680*/  F2FP.PACK_AB R65, R87, R101 ;  /* 0x000000655741723e */ /* 0x004fe400000000ff */
[----:B------:R-:W-:Y:S05]  /*12690*/  MOV R180, R59 ;  /* 0x0000003b00b47202 */ /* 0x000fea0000000f00 */
[----:B------:R1:W2:Y:S01]  /*126a0*/  MUFU.EX2 R9, R4 ;  /* 0x0000000400097308 */ /* 0x0002a20000000800 */
[----:B------:R-:W-:Y:S02]  /*126b0*/  FMUL.FTZ R59, R0, R159 ;  /* 0x0000009f003b7220 */ /* 0x000fe40000410000 */
[----:B-1----:R-:W-:Y:S01]  /*126c0*/  FFMA.FTZ R4, R15, c[0x0][0x2d0], -R2 ;  /* 0x0000b4000f047a23 */ /* 0x002fe20000010802 */
[----:B--2---:R-:W-:Y:S01]  /*126d0*/  MOV R108, R9 ;  /* 0x00000009006c7202 */ /* 0x004fe20000000f00 */
[----:B------:R-:W-:Y:S01]  /*126e0*/  FMUL.FTZ R9, R68, R109 ;  /* 0x0000006d44097220 */ /* 0x000fe20000410000 */
[----:B------:R-:W-:Y:S04]  /*126f0*/  MOV R109, R10 ;  /* 0x0000000a006d7202 */ /* 0x000fe80000000f00 */
[----:B------:R1:W-:Y:S01]  /*12700*/  MUFU.EX2 R13, R4 ;  /* 0x00000004000d7308 */ /* 0x0003e20000000800 */
[C---:B------:R-:W-:Y:S01]  /*12710*/  FMUL.FTZ R10, R0.reuse, R110 ;  /* 0x0000006e000a7220 */ /* 0x040fe20000410000 */
[----:B------:R-:W-:Y:S01]  /*12720*/  F2FP.PACK_AB R66, R105, R109 ;  /* 0x0000006d6942723e */ /* 0x000fe200000000ff */
[----:B------:R-:W-:Y:S02]  /*12730*/  FMUL.FTZ R15, R0, R115 ;  /* 0x00000073000f7220 */ /* 0x000fe40000410000 */
[--C-:B-1----:R-:W-:Y:S05]  /*12740*/  FFMA.FTZ R4, R22, c[0x0][0x2d0], -R97.reuse ;  /* 0x0000b40016047a23 */ /* 0x102fea0000010861 */
[----:B------:R1:W2:Y:S02]  /*12750*/  MUFU.EX2 R95, R4 ;  /* 0x00000004005f7308 */ /* 0x0002a40000000800 */
[--C-:B-1----:R-:W-:Y:S01]  /*12760*/  FFMA.FTZ R4, R23, c[0x0][0x2d0], -R97.reuse ;  /* 0x0000b40017047a23 */ /* 0x102fe20000010861 */
[----:B--2---:R-:W-:Y:S01]  /*12770*/  MOV R110, R95 ;  /* 0x0000005f006e7202 */ /* 0x004fe20000000f00 */
[----:B------:R-:W1:Y:S06]  /*12780*/  LDSM.16.MT88.4 R20, [R209+0x100] ;  /* 0x00010000d114783b */ /* 0x000e6c0000004200 */
[----:B------:R2:W3:Y:S02]  /*12790*/  MUFU.EX2 R31, R4 ;  /* 0x00000004001f7308 */ /* 0x0004e40000000800 */
[----:B--2---:R-:W-:Y:S01]  /*127a0*/  FFMA.FTZ R4, R33, c[0x0][0x2d0], -R96 ;  /* 0x0000b40021047a23 */ /* 0x004fe20000010860 */
[----:B---3--:R-:W-:Y:S07]  /*127b0*/  MOV R130, R31 ;  /* 0x0000001f00827202 */ /* 0x008fee0000000f00 */
[----:B------:R2:W3:Y:S01]  /*127c0*/  MUFU.EX2 R33, R24 ;  /* 0x0000001800217308 */ /* 0x0004e20000000800 */
[----:B------:R-:W-:Y:S01]  /*127d0*/  FMUL.FTZ R31, R0, R131 ;  /* 0x00000083001f7220 */ /* 0x000fe20000410000 */
[----:B------:R-:W-:Y:S01]  /*127e0*/  MOV R131, R41 ;  /* 0x0000002900837202 */ /* 0x000fe20000000f00 */
[C---:B------:R-:W-:Y:S07]  /*127f0*/  FMUL.FTZ R41, R68.reuse, R141 ;  /* 0x0000008d44297220 */ /* 0x040fee0000410000 */
[----:B------:R4:W5:Y:S01]  /*12800*/  MUFU.EX2 R49, R4 ;  /* 0x0000000400317308 */ /* 0x0009620000000800 */
[----:B--2---:R-:W-:Y:S01]  /*12810*/  FMUL.FTZ R24, R68, R124 ;  /* 0x0000007c44187220 */ /* 0x004fe20000410000 */
[----:B------:R-:W-:Y:S01]  /*12820*/  MOV R124, R40 ;  /* 0x00000028007c7202 */ /* 0x000fe20000000f00 */
[--C-:B------:R-:W-:Y:S01]  /*12830*/  FFMA.FTZ R40, R189, c[0x0][0x2d0], -R2.reuse ;  /* 0x0000b400bd287a23 */ /* 0x100fe20000010802 */
[----:B---3--:R-:W-:Y:S01]  /*12840*/  MOV R128, R33 ;  /* 0x0000002100807202 */ /* 0x008fe20000000f00 */
[----:B------:R-:W-:Y:S05]  /*12850*/  FMUL.FTZ R33, R73, R133 ;  /* 0x0000008549217220 */ /* 0x000fea0000410000 */
[----:B------:R2:W-:Y:S01]  /*12860*/  MUFU.EX2 R115, R40 ;  /* 0x0000002800737308 */ /* 0x0005e20000000800 */
[--C-:B----4-:R-:W-:Y:S01]  /*12870*/  FFMA.FTZ R4, R34, c[0x0][0x2d0], -R97.reuse ;  /* 0x0000b40022047a23 */ /* 0x110fe20000010861 */
[----:B-----5:R-:W-:Y:S01]  /*12880*/  MOV R148, R49 ;  /* 0x0000003100947202 */ /* 0x020fe20000000f00 */
[----:B------:R-:W-:Y:S02]  /*12890*/  FMUL.FTZ R34, R69, R134 ;  /* 0x0000008645227220 */ /* 0x000fe40000410000 */
[----:B------:R-:W-:Y:S05]  /*128a0*/  FMUL.FTZ R49, R73, R149 ;  /* 0x0000009549317220 */ /* 0x000fea0000410000 */
[----:B------:R3:W-:Y:S01]  /*128b0*/  MUFU.EX2 R100, R4 ;  /* 0x0000000400647308 */ /* 0x0007e20000000800 */
[C---:B--2---:R-:W-:Y:S02]  /*128c0*/  FMUL.FTZ R40, R68.reuse, R140 ;  /* 0x0000008c44287220 */ /* 0x044fe40000410000 */
[--C-:B---3--:R-:W-:Y:S02]  /*128d0*/  FFMA.FTZ R4, R35, c[0x0][0x2d0], -R97.reuse ;  /* 0x0000b40023047a23 */ /* 0x108fe40000010861 */
[----:B------:R-:W-:Y:S05]  /*128e0*/  FMUL.FTZ R35, R69, R135 ;  /* 0x0000008745237220 */ /* 0x000fea0000410000 */
[----:B------:R2:W3:Y:S02]  /*128f0*/  MUFU.EX2 R92, R4 ;  /* 0x00000004005c7308 */ /* 0x0004e40000000800 */
[----:B--2---:R-:W-:Y:S01]  /*12900*/  FMUL.FTZ R4, R73, R104 ;  /* 0x0000006849047220 */ /* 0x004fe20000410000 */
[----:B------:R-:W-:Y:S01]  /*12910*/  MOV R104, R13 ;  /* 0x0000000d00687202 */ /* 0x000fe20000000f00 */
[----:B------:R-:W-:Y:S01]  /*12920*/  FMUL.FTZ R13, R68, R113 ;  /* 0x00000071440d7220 */ /* 0x000fe20000410000 */
[----:B------:R-:W-:Y:S02]  /*12930*/  MOV R113, R87 ;  /* 0x0000005700717202 */ /* 0x000fe40000000f00 */
[----:B------:R-:W2:Y:S01]  /*12940*/  LDSM.16.MT88.4 R84, [R209+0x900] ;  /* 0x00090000d154783b */ /* 0x000ea20000004200 */
[----:B------:R-:W-:Y:S01]  /*12950*/  F2FP.PACK_AB R67, R104, R108 ;  /* 0x0000006c6843723e */ /* 0x000fe200000000ff */
[-C--:B-1----:R-:W-:Y:S08]  /*12960*/  HMMA.16816.F32 R4, R76, R20.reuse, R4 ;  /* 0x000000144c04723c */ /* 0x082ff00000001804 */
[C---:B------:R-:W-:Y:S07]  /*12970*/  HMMA.16816.F32 R8, R64.reuse, R20, R8 ;  /* 0x000000144008723c */ /* 0x040fee0000001808 */
[----:B------:R-:W-:Y:S01]  /*12980*/  FFMA.FTZ R20, R26, c[0x0][0x2d0], -R2 ;  /* 0x0000b4001a147a23 */ /* 0x000fe20000010802 */
[-C--:B------:R-:W-:Y:S03]  /*12990*/  HMMA.16816.F32 R12, R64, R22.reuse, R12 ;  /* 0x00000016400c723c */ /* 0x080fe6000000180c */
[----:B------:R1:W4:Y:S01]  /*129a0*/  MUFU.EX2 R93, R20 ;  /* 0x00000014005d7308 */ /* 0x0003220000000800 */
[----:B------:R-:W-:Y:S01]  /*129b0*/  FMUL.FTZ R26, R0, R126 ;  /* 0x0000007e001a7220 */ /* 0x000fe20000410000 */
[----:B---3--:R-:W-:Y:S01]  /*129c0*/  MOV R126, R92 ;  /* 0x0000005c007e7202 */ /* 0x008fe20000000f00 */
[----:B------:R-:W-:Y:S02]  /*129d0*/  FFMA.FTZ R92, R199, c[0x0][0x2d0], -R98 ;  /* 0x0000b400c75c7a23 */ /* 0x000fe40000010862 */
[C---:B------:R-:W-:Y:S04]  /*129e0*/  HMMA.16816.F32 R16, R76.reuse, R22, R16 ;  /* 0x000000164c10723c */ /* 0x040fe80000001810 */
[----:B------:R-:W-:Y:S03]  /*129f0*/  FMUL.FTZ R21, R73, R121 ;  /* 0x0000007949157220 */ /* 0x000fe60000410000 */
[C---:B------:R-:W-:Y:S01]  /*12a00*/  FMUL.FTZ R22, R69.reuse, R122 ;  /* 0x0000007a45167220 */ /* 0x040fe20000410000 */
[----:B------:R-:W-:Y:S01]  /*12a10*/  MOV R122, R94 ;  /* 0x0000005e007a7202 */ /* 0x000fe20000000f00 */
[----:B------:R-:W-:Y:S03]  /*12a20*/  FMUL.FTZ R23, R69, R123 ;  /* 0x0000007b45177220 */ /* 0x000fe60000410000 */
[----:B-1----:R-:W-:Y:S01]  /*12a30*/  FMUL.FTZ R20, R73, R120 ;  /* 0x0000007849147220 */ /* 0x002fe20000410000 */
[----:B----4-:R-:W-:Y:S01]  /*12a40*/  MOV R123, R93 ;  /* 0x0000005d007b7202 */ /* 0x010fe20000000f00 */
[----:B------:R1:W-:Y:S05]  /*12a50*/  MUFU.EX2 R120, R60 ;  /* 0x0000003c00787308 */ /* 0x0003ea0000000800 */
[-C--:B------:R-:W-:Y:S08]  /*12a60*/  HMMA.16816.F32 R20, R76, R36.reuse, R20 ;  /* 0x000000244c14723c */ /* 0x080ff00000001814 */
[C---:B------:R-:W-:Y:S07]  /*12a70*/  HMMA.16816.F32 R24, R64.reuse, R36, R24 ;  /* 0x000000244018723c */ /* 0x040fee0000001818 */
[----:B------:R-:W-:Y:S01]  /*12a80*/  FFMA.FTZ R36, R187, c[0x0][0x2d0], -R2 ;  /* 0x0000b400bb247a23 */ /* 0x000fe20000010802 */
[-C--:B------:R-:W-:Y:S03]  /*12a90*/  HMMA.16816.F32 R28, R64, R38.reuse, R28 ;  /* 0x00000026401c723c */ /* 0x080fe6000000181c */
[----:B------:R3:W4:Y:S01]  /*12aa0*/  MUFU.EX2 R50, R36 ;  /* 0x0000002400327308 */ /* 0x0007220000000800 */
[----:B-1----:R-:W-:Y:S02]  /*12ab0*/  FMUL.FTZ R60, R68, R160 ;  /* 0x000000a0443c7220 */ /* 0x002fe40000410000 */
[----:B------:R-:W5:Y:S01]  /*12ac0*/  LDL.LU R160, [R1+0x14] ;  /* 0x0000140001a07983 */ /* 0x000f620000300800 */
[----:B------:R-:W-:Y:S01]  /*12ad0*/  FMUL.FTZ R37, R73, R137 ;  /* 0x0000008949257220 */ /* 0x000fe20000410000 */
[C---:B------:R-:W-:Y:S05]  /*12ae0*/  HMMA.16816.F32 R32, R76.reuse, R38, R32 ;  /* 0x000000264c20723c */ /* 0x040fea0000001820 */
[----:B------:R1:W-:Y:S02]  /*12af0*/  MUFU.EX2 R137, R92 ;  /* 0x0000005c00897308 */ /* 0x0003e40000000800 */
[C---:B------:R-:W-:Y:S02]  /*12b00*/  FMUL.FTZ R38, R69.reuse, R138 ;  /* 0x0000008a45267220 */ /* 0x040fe40000410000 */
[----:B------:R-:W-:Y:S06]  /*12b10*/  FMUL.FTZ R39, R69, R139 ;  /* 0x0000008b45277220 */ /* 0x000fec0000410000 */
[----:B------:R2:W-:Y:S01]  /*12b20*/  MUFU.EX2 R138, R56 ;  /* 0x00000038008a7308 */ /* 0x0005e20000000800 */
[----:B---3--:R-:W-:Y:S01]  /*12b30*/  FMUL.FTZ R36, R73, R136 ;  /* 0x0000008849247220 */ /* 0x008fe20000410000 */
[----:B----4-:R-:W-:Y:S01]  /*12b40*/  MOV R149, R50 ;  /* 0x0000003200957202 */ /* 0x010fe20000000f00 */
[C---:B------:R-:W-:Y:S01]  /*12b50*/  FMUL.FTZ R50, R69.reuse, R150 ;  /* 0x0000009645327220 */ /* 0x040fe20000410000 */
[----:B------:R-:W-:Y:S01]  /*12b60*/  MOV R150, R51 ;  /* 0x0000003300967202 */ /* 0x000fe20000000f00 */
[----:B------:R-:W-:Y:S01]  /*12b70*/  FMUL.FTZ R51, R69, R151 ;  /* 0x0000009745337220 */ /* 0x000fe20000410000 */
[----:B------:R-:W-:Y:S02]  /*12b80*/  MOV R151, R100 ;  /* 0x0000006400977202 */ /* 0x000fe40000000f00 */
[-C--:B------:R-:W-:Y:S01]  /*12b90*/  HMMA.16816.F32 R36, R76, R52.reuse, R36 ;  /* 0x000000344c24723c */ /* 0x080fe20000001824 */
[----:B-1----:R-:W1:Y:S02]  /*12ba0*/  LDSM.16.MT88.4 R92, [R210+0x900] ;  /* 0x00090000d25c783b */ /* 0x002e640000004200 */
[----:B------:R-:W-:Y:S01]  /*12bb0*/  MOV R100, R62 ;  /* 0x0000003e00647202 */ /* 0x000fe20000000f00 */
[----:B------:R-:W-:Y:S04]  /*12bc0*/  FMUL.FTZ R62, R0, R162 ;  /* 0x000000a2003e7220 */ /* 0x000fe80000410000 */
[C---:B------:R-:W-:Y:S04]  /*12bd0*/  HMMA.16816.F32 R40, R64.reuse, R52, R40 ;  /* 0x000000344028723c */ /* 0x040fe80000001828 */
[----:B--2---:R-:W-:Y:S03]  /*12be0*/  FMUL.FTZ R56, R68, R156 ;  /* 0x0000009c44387220 */ /* 0x004fe60000410000 */
[--C-:B------:R-:W-:Y:S01]  /*12bf0*/  FFMA.FTZ R52, R192, c[0x0][0x2d0], -R97.reuse ;  /* 0x0000b400c0347a23 */ /* 0x100fe20000010861 */
[-C--:B------:R-:W-:Y:S03]  /*12c00*/  HMMA.16816.F32 R44, R64, R54.reuse, R44 ;  /* 0x00000036402c723c */ /* 0x080fe6000000182c */
[----:B------:R2:W-:Y:S01]  /*12c10*/  MUFU.EX2 R139, R52 ;  /* 0x00000034008b7308 */ /* 0x0005e20000000800 */
[----:B------:R-:W-:Y:S04]  /*12c20*/  FMUL.FTZ R53, R73, R153 ;  /* 0x0000009949357220 */ /* 0x000fe80000410000 */
[C---:B------:R-:W-:Y:S07]  /*12c30*/  HMMA.16816.F32 R48, R76.reuse, R54, R48 ;  /* 0x000000364c30723c */ /* 0x040fee0000001830 */
[C---:B------:R-:W-:Y:S02]  /*12c40*/  FMUL.FTZ R54, R69.reuse, R154 ;  /* 0x0000009a45367220 */ /* 0x040fe40000410000 */
[----:B------:R-:W-:Y:S03]  /*12c50*/  FMUL.FTZ R55, R69, R155 ;  /* 0x0000009b45377220 */ /* 0x000fe60000410000 */
[----:B--2---:R-:W-:Y:S07]  /*12c60*/  FMUL.FTZ R52, R73, R152 ;  /* 0x0000009849347220 */ /* 0x004fee0000410000 */
[-C--:B------:R-:W-:Y:S08]  /*12c70*/  HMMA.16816.F32 R52, R76, R80.reuse, R52 ;  /* 0x000000504c34723c */ /* 0x080ff00000001834 */
[C---:B------:R-:W-:Y:S07]  /*12c80*/  HMMA.16816.F32 R56, R64.reuse, R80, R56 ;  /* 0x000000504038723c */ /* 0x040fee0000001838 */
[----:B------:R-:W-:Y:S01]  /*12c90*/  FFMA.FTZ R80, R191, c[0x0][0x2d0], -R96 ;  /* 0x0000b400bf507a23 */ /* 0x000fe20000010860 */
[-C--:B------:R-:W-:Y:S03]  /*12ca0*/  HMMA.16816.F32 R60, R64, R82.reuse, R60 ;  /* 0x00000052403c723c */ /* 0x080fe6000000183c */
[----:B------:R2:W3:Y:S01]  /*12cb0*/  MUFU.EX2 R132, R80 ;  /* 0x0000005000847308 */ /* 0x0004e20000000800 */
[----:B------:R-:W-:Y:S03]  /*12cc0*/  F2FP.PACK_AB R81, R128, R123 ;  /* 0x0000007b8051723e */ /* 0x000fe600000000ff */
[C---:B------:R-:W-:Y:S02]  /*12cd0*/  FMUL.FTZ R64, R73.reuse, R164 ;  /* 0x000000a449407220 */ /* 0x040fe40000410000 */
[----:B------:R-:W-:Y:S03]  /*12ce0*/  FMUL.FTZ R65, R73, R165 ;  /* 0x000000a549417220 */ /* 0x000fe60000410000 */
[C---:B------:R-:W-:Y:S02]  /*12cf0*/  FMUL.FTZ R66, R69.reuse, R166 ;  /* 0x000000a645427220 */ /* 0x040fe40000410000 */
[----:B------:R-:W-:Y:S07]  /*12d00*/  FMUL.FTZ R67, R69, R167 ;  /* 0x000000a745437220 */ /* 0x000fee0000410000 */
[----:B------:R-:W-:Y:S04]  /*12d10*/  HMMA.16816.F32 R64, R76, R82, R64 ;  /* 0x000000524c40723c */ /* 0x000fe80000001840 */
[--C-:B--2---:R-:W-:Y:S03]  /*12d20*/  FFMA.FTZ R80, R193, c[0x0][0x2d0], -R97.reuse ;  /* 0x0000b400c1507a23 */ /* 0x104fe60000010861 */
[----:B------:R-:W-:Y:S02]  /*12d30*/  F2FP.PACK_AB R78, R148, R127 ;  /* 0x0000007f944e723e */ /* 0x000fe400000000ff */
[----:B------:R-:W-:Y:S01]  /*12d40*/  F2FP.PACK_AB R79, R126, R151 ;  /* 0x000000977e4f723e */ /* 0x000fe200000000ff */
[----:B------:R2:W-:Y:S02]  /*12d50*/  MUFU.EX2 R121, R80 ;  /* 0x0000005000797308 */ /* 0x0005e40000000800 */
[----:B------:R-:W-:Y:S02]  /*12d60*/  F2FP.PACK_AB R76, R131, R124 ;  /* 0x0000007c834c723e */ /* 0x000fe400000000ff */
[----:B------:R-:W-:Y:S02]  /*12d70*/  F2FP.PACK_AB R77, R130, R110 ;  /* 0x0000006e824d723e */ /* 0x000fe400000000ff */
[----:B------:R-:W-:Y:S02]  /*12d80*/  F2FP.PACK_AB R82, R125, R150 ;  /* 0x000000967d52723e */ /* 0x000fe400000000ff */
[----:B------:R-:W-:Y:S03]  /*12d90*/  F2FP.PACK_AB R83, R115, R149 ;  /* 0x000000957353723e */ /* 0x000fe600000000ff */
[-C--:B------:R-:W-:Y:S03]  /*12da0*/  HMMA.16816.F32 R4, R76, R84.reuse, R4 ;  /* 0x000000544c04723c */ /* 0x080fe60000001804 */
[--C-:B--2---:R-:W-:Y:S04]  /*12db0*/  FFMA.FTZ R80, R195, c[0x0][0x2d0], -R97.reuse ;  /* 0x0000b400c3507a23 */ /* 0x104fe80000010861 */
[----:B------:R2:W4:Y:S02]  /*12dc0*/  MUFU.EX2 R133, R80 ;  /* 0x0000005000857308 */ /* 0x0005240000000800 */
[----:B--2---:R-:W-:Y:S07]  /*12dd0*/  F2FP.PACK_AB R80, R129, R122 ;  /* 0x0000007a8150723e */ /* 0x004fee00000000ff */
[C---:B------:R-:W-:Y:S07]  /*12de0*/  HMMA.16816.F32 R8, R80.reuse, R84, R8 ;  /* 0x000000545008723c */ /* 0x040fee0000001808 */
[----:B------:R-:W-:Y:S01]  /*12df0*/  FFMA.FTZ R84, R198, c[0x0][0x2d0], -R98 ;  /* 0x0000b400c6547a23 */ /* 0x000fe20000010862 */
[-C--:B------:R-:W-:Y:S03]  /*12e00*/  HMMA.16816.F32 R12, R80, R86.reuse, R12 ;  /* 0x00000056500c723c */ /* 0x080fe6000000180c */
[----:B------:R2:W-:Y:S05]  /*12e10*/  MUFU.EX2 R143, R84 ;  /* 0x00000054008f7308 */ /* 0x0005ea0000000800 */
[C---:B------:R-:W-:Y:S08]  /*12e20*/  HMMA.16816.F32 R16, R76.reuse, R86, R16 ;  /* 0x000000564c10723c */ /* 0x040ff00000001810 */
[-C--:B------:R-:W-:Y:S08]  /*12e30*/  HMMA.16816.F32 R20, R76, R88.reuse, R20 ;  /* 0x000000584c14723c */ /* 0x080ff00000001814 */
[C---:B------:R-:W-:Y:S04]  /*12e40*/  HMMA.16816.F32 R24, R80.reuse, R88, R24 ;  /* 0x000000585018723c */ /* 0x040fe80000001818 */
[----:B--2---:R-:W-:Y:S03]  /*12e50*/  FFMA.FTZ R84, R203, c[0x0][0x2d0], -R2 ;  /* 0x0000b400cb547a23 */ /* 0x004fe60000010802 */
[----:B------:R-:W-:Y:S01]  /*12e60*/  FFMA.FTZ R88, R206, c[0x0][0x2d0], -R98 ;  /* 0x0000b400ce587a23 */ /* 0x000fe20000010862 */
[-C--:B------:R-:W-:Y:S01]  /*12e70*/  HMMA.16816.F32 R28, R80, R90.reuse, R28 ;  /* 0x0000005a501c723c */ /* 0x080fe2000000181c */
[----:B------:R2:W-:Y:S03]  /*12e80*/  MUFU.EX2 R136, R84 ;  /* 0x0000005400887308 */ /* 0x0005e60000000800 */
[----:B---3--:R-:W-:Y:S02]  /*12e90*/  MOV R206, R132 ;  /* 0x0000008400ce7202 */ /* 0x008fe40000000f00 */
[----:B------:R-:W-:Y:S02]  /*12ea0*/  MOV R132, R100 ;  /* 0x0000006400847202 */ /* 0x000fe40000000f00 */
[C---:B------:R-:W-:Y:S03]  /*12eb0*/  HMMA.16816.F32 R32, R76.reuse, R90, R32 ;  /* 0x0000005a4c20723c */ /* 0x040fe60000001820 */
[----:B------:R3:W-:Y:S05]  /*12ec0*/  MUFU.EX2 R203, R88 ;  /* 0x0000005800cb7308 */ /* 0x0007ea0000000800 */
[-C--:B-1----:R-:W-:Y:S08]  /*12ed0*/  HMMA.16816.F32 R36, R76, R92.reuse, R36 ;  /* 0x0000005c4c24723c */ /* 0x082ff00000001824 */
[C---:B------:R-:W-:Y:S04]  /*12ee0*/  HMMA.16816.F32 R40, R80.reuse, R92, R40 ;  /* 0x0000005c5028723c */ /* 0x040fe80000001828 */
[--C-:B--2---:R-:W-:Y:S01]  /*12ef0*/  FFMA.FTZ R84, R205, c[0x0][0x2d0], -R2.reuse ;  /* 0x0000b400cd547a23 */ /* 0x104fe20000010802 */
[----:B----4-:R-:W-:Y:S02]  /*12f00*/  MOV R205, R133 ;  /* 0x0000008500cd7202 */ /* 0x010fe40000000f00 */
[--C-:B------:R-:W-:Y:S01]  /*12f10*/  FFMA.FTZ R92, R230, c[0x0][0x2d0], -R97.reuse ;  /* 0x0000b400e65c7a23 */ /* 0x100fe20000010861 */
[-C--:B------:R-:W-:Y:S01]  /*12f20*/  HMMA.16816.F32 R44, R80, R94.reuse, R44 ;  /* 0x0000005e502c723c */ /* 0x080fe2000000182c */
[----:B------:R1:W2:Y:S03]  /*12f30*/  MUFU.EX2 R142, R84 ;  /* 0x00000054008e7308 */ /* 0x0002a60000000800 */
[----:B---3--:R-:W-:Y:S01]  /*12f40*/  FFMA.FTZ R88, R229, c[0x0][0x2d0], -R2 ;  /* 0x0000b400e5587a23 */ /* 0x008fe20000010802 */
[----:B------:R-:W-:Y:S02]  /*12f50*/  MOV R229, R121 ;  /* 0x0000007900e57202 */ /* 0x000fe40000000f00 */
[----:B------:R-:W-:Y:S01]  /*12f60*/  MOV R121, R101 ;  /* 0x0000006500797202 */ /* 0x000fe20000000f00 */
[C---:B------:R-:W-:Y:S03]  /*12f70*/  HMMA.16816.F32 R48, R76.reuse, R94, R48 ;  /* 0x0000005e4c30723c */ /* 0x040fe60000001830 */
[----:B------:R3:W-:Y:S01]  /*12f80*/  MUFU.EX2 R140, R88 ;  /* 0x00000058008c7308 */ /* 0x0007e20000000800 */
[----:B------:R-:W-:Y:S02]  /*12f90*/  MOV R230, R118 ;  /* 0x0000007600e67202 */ /* 0x000fe40000000f00 */
[----:B------:R-:W-:Y:S07]  /*12fa0*/  MOV R118, R185 ;  /* 0x000000b900767202 */ /* 0x000fee0000000f00 */
[----:B------:R4:W-:Y:S01]  /*12fb0*/  MUFU.EX2 R146, R92 ;  /* 0x0000005c00927308 */ /* 0x0009e20000000800 */
[----:B-1----:R-:W-:Y:S09]  /*12fc0*/  FFMA.FTZ R84, R202, c[0x0][0x2d0], -R98 ;  /* 0x0000b400ca547a23 */ /* 0x002ff20000010862 */
[----:B------:R1:W1:Y:S01]  /*12fd0*/  MUFU.EX2 R141, R84 ;  /* 0x00000054008d7308 */ /* 0x0002620000000800 */
[----:B---3--:R-:W-:Y:S01]  /*12fe0*/  FFMA.FTZ R88, R231, c[0x0][0x2d0], -R2 ;  /* 0x0000b400e7587a23 */ /* 0x008fe20000010802 */
[----:B------:R-:W-:Y:S02]  /*12ff0*/  MOV R231, R120 ;  /* 0x0000007800e77202 */ /* 0x000fe40000000f00 */
[----:B------:R-:W-:Y:S06]  /*13000*/  MOV R120, R103 ;  /* 0x0000006700787202 */ /* 0x000fec0000000f00 */
[----:B------:R3:W2:Y:S01]  /*13010*/  MUFU.EX2 R202, R88 ;  /* 0x0000005800ca7308 */ /* 0x0006a20000000800 */
[--C-:B----4-:R-:W-:Y:S01]  /*13020*/  FFMA.FTZ R92, R232, c[0x0][0x2d0], -R97.reuse ;  /* 0x0000b400e85c7a23 */ /* 0x110fe20000010861 */
[----:B------:R-:W-:Y:S08]  /*13030*/  MOV R232, R115 ;  /* 0x0000007300e87202 */ /* 0x000ff00000000f00 */
[----:B------:R4:W-:Y:S01]  /*13040*/  MUFU.EX2 R199, R92 ;  /* 0x0000005c00c77308 */ /* 0x0009e20000000800 */
[----:B-1----:R-:W1:Y:S01]  /*13050*/  LDSM.16.MT88.4 R84, [R211+0x900] ;  /* 0x00090000d354783b */ /* 0x002e620000004200 */
[--C-:B---3--:R-:W-:Y:S08]  /*13060*/  FFMA.FTZ R88, R201, c[0x0][0x2d0], -R96.reuse ;  /* 0x0000b400c9587a23 */ /* 0x108ff00000010860 */
[----:B------:R3:W-:Y:S01]  /*13070*/  MUFU.EX2 R147, R88 ;  /* 0x0000005800937308 */ /* 0x0007e20000000800 */
[----:B----4-:R-:W-:Y:S01]  /*13080*/  FFMA.FTZ R92, R207, c[0x0][0x2d0], -R97 ;  /* 0x0000b400cf5c7a23 */ /* 0x010fe20000010861 */
[----:B------:R-:W-:Y:S02]  /*13090*/  MOV R207, R126 ;  /* 0x0000007e00cf7202 */ /* 0x000fe40000000f00 */
[----:B------:R-:W4:Y:S01]  /*130a0*/  LDL.LU R126, [R1+0x18] ;  /* 0x00001800017e7983 */ /* 0x000f220000300800 */
[--C-:B---3--:R-:W-:Y:S01]  /*130b0*/  FFMA.FTZ R88, R204, c[0x0][0x2d0], -R96.reuse ;  /* 0x0000b400cc587a23 */ /* 0x108fe20000010860 */
[----:B------:R-:W-:Y:S01]  /*130c0*/  MOV R204, R119 ;  /* 0x0000007700cc7202 */ /* 0x000fe20000000f00 */
[-C--:B-1----:R-:W-:Y:S03]  /*130d0*/  HMMA.16816.F32 R52, R76, R84.reuse, R52 ;  /* 0x000000544c34723c */ /* 0x082fe60000001834 */
[----:B------:R1:W-:Y:S01]  /*130e0*/  MUFU.EX2 R201, R88 ;  /* 0x0000005800c97308 */ /* 0x0003e20000000800 */
[----:B------:R-:W-:Y:S04]  /*130f0*/  MOV R119, R168 ;  /* 0x000000a800777202 */ /* 0x000fe80000000f00 */
[----:B------:R-:W-:Y:S01]  /*13100*/  MOV R161, R119 ;  /* 0x0000007700a17202 */ /* 0x000fe20000000f00 */
[C---:B------:R-:W-:Y:S04]  /*13110*/  HMMA.16816.F32 R56, R80.reuse, R84, R56 ;  /* 0x000000545038723c */ /* 0x040fe80000001838 */
[----:B-----5:R-:W-:Y:S03]  /*13120*/  FFMA.FTZ R73, R73, R160, R161 ;  /* 0x000000a049497223 */ /* 0x020fe600000100a1 */
[--C-:B------:R-:W-:Y:S01]  /*13130*/  FFMA.FTZ R84, R197, c[0x0][0x2d0], -R96.reuse ;  /* 0x0000b400c5547a23 */ /* 0x100fe20000010860 */
[-C--:B------:R-:W-:Y:S03]  /*13140*/  HMMA.16816.F32 R60, R80, R86.reuse, R60 ;  /* 0x00000056503c723c */ /* 0x080fe6000000183c */
[----:B------:R3:W-:Y:S04]  /*13150*/  MUFU.EX2 R198, R84 ;  /* 0x0000005400c67308 */ /* 0x0007e80000000800 */
[----:B------:R-:W-:Y:S01]  /*13160*/  FFMA.FTZ R80, R196, c[0x0][0x2d0], -R96 ;  /* 0x0000b400c4507a23 */ /* 0x000fe20000010860 */
[----:B------:R-:W-:Y:S01]  /*13170*/  HMMA.16816.F32 R64, R76, R86, R64 ;  /* 0x000000564c40723c */ /* 0x000fe20000001840 */
[----:B-1----:R-:W1:Y:S03]  /*13180*/  LDSM.16.MT88.4 R88, [R209+0x1100] ;  /* 0x00110000d158783b */ /* 0x002e660000004200 */
[----:B--2---:R-:W-:Y:S01]  /*13190*/  F2FP.PACK_AB R81, R142, R136 ;  /* 0x000000888e51723e */ /* 0x004fe200000000ff */
[----:B------:R2:W-:Y:S01]  /*131a0*/  MUFU.EX2 R197, R80 ;  /* 0x0000005000c57308 */ /* 0x0005e20000000800 */
[----:B------:R-:W-:Y:S02]  /*131b0*/  F2FP.PACK_AB R82, R203, R141 ;  /* 0x0000008dcb52723e */ /* 0x000fe400000000ff */
[----:B------:R-:W-:Y:S04]  /*131c0*/  F2FP.PACK_AB R76, R204, R230 ;  /* 0x000000e6cc4c723e */ /* 0x000fe800000000ff */
[----:B------:R-:W-:Y:S02]  /*131d0*/  F2FP.PACK_AB R77, R138, R139 ;  /* 0x0000008b8a4d723e */ /* 0x000fe400000000ff */
[----:B------:R-:W-:Y:S01]  /*131e0*/  F2FP.PACK_AB R78, R206, R231 ;  /* 0x000000e7ce4e723e */ /* 0x000fe200000000ff */
[----:B------:R5:W-:Y:S01]  /*131f0*/  MUFU.EX2 R196, R92 ;  /* 0x0000005c00c47308 */ /* 0x000be20000000800 */
[----:B------:R-:W-:Y:S02]  /*13200*/  F2FP.PACK_AB R79, R205, R229 ;  /* 0x000000e5cd4f723e */ /* 0x000fe400000000ff */
[----:B------:R-:W-:Y:S01]  /*13210*/  F2FP.PACK_AB R83, R202, R140 ;  /* 0x0000008cca53723e */ /* 0x000fe200000000ff */
[----:B---3--:R-:W3:Y:S01]  /*13220*/  LDSM.16.MT88.4 R84, [R212+0x1100] ;  /* 0x00110000d454783b */ /* 0x008ee20000004200 */
[--C-:B--2---:R-:W-:Y:S01]  /*13230*/  FFMA.FTZ R80, R200, c[0x0][0x2d0], -R97.reuse ;  /* 0x0000b400c8507a23 */ /* 0x104fe20000010861 */
[----:B------:R-:W-:Y:S04]  /*13240*/  MOV R200, R125 ;  /* 0x0000007d00c87202 */ /* 0x000fe80000000f00 */
[----:B------:R2:W-:Y:S02]  /*13250*/  MUFU.EX2 R195, R80 ;  /* 0x0000005000c37308 */ /* 0x0005e40000000800 */
[----:B-----5:R-:W5:Y:S01]  /*13260*/  LDSM.16.MT88.4 R92, [R210+0x1100] ;  /* 0x00110000d25c783b */ /* 0x020f620000004200 */
[-C--:B-1----:R-:W-:Y:S03]  /*13270*/  HMMA.16816.F32 R4, R76, R88.reuse, R4 ;  /* 0x000000584c04723c */ /* 0x082fe60000001804 */
[----:B--2---:R-:W-:Y:S07]  /*13280*/  F2FP.PACK_AB R80, R143, R137 ;  /* 0x000000898f50723e */ /* 0x004fee00000000ff */
[C---:B------:R-:W-:Y:S07]  /*13290*/  HMMA.16816.F32 R8, R80.reuse, R88, R8 ;  /* 0x000000585008723c */ /* 0x040fee0000001808 */
[--C-:B------:R-:W-:Y:S01]  /*132a0*/  FFMA.FTZ R88, R235, c[0x0][0x2d0], -R98.reuse ;  /* 0x0000b400eb587a23 */ /* 0x100fe20000010862 */
[-C--:B------:R-:W-:Y:S03]  /*132b0*/  HMMA.16816.F32 R12, R80, R90.reuse, R12 ;  /* 0x0000005a500c723c */ /* 0x080fe6000000180c */
[----:B------:R1:W-:Y:S01]  /*132c0*/  MUFU.EX2 R145, R88 ;  /* 0x0000005800917308 */ /* 0x0003e20000000800 */
[----:B------:R-:W-:Y:S02]  /*132d0*/  MOV R235, R127 ;  /* 0x0000007f00eb7202 */ /* 0x000fe40000000f00 */
[----:B------:R-:W-:Y:S02]  /*132e0*/  MOV R127, R120 ;  /* 0x00000078007f7202 */ /* 0x000fe40000000f00 */
[C---:B------:R-:W-:Y:S04]  /*132f0*/  HMMA.16816.F32 R16, R76.reuse, R90, R16 ;  /* 0x0000005a4c10723c */ /* 0x040fe80000001810 */
[----:B------:R-:W-:Y:S04]  /*13300*/  MOV R120, R116 ;  /* 0x0000007400787202 */ /* 0x000fe80000000f00 */
[-C--:B---3--:R-:W-:Y:S08]  /*13310*/  HMMA.16816.F32 R20, R76, R84.reuse, R20 ;  /* 0x000000544c14723c */ /* 0x088ff00000001814 */
[C---:B------:R-:W-:Y:S04]  /*13320*/  HMMA.16816.F32 R24, R80.reuse, R84, R24 ;  /* 0x000000545018723c */ /* 0x040fe80000001818 */
[--C-:B-1----:R-:W-:Y:S01]  /*13330*/  FFMA.FTZ R88, R237, c[0x0][0x2d0], -R98.reuse ;  /* 0x0000b400ed587a23 */ /* 0x102fe20000010862 */
[----:B------:R-:W-:Y:S02]  /*13340*/  MOV R237, R121 ;  /* 0x0000007900ed7202 */ /* 0x000fe40000000f00 */
[----:B------:R-:W-:Y:S01]  /*13350*/  FFMA.FTZ R84, R241, c[0x0][0x2d0], -R98 ;  /* 0x0000b400f1547a23 */ /* 0x000fe20000010862 */
[-C--:B------:R-:W-:Y:S01]  /*13360*/  HMMA.16816.F32 R28, R80, R86.reuse, R28 ;  /* 0x00000056501c723c */ /* 0x080fe2000000181c */
[----:B------:R1:W-:Y:S03]  /*13370*/  MUFU.EX2 R194, R88 ;  /* 0x0000005800c27308 */ /* 0x0003e60000000800 */
[----:B------:R-:W-:Y:S02]  /*13380*/  MOV R241, R235 ;  /* 0x000000eb00f17202 */ /* 0x000fe40000000f00 */
[----:B------:R-:W-:Y:S02]  /*13390*/  MOV R235, R148 ;  /* 0x0000009400eb7202 */ /* 0x000fe40000000f00 */
[C---:B------:R-:W-:Y:S03]  /*133a0*/  HMMA.16816.F32 R32, R76.reuse, R86, R32 ;  /* 0x000000564c20723c */ /* 0x040fe60000001820 */
[----:B------:R2:W-:Y:S05]  /*133b0*/  MUFU.EX2 R191, R84 ;  /* 0x0000005400bf7308 */ /* 0x0005ea0000000800 */
[-C--:B-----5:R-:W-:Y:S08]  /*133c0*/  HMMA.16816.F32 R36, R76, R92.reuse, R36 ;  /* 0x0000005c4c24723c */ /* 0x0a0ff00000001824 */
[C---:B------:R-:W-:Y:S04]  /*133d0*/  HMMA.16816.F32 R40, R80.reuse, R92, R40 ;  /* 0x0000005c5028723c */ /* 0x040fe80000001828 */
[----:B-1----:R-:W-:Y:S01]  /*133e0*/  FFMA.FTZ R88, R239, c[0x0][0x2d0], -R2 ;  /* 0x0000b400ef587a23 */ /* 0x002fe20000010802 */
[----:B------:R-:W-:Y:S02]  /*133f0*/  MOV R239, R150 ;  /* 0x0000009600ef7202 */ /* 0x000fe40000000f00 */
[----:B------:R-:W-:Y:S01]  /*13400*/  FFMA.FTZ R92, R245, c[0x0][0x2d0], -R96 ;  /* 0x0000b400f55c7a23 */ /* 0x000fe20000010860 */
[-C--:B------:R-:W-:Y:S01]  /*13410*/  HMMA.16816.F32 R44, R80, R94.reuse, R44 ;  /* 0x0000005e502c723c */ /* 0x080fe2000000182c */
[----:B------:R1:W-:Y:S03]  /*13420*/  MUFU.EX2 R144, R88 ;  /* 0x0000005800907308 */ /* 0x0003e60000000800 */
[----:B--2---:R-:W-:Y:S01]  /*13430*/  FFMA.FTZ R84, R243, c[0x0][0x2d0], -R98 ;  /* 0x0000b400f3547a23 */ /* 0x004fe20000010862 */
[----:B------:R-:W-:Y:S02]  /*13440*/  MOV R245, R108 ;  /* 0x0000006c00f57202 */ /* 0x000fe40000000f00 */
[----:B------:R-:W-:Y:S01]  /*13450*/  MOV R243, R123 ;  /* 0x0000007b00f37202 */ /* 0x000fe20000000f00 */
[C---:B------:R-:W-:Y:S03]  /*13460*/  HMMA.16816.F32 R48, R76.reuse, R94, R48 ;  /* 0x0000005e4c30723c */ /* 0x040fe60000001830 */
[----:B------:R2:W-:Y:S01]  /*13470*/  MUFU.EX2 R192, R84 ;  /* 0x0000005400c07308 */ /* 0x0005e20000000800 */
[----:B------:R-:W-:Y:S09]  /*13480*/  MOV R123, R114 ;  /* 0x00000072007b7202 */ /* 0x000ff20000000f00 */
[----:B------:R3:W-:Y:S01]  /*13490*/  MUFU.EX2 R190, R92 ;  /* 0x0000005c00be7308 */ /* 0x0007e20000000800 */
[--C-:B-1----:R-:W-:Y:S01]  /*134a0*/  FFMA.FTZ R88, R240, c[0x0][0x2d0], -R2.reuse ;  /* 0x0000b400f0587a23 */ /* 0x102fe20000010802 */
[----:B------:R-:W-:Y:S08]  /*134b0*/  MOV R240, R151 ;  /* 0x0000009700f07202 */ /* 0x000ff00000000f00 */
[----:B------:R1:W5:Y:S01]  /*134c0*/  MUFU.EX2 R193, R88 ;  /* 0x0000005800c17308 */ /* 0x0003620000000800 */
        /* <DEDUP_REMOVED lines=8> */
[----:B--2---:R-:W-:Y:S01]  /*13550*/  FFMA.FTZ R84, R248, c[0x0][0x2d0], -R2 ;  /* 0x0000b400f8547a23 */ /* 0x004fe20000010802 */
[----:B------:R-:W-:Y:S07]  /*13560*/  MOV R248, R110 ;  /* 0x0000006e00f87202 */ /* 0x000fee0000000f00 */
[----:B------:R2:W1:Y:S01]  /*13570*/  MUFU.EX2 R154, R84 ;  /* 0x00000054009a7308 */ /* 0x0004620000000800 */
[--C-:B---3--:R-:W-:Y:S09]  /*13580*/  FFMA.FTZ R92, R242, c[0x0][0x2d0], -R97.reuse ;  /* 0x0000b400f25c7a23 */ /* 0x108ff20000010861 */
[----:B------:R3:W-:Y:S01]  /*13590*/  MUFU.EX2 R186, R92 ;  /* 0x0000005c00ba7308 */ /* 0x0007e20000000800 */
[--C-:B--2---:R-:W-:Y:S01]  /*135a0*/  FFMA.FTZ R84, R238, c[0x0][0x2d0], -R96.reuse ;  /* 0x0000b400ee547a23 */ /* 0x104fe20000010860 */
[----:B------:R-:W-:Y:S01]  /*135b0*/  MOV R238, R107 ;  /* 0x0000006b00ee7202 */ /* 0x000fe20000000f00 */
[-C--:B-1----:R-:W-:Y:S07]  /*135c0*/  HMMA.16816.F32 R52, R76, R88.reuse, R52 ;  /* 0x000000584c34723c */ /* 0x082fee0000001834 */
[----:B------:R1:W-:Y:S01]  /*135d0*/  MUFU.EX2 R153, R84 ;  /* 0x0000005400997308 */ /* 0x0003e20000000800 */
[C---:B------:R-:W-:Y:S01]  /*135e0*/  HMMA.16816.F32 R56, R80.reuse, R88, R56 ;  /* 0x000000585038723c */ /* 0x040fe20000001838 */
[----:B---3--:R-:W-:Y:S06]  /*135f0*/  LDSM.16.MT88.4 R92, [R210+0x1900] ;  /* 0x00190000d25c783b */ /* 0x008fec0000004200 */
[----:B------:R-:W-:Y:S01]  /*13600*/  FFMA.FTZ R88, R249, c[0x0][0x2d0], -R97 ;  /* 0x0000b400f9587a23 */ /* 0x000fe20000010861 */
[-C--:B------:R-:W-:Y:S03]  /*13610*/  HMMA.16816.F32 R60, R80, R90.reuse, R60 ;  /* 0x0000005a503c723c */ /* 0x080fe6000000183c */
[----:B------:R2:W-:Y:S01]  /*13620*/  MUFU.EX2 R189, R88 ;  /* 0x0000005800bd7308 */ /* 0x0005e20000000800 */
[----:B------:R-:W-:Y:S03]  /*13630*/  MOV R249, R120 ;  /* 0x0000007800f97202 */ /* 0x000fe60000000f00 */
[--C-:B------:R-:W-:Y:S01]  /*13640*/  FFMA.FTZ R80, R234, c[0x0][0x2d0], -R96.reuse ;  /* 0x0000b400ea507a23 */ /* 0x100fe20000010860 */
[----:B------:R-:W-:Y:S01]  /*13650*/  HMMA.16816.F32 R64, R76, R90, R64 ;  /* 0x0000005a4c40723c */ /* 0x000fe20000001840 */
[----:B-1----:R-:W1:Y:S03]  /*13660*/  LDSM.16.MT88.4 R84, [R209+0x1900] ;  /* 0x00190000d154783b */ /* 0x002e660000004200 */
[----:B-----5:R-:W-:Y:S01]  /*13670*/  F2FP.PACK_AB R81, R193, R144 ;  /* 0x00000090c151723e */ /* 0x020fe200000000ff */
[----:B------:R3:W-:Y:S01]  /*13680*/  MUFU.EX2 R188, R80 ;  /* 0x0000005000bc7308 */ /* 0x0007e20000000800 */
[----:B------:R-:W-:Y:S01]  /*13690*/  F2FP.PACK_AB R82, R192, R191 ;  /* 0x000000bfc052723e */ /* 0x000fe200000000ff */
[----:B----4-:R-:W-:Y:S01]  /*136a0*/  FFMA.FTZ R69, R69, R126, R127 ;  /* 0x0000007e45457223 */ /* 0x010fe2000001007f */
[----:B------:R-:W-:Y:S04]  /*136b0*/  F2FP.PACK_AB R76, R201, R147 ;  /* 0x00000093c94c723e */ /* 0x000fe800000000ff */
[----:B------:R-:W-:Y:S02]  /*136c0*/  F2FP.PACK_AB R77, R199, R146 ;  /* 0x00000092c74d723e */ /* 0x000fe400000000ff */
[----:B------:R-:W-:Y:S02]  /*136d0*/  F2FP.PACK_AB R78, R197, R198 ;  /* 0x000000c6c54e723e */ /* 0x000fe400000000ff */
[----:B------:R-:W-:Y:S02]  /*136e0*/  F2FP.PACK_AB R79, R196, R195 ;  /* 0x000000c3c44f723e */ /* 0x000fe400000000ff */
[----:B------:R-:W-:Y:S01]  /*136f0*/  F2FP.PACK_AB R83, R154, R155 ;  /* 0x0000009b9a53723e */ /* 0x000fe200000000ff */
[----:B--2---:R-:W2:Y:S01]  /*13700*/  LDSM.16.MT88.4 R88, [R212+0x1900] ;  /* 0x00190000d458783b */ /* 0x004ea20000004200 */
[----:B------:R-:W-:Y:S02]  /*13710*/  MOV R127, R106 ;  /* 0x0000006a007f7202 */ /* 0x000fe40000000f00 */
[----:B------:R-:W-:Y:S01]  /*13720*/  MOV R126, R105 ;  /* 0x00000069007e7202 */ /* 0x000fe20000000f00 */
[----:B---3--:R-:W-:Y:S04]  /*13730*/  FFMA.FTZ R80, R236, c[0x0][0x2d0], -R96 ;  /* 0x0000b400ec507a23 */ /* 0x008fe80000010860 */
[----:B------:R3:W-:Y:S01]  /*13740*/  MUFU.EX2 R187, R80 ;  /* 0x0000005000bb7308 */ /* 0x0007e20000000800 */
[-C--:B-1----:R-:W-:Y:S03]  /*13750*/  HMMA.16816.F32 R4, R76, R84.reuse, R4 ;  /* 0x000000544c04723c */ /* 0x082fe60000001804 */
[----:B---3--:R-:W-:Y:S07]  /*13760*/  F2FP.PACK_AB R80, R194, R145 ;  /* 0x00000091c250723e */ /* 0x008fee00000000ff */
[C---:B------:R-:W-:Y:S07]  /*13770*/  HMMA.16816.F32 R8, R80.reuse, R84, R8 ;  /* 0x000000545008723c */ /* 0x040fee0000001808 */
[--C-:B------:R-:W-:Y:S01]  /*13780*/  FFMA.FTZ R84, R244, c[0x0][0x2d0], -R97.reuse ;  /* 0x0000b400f4547a23 */ /* 0x100fe20000010861 */
[-C--:B------:R-:W-:Y:S03]  /*13790*/  HMMA.16816.F32 R12, R80, R86.reuse, R12 ;  /* 0x00000056500c723c */ /* 0x080fe6000000180c */
[----:B------:R1:W-:Y:S05]  /*137a0*/  MUFU.EX2 R185, R84 ;  /* 0x0000005400b97308 */ /* 0x0003ea0000000800 */
[C---:B------:R-:W-:Y:S08]  /*137b0*/  HMMA.16816.F32 R16, R76.reuse, R86, R16 ;  /* 0x000000564c10723c */ /* 0x040ff00000001810 */
[-C--:B--2---:R-:W-:Y:S08]  /*137c0*/  HMMA.16816.F32 R20, R76, R88.reuse, R20 ;  /* 0x000000584c14723c */ /* 0x084ff00000001814 */
[C---:B------:R-:W-:Y:S04]  /*137d0*/  HMMA.16816.F32 R24, R80.reuse, R88, R24 ;  /* 0x000000585018723c */ /* 0x040fe80000001818 */
[----:B-1----:R-:W-:Y:S03]  /*137e0*/  FFMA.FTZ R84, R251, c[0x0][0x2d0], -R98 ;  /* 0x0000b400fb547a23 */ /* 0x002fe60000010862 */
[----:B------:R-:W-:Y:S01]  /*137f0*/  FFMA.FTZ R88, R118, c[0x0][0x2d0], -R2 ;  /* 0x0000b40076587a23 */ /* 0x000fe20000010802 */
[-C--:B------:R-:W-:Y:S01]  /*13800*/  HMMA.16816.F32 R28, R80, R90.reuse, R28 ;  /* 0x0000005a501c723c */ /* 0x080fe2000000181c */
[----:B------:R1:W-:Y:S03]  /*13810*/  MUFU.EX2 R159, R84 ;  /* 0x00000054009f7308 */ /* 0x0003e60000000800 */
[----:B------:R-:W-:Y:S04]  /*13820*/  MOV R118, R102 ;  /* 0x0000006600767202 */ /* 0x000fe80000000f00 */
[C---:B------:R-:W-:Y:S03]  /*13830*/  HMMA.16816.F32 R32, R76.reuse, R90, R32 ;  /* 0x0000005a4c20723c */ /* 0x040fe60000001820 */
[----:B------:R2:W-:Y:S01]  /*13840*/  MUFU.EX2 R156, R88 ;  /* 0x00000058009c7308 */ /* 0x0005e20000000800 */
[----:B------:R-:W-:Y:S04]  /*13850*/  MOV R125, R118 ;  /* 0x00000076007d7202 */ /* 0x000fe80000000f00 */
[-C--:B------:R-:W-:Y:S08]  /*13860*/  HMMA.16816.F32 R36, R76, R92.reuse, R36 ;  /* 0x0000005c4c24723c */ /* 0x080ff00000001824 */
[C---:B------:R-:W-:Y:S04]  /*13870*/  HMMA.16816.F32 R40, R80.reuse, R92, R40 ;  /* 0x0000005c5028723c */ /* 0x040fe80000001828 */
[----:B-1----:R-:W-:Y:S03]  /*13880*/  FFMA.FTZ R84, R250, c[0x0][0x2d0], -R98 ;  /* 0x0000b400fa547a23 */ /* 0x002fe60000010862 */
[----:B------:R-:W-:Y:S01]  /*13890*/  FFMA.FTZ R92, R180, c[0x0][0x2d0], -R96 ;  /* 0x0000b400b45c7a23 */ /* 0x000fe20000010860 */
[-C--:B------:R-:W-:Y:S01]  /*138a0*/  HMMA.16816.F32 R44, R80, R94.reuse, R44 ;  /* 0x0000005e502c723c */ /* 0x080fe2000000182c */
[----:B------:R1:W-:Y:S03]  /*138b0*/  MUFU.EX2 R158, R84 ;  /* 0x00000054009e7308 */ /* 0x0003e60000000800 */
[----:B--2---:R-:W-:Y:S04]  /*138c0*/  FFMA.FTZ R88, R184, c[0x0][0x2d0], -R98 ;  /* 0x0000b400b8587a23 */ /* 0x004fe80000010862 */
[C---:B------:R-:W-:Y:S03]  /*138d0*/  HMMA.16816.F32 R48, R76.reuse, R94, R48 ;  /* 0x0000005e4c30723c */ /* 0x040fe60000001830 */
[----:B------:R2:W-:Y:S10]  /*138e0*/  MUFU.EX2 R184, R88 ;  /* 0x0000005800b87308 */ /* 0x0005f40000000800 */
[----:B------:R3:W-:Y:S01]  /*138f0*/  MUFU.EX2 R180, R92 ;  /* 0x0000005c00b47308 */ /* 0x0007e20000000800 */
[----:B-1----:R-:W-:Y:S09]  /*13900*/  FFMA.FTZ R84, R252, c[0x0][0x2d0], -R2 ;  /* 0x0000b400fc547a23 */ /* 0x002ff20000010802 */
[----:B------:R1:W-:Y:S01]  /*13910*/  MUFU.EX2 R157, R84 ;  /* 0x00000054009d7308 */ /* 0x0003e20000000800 */
[----:B--2---:R-:W-:Y:S09]  /*13920*/  FFMA.FTZ R88, R183, c[0x0][0x2d0], -R98 ;  /* 0x0000b400b7587a23 */ /* 0x004ff20000010862 */
[----:B------:R2:W-:Y:S01]  /*13930*/  MUFU.EX2 R183, R88 ;  /* 0x0000005800b77308 */ /* 0x0005e20000000800 */
[----:B---3--:R-:W-:Y:S09]  /*13940*/  FFMA.FTZ R92, R171, c[0x0][0x2d0], -R96 ;  /* 0x0000b400ab5c7a23 */ /* 0x008ff20000010860 */
[----:B------:R3:W4:Y:S01]  /*13950*/  MUFU.EX2 R171, R92 ;  /* 0x0000005c00ab7308 */ /* 0x0007220000000800 */
[----:B-1----:R-:W1:Y:S01]  /*13960*/  LDSM.16.MT88.4 R84, [R211+0x1900] ;  /* 0x00190000d354783b */ /* 0x002e620000004200 */
[----:B--2---:R-:W-:Y:S08]  /*13970*/  FFMA.FTZ R88, R182, c[0x0][0x2d0], -R2 ;  /* 0x0000b400b6587a23 */ /* 0x004ff00000010802 */
[----:B------:R2:W-:Y:S01]  /*13980*/  MUFU.EX2 R182, R88 ;  /* 0x0000005800b67308 */ /* 0x0005e20000000800 */
[----:B---3--:R-:W-:Y:S01]  /*13990*/  FFMA.FTZ R92, R173, c[0x0][0x2d0], -R96 ;  /* 0x0000b400ad5c7a23 */ /* 0x008fe20000010860 */
[----:B----4-:R-:W-:Y:S08]  /*139a0*/  F2FP.PACK_AB R164, R171, R180 ;  /* 0x000000b4aba4723e */ /* 0x010ff000000000ff */
[----:B------:R3:W-:Y:S01]  /*139b0*/  MUFU.EX2 R103, R92 ;  /* 0x0000005c00677308 */ /* 0x0007e20000000800 */
[----:B--2---:R-:W-:Y:S01]  /*139c0*/  FFMA.FTZ R88, R181, c[0x0][0x2d0], -R2 ;  /* 0x0000b400b5587a23 */ /* 0x004fe20000010802 */
[-C--:B-1----:R-:W-:Y:S08]  /*139d0*/  HMMA.16816.F32 R52, R76, R84.reuse, R52 ;  /* 0x000000544c34723c */ /* 0x082ff00000001834 */
[----:B------:R1:W2:Y:S01]  /*139e0*/  MUFU.EX2 R181, R88 ;  /* 0x0000005800b57308 */ /* 0x0002a20000000800 */
[C---:B------:R-:W-:Y:S01]  /*139f0*/  HMMA.16816.F32 R56, R80.reuse, R84, R56 ;  /* 0x000000545038723c */ /* 0x040fe20000001838 */
[----:B---3--:R-:W-:Y:S06]  /*13a00*/  LDSM.16.MT88.4 R92, [R210+0x2100] ;  /* 0x00210000d25c783b */ /* 0x008fec0000004200 */
[--C-:B------:R-:W-:Y:S01]  /*13a10*/  FFMA.FTZ R84, R170, c[0x0][0x2d0], -R97.reuse ;  /* 0x0000b400aa547a23 */ /* 0x100fe20000010861 */
[-C--:B------:R-:W-:Y:S03]  /*13a20*/  HMMA.16816.F32 R60, R80, R86.reuse, R60 ;  /* 0x00000056503c723c */ /* 0x080fe6000000183c */
[----:B------:R3:W-:Y:S04]  /*13a30*/  MUFU.EX2 R170, R84 ;  /* 0x0000005400aa7308 */ /* 0x0007e80000000800 */
[--C-:B------:R-:W-:Y:S01]  /*13a40*/  FFMA.FTZ R80, R117, c[0x0][0x2d0], -R97.reuse ;  /* 0x0000b40075507a23 */ /* 0x100fe20000010861 */
[----:B------:R-:W-:Y:S01]  /*13a50*/  HMMA.16816.F32 R64, R76, R86, R64 ;  /* 0x000000564c40723c */ /* 0x000fe20000001840 */
[----:B-1----:R-:W1:Y:S03]  /*13a60*/  LDSM.16.MT88.4 R88, [R209+0x2100] ;  /* 0x00210000d158783b */ /* 0x002e660000004200 */
[----:B------:R-:W-:Y:S02]  /*13a70*/  MOV R117, R112 ;  /* 0x0000007000757202 */ /* 0x000fe40000000f00 */
[----:B------:R-:W-:Y:S02]  /*13a80*/  MOV R112, R111 ;  /* 0x0000006f00707202 */ /* 0x000fe40000000f00 */
[----:B------:R-:W-:Y:S02]  /*13a90*/  MOV R111, R169 ;  /* 0x000000a9006f7202 */ /* 0x000fe40000000f00 */
[----:B------:R4:W5:Y:S02]  /*13aa0*/  MUFU.EX2 R169, R80 ;  /* 0x0000005000a97308 */ /* 0x0009640000000800 */
[----:B------:R-:W-:Y:S02]  /*13ab0*/  F2FP.PACK_AB R76, R190, R153 ;  /* 0x00000099be4c723e */ /* 0x000fe400000000ff */
[----:B------:R-:W-:Y:S02]  /*13ac0*/  F2FP.PACK_AB R77, R189, R152 ;  /* 0x00000098bd4d723e */ /* 0x000fe400000000ff */
[----:B------:R-:W-:Y:S02]  /*13ad0*/  F2FP.PACK_AB R78, R187, R188 ;  /* 0x000000bcbb4e723e */ /* 0x000fe400000000ff */
[----:B------:R-:W-:Y:S01]  /*13ae0*/  F2FP.PACK_AB R79, R185, R186 ;  /* 0x000000bab94f723e */ /* 0x000fe200000000ff */
[----:B---3--:R-:W3:Y:S01]  /*13af0*/  LDSM.16.MT88.4 R84, [R212+0x2100] ;  /* 0x00210000d454783b */ /* 0x008ee20000004200 */
[----:B------:R-:W-:Y:S02]  /*13b00*/  MOV R121, R117 ;  /* 0x0000007500797202 */ /* 0x000fe40000000f00 */
[----:B------:R-:W-:Y:S02]  /*13b10*/  F2FP.PACK_AB R81, R156, R157 ;  /* 0x0000009d9c51723e */ /* 0x000fe400000000ff */
[----:B------:R-:W-:Y:S02]  /*13b20*/  F2FP.PACK_AB R82, R183, R184 ;  /* 0x000000b8b752723e */ /* 0x000fe400000000ff */
[----:B--2---:R-:W-:Y:S01]  /*13b30*/  F2FP.PACK_AB R83, R181, R182 ;  /* 0x000000b6b553723e */ /* 0x004fe200000000ff */
[----:B------:R-:W-:Y:S01]  /*13b40*/  LDSM.16.MT88.4 R116, [R209+0x2900] ;  /* 0x00290000d174783b */ /* 0x000fe20000004200 */
[----:B------:R-:W-:Y:S02]  /*13b50*/  MOV R120, R111 ;  /* 0x0000006f00787202 */ /* 0x000fe40000000f00 */
[----:B------:R-:W-:Y:S02]  /*13b60*/  MOV R234, R121 ;  /* 0x0000007900ea7202 */ /* 0x000fe40000000f00 */
[----:B------:R-:W-:Y:S01]  /*13b70*/  MOV R121, R112 ;  /* 0x0000007000797202 */ /* 0x000fe20000000f00 */
[----:B----4-:R-:W-:Y:S01]  /*13b80*/  FFMA.FTZ R80, R172, c[0x0][0x2d0], -R96 ;  /* 0x0000b400ac507a23 */ /* 0x010fe20000010860 */
[----:B-----5:R-:W-:Y:S03]  /*13b90*/  F2FP.PACK_AB R165, R169, R170 ;  /* 0x000000aaa9a5723e */ /* 0x020fe600000000ff */
[----:B------:R2:W4:Y:S01]  /*13ba0*/  MUFU.EX2 R168, R80 ;  /* 0x0000005000a87308 */ /* 0x0005220000000800 */
[-C--:B-1----:R-:W-:Y:S03]  /*13bb0*/  HMMA.16816.F32 R4, R76, R88.reuse, R4 ;  /* 0x000000584c04723c */ /* 0x082fe60000001804 */
[----:B--2---:R-:W-:Y:S02]  /*13bc0*/  F2FP.PACK_AB R80, R158, R159 ;  /* 0x0000009f9e50723e */ /* 0x004fe400000000ff */
[----:B----4-:R-:W-:Y:S05]  /*13bd0*/  F2FP.PACK_AB R166, R103, R168 ;  /* 0x000000a867a6723e */ /* 0x010fea00000000ff */
[C---:B------:R-:W-:Y:S07]  /*13be0*/  HMMA.16816.F32 R8, R80.reuse, R88, R8 ;  /* 0x000000585008723c */ /* 0x040fee0000001808 */
[--C-:B------:R-:W-:Y:S01]  /*13bf0*/  FFMA.FTZ R88, R174, c[0x0][0x2d0], -R97.reuse ;  /* 0x0000b400ae587a23 */ /* 0x100fe20000010861 */
[-C--:B------:R-:W-:Y:S03]  /*13c00*/  HMMA.16816.F32 R12, R80, R90.reuse, R12 ;  /* 0x0000005a500c723c */ /* 0x080fe6000000180c */
[----:B------:R1:W-:Y:S05]  /*13c10*/  MUFU.EX2 R102, R88 ;  /* 0x0000005800667308 */ /* 0x0003ea0000000800 */
[C---:B------:R-:W-:Y:S08]  /*13c20*/  HMMA.16816.F32 R16, R76.reuse, R90, R16 ;  /* 0x0000005a4c10723c */ /* 0x040ff00000001810 */
[-C--:B---3--:R-:W-:Y:S08]  /*13c30*/  HMMA.16816.F32 R20, R76, R84.reuse, R20 ;  /* 0x000000544c14723c */ /* 0x088ff00000001814 */
[C---:B------:R-:W-:Y:S04]  /*13c40*/  HMMA.16816.F32 R24, R80.reuse, R84, R24 ;  /* 0x000000545018723c */ /* 0x040fe80000001818 */
[----:B-1----:R-:W-:Y:S03]  /*13c50*/  FFMA.FTZ R88, R99, c[0x0][0x2d0], -R97 ;  /* 0x0000b40063587a23 */ /* 0x002fe60000010861 */
[----:B------:R-:W-:Y:S01]  /*13c60*/  FFMA.FTZ R84, R178, c[0x0][0x2d0], -R2 ;  /* 0x0000b400b2547a23 */ /* 0x000fe20000010802 */
[-C--:B------:R-:W-:Y:S01]  /*13c70*/  HMMA.16816.F32 R28, R80, R86.reuse, R28 ;  /* 0x00000056501c723c */ /* 0x080fe2000000181c */
[----:B------:R1:W2:Y:S07]  /*13c80*/  MUFU.EX2 R101, R88 ;  /* 0x0000005800657308 */ /* 0x0002ae0000000800 */
[C---:B------:R-:W-:Y:S01]  /*13c90*/  HMMA.16816.F32 R32, R76.reuse, R86, R32 ;  /* 0x000000564c20723c */ /* 0x040fe20000001820 */
[----:B------:R-:W3:Y:S02]  /*13ca0*/  LDL.LU R87, [R1+0x1c] ;  /* 0x00001c0001577983 */ /* 0x000ee40000300800 */
[----:B------:R4:W-:Y:S05]  /*13cb0*/  MUFU.EX2 R96, R84 ;  /* 0x0000005400607308 */ /* 0x0009ea0000000800 */
[-C--:B------:R-:W-:Y:S08]  /*13cc0*/  HMMA.16816.F32 R36, R76, R92.reuse, R36 ;  /* 0x0000005c4c24723c */ /* 0x080ff00000001824 */
[C---:B------:R-:W-:Y:S04]  /*13cd0*/  HMMA.16816.F32 R40, R80.reuse, R92, R40 ;  /* 0x0000005c5028723c */ /* 0x040fe80000001828 */
[----:B-1----:R-:W-:Y:S01]  /*13ce0*/  FFMA.FTZ R88, R176, c[0x0][0x2d0], -R98 ;  /* 0x0000b400b0587a23 */ /* 0x002fe20000010862 */
[----:B--2---:R-:W-:Y:S03]  /*13cf0*/  F2FP.PACK_AB R167, R101, R102 ;  /* 0x0000006665a7723e */ /* 0x004fe600000000ff */
[----:B------:R1:W-:Y:S01]  /*13d00*/  MUFU.EX2 R100, R88 ;  /* 0x0000005800647308 */ /* 0x0003e20000000800 */
[-C--:B------:R-:W-:Y:S03]  /*13d10*/  HMMA.16816.F32 R44, R80, R94.reuse, R44 ;  /* 0x0000005e502c723c */ /* 0x080fe6000000182c */
[--C-:B----4-:R-:W-:Y:S02]  /*13d20*/  FFMA.FTZ R84, R179, c[0x0][0x2d0], -R2.reuse ;  /* 0x0000b400b3547a23 */ /* 0x110fe40000010802 */
[----:B------:R-:W-:Y:S03]  /*13d30*/  FFMA.FTZ R2, R75, c[0x0][0x2d0], -R2 ;  /* 0x0000b4004b027a23 */ /* 0x000fe60000010802 */
[C---:B------:R-:W-:Y:S01]  /*13d40*/  HMMA.16816.F32 R48, R76.reuse, R94, R48 ;  /* 0x0000005e4c30723c */ /* 0x040fe20000001830 */
[----:B------:R2:W4:Y:S03]  /*13d50*/  MUFU.EX2 R97, R84 ;  /* 0x0000005400617308 */ /* 0x0005260000000800 */
[--C-:B-1----:R-:W-:Y:S07]  /*13d60*/  FFMA.FTZ R88, R177, c[0x0][0x2d0], -R98.reuse ;  /* 0x0000b400b1587a23 */ /* 0x102fee0000010862 */
[----:B------:R1:W5:Y:S01]  /*13d70*/  MUFU.EX2 R99, R88 ;  /* 0x0000005800637308 */ /* 0x0003620000000800 */
[--C-:B--2---:R-:W-:Y:S01]  /*13d80*/  FFMA.FTZ R84, R132, c[0x0][0x2d0], -R98.reuse ;  /* 0x0000b40084547a23 */ /* 0x104fe20000010862 */
[----:B----4-:R-:W-:Y:S01]  /*13d90*/  F2FP.PACK_AB R161, R97, R96 ;  /* 0x0000006061a1723e */ /* 0x010fe200000000ff */
[----:B------:R-:W-:Y:S07]  /*13da0*/  LDSM.16.MT88.4 R132, [R212+0x2900] ;  /* 0x00290000d484783b */ /* 0x000fee0000004200 */
[----:B------:R2:W-:Y:S01]  /*13db0*/  MUFU.EX2 R86, R84 ;  /* 0x0000005400567308 */ /* 0x0005e20000000800 */
[----:B-1----:R-:W1:Y:S01]  /*13dc0*/  LDSM.16.MT88.4 R88, [R211+0x2100] ;  /* 0x00210000d358783b */ /* 0x002e620000004200 */
[----:B-----5:R-:W-:Y:S01]  /*13dd0*/  F2FP.PACK_AB R160, R99, R100 ;  /* 0x0000006463a0723e */ /* 0x020fe200000000ff */
[----:B--2---:R-:W-:Y:S07]  /*13de0*/  FFMA.FTZ R84, R175, c[0x0][0x2d0], -R98 ;  /* 0x0000b400af547a23 */ /* 0x004fee0000010862 */
[----:B------:R-:W2:Y:S10]  /*13df0*/  MUFU.EX2 R85, R84 ;  /* 0x0000005400557308 */ /* 0x000eb40000000800 */
[----:B------:R-:W-:Y:S10]  /*13e00*/  MUFU.EX2 R84, R74 ;  /* 0x0000004a00547308 */ /* 0x000ff40000000800 */
[----:B------:R4:W5:Y:S01]  /*13e10*/  MUFU.EX2 R74, R2 ;  /* 0x00000002004a7308 */ /* 0x0009620000000800 */
[----:B--2---:R-:W-:Y:S01]  /*13e20*/  F2FP.PACK_AB R162, R85, R86 ;  /* 0x0000005655a2723e */ /* 0x004fe200000000ff */
[-C--:B-1----:R-:W-:Y:S08]  /*13e30*/  HMMA.16816.F32 R52, R76, R88.reuse, R52 ;  /* 0x000000584c34723c */ /* 0x082ff00000001834 */
[C---:B------:R-:W-:Y:S08]  /*13e40*/  HMMA.16816.F32 R56, R80.reuse, R88, R56 ;  /* 0x000000585038723c */ /* 0x040ff00000001838 */
[-C--:B------:R-:W-:Y:S01]  /*13e50*/  HMMA.16816.F32 R60, R80, R90.reuse, R60 ;  /* 0x0000005a503c723c */ /* 0x080fe2000000183c */
[----:B----4-:R-:W2:Y:S03]  /*13e60*/  LDL.LU R2, [R1+0x20] ;  /* 0x0000200001027983 */ /* 0x010ea60000300800 */
[----:B-----5:R-:W-:Y:S04]  /*13e70*/  F2FP.PACK_AB R163, R74, R84 ;  /* 0x000000544aa3723e */ /* 0x020fe800000000ff */
[----:B------:R-:W-:Y:S04]  /*13e80*/  HMMA.16816.F32 R64, R76, R90, R64 ;  /* 0x0000005a4c40723c */ /* 0x000fe80000001840 */
[----:B---3--:R-:W-:Y:S01]  /*13e90*/  FFMA.FTZ R68, R68, R87, R125 ;  /* 0x0000005744447223 */ /* 0x008fe2000001007d */
[----:B------:R-:W-:Y:S03]  /*13ea0*/  MOV R125, R104 ;  /* 0x00000068007d7202 */ /* 0x000fe60000000f00 */
[-C--:B------:R-:W-:Y:S07]  /*13eb0*/  HMMA.16816.F32 R104, R164, R116.reuse, R4 ;  /* 0x00000074a468723c */ /* 0x080fee0000001804 */
[----:B------:R-:W-:Y:S01]  /*13ec0*/  FADD.FTZ R4, R249, R69 ;  /* 0x00000045f9047221 */ /* 0x000fe20000010000 */
[C---:B------:R-:W-:Y:S04]  /*13ed0*/  HMMA.16816.F32 R108, R160.reuse, R116, R8 ;  /* 0x00000074a06c723c */ /* 0x040fe80000001808 */
[----:B------:R-:W-:Y:S03]  /*13ee0*/  FADD.FTZ R4, R120, R4 ;  /* 0x0000000478047221 */ /* 0x000fe60000010000 */
[----:B------:R-:W-:Y:S01]  /*13ef0*/  FADD.FTZ R8, R234, R73 ;  /* 0x00000049ea087221 */ /* 0x000fe20000010000 */
[-C--:B------:R-:W-:Y:S01]  /*13f00*/  HMMA.16816.F32 R112, R160, R118.reuse, R12 ;  /* 0x00000076a070723c */ /* 0x080fe2000000180c */
[----:B------:R-:W3:Y:S03]  /*13f10*/  LDL R13, [R1+0x30] ;  /* 0x00003000010d7983 */ /* 0x000ee60000100800 */
        /* <DEDUP_REMOVED lines=8> */
[----:B------:R-:W-:Y:S04]  /*13fa0*/  FADD.FTZ R4, R241, R8 ;  /* 0x00000008f1047221 */ /* 0x000fe80000010000 */
[----:B------:R-:W-:Y:S02]  /*13fb0*/  FADD.FTZ R11, R235, R4 ;  /* 0x00000004eb0b7221 */ /* 0x000fe40000010000 */
[----:B--2---:R-:W-:Y:S01]  /*13fc0*/  FFMA.FTZ R0, R0, R2, R237 ;  /* 0x0000000200007223 */ /* 0x004fe200000100ed */
[----:B------:R-:W-:Y:S01]  /*13fd0*/  MOV R237, R149 ;  /* 0x0000009500ed7202 */ /* 0x000fe20000000f00 */
[----:B------:R-:W-:Y:S01]  /*13fe0*/  FADD.FTZ R2, R123, R68 ;  /* 0x000000447b027221 */ /* 0x000fe20000010000 */
[----:B------:R-:W1:Y:S01]  /*13ff0*/  LDSM.16.MT88.4 R148, [R210+0x2900] ;  /* 0x00290000d294783b */ /* 0x000e620000004200 */
[----:B------:R-:W-:Y:S02]  /*14000*/  FADD.FTZ R0, R122, R0 ;  /* 0x000000007a007221 */ /* 0x000fe40000010000 */
[----:B------:R-:W-:Y:S01]  /*14010*/  FADD.FTZ R2, R247, R2 ;  /* 0x00000002f7027221 */ /* 0x000fe20000010000 */
[-C--:B------:R-:W-:Y:S03]  /*14020*/  HMMA.16816.F32 R120, R164, R132.reuse, R20 ;  /* 0x00000084a478723c */ /* 0x080fe60000001814 */
[----:B------:R-:W-:Y:S02]  /*14030*/  FADD.FTZ R0, R245, R0 ;  /* 0x00000000f5007221 */ /* 0x000fe40000010000 */
[----:B------:R-:W-:Y:S02]  /*14040*/  FADD.FTZ R2, R126, R2 ;  /* 0x000000027e027221 */ /* 0x000fe40000010000 */
[----:B------:R-:W-:Y:S02]  /*14050*/  FADD.FTZ R0, R125, R0 ;  /* 0x000000007d007221 */ /* 0x000fe40000010000 */
[----:B------:R-:W-:Y:S01]  /*14060*/  FADD.FTZ R2, R246, R2 ;  /* 0x00000002f6027221 */ /* 0x000fe20000010000 */
[C---:B------:R-:W-:Y:S04]  /*14070*/  HMMA.16816.F32 R124, R160.reuse, R132, R24 ;  /* 0x00000084a07c723c */ /* 0x040fe80000001818 */
[----:B------:R-:W-:Y:S02]  /*14080*/  FADD.FTZ R0, R243, R0 ;  /* 0x00000000f3007221 */ /* 0x000fe40000010000 */
[----:B------:R-:W-:Y:S02]  /*14090*/  FADD.FTZ R6, R129, R2 ;  /* 0x0000000281067221 */ /* 0x000fe40000010000 */
[----:B------:R-:W-:Y:S02]  /*140a0*/  FADD.FTZ R5, R128, R0 ;  /* 0x0000000080057221 */ /* 0x000fe40000010000 */
[-C--:B------:R-:W-:Y:S03]  /*140b0*/  HMMA.16816.F32 R128, R160, R134.reuse, R28 ;  /* 0x00000086a080723c */ /* 0x080fe6000000181c */
[----:B------:R-:W-:Y:S02]  /*140c0*/  FADD.FTZ R2, R240, R7 ;  /* 0x00000007f0027221 */ /* 0x000fe40000010000 */
[----:B------:R-:W-:Y:S02]  /*140d0*/  FADD.FTZ R0, R239, R6 ;  /* 0x00000006ef007221 */ /* 0x000fe40000010000 */
[----:B------:R-:W-:Y:S01]  /*140e0*/  FADD.FTZ R8, R237, R5 ;  /* 0x00000005ed087221 */ /* 0x000fe20000010000 */
[C---:B------:R-:W-:Y:S01]  /*140f0*/  HMMA.16816.F32 R132, R164.reuse, R134, R32 ;  /* 0x00000086a484723c */ /* 0x040fe20000001820 */
[----:B------:R-:W2:Y:S03]  /*14100*/  LDSM.16.MT88.4 R4, [R211+0x2900] ;  /* 0x00290000d304783b */ /* 0x000ea60000004200 */
        /* <DEDUP_REMOVED lines=9> */
[-C--:B-1----:R-:W-:Y:S03]  /*141a0*/  HMMA.16816.F32 R136, R164, R148.reuse, R36 ;  /* 0x00000094a488723c */ /* 0x082fe60000001824 */
        /* <DEDUP_REMOVED lines=36> */
[----:B------:R-:W-:Y:S03]  /*143f0*/  FADD.FTZ R10, R158, R8 ;  /* 0x000000089e0a7221 */ /* 0x000fe60000010000 */
        /* <DEDUP_REMOVED lines=14> */
[----:B------:R-:W-:Y:S01]  /*144e0*/  FADD.FTZ R0, R100, R5 ;  /* 0x0000000564007221 */ /* 0x000fe20000010000 */
[----:B------:R-:W-:Y:S01]  /*144f0*/  MOV R100, R71 ;  /* 0x0000004700647202 */ /* 0x000fe20000000f00 */
[----:B------:R-:W-:Y:S02]  /*14500*/  FADD.FTZ R5, R171, R4 ;  /* 0x00000004ab057221 */ /* 0x000fe40000010000 */
[----:B------:R-:W-:Y:S02]  /*14510*/  FADD.FTZ R4, R169, R2 ;  /* 0x00000002a9047221 */ /* 0x000fe40000010000 */
[----:B------:R-:W-:Y:S02]  /*14520*/  FADD.FTZ R5, R168, R5 ;  /* 0x00000005a8057221 */ /* 0x000fe40000010000 */
[----:B------:R-:W-:Y:S02]  /*14530*/  FADD.FTZ R2, R99, R0 ;  /* 0x0000000063027221 */ /* 0x000fe40000010000 */
[----:B------:R-:W-:Y:S01]  /*14540*/  FADD.FTZ R4, R102, R4 ;  /* 0x0000000466047221 */ /* 0x000fe20000010000 */
[----:B------:R-:W-:Y:S01]  /*14550*/  MOV R102, R3 ;  /* 0x0000000300667202 */ /* 0x000fe20000000f00 */
[----:B------:R-:W-:Y:S01]  /*14560*/  FADD.FTZ R5, R103, R5 ;  /* 0x0000000567057221 */ /* 0x000fe20000010000 */
[C---:B---3--:R-:W-:Y:S01]  /*14570*/  ISETP.GT.AND P0, PT, R227.reuse, R13, PT ;  /* 0x0000000de300720c */ /* 0x048fe20003f04270 */
[----:B------:R-:W-:Y:S01]  /*14580*/  FADD.FTZ R8, R96, R8 ;  /* 0x0000000860087221 */ /* 0x000fe20000010000 */
[----:B------:R-:W-:Y:S01]  /*14590*/  IADD3 R227, R227, -0x1, RZ ;  /* 0xffffffffe3e37810 */ /* 0x000fe20007ffe0ff */
[----:B------:R-:W-:Y:S01]  /*145a0*/  FADD.FTZ R4, R101, R4 ;  /* 0x0000000465047221 */ /* 0x000fe20000010000 */
[----:B------:R-:W-:Y:S01]  /*145b0*/  STL [R1+0x14], R5 ;  /* 0x0000140501007387 */ /* 0x000fe20000100800 */
[----:B------:R-:W-:Y:S01]  /*145c0*/  FADD.FTZ R2, R86, R2 ;  /* 0x0000000256027221 */ /* 0x000fe20000010000 */
[----:B------:R-:W-:Y:S01]  /*145d0*/  MOV R101, R70 ;  /* 0x0000004600657202 */ /* 0x000fe20000000f00 */
[----:B------:R-:W-:Y:S01]  /*145e0*/  FADD.FTZ R0, R97, R8 ;  /* 0x0000000861007221 */ /* 0x000fe20000010000 */
[----:B------:R-:W-:Y:S01]  /*145f0*/  STL [R1+0x18], R4 ;  /* 0x0000180401007387 */ /* 0x000fe20000100800 */
[----:B------:R-:W-:Y:S02]  /*14600*/  FADD.FTZ R2, R85, R2 ;  /* 0x0000000255027221 */ /* 0x000fe40000010000 */
[----:B------:R-:W-:Y:S03]  /*14610*/  FADD.FTZ R0, R84, R0 ;  /* 0x0000000054007221 */ /* 0x000fe60000010000 */
[----:B------:R1:W-:Y:S01]  /*14620*/  STL [R1+0x1c], R2 ;  /* 0x00001c0201007387 */ /* 0x0003e20000100800 */
[----:B------:R-:W-:Y:S05]  /*14630*/  FADD.FTZ R0, R74, R0 ;  /* 0x000000004a007221 */ /* 0x000fea0000010000 */
[----:B------:R2:W-:Y:S01]  /*14640*/  STL [R1+0x20], R0 ;  /* 0x0000200001007387 */ /* 0x0005e20000100800 */
[----:B-1----:R-:W-:Y:S01]  /*14650*/  MOV R2, R72 ;  /* 0x0000004800027202 */ /* 0x002fe20000000f00 */
[----:B------:R-:W-:-:S05]  /*14660*/  @P0 BRA `(.L_x_545) ;  /* 0xffffb5e000000947 */ /* 0x000fca000383ffff */
.L_x_542:
[----:B--2---:R-:W2:Y:S02]  /*14670*/  LDL R0, [R1+0x28] ;  /* 0x0000280001007983 */ /* 0x004ea40000100800 */
[----:B--2---:R-:W-:-:S13]  /*14680*/  ISETP.GE.AND P0, PT, R227, R0, PT ;  /* 0x00000000e300720c */ /* 0x004fda0003f06270 */
[----:B------:R-:W-:Y:S05]  /*14690*/  @!P0 BRA `(.L_x_546) ;  /* 0x00006ba000008947 */ /* 0x000fea0003800000 */
[----:B------:R-:W-:Y:S01]  /*146a0*/  IMAD.MOV.U32 R101, RZ, RZ, R71 ;  /* 0x000000ffff657224 */ /* 0x000fe200078e0047 */
[----:B------:R-:W-:Y:S01]  /*146b0*/  MOV R103, R3 ;  /* 0x0000000300677202 */ /* 0x000fe20000000f00 */
[----:B------:R-:W-:Y:S01]  /*146c0*/  IMAD.MOV.U32 R100, RZ, RZ, R72 ;  /* 0x000000ffff647224 */ /* 0x000fe200078e0048 */
[----:B------:R-:W-:Y:S02]  /*146d0*/  MOV R102, R70 ;  /* 0x0000004600667202 */ /* 0x000fe40000000f00 */
.L_x_564:
[----:B------:R-:W-:Y:S04]  /*146e0*/  DEPBAR.LE SB0, 0x0 ;  /* 0x000080000000791a */ /* 0x000fe80000000000 */
[----:B------:R-:W-:Y:S01]  /*146f0*/  BAR.SYNC.DEFER_BLOCKING 0x0 ;  /* 0x0000000000007b1d */ /* 0x000fe20000010000 */
[C---:B--2---:R-:W-:Y:S01]  /*14700*/  IMAD.WIDE.U32 R2, R233.reuse, c[0x0][0x208], RZ ;  /* 0x00008200e9027a25 */ /* 0x044fe200078e00ff */
[----:B------:R-:W-:Y:S05]  /*14710*/  SHF.R.S32.HI R0, RZ, 0x1f, R233 ;  /* 0x0000001fff007819 */ /* 0x000fea00000114e9 */
[----:B------:R-:W-:Y:S04]  /*14720*/  IMAD R0, R0, c[0x0][0x208], RZ ;  /* 0x0000820000007a24 */ /* 0x000fe800078e02ff */
[----:B------:R-:W-:Y:S05]  /*14730*/  IMAD R0, R233, c[0x0][0x20c], R0 ;  /* 0x00008300e9007a24 */ /* 0x000fea00078e0200 */
[----:B------:R-:W-:Y:S02]  /*14740*/  IADD3 R3, R3, R0, RZ ;  /* 0x0000000003037210 */ /* 0x000fe40007ffe0ff */
[----:B------:R-:W-:Y:S03]  /*14750*/  SHF.R.S32.HI R0, RZ, 0x1f, R228 ;  /* 0x0000001fff007819 */ /* 0x000fe600000114e4 */
[----:B------:R-:W-:Y:S01]  /*14760*/  IMAD.WIDE.U32 R2, R228, c[0x0][0x218], R2 ;  /* 0x00008600e4027a25 */ /* 0x000fe200078e0002 */
[----:B-----5:R-:W-:Y:S03]  /*14770*/  LDSM.16.M88.4 R96, [R215+0x6100] ;  /* 0x00610000d760783b */ /* 0x020fe60000000200 */
[----:B------:R-:W-:Y:S05]  /*14780*/  IMAD R0, R0, c[0x0][0x218], RZ ;  /* 0x0000860000007a24 */ /* 0x000fea00078e02ff */
[----:B------:R-:W2:Y:S08]  /*14790*/  LDSM.16.M88.4 R16, [R208+0x3100] ;  /* 0x00310000d010783b */ /* 0x000eb00000000200 */
[----:B------:R-:W3:Y:S08]  /*147a0*/  LDSM.16.M88.4 R92, [R215+0x8100] ;  /* 0x00810000d75c783b */ /* 0x000ef00000000200 */
[----:B------:R-:W4:Y:S04]  /*147b0*/  LDL R197, [R1+0xc] ;  /* 0x00000c0001c57983 */ /* 0x000f280000100800 */
[----:B------:R-:W1:Y:S08]  /*147c0*/  LDSM.16.M88.4 R32, [R208+0x3900] ;  /* 0x00390000d020783b */ /* 0x000e700000000200 */
[----:B------:R-:W1:Y:S08]  /*147d0*/  LDSM.16.M88.4 R48, [R208+0x4100] ;  /* 0x00410000d030783b */ /* 0x000e700000000200 */
[----:B------:R-:W1:Y:S08]  /*147e0*/  LDSM.16.M88.4 R64, [R208+0x4900] ;  /* 0x00490000d040783b */ /* 0x000e700000000200 */
[----:B------:R-:W1:Y:S08]  /*147f0*/  LDSM.16.M88.4 R80, [R208+0x5100] ;  /* 0x00510000d050783b */ /* 0x000e700000000200 */
[----:B------:R-:W1:Y:S08]  /*14800*/  LDSM.16.M88.4 R168, [R208+0x5900] ;  /* 0x00590000d0a8783b */ /* 0x000e700000000200 */
[----:B------:R-:W-:Y:S08]  /*14810*/  LDSM.16.M88.4 R172, [R218+0x6100] ;  /* 0x00610000daac783b */ /* 0x000ff00000000200 */
[----:B------:R-:W1:Y:S08]  /*14820*/  LDSM.16.M88.4 R176, [R219] ;  /* 0x00000000dbb0783b */ /* 0x000e700000000200 */
[----:B------:R-:W1:Y:S08]  /*14830*/  LDSM.16.M88.4 R180, [R218+0x8100] ;  /* 0x00810000dab4783b */ /* 0x000e700000000200 */
[----:B------:R-:W1:Y:S02]  /*14840*/  LDSM.16.M88.4 R184, [R224] ;  /* 0x00000000e0b8783b */ /* 0x000e640000000200 */
[-C--:B-12---:R-:W-:Y:S08]  /*14850*/  HMMA.16816.F32 R4, R96, R16.reuse, RZ ;  /* 0x000000106004723c */ /* 0x086ff000000018ff */
[C---:B---3--:R-:W-:Y:S08]  /*14860*/  HMMA.16816.F32 R8, R92.reuse, R16, RZ ;  /* 0x000000105c08723c */ /* 0x048ff000000018ff */
        /* <DEDUP_REMOVED lines=22> */
[----:B------:R-:W1:Y:S07]  /*149d0*/  LDSM.16.M88.4 R168, [R223] ;  /* 0x00000000dfa8783b */ /* 0x000e6e0000000200 */
[-C--:B------:R-:W-:Y:S08]  /*149e0*/  HMMA.16816.F32 R4, R172, R176.reuse, R4 ;  /* 0x000000b0ac04723c */ /* 0x080ff00000001804 */
[C---:B------:R-:W-:Y:S08]  /*149f0*/  HMMA.16816.F32 R8, R180.reuse, R176, R8 ;  /* 0x000000b0b408723c */ /* 0x040ff00000001808 */
[-C--:B------:R-:W-:Y:S08]  /*14a00*/  HMMA.16816.F32 R12, R180, R178.reuse, R12 ;  /* 0x000000b2b40c723c */ /* 0x080ff0000000180c */
[C---:B------:R-:W-:Y:S01]  /*14a10*/  HMMA.16816.F32 R16, R172.reuse, R178, R16 ;  /* 0x000000b2ac10723c */ /* 0x040fe20000001810 */
[----:B------:R-:W2:Y:S07]  /*14a20*/  LDSM.16.M88.4 R176, [R222] ;  /* 0x00000000deb0783b */ /* 0x000eae0000000200 */
[-C--:B------:R-:W-:Y:S08]  /*14a30*/  HMMA.16816.F32 R20, R172, R184.reuse, R20 ;  /* 0x000000b8ac14723c */ /* 0x080ff00000001814 */
[C---:B------:R-:W-:Y:S07]  /*14a40*/  HMMA.16816.F32 R24, R180.reuse, R184, R24 ;  /* 0x000000b8b418723c */ /* 0x040fee0000001818 */
[----:B------:R-:W-:Y:S01]  /*14a50*/  IMAD R184, R228, c[0x0][0x21c], R0 ;  /* 0x00008700e4b87a24 */ /* 0x000fe200078e0200 */
[-C--:B------:R-:W-:Y:S04]  /*14a60*/  HMMA.16816.F32 R28, R180, R186.reuse, R28 ;  /* 0x000000bab41c723c */ /* 0x080fe8000000181c */
[----:B------:R-:W-:Y:S04]  /*14a70*/  IADD3 R0, P0, R2, UR20, RZ ;  /* 0x0000001402007c10 */ /* 0x000fe8000ff1e0ff */
[C---:B------:R-:W-:Y:S04]  /*14a80*/  HMMA.16816.F32 R32, R172.reuse, R186, R32 ;  /* 0x000000baac20723c */ /* 0x040fe80000001820 */
[----:B------:R-:W-:Y:S02]  /*14a90*/  IADD3.X R3, R3, UR12, R184, P0, !PT ;  /* 0x0000000c03037c10 */ /* 0x000fe400087fe4b8 */
[C---:B------:R-:W-:Y:S02]  /*14aa0*/  LEA R2, P0, R0.reuse, c[0x0][0x1f8], 0x1 ;  /* 0x00007e0000027a11 */ /* 0x040fe400078008ff */
[-C--:B-1----:R-:W-:Y:S03]  /*14ab0*/  HMMA.16816.F32 R36, R172, R168.reuse, R36 ;  /* 0x000000a8ac24723c */ /* 0x082fe60000001824 */
[----:B------:R-:W-:Y:S01]  /*14ac0*/  SHFL.IDX PT, R193, R2, 0x4, 0x181f ;  /* 0x00981f0002c17f89 */ /* 0x000fe200000e0000 */
[----:B------:R-:W-:Y:S04]  /*14ad0*/  LEA.HI.X R0, R0, c[0x0][0x1fc], R3, 0x1, P0 ;  /* 0x00007f0000007a11 */ /* 0x000fe800000f0c03 */
[C---:B------:R-:W-:Y:S03]  /*14ae0*/  HMMA.16816.F32 R40, R180.reuse, R168, R40 ;  /* 0x000000a8b428723c */ /* 0x040fe60000001828 */
[----:B------:R-:W-:Y:S05]  /*14af0*/  SHFL.IDX PT, R194, R2, 0x5, 0x181f ;  /* 0x00b81f0002c27f89 */ /* 0x000fea00000e0000 */
[-C--:B------:R-:W-:Y:S03]  /*14b00*/  HMMA.16816.F32 R44, R180, R170.reuse, R44 ;  /* 0x000000aab42c723c */ /* 0x080fe6000000182c */
[----:B------:R-:W-:Y:S05]  /*14b10*/  SHFL.IDX PT, R185, R0, RZ, 0x181f ;  /* 0x00181fff00b97589 */ /* 0x000fea00000e0000 */
[C---:B------:R-:W-:Y:S03]  /*14b20*/  HMMA.16816.F32 R48, R172.reuse, R170, R48 ;  /* 0x000000aaac30723c */ /* 0x040fe60000001830 */
[----:B------:R-:W1:Y:S05]  /*14b30*/  LDSM.16.M88.4 R168, [R221] ;  /* 0x00000000dda8783b */ /* 0x000e6a0000000200 */
[-C--:B--2---:R-:W-:Y:S03]  /*14b40*/  HMMA.16816.F32 R52, R172, R176.reuse, R52 ;  /* 0x000000b0ac34723c */ /* 0x084fe60000001834 */
[----:B------:R-:W-:Y:S05]  /*14b50*/  SHFL.IDX PT, R184, R0, 0x1, 0x181f ;  /* 0x00381f0000b87f89 */ /* 0x000fea00000e0000 */
[C---:B------:R-:W-:Y:S03]  /*14b60*/  HMMA.16816.F32 R56, R180.reuse, R176, R56 ;  /* 0x000000b0b438723c */ /* 0x040fe60000001838 */
[----:B------:R-:W-:Y:S05]  /*14b70*/  SHFL.IDX PT, R192, R0, 0x2, 0x181f ;  /* 0x00581f0000c07f89 */ /* 0x000fea00000e0000 */
[-C--:B------:R-:W-:Y:S03]  /*14b80*/  HMMA.16816.F32 R60, R180, R178.reuse, R60 ;  /* 0x000000b2b43c723c */ /* 0x080fe6000000183c */
[----:B------:R-:W-:Y:S05]  /*14b90*/  SHFL.IDX PT, R196, R0, 0x3, 0x181f ;  /* 0x00781f0000c47f89 */ /* 0x000fea00000e0000 */
[C---:B------:R-:W-:Y:S03]  /*14ba0*/  HMMA.16816.F32 R64, R172.reuse, R178, R64 ;  /* 0x000000b2ac40723c */ /* 0x040fe60000001840 */
[----:B------:R-:W-:Y:S05]  /*14bb0*/  SHFL.IDX PT, R195, R0, 0x4, 0x181f ;  /* 0x00981f0000c37f89 */ /* 0x000fea00000e0000 */
[-C--:B-1----:R-:W-:Y:S03]  /*14bc0*/  HMMA.16816.F32 R68, R172, R168.reuse, R68 ;  /* 0x000000a8ac44723c */ /* 0x082fe60000001844 */
[----:B------:R-:W-:Y:S05]  /*14bd0*/  SHFL.IDX PT, R3, R2, RZ, 0x181f ;  /* 0x00181fff02037589 */ /* 0x000fea00000e0000 */
[C---:B------:R-:W-:Y:S03]  /*14be0*/  HMMA.16816.F32 R72, R180.reuse, R168, R72 ;  /* 0x000000a8b448723c */ /* 0x040fe60000001848 */
[----:B------:R-:W1:Y:S05]  /*14bf0*/  SHFL.IDX PT, R190, R2, 0x1, 0x181f ;  /* 0x00381f0002be7f89 */ /* 0x000e6a00000e0000 */
[-C--:B------:R-:W-:Y:S03]  /*14c00*/  HMMA.16816.F32 R76, R180, R170.reuse, R76 ;  /* 0x000000aab44c723c */ /* 0x080fe6000000184c */
[----:B------:R-:W2:Y:S05]  /*14c10*/  SHFL.IDX PT, R188, R2, 0x2, 0x181f ;  /* 0x00581f0002bc7f89 */ /* 0x000eaa00000e0000 */
[C---:B------:R-:W-:Y:S03]  /*14c20*/  HMMA.16816.F32 R80, R172.reuse, R170, R80 ;  /* 0x000000aaac50723c */ /* 0x040fe60000001850 */
[----:B------:R3:W-:Y:S01]  /*14c30*/  SHFL.IDX PT, R189, R2, 0x3, 0x181f ;  /* 0x00781f0002bd7f89 */ /* 0x0007e200000e0000 */
[-C--:B-1----:R-:W-:Y:S07]  /*14c40*/  IADD3 R190, P0, R190, R226.reuse, RZ ;  /* 0x000000e2bebe7210 */ /* 0x082fee0007f1e0ff */
[----:B------:R-:W-:Y:S01]  /*14c50*/  SHFL.IDX PT, R0, R0, 0x5, 0x181f ;  /* 0x00b81f0000007f89 */ /* 0x000fe200000e0000 */
[-C--:B------:R-:W-:Y:S02]  /*14c60*/  IADD3.X R191, R184, R225.reuse, RZ, P0, !PT ;  /* 0x000000e1b8bf7210 */ /* 0x080fe400007fe4ff */
[-C--:B--2---:R-:W-:Y:S02]  /*14c70*/  IADD3 R188, P0, R188, R226.reuse, RZ ;  /* 0x000000e2bcbc7210 */ /* 0x084fe40007f1e0ff */
[-C--:B---3--:R-:W-:Y:S04]  /*14c80*/  IADD3 R2, P1, R3, R226.reuse, RZ ;  /* 0x000000e203027210 */ /* 0x088fe80007f3e0ff */
[-C--:B------:R-:W-:Y:S02]  /*14c90*/  IADD3.X R3, R185, R225.reuse, RZ, P1, !PT ;  /* 0x000000e1b9037210 */ /* 0x080fe40000ffe4ff */
[----:B------:R-:W1:Y:S01]  /*14ca0*/  LDSM.16.M88.4 R184, [R220] ;  /* 0x00000000dcb8783b */ /* 0x000e620000000200 */
[-C--:B------:R-:W-:Y:S04]  /*14cb0*/  IADD3 R176, P1, R193, R226.reuse, RZ ;  /* 0x000000e2c1b07210 */ /* 0x080fe80007f3e0ff */
[-C--:B------:R-:W-:Y:S03]  /*14cc0*/  IADD3.X R177, R195, R225.reuse, RZ, P1, !PT ;  /* 0x000000e1c3b17210 */ /* 0x080fe60000ffe4ff */
[----:B------:R-:W-:Y:S01]  /*14cd0*/  @!PT LDS RZ, [RZ] ;  /* 0x00000000fffff984 */ /* 0x000fe20000000800 */
[----:B------:R-:W-:Y:S01]  /*14ce0*/  @!PT LDS RZ, [RZ] ;  /* 0x00000000fffff984 */ /* 0x000fe20000000800 */
[----:B------:R-:W-:Y:S01]  /*14cf0*/  @!PT LDS RZ, [RZ] ;  /* 0x00000000fffff984 */ /* 0x000fe20000000800 */
[----:B----4-:R2:W-:Y:S08]  /*14d00*/  LDGSTS.E.BYPASS.LTC128B.128 [R197], [R2.64], !P4 ;  /* 0x0000000002c57fae */ /* 0x0105f0000e101d50 */
[----:B------:R3:W-:Y:S01]  /*14d10*/  LDGSTS.E.BYPASS.LTC128B.128 [R197+0x800], [R190.64], !P4 ;  /* 0x00800000bec57fae */ /* 0x0007e2000e101d50 */
[-C--:B-1----:R-:W-:Y:S03]  /*14d20*/  HMMA.16816.F32 R84, R172, R184.reuse, R84 ;  /* 0x000000b8ac54723c */ /* 0x082fe60000001854 */
[-C--:B---3--:R-:W-:Y:S02]  /*14d30*/  IADD3 R190, P2, R189, R226.reuse, RZ ;  /* 0x000000e2bdbe7210 */ /* 0x088fe40007f5e0ff */
[-C--:B------:R-:W-:Y:S02]  /*14d40*/  IADD3.X R189, R192, R225.reuse, RZ, P0, !PT ;  /* 0x000000e1c0bd7210 */ /* 0x080fe400007fe4ff */
[-C--:B------:R-:W-:Y:S01]  /*14d50*/  IADD3.X R191, R196, R225.reuse, RZ, P2, !PT ;  /* 0x000000e1c4bf7210 */ /* 0x080fe200017fe4ff */
[C---:B------:R-:W-:Y:S02]  /*14d60*/  HMMA.16816.F32 R88, R180.reuse, R184, R88 ;  /* 0x000000b8b458723c */ /* 0x040fe40000001858 */
[----:B------:R1:W-:Y:S02]  /*14d70*/  LDGSTS.E.BYPASS.LTC128B.128 [R197+0x1000], [R188.64], !P4 ;  /* 0x01000000bcc57fae */ /* 0x0003e4000e101d50 */
[----:B--2---:R-:W-:Y:S04]  /*14d80*/  IADD3 R2, P0, R194, R226, RZ ;  /* 0x000000e2c2027210 */ /* 0x004fe80007f1e0ff */
[----:B------:R-:W-:Y:S01]  /*14d90*/  IADD3.X R3, R0, R225, RZ, P0, !PT ;  /* 0x000000e100037210 */ /* 0x000fe200007fe4ff */
[-C--:B------:R-:W-:Y:S01]  /*14da0*/  HMMA.16816.F32 R92, R180, R186.reuse, R92 ;  /* 0x000000bab45c723c */ /* 0x080fe2000000185c */
[----:B------:R1:W-:Y:S07]  /*14db0*/  LDGSTS.E.BYPASS.LTC128B.128 [R197+0x1800], [R190.64], !P4 ;  /* 0x01800000bec57fae */ /* 0x0003ee000e101d50 */
[----:B------:R-:W-:Y:S01]  /*14dc0*/  HMMA.16816.F32 R96, R172, R186, R96 ;  /* 0x000000baac60723c */ /* 0x000fe20000001860 */
[----:B------:R2:W-:Y:S08]  /*14dd0*/  LDGSTS.E.BYPASS.LTC128B.128 [R197+0x2000], [R176.64], !P4 ;  /* 0x02000000b0c57fae */ /* 0x0005f0000e101d50 */
[----:B------:R3:W-:Y:S08]  /*14de0*/  LDGSTS.E.BYPASS.LTC128B.128 [R197+0x2800], [R2.64], !P4 ;  /* 0x0280000002c57fae */ /* 0x0007f0000e101d50 */
[----:B------:R-:W-:Y:S08]  /*14df0*/  LDSM.16.M88.4 R192, [R216+0x8100] ;  /* 0x00810000d8c0783b */ /* 0x000ff00000000200 */
[----:B------:R-:W0:Y:S08]  /*14e00*/  LDGDEPBAR ;  /* 0x00000000000079af */ /* 0x000e300000000000 */
[----:B--2---:R-:W-:Y:S08]  /*14e10*/  LDSM.16.M88.4 R176, [R216+0x6100] ;  /* 0x00610000d8b0783b */ /* 0x004ff00000000200 */
[----:B-1----:R-:W1:Y:S08]  /*14e20*/  LDSM.16.M88.4 R188, [R214+0x3100] ;  /* 0x00310000d6bc783b */ /* 0x002e700000000200 */
[----:B---3--:R-:W2:Y:S08]  /*14e30*/  LDSM.16.M88.4 R196, [R214+0x3900] ;  /* 0x00390000d6c4783b */ /* 0x008eb00000000200 */
[----:B------:R-:W3:Y:S08]  /*14e40*/  LDSM.16.M88.4 R200, [R214+0x4100] ;  /* 0x00410000d6c8783b */ /* 0x000ef00000000200 */
[----:B------:R-:W4:Y:S08]  /*14e50*/  LDSM.16.M88.4 R168, [R214+0x4900] ;  /* 0x00490000d6a8783b */ /* 0x000f300000000200 */
[----:B------:R-:W2:Y:S08]  /*14e60*/  LDSM.16.M88.4 R180, [R214+0x5100] ;  /* 0x00510000d6b4783b */ /* 0x000eb00000000200 */
[----:B------:R-:W3:Y:S01]  /*14e70*/  LDSM.16.M88.4 R204, [R214+0x5900] ;  /* 0x00590000d6cc783b */ /* 0x000ee20000000200 */
[-C--:B-1----:R-:W-:Y:S07]  /*14e80*/  HMMA.16816.F32 R4, R176, R188.reuse, R4 ;  /* 0x000000bcb004723c */ /* 0x082fee0000001804 */
[----:B------:R-:W-:Y:S01]  /*14e90*/  LDSM.16.M88.4 R172, [R217+0x6100] ;  /* 0x00610000d9ac783b */ /* 0x000fe20000000200 */
[C---:B------:R-:W-:Y:S07]  /*14ea0*/  HMMA.16816.F32 R8, R192.reuse, R188, R8 ;  /* 0x000000bcc008723c */ /* 0x040fee0000001808 */
[----:B------:R-:W1:Y:S01]  /*14eb0*/  LDSM.16.M88.4 R184, [R213] ;  /* 0x00000000d5b8783b */ /* 0x000e620000000200 */
[-C--:B------:R-:W-:Y:S08]  /*14ec0*/  HMMA.16816.F32 R12, R192, R190.reuse, R12 ;  /* 0x000000bec00c723c */ /* 0x080ff0000000180c */
[C---:B------:R-:W-:Y:S01]  /*14ed0*/  HMMA.16816.F32 R16, R176.reuse, R190, R16 ;  /* 0x000000beb010723c */ /* 0x040fe20000001810 */
[----:B------:R-:W1:Y:S07]  /*14ee0*/  LDSM.16.M88.4 R188, [R217+0x8100] ;  /* 0x00810000d9bc783b */ /* 0x000e6e0000000200 */
[-C--:B--2---:R-:W-:Y:S08]  /*14ef0*/  HMMA.16816.F32 R20, R176, R196.reuse, R20 ;  /* 0x000000c4b014723c */ /* 0x084ff00000001814 */
[C---:B------:R-:W-:Y:S08]  /*14f00*/  HMMA.16816.F32 R24, R192.reuse, R196, R24 ;  /* 0x000000c4c018723c */ /* 0x040ff00000001818 */
[-C--:B------:R-:W-:Y:S08]  /*14f10*/  HMMA.16816.F32 R28, R192, R198.reuse, R28 ;  /* 0x000000c6c01c723c */ /* 0x080ff0000000181c */
[C---:B------:R-:W-:Y:S08]  /*14f20*/  HMMA.16816.F32 R32, R176.reuse, R198, R32 ;  /* 0x000000c6b020723c */ /* 0x040ff00000001820 */
        /* <DEDUP_REMOVED lines=17> */
[C---:B------:R-:W-:Y:S08]  /*15040*/  HMMA.16816.F32 R8, R188.reuse, R184, R8 ;  /* 0x000000b8bc08723c */ /* 0x040ff00000001808 */
        /* <DEDUP_REMOVED lines=27> */
[----:B------:R-:W4:Y:S01]  /*15200*/  MUFU.TANH R241, R12 ;  /* 0x0000000c00f17308 */ /* 0x000f220000002400 */
[----:B--2---:R-:W-:Y:S09]  /*15210*/  STL [R1+0x4], R2 ;  /* 0x0000040201007387 */ /* 0x004ff20000100800 */
[----:B------:R-:W2:Y:S01]  /*15220*/  MUFU.TANH R229, R13 ;  /* 0x0000000d00e57308 */ /* 0x000ea20000002400 */
[----:B---3--:R-:W3:Y:S01]  /*15230*/  LDSM.16.M88.4 R8, [R213+0x1000] ;  /* 0x00100000d508783b */ /* 0x008ee20000000200 */
[-C--:B-1----:R-:W-:Y:S08]  /*15240*/  HMMA.16816.F32 R20, R172, R4.reuse, R20 ;  /* 0x00000004ac14723c */ /* 0x082ff00000001814 */
[----:B------:R-:W1:Y:S01]  /*15250*/  MUFU.TANH R250, R14 ;  /* 0x0000000e00fa7308 */ /* 0x000e620000002400 */
[----:B----4-:R-:W-:Y:S01]  /*15260*/  STL [R1], R0 ;  /* 0x0000000001007387 */ /* 0x010fe20000100800 */
[C---:B------:R-:W-:Y:S08]  /*15270*/  HMMA.16816.F32 R24, R188.reuse, R4, R24 ;  /* 0x00000004bc18723c */ /* 0x040ff00000001818 */
[----:B------:R-:W4:Y:S01]  /*15280*/  MUFU.TANH R249, R15 ;  /* 0x0000000f00f97308 */ /* 0x000f220000002400 */
        /* <DEDUP_REMOVED lines=13> */
[----:B------:R-:W3:Y:S01]  /*15360*/  MUFU.TANH R192, R18 ;  /* 0x0000001200c07308 */ /* 0x000ee20000002400 */
        /* <DEDUP_REMOVED lines=11> */
[----:B------:R-:W2:Y:S02]  /*15420*/  LDSM.16.M88.4 R8, [R213+0x2000] ;  /* 0x00200000d508783b */ /* 0x000ea40000000200 */
        /* <DEDUP_REMOVED lines=21> */
[-C--:B--2---:R-:W-:Y:S05]  /*15580*/  HMMA.16816.F32 R68, R172, R8.reuse, R68 ;  /* 0x00000008ac44723c */ /* 0x084fea0000001844 */
[----:B------:R-:W-:Y:S02]  /*15590*/  FMUL.FTZ R51, R51, c[0x0][0x320] ;  /* 0x0000c80033337a20 */ /* 0x000fe40000410000 */
[----:B------:R-:W-:Y:S01]  /*155a0*/  FMUL.FTZ R52, R52, c[0x0][0x320] ;  /* 0x0000c80034347a20 */ /* 0x000fe20000410000 */
[----:B------:R2:W1:Y:S01]  /*155b0*/  MUFU.TANH R181, R58 ;  /* 0x0000003a00b57308 */ /* 0x0004620000002400 */
[C---:B------:R-:W-:Y:S04]  /*155c0*/  HMMA.16816.F32 R72, R188.reuse, R8, R72 ;  /* 0x00000008bc48723c */ /* 0x040fe80000001848 */
[----:B------:R-:W-:Y:S02]  /*155d0*/  FMUL.FTZ R53, R53, c[0x0][0x320] ;  /* 0x0000c80035357a20 */ /* 0x000fe40000410000 */
[----:B------:R-:W-:Y:S02]  /*155e0*/  FMUL.FTZ R54, R54, c[0x0][0x320] ;  /* 0x0000c80036367a20 */ /* 0x000fe40000410000 */
[-C--:B------:R-:W-:Y:S01]  /*155f0*/  HMMA.16816.F32 R76, R188, R10.reuse, R76 ;  /* 0x0000000abc4c723c */ /* 0x080fe2000000184c */
[----:B------:R3:W3:Y:S03]  /*15600*/  MUFU.TANH R206, R25 ;  /* 0x0000001900ce7308 */ /* 0x0006e60000002400 */
[----:B------:R-:W-:Y:S02]  /*15610*/  FMUL.FTZ R55, R55, c[0x0][0x320] ;  /* 0x0000c80037377a20 */ /* 0x000fe40000410000 */
[----:B------:R-:W-:Y:S02]  /*15620*/  FMUL.FTZ R56, R56, c[0x0][0x320] ;  /* 0x0000c80038387a20 */ /* 0x000fe40000410000 */
[C---:B------:R-:W-:Y:S03]  /*15630*/  HMMA.16816.F32 R80, R172.reuse, R10, R80 ;  /* 0x0000000aac50723c */ /* 0x040fe60000001850 */
[----:B------:R3:W3:Y:S01]  /*15640*/  MUFU.TANH R238, R26 ;  /* 0x0000001a00ee7308 */ /* 0x0006e20000002400 */
[----:B------:R-:W-:Y:S02]  /*15650*/  FMUL.FTZ R59, R59, c[0x0][0x320] ;  /* 0x0000c8003b3b7a20 */ /* 0x000fe40000410000 */
[----:B------:R-:W-:Y:S01]  /*15660*/  FMUL.FTZ R60, R60, c[0x0][0x320] ;  /* 0x0000c8003c3c7a20 */ /* 0x000fe20000410000 */
[----:B--2---:R-:W2:Y:S01]  /*15670*/  LDL R58, [R1+0x28] ;  /* 0x00002800013a7983 */ /* 0x004ea20000100800 */
[-C--:B-1----:R-:W-:Y:S04]  /*15680*/  HMMA.16816.F32 R84, R172, R4.reuse, R84 ;  /* 0x00000004ac54723c */ /* 0x082fe80000001854 */
        /* <DEDUP_REMOVED lines=81> */
[----:B------:R1:W1:Y:S01]  /*15ba0*/  MUFU.TANH R168, R56 ;  /* 0x0000003800a87308 */ /* 0x0002620000002400 */
[----:B--2---:R-:W-:Y:S09]  /*15bb0*/  ISETP.GT.AND P0, PT, R227, R58, PT ;  /* 0x0000003ae300720c */ /* 0x004ff20003f04270 */
        /* <DEDUP_REMOVED lines=104> */
.L_x_547:
        /* <DEDUP_REMOVED lines=10> */
[----:B------:R-:W-:Y:S02]  /*162e0*/  IMAD.U32 R0, RZ, RZ, UR8 ;  /* 0x00000008ff007e24 */ /* 0x000fe4000f8e00ff */
[----:B------:R-:W1:Y:S01]  /*162f0*/  SHFL.IDX PT, R4, R5, RZ, 0x1c1f ;  /* 0x001c1fff05047589 */ /* 0x000e6200000e0000 */
[----:B---3--:R-:W-:Y:S01]  /*16300*/  IADD3 R7, -R3, 0x1, R2 ;  /* 0x0000000103077810 */ /* 0x008fe20007ffe102 */
[----:B------:R-:W-:Y:S03]  /*16310*/  IMAD.IADD R8, R2, 0x1, -R3 ;  /* 0x0000000102087824 */ /* 0x000fe600078e0a03 */
[----:B------:R-:W-:Y:S04]  /*16320*/  IADD3 R7, R7, -c[0x0][0x168], R0 ;  /* 0x80005a0007077a10 */ /* 0x000fe80007ffe000 */
        /* <DEDUP_REMOVED lines=20> */
.L_x_550:
[----:B------:R-:W-:Y:S04]  /*16470*/  MOV R9, c[0x0][0x32c] ;  /* 0x0000cb0000097a02 */ /* 0x000fe80000000f00 */
[----:B------:R-:W-:Y:S11]  /*16480*/  ISETP.NE.AND P0, PT, R9, 0x1, PT ;  /* 0x000000010900780c */ /* 0x000ff60003f05270 */
[----:B------:R-:W-:Y:S02]  /*16490*/  @!UPT UIADD3 URZ, URZ, URZ, URZ ;  /* 0x0000003f3f3ff290 */ /* 0x000fe4000fffe03f */
[----:B------:R-:W-:Y:S05]  /*164a0*/  @P0 IMAD.HI.U32 R9, R4, c[0x0][0x330], RZ ;  /* 0x0000cc0004090a27 */ /* 0x000fea00078e00ff */
[----:B------:R-:W-:Y:S02]  /*164b0*/  @P0 SHF.R.U32.HI R4, RZ, c[0x0][0x334], R9 ;  /* 0x0000cd00ff040a19 */ /* 0x000fe40000011609 */
.L_x_551:
[----:B------:R-:W-:Y:S05]  /*164c0*/  BSYNC B0 ;  /* 0x0000000000007941 */ /* 0x000fea0003800000 */
.L_x_549:
[----:B------:R-:W-:Y:S05]  /*164d0*/  IMAD R4, R4, c[0x0][0x32c], R8 ;  /* 0x0000cb0004047a24 */ /* 0x000fea00078e0208 */
[----:B------:R-:W-:Y:S02]  /*164e0*/  IADD3 R9, R4, c[0x0][0x32c], RZ ;  /* 0x0000cb0004097a10 */ /* 0x000fe40007ffe0ff */
[----:B------:R-:W-:Y:S02]  /*164f0*/  IMNMX R0, R0, R4, !PT ;  /* 0x0000000400007217 */ /* 0x000fe40007800200 */
[----:B------:R-:W-:Y:S02]  /*16500*/  IMNMX R3, R3, R9, PT ;  /* 0x0000000903037217 */ /* 0x000fe40003800200 */
.L_x_548:
[C---:B------:R-:W-:Y:S02]  /*16510*/  ISETP.GE.AND P0, PT, R2.reuse, 0x2, PT ;  /* 0x000000020200780c */ /* 0x040fe40003f06270 */
[----:B------:R-:W-:Y:S02]  /*16520*/  ISETP.GE.AND P2, PT, R2, 0xa, PT ;  /* 0x0000000a0200780c */ /* 0x000fe40003f46270 */
[----:B------:R-:W-:Y:S02]  /*16530*/  P2R R26, PR, RZ, 0x1 ;  /* 0x00000001ff1a7803 */ /* 0x000fe40000000000 */
[----:B------:R-:W-:Y:S02]  /*16540*/  ISETP.GT.AND P0, PT, R0, 0x1, !P0 ;  /* 0x000000010000780c */ /* 0x000fe40004704270 */
        /* <DEDUP_REMOVED lines=103> */
[C---:B------:R-:W-:Y:S04]  /*16bc0*/  ISETP.LT.OR P0, PT, R3.reuse, 0x59, P0 ;  /* 0x000000590300780c */ /* 0x040fe80000701670 */
[----:B------:R-:W-:Y:S02]  /*16bd0*/  FSEL R251, R96, -INF , !P0 ;  /* 0xff80000060fb7808 */ /* 0x000fe40004000000 */
[----:B------:R-:W-:Y:S04]  /*16be0*/  ISETP.GT.AND P0, PT, R0, RZ, !P2 ;  /* 0x000000ff0000720c */ /* 0x000fe80005704270 */
[C---:B------:R-:W-:Y:S04]  /*16bf0*/  ISETP.LT.OR P0, PT, R3.reuse, 0x1, P0 ;  /* 0x000000010300780c */ /* 0x040fe80000701670 */
[----:B------:R-:W-:Y:S02]  /*16c00*/  FSEL R29, R200, -INF , !P0 ;  /* 0xff800000c81d7808 */ /* 0x000fe40004000000 */
[----:B------:R-:W-:Y:S04]  /*16c10*/  ISETP.GE.AND P0, PT, R2, 0x5a, PT ;  /* 0x0000005a0200780c */ /* 0x000fe80003f06270 */
[----:B------:R-:W-:Y:S04]  /*16c20*/  ISETP.GT.AND P2, PT, R0, 0x59, !P0 ;  /* 0x000000590000780c */ /* 0x000fe80004744270 */
[----:B------:R-:W-:Y:S02]  /*16c30*/  ISETP.LT.OR P2, PT, R3, 0x5a, P2 ;  /* 0x0000005a0300780c */ /* 0x000fe40001741670 */
[----:B------:R-:W1:Y:S02]  /*16c40*/  SHFL.IDX PT, R3, R5, 0x1, 0x1c1f ;  /* 0x003c1f0005037f89 */ /* 0x000e6400000e0000 */
[----:B------:R-:W-:Y:S02]  /*16c50*/  FSEL R252, R97, -INF , !P2 ;  /* 0xff80000061fc7808 */ /* 0x000fe40005000000 */
[----:B------:R-:W-:Y:S01]  /*16c60*/  PLOP3.LUT P2, PT, PT, PT, UP1, 0x40, 0x0 ;  /* 0x000000000000781c */ /* 0x000fe20003f4e818 */
[--C-:B-1----:R-:W-:Y:S02]  /*16c70*/  IMAD.IADD R2, R6, 0x1, R3.reuse ;  /* 0x0000000106027824 */ /* 0x102fe400078e0203 */
[----:B------:R-:W-:Y:S10]  /*16c80*/  IMAD.IADD R0, R7, 0x1, R3 ;  /* 0x0000000107007824 */ /* 0x000ff400078e0203 */
        /* <DEDUP_REMOVED lines=16> */
.L_x_554:
[----:B------:R-:W-:Y:S04]  /*16d90*/  MOV R28, 0x1 ;  /* 0x00000001001c7802 */ /* 0x000fe80000000f00 */
[----:B------:R-:W-:Y:S11]  /*16da0*/  ISETP.NE.AND P2, PT, R28, c[0x0][0x32c], PT ;  /* 0x0000cb001c007a0c */ /* 0x000ff60003f45270 */
[----:B------:R-:W-:Y:S02]  /*16db0*/  @!UPT UIADD3 URZ, URZ, URZ, URZ ;  /* 0x0000003f3f3ff290 */ /* 0x000fe4000fffe03f */
[----:B------:R-:W-:Y:S05]  /*16dc0*/  @P2 IMAD.HI.U32 R28, R3, c[0x0][0x330], RZ ;  /* 0x0000cc00031c2a27 */ /* 0x000fea00078e00ff */
[----:B------:R-:W-:Y:S02]  /*16dd0*/  @P2 SHF.R.U32.HI R3, RZ, c[0x0][0x334], R28 ;  /* 0x0000cd00ff032a19 */ /* 0x000fe4000001161c */
.L_x_555:
[----:B------:R-:W-:Y:S05]  /*16de0*/  BSYNC B0 ;  /* 0x0000000000007941 */ /* 0x000fea0003800000 */
.L_x_553:
[----:B------:R-:W-:Y:S05]  /*16df0*/  IMAD R3, R3, c[0x0][0x32c], R8 ;  /* 0x0000cb0003037a24 */ /* 0x000fea00078e0208 */
[----:B------:R-:W-:Y:S02]  /*16e00*/  IADD3 R28, R3, c[0x0][0x32c], RZ ;  /* 0x0000cb00031c7a10 */ /* 0x000fe40007ffe0ff */
[----:B------:R-:W-:Y:S02]  /*16e10*/  IMNMX R0, R0, R3, !PT ;  /* 0x0000000300007217 */ /* 0x000fe40007800200 */
[----:B------:R-:W-:Y:S02]  /*16e20*/  IMNMX R2, R2, R28, PT ;  /* 0x0000001c02027217 */ /* 0x000fe40003800200 */
.L_x_552:
        /* <DEDUP_REMOVED lines=113> */
.L_x_558:
[----:B------:R-:W-:Y:S04]  /*17540*/  MOV R28, c[0x0][0x32c] ;  /* 0x0000cb00001c7a02 */ /* 0x000fe80000000f00 */
[----:B------:R-:W-:Y:S11]  /*17550*/  ISETP.NE.AND P2, PT, R28, 0x1, PT ;  /* 0x000000011c00780c */ /* 0x000ff60003f45270 */
[----:B------:R-:W-:Y:S02]  /*17560*/  @!UPT UIADD3 URZ, URZ, URZ, URZ ;  /* 0x0000003f3f3ff290 */ /* 0x000fe4000fffe03f */
[----:B------:R-:W-:Y:S05]  /*17570*/  @P2 IMAD.HI.U32 R28, R3, c[0x0][0x330], RZ ;  /* 0x0000cc00031c2a27 */ /* 0x000fea00078e00ff */
[----:B------:R-:W-:Y:S02]  /*17580*/  @P2 SHF.R.U32.HI R3, RZ, c[0x0][0x334], R28 ;  /* 0x0000cd00ff032a19 */ /* 0x000fe4000001161c */
.L_x_559:
[----:B------:R-:W-:Y:S05]  /*17590*/  BSYNC B0 ;  /* 0x0000000000007941 */ /* 0x000fea0003800000 */
.L_x_557:
[----:B------:R-:W-:Y:S05]  /*175a0*/  IMAD R3, R3, c[0x0][0x32c], R8 ;  /* 0x0000cb0003037a24 */ /* 0x000fea00078e0208 */
[----:B------:R-:W-:Y:S02]  /*175b0*/  IADD3 R28, R3, c[0x0][0x32c], RZ ;  /* 0x0000cb00031c7a10 */ /* 0x000fe40007ffe0ff */
[----:B------:R-:W-:Y:S02]  /*175c0*/  IMNMX R0, R0, R3, !PT ;  /* 0x0000000300007217 */ /* 0x000fe40007800200 */
[----:B------:R-:W-:Y:S02]  /*175d0*/  IMNMX R2, R2, R28, PT ;  /* 0x0000001c02027217 */ /* 0x000fe40003800200 */
.L_x_556:
        /* <DEDUP_REMOVED lines=113> */
.L_x_562:
[----:B------:R-:W-:Y:S04]  /*17cf0*/  MOV R5, c[0x0][0x32c] ;  /* 0x0000cb0000057a02 */ /* 0x000fe80000000f00 */
[----:B------:R-:W-:Y:S11]  /*17d00*/  ISETP.NE.AND P2, PT, R5, 0x1, PT ;  /* 0x000000010500780c */ /* 0x000ff60003f45270 */
[----:B------:R-:W-:Y:S02]  /*17d10*/  @!UPT UIADD3 URZ, URZ, URZ, URZ ;  /* 0x0000003f3f3ff290 */ /* 0x000fe4000fffe03f */
[----:B------:R-:W-:Y:S05]  /*17d20*/  @P2 IMAD.HI.U32 R5, R3, c[0x0][0x330], RZ ;  /* 0x0000cc0003052a27 */ /* 0x000fea00078e00ff */
[----:B------:R-:W-:Y:S02]  /*17d30*/  @P2 SHF.R.U32.HI R3, RZ, c[0x0][0x334], R5 ;  /* 0x0000cd00ff032a19 */ /* 0x000fe40000011605 */
.L_x_563:
[----:B------:R-:W-:Y:S05]  /*17d40*/  BSYNC B0 ;  /* 0x0000000000007941 */ /* 0x000fea0003800000 */
.L_x_561:
[----:B------:R-:W-:Y:S05]  /*17d50*/  IMAD R8, R3, c[0x0][0x32c], R8 ;  /* 0x0000cb0003087a24 */ /* 0x000fea00078e0208 */
[----:B------:R-:W-:Y:S02]  /*17d60*/  IADD3 R3, R8, c[0x0][0x32c], RZ ;  /* 0x0000cb0008037a10 */ /* 0x000fe40007ffe0ff */
[----:B------:R-:W-:Y:S02]  /*17d70*/  IMNMX R0, R0, R8, !PT ;  /* 0x0000000800007217 */ /* 0x000fe40007800200 */
[----:B------:R-:W-:Y:S02]  /*17d80*/  IMNMX R2, R2, R3, PT ;  /* 0x0000000302027217 */ /* 0x000fe40003800200 */
.L_x_560:
[----:B------:R-:W2:Y:S01]  /*17d90*/  LDL.LU R5, [R1+0x4] ;  /* 0x0000040001057983 */ /* 0x000ea20000300800 */
[----:B------:R-:W-:Y:S02]  /*17da0*/  ISETP.NE.AND P2, PT, R27, RZ, PT ;  /* 0x000000ff1b00720c */ /* 0x000fe40003f45270 */
[----:B------:R-:W-:Y:S01]  /*17db0*/  MOV R52, R58 ;  /* 0x0000003a00347202 */ /* 0x000fe20000000f00 */
[----:B------:R-:W3:Y:S01]  /*17dc0*/  LDL.LU R3, [R1] ;  /* 0x0000000001037983 */ /* 0x000ee20000300800 */
[----:B------:R-:W-:Y:S02]  /*17dd0*/  ISETP.GT.AND P2, PT, R0, RZ, !P2 ;  /* 0x000000ff0000720c */ /* 0x000fe40005744270 */
[----:B------:R-:W-:Y:S01]  /*17de0*/  FMNMX.FTZ R72, R29, R100, !PT ;  /* 0x000000641d487209 */ /* 0x000fe20007810000 */
[----:B------:R-:W-:Y:S01]  /*17df0*/  IMAD.MOV.U32 R80, RZ, RZ, R52 ;  /* 0x000000ffff507224 */ /* 0x000fe200078e0034 */
[----:B------:R-:W-:Y:S02]  /*17e00*/  ISETP.LT.OR P2, PT, R2, 0x1, P2 ;  /* 0x000000010200780c */ /* 0x000fe40001741670 */
[----:B------:R-:W-:Y:S01]  /*17e10*/  FMNMX.FTZ R72, R31, R72, !PT ;  /* 0x000000481f487209 */ /* 0x000fe20007810000 */
[----:B------:R-:W-:Y:S01]  /*17e20*/  IMAD.MOV.U32 R85, RZ, RZ, R80 ;  /* 0x000000ffff557224 */ /* 0x000fe200078e0050 */
[----:B------:R-:W-:Y:S01]  /*17e30*/  ISETP.GT.AND P1, PT, R0, 0x50, !P1 ;  /* 0x000000500000780c */ /* 0x000fe20004f24270 */
[----:B------:R-:W-:Y:S01]  /*17e40*/  LDSM.16.MT88.4 R80, [R211+0x100] ;  /* 0x00010000d350783b */ /* 0x000fe20000004200 */
[----:B------:R-:W-:Y:S02]  /*17e50*/  FMNMX.FTZ R72, R32, R72, !PT ;  /* 0x0000004820487209 */ /* 0x000fe40007810000 */
[----:B------:R-:W-:Y:S02]  /*17e60*/  ISETP.LT.OR P1, PT, R2, 0x51, P1 ;  /* 0x000000510200780c */ /* 0x000fe40000f21670 */
[----:B------:R-:W-:Y:S02]  /*17e70*/  FMNMX.FTZ R72, R34, R72, !PT ;  /* 0x0000004822487209 */ /* 0x000fe40007810000 */
[----:B------:R-:W-:Y:S02]  /*17e80*/  ISETP.GT.AND P0, PT, R0, 0x59, !P0 ;  /* 0x000000590000780c */ /* 0x000fe40004704270 */
[----:B------:R-:W-:Y:S02]  /*17e90*/  FMNMX.FTZ R72, R40, R72, !PT ;  /* 0x0000004828487209 */ /* 0x000fe40007810000 */
[----:B------:R-:W-:Y:S02]  /*17ea0*/  ISETP.LT.OR P0, PT, R2, 0x5a, P0 ;  /* 0x0000005a0200780c */ /* 0x000fe40000701670 */
[----:B------:R-:W-:Y:S02]  /*17eb0*/  FMNMX.FTZ R72, R42, R72, !PT ;  /* 0x000000482a487209 */ /* 0x000fe40007810000 */
[----:B------:R-:W-:Y:S02]  /*17ec0*/  FSEL R73, R79, -INF , !P0 ;  /* 0xff8000004f497808 */ /* 0x000fe40004000000 */
[----:B------:R-:W-:Y:S02]  /*17ed0*/  FMNMX.FTZ R72, R44, R72, !PT ;  /* 0x000000482c487209 */ /* 0x000fe40007810000 */
[C---:B------:R-:W-:Y:S02]  /*17ee0*/  ISETP.GT.AND P6, PT, R0.reuse, 0x51, !P6 ;  /* 0x000000510000780c */ /* 0x040fe400077c4270 */
[----:B------:R-:W-:Y:S02]  /*17ef0*/  FMNMX.FTZ R72, R47, R72, !PT ;  /* 0x000000482f487209 */ /* 0x000fe40007810000 */
[----:B------:R-:W-:Y:S02]  /*17f00*/  ISETP.GT.AND P5, PT, R0, 0x58, !P5 ;  /* 0x000000580000780c */ /* 0x000fe40006fa4270 */
[----:B------:R-:W-:Y:S02]  /*17f10*/  FMNMX.FTZ R72, R57, R72, !PT ;  /* 0x0000004839487209 */ /* 0x000fe40007810000 */
[----:B------:R-:W-:Y:S02]  /*17f20*/  ISETP.LT.OR P6, PT, R2, 0x52, P6 ;  /* 0x000000520200780c */ /* 0x000fe400037c1670 */
[----:B------:R-:W-:Y:S02]  /*17f30*/  FMNMX.FTZ R72, R90, R72, !PT ;  /* 0x000000485a487209 */ /* 0x000fe40007810000 */
[----:B------:R-:W-:Y:S02]  /*17f40*/  ISETP.LT.OR P5, PT, R2, 0x59, P5 ;  /* 0x000000590200780c */ /* 0x000fe40002fa1670 */
        /* <DEDUP_REMOVED lines=14> */
[----:B------:R-:W-:Y:S02]  /*18030*/  FMNMX.FTZ R72, R252, R72, !PT ;  /* 0x00000048fc487209 */ /* 0x000fe40007810000 */
[----:B--2---:R-:W-:Y:S02]  /*18040*/  FSEL R8, R5, -INF , !P2 ;  /* 0xff80000005087808 */ /* 0x004fe40005000000 */
[----:B------:R-:W-:Y:S01]  /*18050*/  ISETP.NE.AND P2, PT, R26, RZ, PT ;  /* 0x000000ff1a00720c */ /* 0x000fe20003f45270 */
[----:B------:R-:W1:Y:S03]  /*18060*/  SHFL.BFLY PT, R5, R72, 0x2, 0x1f ;  /* 0x0c401f0048057f89 */ /* 0x000e6600000e0000 */
[----:B------:R-:W-:Y:S04]  /*18070*/  ISETP.GT.AND P2, PT, R0, 0x1, !P2 ;  /* 0x000000010000780c */ /* 0x000fe80005744270 */
[----:B------:R-:W-:Y:S04]  /*18080*/  ISETP.LT.OR P2, PT, R2, 0x2, P2 ;  /* 0x000000020200780c */ /* 0x000fe80001741670 */
        /* <DEDUP_REMOVED lines=58> */
[----:B------:R-:W-:Y:S01]  /*18430*/  ISETP.NE.AND P2, PT, R17, RZ, PT ;  /* 0x000000ff1100720c */ /* 0x000fe20003f45270 */
[----:B------:R-:W2:Y:S01]  /*18440*/  SHFL.BFLY PT, R71, R3, 0x2, 0x1f ;  /* 0x0c401f0003477f89 */ /* 0x000ea200000e0000 */
[----:B-1----:R-:W-:Y:S02]  /*18450*/  FMNMX.FTZ R72, R72, R5, !PT ;  /* 0x0000000548487209 */ /* 0x002fe40007810000 */
[----:B------:R-:W-:Y:S02]  /*18460*/  ISETP.GT.AND P2, PT, R0, 0x28, !P2 ;  /* 0x000000280000780c */ /* 0x000fe40005744270 */
[----:B------:R-:W-:Y:S02]  /*18470*/  FMNMX.FTZ R5, R8, R103, !PT ;  /* 0x0000006708057209 */ /* 0x000fe40007810000 */
[----:B------:R-:W-:Y:S01]  /*18480*/  ISETP.LT.OR P2, PT, R2, 0x29, P2 ;  /* 0x000000290200780c */ /* 0x000fe20001741670 */
[----:B------:R-:W1:Y:S01]  /*18490*/  SHFL.BFLY PT, R6, R72, 0x1, 0x1f ;  /* 0x0c201f0048067f89 */ /* 0x000e6200000e0000 */
        /* <DEDUP_REMOVED lines=10> */
[----:B--2---:R-:W-:Y:S02]  /*18540*/  FMNMX.FTZ R71, R3, R71, !PT ;  /* 0x0000004703477209 */ /* 0x004fe40007810000 */
[----:B------:R-:W-:Y:S02]  /*18550*/  ISETP.GT.AND P2, PT, R0, 0x30, !P2 ;  /* 0x000000300000780c */ /* 0x000fe40005744270 */
[----:B-1----:R-:W-:Y:S02]  /*18560*/  FMNMX.FTZ R72, R72, R6, !PT ;  /* 0x0000000648487209 */ /* 0x002fe40007810000 */
        /* <DEDUP_REMOVED lines=14> */
[----:B-1----:R-:W-:Y:S02]  /*18650*/  FMNMX.FTZ R71, R71, R6, !PT ;  /* 0x0000000647477209 */ /* 0x002fe40007810000 */
[----:B------:R-:W-:Y:S02]  /*18660*/  ISETP.LT.OR P2, PT, R2, 0x39, P2 ;  /* 0x000000390200780c */ /* 0x000fe40001741670 */
[----:B------:R-:W-:Y:S02]  /*18670*/  FSEL R198, R180, -INF , !P1 ;  /* 0xff800000b4c67808 */ /* 0x000fe40004800000 */
[----:B------:R-:W-:Y:S02]  /*18680*/  FSEL R185, R59, -INF , !P2 ;  /* 0xff8000003bb97808 */ /* 0x000fe40005000000 */
[----:B------:R-:W-:Y:S02]  /*18690*/  ISETP.NE.AND P2, PT, R12, RZ, PT ;  /* 0x000000ff0c00720c */ /* 0x000fe40003f45270 */
[----:B------:R-:W-:Y:S02]  /*186a0*/  FSETP.NEU.FTZ.AND P1, PT, R71, -INF , PT ;  /* 0xff8000004700780b */ /* 0x000fe40003f3d000 */
[----:B------:R-:W-:Y:S02]  /*186b0*/  ISETP.GT.AND P2, PT, R0, 0x39, !P2 ;  /* 0x000000390000780c */ /* 0x000fe40005744270 */
[----:B------:R-:W-:Y:S02]  /*186c0*/  FSEL R180, R91, -INF , !P5 ;  /* 0xff8000005bb47808 */ /* 0x000fe40006800000 */
[----:B------:R-:W-:Y:S04]  /*186d0*/  ISETP.LT.OR P2, PT, R2, 0x3a, P2 ;  /* 0x0000003a0200780c */ /* 0x000fe80001741670 */
[----:B------:R-:W-:Y:S02]  /*186e0*/  FSEL R187, R63, -INF , !P2 ;  /* 0xff8000003fbb7808 */ /* 0x000fe40005000000 */
[----:B------:R-:W-:Y:S04]  /*186f0*/  ISETP.NE.AND P2, PT, R11, RZ, PT ;  /* 0x000000ff0b00720c */ /* 0x000fe80003f45270 */
[----:B------:R-:W-:Y:S04]  /*18700*/  ISETP.GT.AND P2, PT, R0, 0x40, !P2 ;  /* 0x000000400000780c */ /* 0x000fe80005744270 */
[----:B------:R-:W-:Y:S04]  /*18710*/  ISETP.LT.OR P2, PT, R2, 0x41, P2 ;  /* 0x000000410200780c */ /* 0x000fe80001741670 */
[----:B------:R-:W-:Y:S01]  /*18720*/  FSEL R197, R74, -INF , !P2 ;  /* 0xff8000004ac57808 */ /* 0x000fe20005000000 */
[----:B------:R-:W-:Y:S01]  /*18730*/  FMUL.FTZ R74, R72, c[0x0][0x2d0] ;  /* 0x0000b400484a7a20 */ /* 0x000fe20000410000 */
[----:B------:R-:W-:Y:S04]  /*18740*/  ISETP.NE.AND P2, PT, R10, RZ, PT ;  /* 0x000000ff0a00720c */ /* 0x000fe80003f45270 */
[----:B------:R-:W-:Y:S04]  /*18750*/  ISETP.GT.AND P2, PT, R0, 0x41, !P2 ;  /* 0x000000410000780c */ /* 0x000fe80005744270 */
[----:B------:R-:W-:Y:S04]  /*18760*/  ISETP.LT.OR P2, PT, R2, 0x42, P2 ;  /* 0x000000420200780c */ /* 0x000fe80001741670 */
[----:B------:R-:W-:Y:S01]  /*18770*/  FSEL R201, R75, -INF , !P2 ;  /* 0xff8000004bc97808 */ /* 0x000fe20005000000 */
[----:B------:R-:W-:Y:S01]  /*18780*/  FMUL.FTZ R75, R71, c[0x0][0x2d0] ;  /* 0x0000b400474b7a20 */ /* 0x000fe20000410000 */
[----:B------:R-:W-:Y:S04]  /*18790*/  ISETP.NE.AND P2, PT, R9, RZ, PT ;  /* 0x000000ff0900720c */ /* 0x000fe80003f45270 */
[----:B------:R-:W-:Y:S02]  /*187a0*/  ISETP.GT.AND P2, PT, R0, 0x48, !P2 ;  /* 0x000000480000780c */ /* 0x000fe40005744270 */
[----:B------:R-:W-:Y:S02]  /*187b0*/  FSEL R75, R75, RZ, P1 ;  /* 0x000000ff4b4b7208 */ /* 0x000fe40000800000 */
[----:B------:R-:W-:Y:S03]  /*187c0*/  ISETP.LT.OR P2, PT, R2, 0x49, P2 ;  /* 0x000000490200780c */ /* 0x000fe60001741670 */
[--C-:B------:R-:W-:Y:S01]  /*187d0*/  FFMA.FTZ R12, R43, c[0x0][0x2d0], -R75.reuse ;  /* 0x0000b4002b0c7a23 */ /* 0x100fe2000001084b */
[----:B------:R-:W-:Y:S02]  /*187e0*/  FSEL R202, R78, -INF , !P2 ;  /* 0xff8000004eca7808 */ /* 0x000fe40005000000 */
[----:B------:R-:W-:Y:S01]  /*187f0*/  ISETP.NE.AND P2, PT, R4, RZ, PT ;  /* 0x000000ff0400720c */ /* 0x000fe20003f45270 */
[----:B------:R-:W-:Y:S01]  /*18800*/  MUFU.EX2 R91, R12 ;  /* 0x0000000c005b7308 */ /* 0x000fe20000000800 */
[----:B------:R-:W-:Y:S02]  /*18810*/  FMNMX.FTZ R4, R28, R102, !PT ;  /* 0x000000661c047209 */ /* 0x000fe40007810000 */
[----:B------:R-:W-:Y:S01]  /*18820*/  ISETP.GT.AND P2, PT, R0, 0x49, !P2 ;  /* 0x000000490000780c */ /* 0x000fe20005744270 */
[--C-:B------:R-:W-:Y:S01]  /*18830*/  FFMA.FTZ R0, R33, c[0x0][0x2d0], -R75.reuse ;  /* 0x0000b40021007a23 */ /* 0x100fe2000001084b */
[----:B------:R-:W-:Y:S02]  /*18840*/  FMNMX.FTZ R4, R35, R4, !PT ;  /* 0x0000000423047209 */ /* 0x000fe40007810000 */
[----:B------:R-:W-:Y:S01]  /*18850*/  ISETP.LT.OR P2, PT, R2, 0x4a, P2 ;  /* 0x0000004a0200780c */ /* 0x000fe20001741670 */
[--C-:B------:R-:W-:Y:S01]  /*18860*/  FFMA.FTZ R2, R36, c[0x0][0x2d0], -R75.reuse ;  /* 0x0000b40024027a23 */ /* 0x100fe2000001084b */
[----:B------:R-:W-:Y:S01]  /*18870*/  FMNMX.FTZ R4, R37, R4, !PT ;  /* 0x0000000425047209 */ /* 0x000fe20007810000 */
[----:B------:R-:W-:Y:S01]  /*18880*/  MUFU.EX2 R86, R0 ;  /* 0x0000000000567308 */ /* 0x000fe20000000800 */
[----:B------:R-:W-:Y:S02]  /*18890*/  FSEL R194, R194, -INF , !P2 ;  /* 0xff800000c2c27808 */ /* 0x000fe40005000000 */
[----:B------:R-:W-:Y:S02]  /*188a0*/  FMNMX.FTZ R4, R38, R4, !PT ;  /* 0x0000000426047209 */ /* 0x000fe40007810000 */
[----:B------:R-:W-:Y:S02]  /*188b0*/  FSETP.NEU.FTZ.AND P2, PT, R72, -INF , PT ;  /* 0xff8000004800780b */ /* 0x000fe40003f5d000 */
[----:B------:R-:W-:Y:S02]  /*188c0*/  FMNMX.FTZ R4, R46, R4, !PT ;  /* 0x000000042e047209 */ /* 0x000fe40007810000 */
[----:B------:R-:W-:Y:S01]  /*188d0*/  FSEL R74, R74, RZ, P2 ;  /* 0x000000ff4a4a7208 */ /* 0x000fe20001000000 */
[----:B------:R-:W-:Y:S01]  /*188e0*/  MUFU.EX2 R250, R2 ;  /* 0x0000000200fa7308 */ /* 0x000fe20000000800 */
[----:B------:R-:W-:Y:S03]  /*188f0*/  FMNMX.FTZ R4, R49, R4, !PT ;  /* 0x0000000431047209 */ /* 0x000fe60007810000 */
[--C-:B------:R-:W-:Y:S01]  /*18900*/  FFMA.FTZ R16, R44, c[0x0][0x2d0], -R74.reuse ;  /* 0x0000b4002c107a23 */ /* 0x100fe2000001084a */
[----:B------:R-:W-:Y:S04]  /*18910*/  FMNMX.FTZ R4, R50, R4, !PT ;  /* 0x0000000432047209 */ /* 0x000fe80007810000 */
[----:B------:R-:W-:Y:S01]  /*18920*/  FMNMX.FTZ R4, R51, R4, !PT ;  /* 0x0000000433047209 */ /* 0x000fe20007810000 */
[----:B------:R-:W-:Y:S03]  /*18930*/  MUFU.EX2 R33, R16 ;  /* 0x0000001000217308 */ /* 0x000fe60000000800 */
        /* <DEDUP_REMOVED lines=12> */
[----:B------:R-:W-:Y:S01]  /*18a00*/  FMNMX.FTZ R3, R241, R4, !PT ;  /* 0x00000004f1037209 */ /* 0x000fe20007810000 */
[--C-:B------:R-:W-:Y:S03]  /*18a10*/  FFMA.FTZ R4, R29, c[0x0][0x2d0], -R74.reuse ;  /* 0x0000b4001d047a23 */ /* 0x100fe6000001084a */
[----:B------:R-:W-:Y:S01]  /*18a20*/  FMNMX.FTZ R3, R243, R3, !PT ;  /* 0x00000003f3037209 */ /* 0x000fe20007810000 */
[----:B------:R1:W-:Y:S03]  /*18a30*/  MUFU.EX2 R55, R4 ;  /* 0x0000000400377308 */ /* 0x0003e60000000800 */
[----:B------:R-:W-:Y:S04]  /*18a40*/  FMNMX.FTZ R3, R245, R3, !PT ;  /* 0x00000003f5037209 */ /* 0x000fe80007810000 */
[----:B------:R-:W-:Y:S05]  /*18a50*/  FMNMX.FTZ R3, R247, R3, !PT ;  /* 0x00000003f7037209 */ /* 0x000fea0007810000 */
[----:B------:R-:W2:Y:S01]  /*18a60*/  SHFL.BFLY PT, R7, R3, 0x2, 0x1f ;  /* 0x0c401f0003077f89 */ /* 0x000ea200000e0000 */
[----:B-1----:R-:W-:Y:S01]  /*18a70*/  FMNMX.FTZ R4, R170, R5, !PT ;  /* 0x00000005aa047209 */ /* 0x002fe20007810000 */
[--C-:B------:R-:W-:Y:S03]  /*18a80*/  FFMA.FTZ R5, R31, c[0x0][0x2d0], -R74.reuse ;  /* 0x0000b4001f057a23 */ /* 0x100fe6000001084a */
[----:B------:R-:W-:Y:S01]  /*18a90*/  FMNMX.FTZ R4, R172, R4, !PT ;  /* 0x00000004ac047209 */ /* 0x000fe20007810000 */
[----:B------:R1:W-:Y:S01]  /*18aa0*/  MUFU.EX2 R84, R5 ;  /* 0x0000000500547308 */ /* 0x0003e20000000800 */
[----:B--2---:R-:W-:Y:S05]  /*18ab0*/  FMNMX.FTZ R3, R3, R7, !PT ;  /* 0x0000000703037209 */ /* 0x004fea0007810000 */
[----:B------:R-:W2:Y:S01]  /*18ac0*/  SHFL.BFLY PT, R70, R3, 0x1, 0x1f ;  /* 0x0c201f0003467f89 */ /* 0x000ea200000e0000 */
[----:B-1----:R-:W-:Y:S01]  /*18ad0*/  FMNMX.FTZ R5, R181, R4, !PT ;  /* 0x00000004b5057209 */ /* 0x002fe20007810000 */
[----:B------:R-:W-:Y:S03]  /*18ae0*/  FFMA.FTZ R4, R32, c[0x0][0x2d0], -R74 ;  /* 0x0000b40020047a23 */ /* 0x000fe6000001084a */
[----:B------:R-:W-:Y:S01]  /*18af0*/  FMNMX.FTZ R5, R184, R5, !PT ;  /* 0x00000005b8057209 */ /* 0x000fe20007810000 */
[----:B------:R1:W-:Y:S01]  /*18b00*/  MUFU.EX2 R93, R4 ;  /* 0x00000004005d7308 */ /* 0x0003e20000000800 */
[----:B--2---:R-:W-:Y:S01]  /*18b10*/  FMNMX.FTZ R70, R3, R70, !PT ;  /* 0x0000004603467209 */ /* 0x004fe20007810000 */
[--C-:B------:R-:W-:Y:S03]  /*18b20*/  FFMA.FTZ R3, R39, c[0x0][0x2d0], -R75.reuse ;  /* 0x0000b40027037a23 */ /* 0x100fe6000001084b */
[C---:B------:R-:W-:Y:S05]  /*18b30*/  FSETP.NEU.FTZ.AND P0, PT, R70.reuse, -INF , PT ;  /* 0xff8000004600780b */ /* 0x040fea0003f1d000 */
[----:B------:R2:W3:Y:S01]  /*18b40*/  MUFU.EX2 R92, R3 ;  /* 0x00000003005c7308 */ /* 0x0004e20000000800 */
[----:B------:R-:W-:Y:S05]  /*18b50*/  FMUL.FTZ R96, R70, c[0x0][0x2d0] ;  /* 0x0000b40046607a20 */ /* 0x000fea0000410000 */
[----:B------:R-:W-:Y:S05]  /*18b60*/  FSEL R96, R96, RZ, P0 ;  /* 0x000000ff60607208 */ /* 0x000fea0000000000 */
[----:B------:R-:W-:Y:S01]  /*18b70*/  FFMA.FTZ R32, R46, c[0x0][0x2d0], -R96 ;  /* 0x0000b4002e207a23 */ /* 0x000fe20000010860 */
[----:B-1----:R-:W-:Y:S01]  /*18b80*/  FMNMX.FTZ R4, R185, R5, !PT ;  /* 0x00000005b9047209 */ /* 0x002fe20007810000 */
[----:B------:R-:W-:Y:S02]  /*18b90*/  FFMA.FTZ R5, R34, c[0x0][0x2d0], -R74 ;  /* 0x0000b40022057a23 */ /* 0x000fe4000001084a */
[--C-:B------:R-:W-:Y:S01]  /*18ba0*/  FFMA.FTZ R44, R51, c[0x0][0x2d0], -R96.reuse ;  /* 0x0000b400332c7a23 */ /* 0x100fe20000010860 */
[----:B------:R-:W-:Y:S01]  /*18bb0*/  FMNMX.FTZ R4, R187, R4, !PT ;  /* 0x00000004bb047209 */ /* 0x000fe20007810000 */
[----:B------:R1:W4:Y:S03]  /*18bc0*/  MUFU.EX2 R89, R5 ;  /* 0x0000000500597308 */ /* 0x0003260000000800 */
[----:B------:R-:W-:Y:S01]  /*18bd0*/  FMNMX.FTZ R4, R197, R4, !PT ;  /* 0x00000004c5047209 */ /* 0x000fe20007810000 */
[----:B--2---:R-:W-:Y:S01]  /*18be0*/  FFMA.FTZ R3, R28, c[0x0][0x2d0], -R96 ;  /* 0x0000b4001c037a23 */ /* 0x004fe20000010860 */
[----:B---3--:R-:W-:Y:S01]  /*18bf0*/  F2FP.PACK_AB R79, R92, R250 ;  /* 0x000000fa5c4f723e */ /* 0x008fe200000000ff */
[--C-:B------:R-:W-:Y:S01]  /*18c00*/  FFMA.FTZ R28, R48, c[0x0][0x2d0], -R75.reuse ;  /* 0x0000b400301c7a23 */ /* 0x100fe2000001084b */
[----:B------:R-:W-:Y:S03]  /*18c10*/  FMNMX.FTZ R4, R201, R4, !PT ;  /* 0x00000004c9047209 */ /* 0x000fe60007810000 */
[----:B------:R2:W-:Y:S01]  /*18c20*/  MUFU.EX2 R53, R3 ;  /* 0x0000000300357308 */ /* 0x0005e20000000800 */
[----:B------:R-:W-:Y:S01]  /*18c30*/  FFMA.FTZ R48, R57, c[0x0][0x2d0], -R74 ;  /* 0x0000b40039307a23 */ /* 0x000fe2000001084a */
[----:B------:R-:W-:Y:S04]  /*18c40*/  FMNMX.FTZ R4, R202, R4, !PT ;  /* 0x00000004ca047209 */ /* 0x000fe80007810000 */
[----:B------:R-:W-:Y:S04]  /*18c50*/  FMNMX.FTZ R4, R194, R4, !PT ;  /* 0x00000004c2047209 */ /* 0x000fe80007810000 */
[----:B------:R-:W-:Y:S01]  /*18c60*/  FMNMX.FTZ R4, R198, R4, !PT ;  /* 0x00000004c6047209 */ /* 0x000fe20007810000 */
[----:B-1----:R-:W-:Y:S01]  /*18c70*/  FFMA.FTZ R5, R30, c[0x0][0x2d0], -R75 ;  /* 0x0000b4001e057a23 */ /* 0x002fe2000001084b */
[----:B----4-:R-:W-:Y:S02]  /*18c80*/  F2FP.PACK_AB R78, R89, R93 ;  /* 0x0000005d594e723e */ /* 0x010fe400000000ff */
[----:B------:R-:W-:Y:S01]  /*18c90*/  FMNMX.FTZ R0, R188, R4, !PT ;  /* 0x00000004bc007209 */ /* 0x000fe20007810000 */
[----:B------:R-:W-:Y:S01]  /*18ca0*/  MUFU.EX2 R54, R5 ;  /* 0x0000000500367308 */ /* 0x000fe20000000800 */
[--C-:B------:R-:W-:Y:S02]  /*18cb0*/  FFMA.FTZ R4, R38, c[0x0][0x2d0], -R96.reuse ;  /* 0x0000b40026047a23 */ /* 0x100fe40000010860 */
[----:B------:R-:W-:Y:S01]  /*18cc0*/  FMNMX.FTZ R0, R180, R0, !PT ;  /* 0x00000000b4007209 */ /* 0x000fe20007810000 */
[--C-:B--2---:R-:W-:Y:S03]  /*18cd0*/  FFMA.FTZ R3, R35, c[0x0][0x2d0], -R96.reuse ;  /* 0x0000b40023037a23 */ /* 0x104fe60000010860 */
[----:B------:R-:W-:Y:S03]  /*18ce0*/  FMNMX.FTZ R0, R73, R0, !PT ;  /* 0x0000000049007209 */ /* 0x000fe60007810000 */
[----:B------:R-:W-:Y:S02]  /*18cf0*/  MUFU.EX2 R61, R4 ;  /* 0x00000004003d7308 */ /* 0x000fe40000000800 */
[----:B------:R-:W1:Y:S08]  /*18d00*/  SHFL.BFLY PT, R2, R0, 0x2, 0x1f ;  /* 0x0c401f0000027f89 */ /* 0x000e7000000e0000 */
[----:B------:R2:W-:Y:S02]  /*18d10*/  MUFU.EX2 R27, R3 ;  /* 0x00000003001b7308 */ /* 0x0005e40000000800 */
[----:B--2---:R-:W-:Y:S02]  /*18d20*/  FFMA.FTZ R3, R37, c[0x0][0x2d0], -R96 ;  /* 0x0000b40025037a23 */ /* 0x004fe40000010860 */
[----:B------:R-:W-:Y:S06]  /*18d30*/  LDSM.16.MT88.4 R36, [R212+0x100] ;  /* 0x00010000d424783b */ /* 0x000fec0000004200 */
[----:B------:R1:W2:Y:S02]  /*18d40*/  MUFU.EX2 R87, R3 ;  /* 0x0000000300577308 */ /* 0x0002a40000000800 */
[----:B-1----:R-:W-:Y:S01]  /*18d50*/  FMNMX.FTZ R3, R0, R2, !PT ;  /* 0x0000000200037209 */ /* 0x002fe20007810000 */
[----:B------:R-:W-:Y:S01]  /*18d60*/  FFMA.FTZ R2, R40, c[0x0][0x2d0], -R74 ;  /* 0x0000b40028027a23 */ /* 0x000fe2000001084a */
[----:B------:R-:W-:Y:S01]  /*18d70*/  FSEL R0, R72, RZ, P2 ;  /* 0x000000ff48007208 */ /* 0x000fe20001000000 */
[----:B------:R-:W-:Y:S01]  /*18d80*/  FFMA.FTZ R40, R50, c[0x0][0x2d0], -R96 ;  /* 0x0000b40032287a23 */ /* 0x000fe20000010860 */
[----:B--2---:R-:W-:Y:S04]  /*18d90*/  F2FP.PACK_AB R66, R61, R87 ;  /* 0x000000573d42723e */ /* 0x004fe800000000ff */
[----:B------:R1:W-:Y:S01]  /*18da0*/  MUFU.EX2 R60, R2 ;  /* 0x00000002003c7308 */ /* 0x0003e20000000800 */
[----:B------:R-:W2:Y:S01]  /*18db0*/  SHFL.BFLY PT, R4, R3, 0x1, 0x1f ;  /* 0x0c201f0003047f89 */ /* 0x000ea200000e0000 */
[----:B------:R-:W-:Y:S02]  /*18dc0*/  FADD.FTZ R0, -R0, R100 ;  /* 0x0000006400007221 */ /* 0x000fe40000010100 */
[----:B------:R-:W-:Y:S02]  /*18dd0*/  IMAD.MOV.U32 R100, RZ, RZ, R55 ;  /* 0x000000ffff647224 */ /* 0x000fe400078e0037 */
[----:B------:R-:W-:Y:S03]  /*18de0*/  FMUL.FTZ R0, R0, c[0x0][0x2d0] ;  /* 0x0000b40000007a20 */ /* 0x000fe60000410000 */
[----:B------:R-:W-:Y:S01]  /*18df0*/  F2FP.PACK_AB R76, R84, R100 ;  /* 0x00000064544c723e */ /* 0x000fe200000000ff */
[----:B------:R3:W4:Y:S01]  /*18e00*/  MUFU.EX2 R69, R0 ;  /* 0x0000000000457308 */ /* 0x0007220000000800 */
[----:B-1----:R-:W-:Y:S02]  /*18e10*/  FSEL R2, R71, RZ, P1 ;  /* 0x000000ff47027208 */ /* 0x002fe40000800000 */
[----:B--2---:R-:W-:Y:S03]  /*18e20*/  FMNMX.FTZ R3, R4, R3, !PT ;  /* 0x0000000304037209 */ /* 0x004fe60007810000 */
[----:B------:R-:W-:Y:S01]  /*18e30*/  FADD.FTZ R2, -R2, R101 ;  /* 0x0000006502027221 */ /* 0x000fe20000010100 */
[----:B------:R-:W-:Y:S01]  /*18e40*/  MOV R101, R54 ;  /* 0x0000003600657202 */ /* 0x000fe20000000f00 */
[----:B------:R-:W-:Y:S02]  /*18e50*/  FMUL.FTZ R97, R3, c[0x0][0x2d0] ;  /* 0x0000b40003617a20 */ /* 0x000fe40000410000 */
[----:B------:R-:W-:Y:S01]  /*18e60*/  FMUL.FTZ R2, R2, c[0x0][0x2d0] ;  /* 0x0000b40002027a20 */ /* 0x000fe20000410000 */
[----:B---3--:R-:W-:Y:S01]  /*18e70*/  FSEL R0, R70, RZ, P0 ;  /* 0x000000ff46007208 */ /* 0x008fe20000000000 */
[----:B----4-:R-:W-:Y:S01]  /*18e80*/  FMUL.FTZ R16, R69, R116 ;  /* 0x0000007445107220 */ /* 0x010fe20000410000 */
[----:B------:R-:W-:Y:S01]  /*18e90*/  F2FP.PACK_AB R77, R86, R101 ;  /* 0x00000065564d723e */ /* 0x000fe200000000ff */
[----:B------:R-:W1:Y:S01]  /*18ea0*/  MUFU.EX2 R68, R2 ;  /* 0x0000000200447308 */ /* 0x000e620000000800 */
[----:B------:R-:W-:Y:S01]  /*18eb0*/  FSETP.NEU.FTZ.AND P0, PT, R3, -INF , PT ;  /* 0xff8000000300780b */ /* 0x000fe20003f1d000 */
[----:B------:R-:W-:Y:S02]  /*18ec0*/  FADD.FTZ R0, -R0, R102 ;  /* 0x0000006600007221 */ /* 0x000fe40000010100 */
[----:B------:R-:W-:Y:S01]  /*18ed0*/  IMAD.MOV.U32 R102, RZ, RZ, R53 ;  /* 0x000000ffff667224 */ /* 0x000fe200078e0035 */
[----:B------:R-:W-:Y:S01]  /*18ee0*/  FSEL R97, R97, RZ, P0 ;  /* 0x000000ff61617208 */ /* 0x000fe20000000000 */
[----:B------:R-:W-:Y:S01]  /*18ef0*/  FMUL.FTZ R0, R0, c[0x0][0x2d0] ;  /* 0x0000b40000007a20 */ /* 0x000fe20000410000 */
[----:B------:R-:W2:Y:S01]  /*18f00*/  LDSM.16.MT88.4 R52, [R210+0x100] ;  /* 0x00010000d234783b */ /* 0x000ea20000004200 */
[----:B------:R-:W-:Y:S01]  /*18f10*/  FMUL.FTZ R17, R69, R117 ;  /* 0x0000007545117220 */ /* 0x000fe20000410000 */
[----:B------:R-:W-:Y:S01]  /*18f20*/  MOV R117, R89 ;  /* 0x0000005900757202 */ /* 0x000fe20000000f00 */
[----:B------:R3:W4:Y:S01]  /*18f30*/  MUFU.EX2 R2, R0 ;  /* 0x0000000000027308 */ /* 0x0007220000000800 */
[--C-:B------:R-:W-:Y:S02]  /*18f40*/  FFMA.FTZ R4, R25, c[0x0][0x2d0], -R97.reuse ;  /* 0x0000b40019047a23 */ /* 0x100fe40000010861 */
[--C-:B------:R-:W-:Y:S02]  /*18f50*/  FFMA.FTZ R58, R58, c[0x0][0x2d0], -R97.reuse ;  /* 0x0000b4003a3a7a23 */ /* 0x100fe40000010861 */
[--C-:B------:R-:W-:Y:S05]  /*18f60*/  FFMA.FTZ R62, R62, c[0x0][0x2d0], -R97.reuse ;  /* 0x0000b4003e3e7a23 */ /* 0x100fea0000010861 */
[----:B------:R5:W-:Y:S01]  /*18f70*/  MUFU.EX2 R63, R4 ;  /* 0x00000004003f7308 */ /* 0x000be20000000800 */
[C---:B-1----:R-:W-:Y:S02]  /*18f80*/  FMUL.FTZ R6, R68.reuse, R106 ;  /* 0x0000006a44067220 */ /* 0x042fe40000410000 */
[C---:B------:R-:W-:Y:S02]  /*18f90*/  FMUL.FTZ R18, R68.reuse, R118 ;  /* 0x0000007644127220 */ /* 0x040fe40000410000 */
[C---:B------:R-:W-:Y:S05]  /*18fa0*/  FMUL.FTZ R19, R68.reuse, R119 ;  /* 0x0000007744137220 */ /* 0x040fea0000410000 */
[----:B------:R1:W-:Y:S01]  /*18fb0*/  MUFU.EX2 R116, R28 ;  /* 0x0000001c00747308 */ /* 0x0003e20000000800 */
[C---:B------:R-:W-:Y:S02]  /*18fc0*/  FMUL.FTZ R34, R68.reuse, R134 ;  /* 0x0000008644227220 */ /* 0x040fe40000410000 */
[----:B------:R-:W-:Y:S02]  /*18fd0*/  FMUL.FTZ R35, R68, R135 ;  /* 0x0000008744237220 */ /* 0x000fe40000410000 */
[----:B---3--:R-:W-:Y:S02]  /*18fe0*/  FFMA.FTZ R0, R8, c[0x0][0x2d0], -R97 ;  /* 0x0000b40008007a23 */ /* 0x008fe40000010861 */
[----:B----4-:R-:W-:Y:S01]  /*18ff0*/  FMUL.FTZ R13, R2, R113 ;  /* 0x00000071020d7220 */ /* 0x010fe20000410000 */
[----:B------:R-:W-:Y:S01]  /*19000*/  MOV R113, R86 ;  /* 0x0000005600717202 */ /* 0x000fe20000000f00 */
[----:B------:R-:W-:Y:S01]  /*19010*/  FMUL.FTZ R50, R68, R150 ;  /* 0x0000009644327220 */ /* 0x000fe20000410000 */
[----:B------:R3:W-:Y:S01]  /*19020*/  MUFU.EX2 R5, R0 ;  /* 0x0000000000057308 */ /* 0x0007e20000000800 */
[----:B------:R-:W-:Y:S02]  /*19030*/  FFMA.FTZ R8, R41, c[0x0][0x2d0], -R75 ;  /* 0x0000b40029087a23 */ /* 0x000fe4000001084b */
[----:B------:R-:W-:Y:S02]  /*19040*/  IMAD.MOV.U32 R150, RZ, RZ, R91 ;  /* 0x000000ffff967224 */ /* 0x000fe400078e005b */
[----:B-----5:R-:W-:Y:S02]  /*19050*/  FFMA.FTZ R4, R24, c[0x0][0x2d0], -R97 ;  /* 0x0000b40018047a23 */ /* 0x020fe40000010861 */
[C---:B------:R-:W-:Y:S02]  /*19060*/  FMUL.FTZ R9, R2.reuse, R109 ;  /* 0x0000006d02097220 */ /* 0x040fe40000410000 */
[C---:B------:R-:W-:Y:S01]  /*19070*/  FMUL.FTZ R12, R2.reuse, R112 ;  /* 0x00000070020c7220 */ /* 0x040fe20000410000 */
[----:B------:R4:W5:Y:S01]  /*19080*/  MUFU.EX2 R7, R4 ;  /* 0x0000000400077308 */ /* 0x0009620000000800 */
[----:B------:R-:W-:Y:S02]  /*19090*/  FFMA.FTZ R24, R45, c[0x0][0x2d0], -R75 ;  /* 0x0000b4002d187a23 */ /* 0x000fe4000001084b */
[C---:B------:R-:W-:Y:S02]  /*190a0*/  FMUL.FTZ R45, R2.reuse, R145 ;  /* 0x00000091022d7220 */ /* 0x040fe40000410000 */
[C---:B------:R-:W-:Y:S02]  /*190b0*/  FMUL.FTZ R25, R2.reuse, R125 ;  /* 0x0000007d02197220 */ /* 0x040fe40000410000 */
[C---:B-1----:R-:W-:Y:S02]  /*190c0*/  FMUL.FTZ R28, R2.reuse, R128 ;  /* 0x00000080021c7220 */ /* 0x042fe40000410000 */
[C---:B------:R-:W-:Y:S01]  /*190d0*/  FMUL.FTZ R29, R2.reuse, R129 ;  /* 0x00000081021d7220 */ /* 0x040fe20000410000 */
[----:B------:R1:W-:Y:S01]  /*190e0*/  MUFU.EX2 R31, R8 ;  /* 0x00000008001f7308 */ /* 0x0003e20000000800 */
[----:B------:R-:W-:Y:S02]  /*190f0*/  FMUL.FTZ R41, R2, R141 ;  /* 0x0000008d02297220 */ /* 0x000fe40000410000 */
[----:B------:R-:W-:Y:S02]  /*19100*/  FMUL.FTZ R51, R68, R151 ;  /* 0x0000009744337220 */ /* 0x000fe40000410000 */
[----:B---3--:R-:W-:Y:S02]  /*19110*/  FFMA.FTZ R0, R26, c[0x0][0x2d0], -R97 ;  /* 0x0000b4001a007a23 */ /* 0x008fe40000010861 */
[----:B------:R-:W-:Y:S03]  /*19120*/  FMUL.FTZ R57, R2, R157 ;  /* 0x0000009d02397220 */ /* 0x000fe60000410000 */
[----:B------:R3:W2:Y:S01]  /*19130*/  MUFU.EX2 R59, R0 ;  /* 0x00000000003b7308 */ /* 0x0006a20000000800 */
[--C-:B----4-:R-:W-:Y:S02]  /*19140*/  FFMA.FTZ R4, R42, c[0x0][0x2d0], -R74.reuse ;  /* 0x0000b4002a047a23 */ /* 0x110fe4000001084a */
[----:B-----5:R-:W-:Y:S02]  /*19150*/  IMAD.MOV.U32 R106, RZ, RZ, R7 ;  /* 0x000000ffff6a7224 */ /* 0x020fe400078e0007 */
[----:B------:R-:W-:Y:S01]  /*19160*/  FMUL.FTZ R7, R68, R107 ;  /* 0x0000006b44077220 */ /* 0x000fe20000410000 */
[----:B------:R-:W-:Y:S04]  /*19170*/  MOV R107, R27 ;  /* 0x0000001b006b7202 */ /* 0x000fe80000000f00 */
[----:B------:R4:W-:Y:S01]  /*19180*/  MUFU.EX2 R235, R4 ;  /* 0x0000000400eb7308 */ /* 0x0009e20000000800 */
[----:B------:R-:W-:Y:S02]  /*19190*/  F2FP.PACK_AB R67, R106, R63 ;  /* 0x0000003f6a43723e */ /* 0x000fe400000000ff */
[----:B------:R-:W-:Y:S01]  /*191a0*/  F2FP.PACK_AB R64, R107, R102 ;  /* 0x000000666b40723e */ /* 0x000fe200000000ff */
[----:B-1----:R-:W-:Y:S01]  /*191b0*/  FMUL.FTZ R8, R2, R108 ;  /* 0x0000006c02087220 */ /* 0x002fe20000410000 */
[----:B------:R-:W-:Y:S05]  /*191c0*/  MOV R108, R87 ;  /* 0x00000057006c7202 */ /* 0x000fea0000000f00 */
[----:B------:R1:W5:Y:S01]  /*191d0*/  MUFU.EX2 R30, R24 ;  /* 0x00000018001e7308 */ /* 0x0003620000000800 */
[----:B---3--:R-:W-:Y:S02]  /*191e0*/  FSEL R0, R3, RZ, P0 ;  /* 0x000000ff03007208 */ /* 0x008fe40000000000 */
[----:B--2---:R-:W-:Y:S03]  /*191f0*/  MOV R151, R59 ;  /* 0x0000003b00977202 */ /* 0x004fe60000000f00 */
[----:B------:R-:W-:Y:S01]  /*19200*/  FADD.FTZ R0, -R0, R103 ;  /* 0x0000006700007221 */ /* 0x000fe20000010100 */
[----:B------:R-:W-:Y:S01]  /*19210*/  MOV R103, R5 ;  /* 0x0000000500677202 */ /* 0x000fe20000000f00 */
[----:B------:R-:W-:Y:S02]  /*19220*/  FMUL.FTZ R5, R69, R105 ;  /* 0x0000006945057220 */ /* 0x000fe40000410000 */
[----:B------:R2:W-:Y:S01]  /*19230*/  MUFU.EX2 R109, R40 ;  /* 0x00000028006d7308 */ /* 0x0005e20000000800 */
[----:B------:R-:W-:Y:S01]  /*19240*/  FMUL.FTZ R0, R0, c[0x0][0x2d0] ;  /* 0x0000b40000007a20 */ /* 0x000fe20000410000 */
[----:B------:R-:W-:Y:S01]  /*19250*/  F2FP.PACK_AB R65, R59, R103 ;  /* 0x000000673b41723e */ /* 0x000fe200000000ff */
[C---:B----4-:R-:W-:Y:S01]  /*19260*/  FMUL.FTZ R4, R69.reuse, R104 ;  /* 0x0000006845047220 */ /* 0x050fe20000410000 */
[----:B------:R-:W-:Y:S01]  /*19270*/  MOV R104, R250 ;  /* 0x000000fa00687202 */ /* 0x000fe20000000f00 */
[----:B------:R-:W-:Y:S05]  /*19280*/  IMAD.MOV.U32 R105, RZ, RZ, R93 ;  /* 0x000000ffff697224 */ /* 0x000fea00078e005d */
[-C--:B------:R-:W-:Y:S01]  /*19290*/  HMMA.16816.F32 R4, R76, R20.reuse, R4 ;  /* 0x000000144c04723c */ /* 0x080fe20000001804 */
[----:B------:R-:W3:Y:S01]  /*192a0*/  MUFU.EX2 R0, R0 ;  /* 0x0000000000007308 */ /* 0x000ee20000000800 */
[C---:B-1----:R-:W-:Y:S01]  /*192b0*/  FMUL.FTZ R24, R2.reuse, R124 ;  /* 0x0000007c02187220 */ /* 0x042fe20000410000 */
[----:B-----5:R-:W-:Y:S08]  /*192c0*/  MOV R129, R30 ;  /* 0x0000001e00817202 */ /* 0x020ff00000000f00 */
[----:B------:R1:W-:Y:S01]  /*192d0*/  MUFU.EX2 R124, R32 ;  /* 0x00000020007c7308 */ /* 0x0003e20000000800 */
[----:B--2---:R-:W-:Y:S02]  /*192e0*/  FMUL.FTZ R40, R2, R140 ;  /* 0x0000008c02287220 */ /* 0x004fe40000410000 */
[C---:B---3--:R-:W-:Y:S02]  /*192f0*/  FMUL.FTZ R10, R0.reuse, R110 ;  /* 0x0000006e000a7220 */ /* 0x048fe40000410000 */
[C---:B------:R-:W-:Y:S02]  /*19300*/  FMUL.FTZ R11, R0.reuse, R111 ;  /* 0x0000006f000b7220 */ /* 0x040fe40000410000 */
[C---:B------:R-:W-:Y:S02]  /*19310*/  FMUL.FTZ R14, R0.reuse, R114 ;  /* 0x00000072000e7220 */ /* 0x040fe40000410000 */
[----:B------:R-:W-:Y:S02]  /*19320*/  IMAD.MOV.U32 R114, RZ, RZ, R85 ;  /* 0x000000ffff727224 */ /* 0x000fe400078e0055 */
[C---:B------:R-:W-:Y:S01]  /*19330*/  FMUL.FTZ R15, R0.reuse, R115 ;  /* 0x00000073000f7220 */ /* 0x040fe20000410000 */
[C---:B------:R-:W-:Y:S01]  /*19340*/  HMMA.16816.F32 R8, R64.reuse, R20, R8 ;  /* 0x000000144008723c */ /* 0x040fe20000001808 */
[----:B-1----:R-:W-:Y:S01]  /*19350*/  FMUL.FTZ R32, R69, R132 ;  /* 0x0000008445207220 */ /* 0x002fe20000410000 */
[----:B------:R-:W-:Y:S01]  /*19360*/  MOV R115, R84 ;  /* 0x0000005400737202 */ /* 0x000fe20000000f00 */
[----:B------:R-:W-:Y:S01]  /*19370*/  IMAD.MOV.U32 R110, RZ, RZ, R63 ;  /* 0x000000ffff6e7224 */ /* 0x000fe200078e003f */
[----:B------:R-:W1:Y:S01]  /*19380*/  LDSM.16.MT88.4 R84, [R209+0x900] ;  /* 0x00090000d154783b */ /* 0x000e620000004200 */
[C---:B------:R-:W-:Y:S01]  /*19390*/  FMUL.FTZ R26, R0.reuse, R126 ;  /* 0x0000007e001a7220 */ /* 0x040fe20000410000 */
[----:B------:R-:W2:Y:S01]  /*193a0*/  MUFU.EX2 R63, R62 ;  /* 0x0000003e003f7308 */ /* 0x000ea20000000800 */
[----:B------:R-:W-:Y:S01]  /*193b0*/  FFMA.FTZ R20, R47, c[0x0][0x2d0], -R74 ;  /* 0x0000b4002f147a23 */ /* 0x000fe2000001084a */
[-C--:B------:R-:W-:Y:S01]  /*193c0*/  HMMA.16816.F32 R12, R64, R22.reuse, R12 ;  /* 0x00000016400c723c */ /* 0x080fe2000000180c */
[C---:B------:R-:W-:Y:S03]  /*193d0*/  FMUL.FTZ R21, R69.reuse, R121 ;  /* 0x0000007945157220 */ /* 0x040fe60000410000 */
[C---:B------:R-:W-:Y:S01]  /*193e0*/  FMUL.FTZ R27, R0.reuse, R127 ;  /* 0x0000007f001b7220 */ /* 0x040fe20000410000 */
[----:B------:R-:W-:Y:S01]  /*193f0*/  MOV R127, R31 ;  /* 0x0000001f007f7202 */ /* 0x000fe20000000f00 */
[C---:B------:R-:W-:Y:S02]  /*19400*/  FMUL.FTZ R30, R0.reuse, R130 ;  /* 0x00000082001e7220 */ /* 0x040fe40000410000 */
[C---:B------:R-:W-:Y:S01]  /*19410*/  HMMA.16816.F32 R16, R76.reuse, R22, R16 ;  /* 0x000000164c10723c */ /* 0x040fe20000001810 */
[----:B------:R3:W-:Y:S03]  /*19420*/  MUFU.EX2 R112, R20 ;  /* 0x0000001400707308 */ /* 0x0007e60000000800 */
[----:B------:R-:W-:Y:S02]  /*19430*/  FMUL.FTZ R31, R0, R131 ;  /* 0x00000083001f7220 */ /* 0x000fe40000410000 */
[----:B------:R-:W-:Y:S02]  /*19440*/  IMAD.MOV.U32 R130, RZ, RZ, R33 ;  /* 0x000000ffff827224 */ /* 0x000fe400078e0021 */
[C---:B------:R-:W-:Y:S03]  /*19450*/  FMUL.FTZ R22, R68.reuse, R122 ;  /* 0x0000007a44167220 */ /* 0x040fe60000410000 */
[----:B------:R4:W-:Y:S01]  /*19460*/  MUFU.EX2 R121, R48 ;  /* 0x0000003000797308 */ /* 0x0009e20000000800 */
[----:B------:R-:W-:Y:S02]  /*19470*/  FMUL.FTZ R23, R68, R123 ;  /* 0x0000007b44177220 */ /* 0x000fe40000410000 */
[C---:B------:R-:W-:Y:S02]  /*19480*/  FMUL.FTZ R33, R69.reuse, R133 ;  /* 0x0000008545217220 */ /* 0x040fe40000410000 */
[C---:B------:R-:W-:Y:S01]  /*19490*/  FMUL.FTZ R42, R0.reuse, R142 ;  /* 0x0000008e002a7220 */ /* 0x040fe20000410000 */
[----:B------:R-:W-:Y:S01]  /*194a0*/  LDSM.16.MT88.4 R132, [R212+0x2900] ;  /* 0x00290000d484783b */ /* 0x000fe20000004200 */
[C---:B------:R-:W-:Y:S02]  /*194b0*/  FMUL.FTZ R43, R0.reuse, R143 ;  /* 0x0000008f002b7220 */ /* 0x040fe40000410000 */
[C---:B------:R-:W-:Y:S01]  /*194c0*/  FMUL.FTZ R46, R0.reuse, R146 ;  /* 0x00000092002e7220 */ /* 0x040fe20000410000 */
[----:B------:R5:W-:Y:S01]  /*194d0*/  MUFU.EX2 R123, R44 ;  /* 0x0000002c007b7308 */ /* 0x000be20000000800 */
[C---:B------:R-:W-:Y:S02]  /*194e0*/  FMUL.FTZ R47, R0.reuse, R147 ;  /* 0x00000093002f7220 */ /* 0x040fe40000410000 */
[----:B------:R-:W-:Y:S02]  /*194f0*/  FMUL.FTZ R59, R0, R159 ;  /* 0x0000009f003b7220 */ /* 0x000fe40000410000 */
[C---:B---3--:R-:W-:Y:S02]  /*19500*/  FMUL.FTZ R20, R69.reuse, R120 ;  /* 0x0000007845147220 */ /* 0x048fe40000410000 */
[----:B------:R-:W-:Y:S02]  /*19510*/  IMAD.MOV.U32 R131, RZ, RZ, R60 ;  /* 0x000000ffff837224 */ /* 0x000fe400078e003c */
[----:B------:R-:W-:Y:S01]  /*19520*/  IMAD.MOV.U32 R120, RZ, RZ, R103 ;  /* 0x000000ffff787224 */ /* 0x000fe200078e0067 */
[----:B------:R3:W-:Y:S01]  /*19530*/  MUFU.EX2 R122, R58 ;  /* 0x0000003a007a7308 */ /* 0x0007e20000000800 */
[C---:B------:R-:W-:Y:S01]  /*19540*/  FMUL.FTZ R60, R2.reuse, R160 ;  /* 0x000000a0023c7220 */ /* 0x040fe20000410000 */
[-C--:B------:R-:W-:Y:S01]  /*19550*/  HMMA.16816.F32 R20, R76, R36.reuse, R20 ;  /* 0x000000244c14723c */ /* 0x080fe20000001814 */
[----:B------:R-:W-:Y:S02]  /*19560*/  IMAD.MOV.U32 R160, RZ, RZ, R61 ;  /* 0x000000ffffa07224 */ /* 0x000fe400078e003d */
[----:B----4-:R-:W-:Y:S02]  /*19570*/  FMUL.FTZ R48, R69, R148 ;  /* 0x0000009445307220 */ /* 0x010fe40000410000 */
[----:B------:R-:W-:Y:S02]  /*19580*/  FMUL.FTZ R61, R2, R161 ;  /* 0x000000a1023d7220 */ /* 0x000fe40000410000 */
[----:B------:R-:W-:Y:S01]  /*19590*/  FMUL.FTZ R62, R0, R162 ;  /* 0x000000a2003e7220 */ /* 0x000fe20000410000 */
[C---:B------:R-:W-:Y:S01]  /*195a0*/  HMMA.16816.F32 R24, R64.reuse, R36, R24 ;  /* 0x000000244018723c */ /* 0x040fe20000001818 */
[----:B--2---:R-:W-:Y:S03]  /*195b0*/  MOV R162, R63 ;  /* 0x0000003f00a27202 */ /* 0x004fe60000000f00 */
[----:B-----5:R-:W-:Y:S02]  /*195c0*/  FMUL.FTZ R44, R2, R144 ;  /* 0x00000090022c7220 */ /* 0x020fe40000410000 */
[C---:B------:R-:W-:Y:S02]  /*195d0*/  FMUL.FTZ R63, R0.reuse, R163 ;  /* 0x000000a3003f7220 */ /* 0x040fe40000410000 */
[-C--:B------:R-:W-:Y:S01]  /*195e0*/  HMMA.16816.F32 R28, R64, R38.reuse, R28 ;  /* 0x00000026401c723c */ /* 0x080fe2000000181c */
[----:B------:R-:W-:Y:S03]  /*195f0*/  FFMA.FTZ R36, R49, c[0x0][0x2d0], -R96 ;  /* 0x0000b40031247a23 */ /* 0x000fe60000010860 */
[C---:B------:R-:W-:Y:S01]  /*19600*/  FMUL.FTZ R37, R69.reuse, R137 ;  /* 0x0000008945257220 */ /* 0x040fe20000410000 */
[----:B------:R2:W-:Y:S01]  /*19610*/  MUFU.EX2 R128, R36 ;  /* 0x0000002400807308 */ /* 0x0005e20000000800 */
[----:B------:R-:W-:Y:S01]  /*19620*/  FMUL.FTZ R49, R69, R149 ;  /* 0x0000009545317220 */ /* 0x000fe20000410000 */
[----:B------:R-:W-:Y:S01]  /*19630*/  MOV R149, R235 ;  /* 0x000000eb00957202 */ /* 0x000fe20000000f00 */
[C---:B------:R-:W-:Y:S01]  /*19640*/  HMMA.16816.F32 R32, R76.reuse, R38, R32 ;  /* 0x000000264c20723c */ /* 0x040fe20000001820 */
[----:B---3--:R-:W-:Y:S03]  /*19650*/  FMUL.FTZ R58, R0, R158 ;  /* 0x0000009e003a7220 */ /* 0x008fe60000410000 */
[----:B------:R-:W-:Y:S02]  /*19660*/  IMAD.MOV.U32 R163, RZ, RZ, R92 ;  /* 0x000000ffffa37224 */ /* 0x000fe400078e005c */
[----:B------:R-:W-:Y:S02]  /*19670*/  FFMA.FTZ R92, R95, c[0x0][0x2d0], -R75 ;  /* 0x0000b4005f5c7a23 */ /* 0x000fe4000001084b */
[C---:B------:R-:W-:Y:S02]  /*19680*/  FMUL.FTZ R38, R68.reuse, R138 ;  /* 0x0000008a44267220 */ /* 0x040fe40000410000 */
[----:B------:R-:W-:Y:S02]  /*19690*/  MUFU.EX2 R138, R92 ;  /* 0x0000005c008a7308 */ /* 0x000fe40000000800 */
[----:B------:R-:W-:Y:S02]  /*196a0*/  FMUL.FTZ R39, R68, R139 ;  /* 0x0000008b44277220 */ /* 0x000fe40000410000 */
[C---:B--2---:R-:W-:Y:S07]  /*196b0*/  FMUL.FTZ R36, R69.reuse, R136 ;  /* 0x0000008845247220 */ /* 0x044fee0000410000 */
        /* <DEDUP_REMOVED lines=10> */
[C---:B--2---:R-:W-:Y:S07]  /*19760*/  FMUL.FTZ R52, R69.reuse, R152 ;  /* 0x0000009845347220 */ /* 0x044fee0000410000 */
[-C--:B------:R-:W-:Y:S08]  /*19770*/  HMMA.16816.F32 R52, R76, R80.reuse, R52 ;  /* 0x000000504c34723c */ /* 0x080ff00000001834 */
[C---:B------:R-:W-:Y:S07]  /*19780*/  HMMA.16816.F32 R56, R64.reuse, R80, R56 ;  /* 0x000000504038723c */ /* 0x040fee0000001838 */
[----:B------:R-:W-:Y:S01]  /*19790*/  FFMA.FTZ R80, R88, c[0x0][0x2d0], -R97 ;  /* 0x0000b40058507a23 */ /* 0x000fe20000010861 */
[-C--:B------:R-:W-:Y:S01]  /*197a0*/  HMMA.16816.F32 R60, R64, R82.reuse, R60 ;  /* 0x00000052403c723c */ /* 0x080fe2000000183c */
[----:B---3--:R-:W-:Y:S02]  /*197b0*/  F2FP.PACK_AB R81, R122, R111 ;  /* 0x0000006f7a51723e */ /* 0x008fe400000000ff */
[----:B------:R2:W3:Y:S04]  /*197c0*/  MUFU.EX2 R148, R80 ;  /* 0x0000005000947308 */ /* 0x0004e80000000800 */
[C---:B------:R-:W-:Y:S02]  /*197d0*/  FMUL.FTZ R64, R69.reuse, R164 ;  /* 0x000000a445407220 */ /* 0x040fe40000410000 */
[----:B------:R-:W-:Y:S03]  /*197e0*/  FMUL.FTZ R65, R69, R165 ;  /* 0x000000a545417220 */ /* 0x000fe60000410000 */
[C---:B------:R-:W-:Y:S02]  /*197f0*/  FMUL.FTZ R66, R68.reuse, R166 ;  /* 0x000000a644427220 */ /* 0x040fe40000410000 */
[----:B------:R-:W-:Y:S07]  /*19800*/  FMUL.FTZ R67, R68, R167 ;  /* 0x000000a744437220 */ /* 0x000fee0000410000 */
[----:B------:R-:W-:Y:S01]  /*19810*/  HMMA.16816.F32 R64, R76, R82, R64 ;  /* 0x000000524c40723c */ /* 0x000fe20000001840 */
[--C-:B--2---:R-:W-:Y:S06]  /*19820*/  FFMA.FTZ R80, R90, c[0x0][0x2d0], -R74.reuse ;  /* 0x0000b4005a507a23 */ /* 0x104fec000001084a */
[----:B------:R-:W-:Y:S01]  /*19830*/  F2FP.PACK_AB R76, R149, R131 ;  /* 0x00000083954c723e */ /* 0x000fe200000000ff */
[----:B------:R-:W2:Y:S01]  /*19840*/  LDSM.16.MT88.4 R88, [R212+0x900] ;  /* 0x00090000d458783b */ /* 0x000ea20000004200 */
[----:B------:R-:W-:Y:S01]  /*19850*/  F2FP.PACK_AB R77, R150, R127 ;  /* 0x0000007f964d723e */ /* 0x000fe200000000ff */
[----:B------:R4:W-:Y:S02]  /*19860*/  MUFU.EX2 R161, R80 ;  /* 0x0000005000a17308 */ /* 0x0009e40000000800 */
[----:B------:R-:W-:Y:S02]  /*19870*/  F2FP.PACK_AB R79, R116, R129 ;  /* 0x00000081744f723e */ /* 0x000fe400000000ff */
[----:B------:R-:W-:Y:S02]  /*19880*/  F2FP.PACK_AB R78, R112, R130 ;  /* 0x00000082704e723e */ /* 0x000fe400000000ff */
[----:B------:R-:W-:Y:S02]  /*19890*/  F2FP.PACK_AB R82, R123, R109 ;  /* 0x0000006d7b52723e */ /* 0x000fe400000000ff */
[----:B---3--:R-:W-:Y:S03]  /*198a0*/  F2FP.PACK_AB R83, R148, R162 ;  /* 0x000000a29453723e */ /* 0x008fe600000000ff */
[-C--:B-1----:R-:W-:Y:S01]  /*198b0*/  HMMA.16816.F32 R4, R76, R84.reuse, R4 ;  /* 0x000000544c04723c */ /* 0x082fe20000001804 */
[--C-:B----4-:R-:W-:Y:S02]  /*198c0*/  FFMA.FTZ R80, R94, c[0x0][0x2d0], -R75.reuse ;  /* 0x0000b4005e507a23 */ /* 0x110fe4000001084b */
[----:B------:R-:W1:Y:S02]  /*198d0*/  LDSM.16.MT88.4 R92, [R210+0x900] ;  /* 0x00090000d25c783b */ /* 0x000e640000004200 */
[----:B------:R3:W-:Y:S02]  /*198e0*/  MUFU.EX2 R139, R80 ;  /* 0x00000050008b7308 */ /* 0x0007e40000000800 */
[----:B---3--:R-:W-:Y:S07]  /*198f0*/  F2FP.PACK_AB R80, R128, R124 ;  /* 0x0000007c8050723e */ /* 0x008fee00000000ff */
[C---:B------:R-:W-:Y:S07]  /*19900*/  HMMA.16816.F32 R8, R80.reuse, R84, R8 ;  /* 0x000000545008723c */ /* 0x040fee0000001808 */
[--C-:B------:R-:W-:Y:S01]  /*19910*/  FFMA.FTZ R84, R176, c[0x0][0x2d0], -R74.reuse ;  /* 0x0000b400b0547a23 */ /* 0x100fe2000001084a */
[-C--:B------:R-:W-:Y:S03]  /*19920*/  HMMA.16816.F32 R12, R80, R86.reuse, R12 ;  /* 0x00000056500c723c */ /* 0x080fe6000000180c */
[----:B------:R3:W-:Y:S05]  /*19930*/  MUFU.EX2 R126, R84 ;  /* 0x00000054007e7308 */ /* 0x0007ea0000000800 */
[C---:B------:R-:W-:Y:S08]  /*19940*/  HMMA.16816.F32 R16, R76.reuse, R86, R16 ;  /* 0x000000564c10723c */ /* 0x040ff00000001810 */
[-C--:B--2---:R-:W-:Y:S08]  /*19950*/  HMMA.16816.F32 R20, R76, R88.reuse, R20 ;  /* 0x000000584c14723c */ /* 0x084ff00000001814 */
[C---:B------:R-:W-:Y:S01]  /*19960*/  HMMA.16816.F32 R24, R80.reuse, R88, R24 ;  /* 0x000000585018723c */ /* 0x040fe20000001818 */
[----:B---3--:R-:W-:Y:S06]  /*19970*/  FFMA.FTZ R84, R177, c[0x0][0x2d0], -R74 ;  /* 0x0000b400b1547a23 */ /* 0x008fec000001084a */
[--C-:B------:R-:W-:Y:S01]  /*19980*/  FFMA.FTZ R88, R169, c[0x0][0x2d0], -R96.reuse ;  /* 0x0000b400a9587a23 */ /* 0x100fe20000010860 */
[-C--:B------:R-:W-:Y:S01]  /*19990*/  HMMA.16816.F32 R28, R80, R90.reuse, R28 ;  /* 0x0000005a501c723c */ /* 0x080fe2000000181c */
[----:B------:R2:W-:Y:S07]  /*199a0*/  MUFU.EX2 R125, R84 ;  /* 0x00000054007d7308 */ /* 0x0005ee0000000800 */
[C---:B------:R-:W-:Y:S03]  /*199b0*/  HMMA.16816.F32 R32, R76.reuse, R90, R32 ;  /* 0x0000005a4c20723c */ /* 0x040fe60000001820 */
[----:B------:R3:W-:Y:S05]  /*199c0*/  MUFU.EX2 R136, R88 ;  /* 0x0000005800887308 */ /* 0x0007ea0000000800 */
[-C--:B-1----:R-:W-:Y:S08]  /*199d0*/  HMMA.16816.F32 R36, R76, R92.reuse, R36 ;  /* 0x0000005c4c24723c */ /* 0x082ff00000001824 */
[C---:B------:R-:W-:Y:S01]  /*199e0*/  HMMA.16816.F32 R40, R80.reuse, R92, R40 ;  /* 0x0000005c5028723c */ /* 0x040fe20000001828 */
[----:B--2---:R-:W-:Y:S04]  /*199f0*/  FFMA.FTZ R84, R171, c[0x0][0x2d0], -R75 ;  /* 0x0000b400ab547a23 */ /* 0x004fe8000001084b */
        /* <DEDUP_REMOVED lines=63> */
[----:B------:R-:W3:Y:S03]  /*19df0*/  LDL.LU R184, [R1+0x18] ;  /* 0x0000180001b87983 */ /* 0x000ee60000300800 */
[--C-:B--2---:R-:W-:Y:S03]  /*19e00*/  FFMA.FTZ R84, R189, c[0x0][0x2d0], -R96.reuse ;  /* 0x0000b400bd547a23 */ /* 0x104fe60000010860 */
[----:B------:R2:W-:Y:S01]  /*19e10*/  MUFU.EX2 R155, R92 ;  /* 0x0000005c009b7308 */ /* 0x0005e20000000800 */
[C---:B------:R-:W-:Y:S09]  /*19e20*/  HMMA.16816.F32 R48, R76.reuse, R94, R48 ;  /* 0x0000005e4c30723c */ /* 0x040ff20000001830 */
[----:B------:R4:W-:Y:S03]  /*19e30*/  MUFU.EX2 R190, R84 ;  /* 0x0000005400be7308 */ /* 0x0009e60000000800 */
[----:B-1----:R-:W-:Y:S07]  /*19e40*/  FFMA.FTZ R88, R192, c[0x0][0x2d0], -R75 ;  /* 0x0000b400c0587a23 */ /* 0x002fee000001084b */
[----:B------:R1:W-:Y:S01]  /*19e50*/  MUFU.EX2 R192, R88 ;  /* 0x0000005800c07308 */ /* 0x0003e20000000800 */
[----:B--2---:R-:W-:Y:S02]  /*19e60*/  FFMA.FTZ R92, R185, c[0x0][0x2d0], -R97 ;  /* 0x0000b400b95c7a23 */ /* 0x004fe40000010861 */
[----:B------:R-:W-:Y:S07]  /*19e70*/  IMAD.MOV.U32 R185, RZ, RZ, R101 ;  /* 0x000000ffffb97224 */ /* 0x000fee00078e0065 */
[----:B------:R2:W-:Y:S01]  /*19e80*/  MUFU.EX2 R154, R92 ;  /* 0x0000005c009a7308 */ /* 0x0005e20000000800 */
[--C-:B----4-:R-:W-:Y:S02]  /*19e90*/  FFMA.FTZ R84, R191, c[0x0][0x2d0], -R96.reuse ;  /* 0x0000b400bf547a23 */ /* 0x110fe40000010860 */
[----:B------:R-:W-:Y:S07]  /*19ea0*/  IMAD.MOV.U32 R191, RZ, RZ, R117 ;  /* 0x000000ffffbf7224 */ /* 0x000fee00078e0075 */
[----:B------:R4:W-:Y:S01]  /*19eb0*/  MUFU.EX2 R186, R84 ;  /* 0x0000005400ba7308 */ /* 0x0009e20000000800 */
[----:B-1----:R-:W1:Y:S01]  /*19ec0*/  LDSM.16.MT88.4 R88, [R211+0x1100] ;  /* 0x00110000d358783b */ /* 0x002e620000004200 */
[----:B--2---:R-:W-:Y:S01]  /*19ed0*/  FFMA.FTZ R92, R203, c[0x0][0x2d0], -R75 ;  /* 0x0000b400cb5c7a23 */ /* 0x004fe2000001084b */
[----:B------:R-:W-:Y:S07]  /*19ee0*/  MOV R203, R111 ;  /* 0x0000006f00cb7202 */ /* 0x000fee0000000f00 */
[----:B------:R2:W-:Y:S01]  /*19ef0*/  MUFU.EX2 R178, R92 ;  /* 0x0000005c00b27308 */ /* 0x0005e20000000800 */
[----:B----4-:R-:W-:Y:S01]  /*19f00*/  FFMA.FTZ R84, R193, c[0x0][0x2d0], -R96 ;  /* 0x0000b400c1547a23 */ /* 0x010fe20000010860 */
[----:B------:R-:W-:Y:S02]  /*19f10*/  MOV R193, R116 ;  /* 0x0000007400c17202 */ /* 0x000fe40000000f00 */
[----:B------:R-:W-:Y:S06]  /*19f20*/  LDSM.16.MT88.4 R116, [R209+0x2900] ;  /* 0x00290000d174783b */ /* 0x000fec0000004200 */
[----:B------:R4:W5:Y:S02]  /*19f30*/  MUFU.EX2 R189, R84 ;  /* 0x0000005400bd7308 */ /* 0x0009640000000800 */
[----:B--2---:R-:W-:Y:S01]  /*19f40*/  LDSM.16.MT88.4 R92, [R210+0x1900] ;  /* 0x00190000d25c783b */ /* 0x004fe20000004200 */
[-C--:B-1----:R-:W-:Y:S08]  /*19f50*/  HMMA.16816.F32 R52, R76, R88.reuse, R52 ;  /* 0x000000584c34723c */ /* 0x082ff00000001834 */
[C---:B------:R-:W-:Y:S01]  /*19f60*/  HMMA.16816.F32 R56, R80.reuse, R88, R56 ;  /* 0x000000585038723c */ /* 0x040fe20000001838 */
[--C-:B----4-:R-:W-:Y:S03]  /*19f70*/  FFMA.FTZ R84, R199, c[0x0][0x2d0], -R74.reuse ;  /* 0x0000b400c7547a23 */ /* 0x110fe6000001084a */
[----:B------:R-:W-:Y:S01]  /*19f80*/  MOV R199, R102 ;  /* 0x0000006600c77202 */ /* 0x000fe20000000f00 */
[----:B------:R1:W-:Y:S02]  /*19f90*/  MUFU.EX2 R183, R84 ;  /* 0x0000005400b77308 */ /* 0x0003e40000000800 */
[--C-:B------:R-:W-:Y:S01]  /*19fa0*/  FFMA.FTZ R88, R187, c[0x0][0x2d0], -R97.reuse ;  /* 0x0000b400bb587a23 */ /* 0x100fe20000010861 */
[-C--:B------:R-:W-:Y:S01]  /*19fb0*/  HMMA.16816.F32 R60, R80, R90.reuse, R60 ;  /* 0x0000005a503c723c */ /* 0x080fe2000000183c */
[----:B------:R-:W2:Y:S06]  /*19fc0*/  LDL.LU R187, [R1+0x14] ;  /* 0x0000140001bb7983 */ /* 0x000eac0000300800 */
[----:B------:R-:W-:Y:S01]  /*19fd0*/  FFMA.FTZ R80, R205, c[0x0][0x2d0], -R74 ;  /* 0x0000b400cd507a23 */ /* 0x000fe2000001084a */
[----:B------:R-:W-:Y:S01]  /*19fe0*/  HMMA.16816.F32 R64, R76, R90, R64 ;  /* 0x0000005a4c40723c */ /* 0x000fe20000001840 */
[----:B-----5:R-:W-:Y:S02]  /*19ff0*/  F2FP.PACK_AB R82, R189, R186 ;  /* 0x000000babd52723e */ /* 0x020fe400000000ff */
[----:B------:R4:W-:Y:S01]  /*1a000*/  MUFU.EX2 R179, R80 ;  /* 0x0000005000b37308 */ /* 0x0009e20000000800 */
[----:B------:R-:W-:Y:S03]  /*1a010*/  MOV R205, R100 ;  /* 0x0000006400cd7202 */ /* 0x000fe60000000f00 */
[----:B------:R-:W-:Y:S02]  /*1a020*/  F2FP.PACK_AB R76, R147, R249 ;  /* 0x000000f9934c723e */ /* 0x000fe400000000ff */
[----:B------:R-:W-:Y:S03]  /*1a030*/  F2FP.PACK_AB R77, R145, R146 ;  /* 0x00000092914d723e */ /* 0x000fe600000000ff */
[----:B------:R-:W-:Y:S01]  /*1a040*/  F2FP.PACK_AB R78, R196, R235 ;  /* 0x000000ebc44e723e */ /* 0x000fe200000000ff */
[----:B-1----:R-:W-:Y:S01]  /*1a050*/  FFMA.FTZ R84, R181, c[0x0][0x2d0], -R97 ;  /* 0x0000b400b5547a23 */ /* 0x002fe20000010861 */
[----:B------:R-:W-:Y:S01]  /*1a060*/  F2FP.PACK_AB R79, R192, R195 ;  /* 0x000000c3c04f723e */ /* 0x000fe200000000ff */
[----:B------:R-:W1:Y:S10]  /*1a070*/  MUFU.EX2 R181, R88 ;  /* 0x0000005800b57308 */ /* 0x000e740000000800 */
[----:B------:R5:W5:Y:S01]  /*1a080*/  MUFU.EX2 R182, R84 ;  /* 0x0000005400b67308 */ /* 0x000b620000000800 */
[--C-:B----4-:R-:W-:Y:S02]  /*1a090*/  FFMA.FTZ R80, R200, c[0x0][0x2d0], -R75.reuse ;  /* 0x0000b400c8507a23 */ /* 0x110fe4000001084b */
[----:B------:R-:W-:Y:S07]  /*1a0a0*/  IMAD.MOV.U32 R200, RZ, RZ, R112 ;  /* 0x000000ffffc87224 */ /* 0x000fee00078e0070 */
        /* <DEDUP_REMOVED lines=8> */
[--C-:B------:R-:W-:Y:S01]  /*1a130*/  FFMA.FTZ R84, R232, c[0x0][0x2d0], -R74.reuse ;  /* 0x0000b400e8547a23 */ /* 0x100fe2000001084a */
[-C--:B------:R-:W-:Y:S01]  /*1a140*/  HMMA.16816.F32 R12, R80, R86.reuse, R12 ;  /* 0x00000056500c723c */ /* 0x080fe2000000180c */
[----:B------:R-:W-:Y:S02]  /*1a150*/  MOV R232, R109 ;  /* 0x0000006d00e87202 */ /* 0x000fe40000000f00 */
[----:B------:R1:W-:Y:S05]  /*1a160*/  MUFU.EX2 R159, R84 ;  /* 0x00000054009f7308 */ /* 0x0003ea0000000800 */
[C---:B------:R-:W-:Y:S08]  /*1a170*/  HMMA.16816.F32 R16, R76.reuse, R86, R16 ;  /* 0x000000564c10723c */ /* 0x040ff00000001810 */
[-C--:B------:R-:W-:Y:S08]  /*1a180*/  HMMA.16816.F32 R20, R76, R88.reuse, R20 ;  /* 0x000000584c14723c */ /* 0x080ff00000001814 */
[C---:B------:R-:W-:Y:S01]  /*1a190*/  HMMA.16816.F32 R24, R80.reuse, R88, R24 ;  /* 0x000000585018723c */ /* 0x040fe20000001818 */
[----:B-1----:R-:W-:Y:S03]  /*1a1a0*/  FFMA.FTZ R84, R234, c[0x0][0x2d0], -R74 ;  /* 0x0000b400ea547a23 */ /* 0x002fe6000001084a */
[----:B------:R-:W-:Y:S04]  /*1a1b0*/  IMAD.MOV.U32 R234, RZ, RZ, R108 ;  /* 0x000000ffffea7224 */ /* 0x000fe800078e006c */
[-C--:B------:R-:W-:Y:S01]  /*1a1c0*/  HMMA.16816.F32 R28, R80, R90.reuse, R28 ;  /* 0x0000005a501c723c */ /* 0x080fe2000000181c */
[----:B------:R1:W-:Y:S03]  /*1a1d0*/  MUFU.EX2 R177, R84 ;  /* 0x0000005400b17308 */ /* 0x0003e60000000800 */
[----:B------:R-:W-:Y:S02]  /*1a1e0*/  FFMA.FTZ R88, R206, c[0x0][0x2d0], -R96 ;  /* 0x0000b400ce587a23 */ /* 0x000fe40000010860 */
[----:B------:R-:W-:Y:S02]  /*1a1f0*/  IMAD.MOV.U32 R206, RZ, RZ, R160 ;  /* 0x000000ffffce7224 */ /* 0x000fe400078e00a0 */
[C---:B------:R-:W-:Y:S03]  /*1a200*/  HMMA.16816.F32 R32, R76.reuse, R90, R32 ;  /* 0x0000005a4c20723c */ /* 0x040fe60000001820 */
[----:B------:R4:W-:Y:S05]  /*1a210*/  MUFU.EX2 R157, R88 ;  /* 0x00000058009d7308 */ /* 0x0009ea0000000800 */
[-C--:B------:R-:W-:Y:S08]  /*1a220*/  HMMA.16816.F32 R36, R76, R92.reuse, R36 ;  /* 0x0000005c4c24723c */ /* 0x080ff00000001824 */
[C---:B------:R-:W-:Y:S01]  /*1a230*/  HMMA.16816.F32 R40, R80.reuse, R92, R40 ;  /* 0x0000005c5028723c */ /* 0x040fe20000001828 */
[----:B-1----:R-:W-:Y:S03]  /*1a240*/  FFMA.FTZ R84, R230, c[0x0][0x2d0], -R75 ;  /* 0x0000b400e6547a23 */ /* 0x002fe6000001084b */
[----:B------:R-:W-:Y:S01]  /*1a250*/  MOV R230, R104 ;  /* 0x0000006800e67202 */ /* 0x000fe20000000f00 */
[----:B------:R1:W-:Y:S02]  /*1a260*/  MUFU.EX2 R158, R84 ;  /* 0x00000054009e7308 */ /* 0x0003e40000000800 */
[----:B------:R-:W-:Y:S01]  /*1a270*/  FFMA.FTZ R92, R201, c[0x0][0x2d0], -R97 ;  /* 0x0000b400c95c7a23 */ /* 0x000fe20000010861 */
[-C--:B------:R-:W-:Y:S01]  /*1a280*/  HMMA.16816.F32 R44, R80, R94.reuse, R44 ;  /* 0x0000005e502c723c */ /* 0x080fe2000000182c */
[----:B------:R-:W-:Y:S03]  /*1a290*/  MOV R201, R107 ;  /* 0x0000006b00c97202 */ /* 0x000fe60000000f00 */
[--C-:B----4-:R-:W-:Y:S01]  /*1a2a0*/  FFMA.FTZ R88, R207, c[0x0][0x2d0], -R96.reuse ;  /* 0x0000b400cf587a23 */ /* 0x110fe20000010860 */
[----:B------:R-:W-:Y:S02]  /*1a2b0*/  MOV R207, R163 ;  /* 0x000000a300cf7202 */ /* 0x000fe40000000f00 */
[----:B------:R4:W-:Y:S01]  /*1a2c0*/  MUFU.EX2 R172, R92 ;  /* 0x0000005c00ac7308 */ /* 0x0009e20000000800 */
[C---:B------:R-:W-:Y:S09]  /*1a2d0*/  HMMA.16816.F32 R48, R76.reuse, R94, R48 ;  /* 0x0000005e4c30723c */ /* 0x040ff20000001830 */
[----:B------:R5:W-:Y:S03]  /*1a2e0*/  MUFU.EX2 R175, R88 ;  /* 0x0000005800af7308 */ /* 0x000be60000000800 */
[----:B---3--:R-:W-:Y:S01]  /*1a2f0*/  FFMA.FTZ R68, R68, R184, R185 ;  /* 0x000000b844447223 */ /* 0x008fe200000100b9 */
[----:B------:R-:W-:Y:S01]  /*1a300*/  MOV R184, R151 ;  /* 0x0000009700b87202 */ /* 0x000fe20000000f00 */
[----:B-1----:R-:W-:Y:S01]  /*1a310*/  FFMA.FTZ R84, R231, c[0x0][0x2d0], -R75 ;  /* 0x0000b400e7547a23 */ /* 0x002fe2000001084b */
[----:B------:R-:W-:Y:S01]  /*1a320*/  MOV R151, R113 ;  /* 0x0000007100977202 */ /* 0x000fe20000000f00 */
[----:B------:R-:W-:Y:S01]  /*1a330*/  IMAD.MOV.U32 R231, RZ, RZ, R105 ;  /* 0x000000ffffe77224 */ /* 0x000fe200078e0069 */
[----:B------:R-:W-:Y:S02]  /*1a340*/  MOV R185, R161 ;  /* 0x000000a100b97202 */ /* 0x000fe40000000f00 */
[----:B------:R1:W-:Y:S01]  /*1a350*/  MUFU.EX2 R176, R84 ;  /* 0x0000005400b07308 */ /* 0x0003e20000000800 */
[----:B----4-:R-:W-:Y:S09]  /*1a360*/  FFMA.FTZ R92, R202, c[0x0][0x2d0], -R97 ;  /* 0x0000b400ca5c7a23 */ /* 0x010ff20000010861 */
[----:B------:R3:W-:Y:S01]  /*1a370*/  MUFU.EX2 R171, R92 ;  /* 0x0000005c00ab7308 */ /* 0x0007e20000000800 */
[----:B-----5:R-:W-:Y:S02]  /*1a380*/  FFMA.FTZ R88, R229, c[0x0][0x2d0], -R96 ;  /* 0x0000b400e5587a23 */ /* 0x020fe40000010860 */
[----:B------:R-:W-:Y:S02]  /*1a390*/  IMAD.MOV.U32 R229, RZ, RZ, R191 ;  /* 0x000000ffffe57224 */ /* 0x000fe400078e00bf */
[----:B------:R-:W-:Y:S05]  /*1a3a0*/  IMAD.MOV.U32 R191, RZ, RZ, R126 ;  /* 0x000000ffffbf7224 */ /* 0x000fea00078e007e */
[----:B------:R4:W5:Y:S01]  /*1a3b0*/  MUFU.EX2 R174, R88 ;  /* 0x0000005800ae7308 */ /* 0x0009620000000800 */
[----:B------:R-:W-:Y:S02]  /*1a3c0*/  IMAD.MOV.U32 R126, RZ, RZ, R114 ;  /* 0x000000ffff7e7224 */ /* 0x000fe400078e0072 */
[----:B-1----:R-:W-:Y:S01]  /*1a3d0*/  FFMA.FTZ R84, R204, c[0x0][0x2d0], -R96 ;  /* 0x0000b400cc547a23 */ /* 0x002fe20000010860 */
[----:B------:R-:W-:Y:S06]  /*1a3e0*/  MOV R204, R115 ;  /* 0x0000007300cc7202 */ /* 0x000fec0000000f00 */
[----:B------:R1:W-:Y:S01]  /*1a3f0*/  MUFU.EX2 R152, R84 ;  /* 0x0000005400987308 */ /* 0x0003e20000000800 */
[----:B---3--:R-:W-:Y:S09]  /*1a400*/  FFMA.FTZ R92, R242, c[0x0][0x2d0], -R75 ;  /* 0x0000b400f25c7a23 */ /* 0x008ff2000001084b */
[----:B------:R3:W-:Y:S01]  /*1a410*/  MUFU.EX2 R103, R92 ;  /* 0x0000005c00677308 */ /* 0x0007e20000000800 */
[----:B----4-:R-:W-:Y:S02]  /*1a420*/  FFMA.FTZ R88, R239, c[0x0][0x2d0], -R74 ;  /* 0x0000b400ef587a23 */ /* 0x010fe4000001084a */
[----:B------:R-:W-:Y:S02]  /*1a430*/  IMAD.MOV.U32 R239, RZ, RZ, R199 ;  /* 0x000000ffffef7224 */ /* 0x000fe400078e00c7 */
[----:B------:R-:W-:Y:S05]  /*1a440*/  IMAD.MOV.U32 R199, RZ, RZ, R148 ;  /* 0x000000ffffc77224 */ /* 0x000fea00078e0094 */
[----:B------:R4:W-:Y:S01]  /*1a450*/  MUFU.EX2 R173, R88 ;  /* 0x0000005800ad7308 */ /* 0x0009e20000000800 */
[----:B------:R-:W-:Y:S01]  /*1a460*/  IMAD.MOV.U32 R148, RZ, RZ, R110 ;  /* 0x000000ffff947224 */ /* 0x000fe200078e006e */
[----:B-1----:R-:W1:Y:S08]  /*1a470*/  LDSM.16.MT88.4 R84, [R211+0x1900] ;  /* 0x00190000d354783b */ /* 0x002e700000004200 */
[----:B---3--:R-:W-:Y:S01]  /*1a480*/  LDSM.16.MT88.4 R92, [R210+0x2100] ;  /* 0x00210000d25c783b */ /* 0x008fe20000004200 */
[----:B----4-:R-:W-:Y:S01]  /*1a490*/  FFMA.FTZ R88, R197, c[0x0][0x2d0], -R97 ;  /* 0x0000b400c5587a23 */ /* 0x010fe20000010861 */
[----:B------:R-:W-:Y:S02]  /*1a4a0*/  MOV R197, R229 ;  /* 0x000000e500c57202 */ /* 0x000fe40000000f00 */
[----:B------:R-:W-:Y:S01]  /*1a4b0*/  MOV R229, R206 ;  /* 0x000000ce00e57202 */ /* 0x000fe20000000f00 */
[----:B------:R3:W4:Y:S01]  /*1a4c0*/  MUFU.EX2 R156, R88 ;  /* 0x00000058009c7308 */ /* 0x0007220000000800 */
[----:B------:R-:W-:Y:S01]  /*1a4d0*/  IMAD.MOV.U32 R206, RZ, RZ, R149 ;  /* 0x000000ffffce7224 */ /* 0x000fe200078e0095 */
[-C--:B-1----:R-:W-:Y:S01]  /*1a4e0*/  HMMA.16816.F32 R52, R76, R84.reuse, R52 ;  /* 0x000000544c34723c */ /* 0x082fe20000001834 */
[----:B--2---:R-:W-:Y:S01]  /*1a4f0*/  FFMA.FTZ R69, R69, R187, R205 ;  /* 0x000000bb45457223 */ /* 0x004fe200000100cd */
[----:B------:R-:W-:Y:S01]  /*1a500*/  MOV R205, R193 ;  /* 0x000000c100cd7202 */ /* 0x000fe20000000f00 */
[----:B------:R-:W-:Y:S01]  /*1a510*/  IMAD.MOV.U32 R187, RZ, RZ, R162 ;  /* 0x000000ffffbb7224 */ /* 0x000fe200078e00a2 */
[----:B------:R-:W-:Y:S04]  /*1a520*/  MOV R193, R131 ;  /* 0x0000008300c17202 */ /* 0x000fe80000000f00 */
[C---:B------:R-:W-:Y:S01]  /*1a530*/  HMMA.16816.F32 R56, R80.reuse, R84, R56 ;  /* 0x000000545038723c */ /* 0x040fe20000001838 */
[----:B---3--:R-:W1:Y:S03]  /*1a540*/  LDSM.16.MT88.4 R88, [R209+0x2100] ;  /* 0x00210000d158783b */ /* 0x008e660000004200 */
[----:B------:R-:W-:Y:S03]  /*1a550*/  MOV R131, R106 ;  /* 0x0000006a00837202 */ /* 0x000fe60000000f00 */
[----:B------:R-:W-:Y:S01]  /*1a560*/  FFMA.FTZ R84, R194, c[0x0][0x2d0], -R97 ;  /* 0x0000b400c2547a23 */ /* 0x000fe20000010861 */
[-C--:B------:R-:W-:Y:S03]  /*1a570*/  HMMA.16816.F32 R60, R80, R86.reuse, R60 ;  /* 0x00000056503c723c */ /* 0x080fe6000000183c */
[----:B------:R2:W3:Y:S04]  /*1a580*/  MUFU.EX2 R98, R84 ;  /* 0x0000005400627308 */ /* 0x0004e80000000800 */
[--C-:B------:R-:W-:Y:S01]  /*1a590*/  FFMA.FTZ R80, R244, c[0x0][0x2d0], -R74.reuse ;  /* 0x0000b400f4507a23 */ /* 0x100fe2000001084a */
[----:B------:R-:W-:Y:S01]  /*1a5a0*/  HMMA.16816.F32 R64, R76, R86, R64 ;  /* 0x000000564c40723c */ /* 0x000fe20000001840 */
[----:B-----5:R-:W-:Y:S03]  /*1a5b0*/  F2FP.PACK_AB R82, R174, R175 ;  /* 0x000000afae52723e */ /* 0x020fe600000000ff */
[----:B----4-:R-:W-:Y:S01]  /*1a5c0*/  F2FP.PACK_AB R81, R172, R156 ;  /* 0x0000009cac51723e */ /* 0x010fe200000000ff */
        /* <DEDUP_REMOVED lines=42> */
[----:B------:R-:W-:Y:S08]  /*1a870*/  HMMA.16816.F32 R64, R76, R90, R64 ;  /* 0x0000005a4c40723c */ /* 0x000ff00000001840 */
        /* <DEDUP_REMOVED lines=16> */
[----:B------:R-:W-:Y:S02]  /*1a980*/  IMAD.MOV.U32 R203, RZ, RZ, R123 ;  /* 0x000000ffffcb7224 */ /* 0x000fe400078e007b */
[--C-:B-1----:R-:W-:Y:S07]  /*1a990*/  FFMA.FTZ R74, R198, c[0x0][0x2d0], -R97.reuse ;  /* 0x0000b400c64a7a23 */ /* 0x102fee0000010861 */
        /* <DEDUP_REMOVED lines=8> */
[----:B------:R-:W-:Y:S01]  /*1aa20*/  MUFU.EX2 R74, R74 ;  /* 0x0000004a004a7308 */ /* 0x000fe20000000800 */
[----:B------:R-:W3:Y:S09]  /*1aa30*/  LDL.LU R7, [R1+0x20] ;  /* 0x0000200001077983 */ /* 0x000ef20000300800 */
[----:B------:R-:W1:Y:S02]  /*1aa40*/  MUFU.EX2 R97, R97 ;  /* 0x0000006100617308 */ /* 0x000e640000000800 */
[----:B-1----:R-:W-:Y:S07]  /*1aa50*/  F2FP.PACK_AB R163, R97, R74 ;  /* 0x0000004a61a3723e */ /* 0x002fee00000000ff */
[C---:B------:R-:W-:Y:S08]  /*1aa60*/  HMMA.16816.F32 R108, R160.reuse, R116, R8 ;  /* 0x00000074a06c723c */ /* 0x040ff00000001808 */
[-C--:B------:R-:W-:Y:S08]  /*1aa70*/  HMMA.16816.F32 R112, R160, R118.reuse, R12 ;  /* 0x00000076a070723c */ /* 0x080ff0000000180c */
[C---:B------:R-:W-:Y:S01]  /*1aa80*/  HMMA.16816.F32 R116, R164.reuse, R118, R16 ;  /* 0x00000076a474723c */ /* 0x040fe20000001810 */
[----:B--2---:R-:W-:Y:S03]  /*1aa90*/  FFMA.FTZ R2, R2, R73, R239 ;  /* 0x0000004902027223 */ /* 0x004fe600000100ef */
[----:B------:R-:W-:Y:S01]  /*1aaa0*/  IMAD.MOV.U32 R239, RZ, RZ, R207 ;  /* 0x000000ffffef7224 */ /* 0x000fe200078e00cf */
[----:B------:R-:W-:Y:S01]  /*1aab0*/  MOV R207, R148 ;  /* 0x0000009400cf7202 */ /* 0x000fe20000000f00 */
[----:B------:R-:W-:Y:S01]  /*1aac0*/  FADD.FTZ R2, R201, R2 ;  /* 0x00000002c9027221 */ /* 0x000fe20000010000 */
[----:B------:R-:W1:Y:S01]  /*1aad0*/  LDSM.16.MT88.4 R148, [R210+0x2900] ;  /* 0x00290000d294783b */ /* 0x000e620000004200 */
[----:B---3--:R-:W-:Y:S04]  /*1aae0*/  FFMA.FTZ R8, R0, R7, R120 ;  /* 0x0000000700087223 */ /* 0x008fe80000010078 */
[----:B------:R-:W-:Y:S01]  /*1aaf0*/  FADD.FTZ R5, R234, R2 ;  /* 0x00000002ea057221 */ /* 0x000fe20000010000 */
[----:B------:R-:W-:Y:S01]  /*1ab00*/  MOV R234, R200 ;  /* 0x000000c800ea7202 */ /* 0x000fe20000000f00 */
[----:B------:R-:W-:Y:S01]  /*1ab10*/  FADD.FTZ R2, R239, R6 ;  /* 0x00000006ef027221 */ /* 0x000fe20000010000 */
[----:B------:R-:W-:Y:S01]  /*1ab20*/  MOV R200, R122 ;  /* 0x0000007a00c87202 */ /* 0x000fe20000000f00 */
        /* <DEDUP_REMOVED lines=20> */
[----:B------:R-:W-:Y:S01]  /*1ac70*/  IMAD.MOV.U32 R193, RZ, RZ, R125 ;  /* 0x000000ffffc17224 */ /* 0x000fe200078e007d */
[----:B------:R-:W-:Y:S01]  /*1ac80*/  MOV R199, R191 ;  /* 0x000000bf00c77202 */ /* 0x000fe20000000f00 */
[----:B------:R-:W-:Y:S01]  /*1ac90*/  FADD.FTZ R8, R203, R2 ;  /* 0x00000002cb087221 */ /* 0x000fe20000010000 */
[----:B------:R-:W-:Y:S01]  /*1aca0*/  MOV R191, R126 ;  /* 0x0000007e00bf7202 */ /* 0x000fe20000000f00 */
[----:B------:R-:W-:Y:S01]  /*1acb0*/  FADD.FTZ R9, R205, R0 ;  /* 0x00000000cd097221 */ /* 0x000fe20000010000 */
[C---:B------:R-:W-:Y:S01]  /*1acc0*/  HMMA.16816.F32 R124, R160.reuse, R132, R24 ;  /* 0x00000084a07c723c */ /* 0x040fe20000001818 */
[----:B------:R-:W-:Y:S01]  /*1acd0*/  FADD.FTZ R2, R139, R10 ;  /* 0x0000000a8b027221 */ /* 0x000fe20000010000 */
[----:B------:R-:W-:Y:S01]  /*1ace0*/  ISETP.GT.AND P0, PT, R227, R191, PT ;  /* 0x000000bfe300720c */ /* 0x000fe20003f04270 */
        /* <DEDUP_REMOVED lines=78> */
[----:B------:R-:W-:Y:S01]  /*1b1d0*/  IMAD.MOV.U32 R100, RZ, RZ, R72 ;  /* 0x000000ffff647224 */ /* 0x000fe200078e0048 */
[----:B------:R2:W-:Y:S01]  /*1b1e0*/  STL [R1+0x1c], R4 ;  /* 0x00001c0401007387 */ /* 0x0005e20000100800 */
[----:B------:R-:W-:Y:S05]  /*1b1f0*/  FADD.FTZ R2, R97, R2 ;  /* 0x0000000261027221 */ /* 0x000fea0000010000 */
[----:B------:R2:W-:Y:S01]  /*1b200*/  STL [R1+0x20], R2 ;  /* 0x0000200201007387 */ /* 0x0005e20000100800 */
[----:B-1----:R-:W-:Y:S04]  /*1b210*/  IADD3 R0, R227, -0x1, RZ ;  /* 0xffffffffe3007810 */ /* 0x002fe80007ffe0ff */
[----:B------:R-:W-:Y:S01]  /*1b220*/  MOV R227, R0 ;  /* 0x0000000000e37202 */ /* 0x000fe20000000f00 */
[----:B------:R-:W-:-:S05]  /*1b230*/  @P0 BRA `(.L_x_564) ;  /* 0xffff94a000000947 */ /* 0x000fca000383ffff */
.L_x_546:
[----:B------:R-:W3:Y:S04]  /*1b240*/  LDL.LU R0, [R1+0x14] ;  /* 0x0000140001007983 */ /* 0x000ee80000300800 */
[----:B-12---:R-:W2:Y:S04]  /*1b250*/  LDL.LU R4, [R1+0x18] ;  /* 0x0000180001047983 */ /* 0x006ea80000300800 */
[----:B------:R-:W4:Y:S04]  /*1b260*/  LDL.LU R8, [R1+0x1c] ;  /* 0x00001c0001087983 */ /* 0x000f280000300800 */
[----:B------:R-:W4:Y:S01]  /*1b270*/  LDL.LU R2, [R1+0x20] ;  /* 0x0000200001027983 */ /* 0x000f220000300800 */
[----:B------:R-:W-:-:S02]  /*1b280*/  MOV R20, 0xff800000 ;  /* 0xff80000000147802 */ /* 0x000fc40000000f00 */
[----:B------:R-:W-:Y:S02]  /*1b290*/  MOV R21, 0xff800000 ;  /* 0xff80000000157802 */ /* 0x000fe40000000f00 */
[----:B------:R-:W-:Y:S02]  /*1b2a0*/  MOV R22, 0xff800000 ;  /* 0xff80000000167802 */ /* 0x000fe40000000f00 */
[----:B------:R-:W-:Y:S02]  /*1b2b0*/  MOV R23, 0xff800000 ;  /* 0xff80000000177802 */ /* 0x000fe40000000f00 */
[----:B------:R-:W-:Y:S01]  /*1b2c0*/  PLOP3.LUT P4, PT, PT, PT, PT, 0x8, 0x0 ;  /* 0x000000000000781c */ /* 0x000fe20003f8e170 */
[----:B---3--:R-:W1:Y:S04]  /*1b2d0*/  SHFL.BFLY PT, R5, R0, 0x2, 0x1f ;  /* 0x0c401f0000057f89 */ /* 0x008e6800000e0000 */
[----:B--2---:R-:W2:Y:S04]  /*1b2e0*/  SHFL.BFLY PT, R9, R4, 0x2, 0x1f ;  /* 0x0c401f0004097f89 */ /* 0x004ea800000e0000 */
[----:B----4-:R-:W3:Y:S04]  /*1b2f0*/  SHFL.BFLY PT, R7, R8, 0x2, 0x1f ;  /* 0x0c401f0008077f89 */ /* 0x010ee800000e0000 */
[----:B------:R-:W4:Y:S01]  /*1b300*/  SHFL.BFLY PT, R6, R2, 0x2, 0x1f ;  /* 0x0c401f0002067f89 */ /* 0x000f2200000e0000 */
        /* <DEDUP_REMOVED lines=17> */
[----:B------:R-:W-:-:S05]  /*1b420*/  FSETP.NE.FTZ.AND P1, PT, R7, RZ, PT ;  /* 0x000000ff0700720b */ /* 0x000fca0003f35000 */
[----:B------:R-:W1:Y:S01]  /*1b430*/  @P3 MUFU.RCP R0, R5 ;  /* 0x0000000500003308 */ /* 0x000e620000001000 */
[----:B------:R-:W-:-:S07]  /*1b440*/  FSETP.NE.FTZ.AND P0, PT, R6, RZ, PT ;  /* 0x000000ff0600720b */ /* 0x000fce0003f15000 */
[----:B------:R-:W-:Y:S06]  /*1b450*/  @P2 MUFU.RCP R4, R9 ;  /* 0x0000000900042308 */ /* 0x000fec0000001000 */
[----:B------:R-:W-:Y:S01]  /*1b460*/  @P0 MOV R8, 0x3f317218 ;  /* 0x3f31721800080802 */ /* 0x000fe20000000f00 */
[C---:B-1----:R-:W-:Y:S01]  /*1b470*/  FMUL.FTZ R104, R0.reuse, R104 ;  /* 0x0000006800687220 */ /* 0x042fe20000410000 */
[----:B------:R-:W1:Y:S01]  /*1b480*/  @P1 MUFU.RCP R2, R7 ;  /* 0x0000000700021308 */ /* 0x000e620000001000 */
        /* <DEDUP_REMOVED lines=12> */
[C---:B------:R-:W-:Y:S02]  /*1b550*/  FMUL.FTZ R149, R0.reuse, R149 ;  /* 0x0000009500957220 */ /* 0x040fe40000410000 */
[C---:B------:R-:W-:Y:S01]  /*1b560*/  FMUL.FTZ R152, R0.reuse, R152 ;  /* 0x0000009800987220 */ /* 0x040fe20000410000 */
[----:B------:R-:W-:Y:S01]  /*1b570*/  @P1 MUFU.LG2 R7, R7 ;  /* 0x0000000700071308 */ /* 0x000fe20000000c00 */
[C---:B------:R-:W-:Y:S02]  /*1b580*/  FMUL.FTZ R153, R0.reuse, R153 ;  /* 0x0000009900997220 */ /* 0x040fe40000410000 */
[C---:B------:R-:W-:Y:S02]  /*1b590*/  FMUL.FTZ R164, R0.reuse, R164 ;  /* 0x000000a400a47220 */ /* 0x040fe40000410000 */
[----:B------:R-:W-:Y:S01]  /*1b5a0*/  FMUL.FTZ R165, R0, R165 ;  /* 0x000000a500a57220 */ /* 0x000fe20000410000 */
[----:B------:R-:W-:Y:S01]  /*1b5b0*/  MOV R0, RZ ;  /* 0x000000ff00007202 */ /* 0x000fe20000000f00 */
[----:B-1----:R-:W-:-:S02]  /*1b5c0*/  FMUL.FTZ R108, R2, R108 ;  /* 0x0000006c026c7220 */ /* 0x002fc40000410000 */
[C---:B------:R-:W-:Y:S02]  /*1b5d0*/  FMUL.FTZ R109, R2.reuse, R109 ;  /* 0x0000006d026d7220 */ /* 0x040fe40000410000 */
[C---:B------:R-:W-:Y:S01]  /*1b5e0*/  FMUL.FTZ R112, R2.reuse, R112 ;  /* 0x0000007002707220 */ /* 0x040fe20000410000 */
[----:B------:R-:W1:Y:S01]  /*1b5f0*/  @P0 MUFU.RCP R0, R6 ;  /* 0x0000000600000308 */ /* 0x000e620000001000 */
[C---:B------:R-:W-:Y:S02]  /*1b600*/  FMUL.FTZ R113, R2.reuse, R113 ;  /* 0x0000007102717220 */ /* 0x040fe40000410000 */
[C---:B------:R-:W-:Y:S02]  /*1b610*/  FMUL.FTZ R124, R2.reuse, R124 ;  /* 0x0000007c027c7220 */ /* 0x040fe40000410000 */
[C---:B------:R-:W-:Y:S02]  /*1b620*/  FMUL.FTZ R125, R2.reuse, R125 ;  /* 0x0000007d027d7220 */ /* 0x040fe40000410000 */
[C---:B------:R-:W-:Y:S01]  /*1b630*/  FMUL.FTZ R128, R2.reuse, R128 ;  /* 0x0000008002807220 */ /* 0x040fe20000410000 */
[----:B------:R-:W2:Y:S01]  /*1b640*/  @P0 MUFU.LG2 R6, R6 ;  /* 0x0000000600060308 */ /* 0x000ea20000000c00 */
        /* <DEDUP_REMOVED lines=8> */
[----:B------:R-:W-:Y:S01]  /*1b6d0*/  FMUL.FTZ R161, R2, R161 ;  /* 0x000000a102a17220 */ /* 0x000fe20000410000 */
[----:B------:R-:W-:Y:S01]  /*1b6e0*/  @P2 MOV R2, 0x3f317218 ;  /* 0x3f31721800022802 */ /* 0x000fe20000000f00 */
        /* <DEDUP_REMOVED lines=34> */
[----:B------:R-:W-:Y:S02]  /*1b910*/  @P2 FMUL.FTZ R5, R2, c[0x0][0x2d0] ;  /* 0x0000b40002052a20 */ /* 0x000fe40000410000 */
[----:B------:R-:W-:Y:S02]  /*1b920*/  @P3 FMUL.FTZ R10, R4, c[0x0][0x2d0] ;  /* 0x0000b400040a3a20 */ /* 0x000fe40000410000 */
[----:B------:R-:W-:-:S02]  /*1b930*/  @P1 FMUL.FTZ R2, R0, c[0x0][0x2d0] ;  /* 0x0000b40000021a20 */ /* 0x000fc40000410000 */
[----:B------:R-:W-:Y:S02]  /*1b940*/  @P3 FMUL.FTZ R11, R11, 0.69314718246459960938 ;  /* 0x3f3172180b0b3820 */ /* 0x000fe40000410000 */
[----:B------:R-:W-:Y:S02]  /*1b950*/  @P2 FMUL.FTZ R9, R9, 0.69314718246459960938 ;  /* 0x3f31721809092820 */ /* 0x000fe40000410000 */
[----:B------:R-:W-:Y:S02]  /*1b960*/  @P1 FMUL.FTZ R7, R7, 0.69314718246459960938 ;  /* 0x3f31721807071820 */ /* 0x000fe40000410000 */
[----:B--2---:R-:W-:Y:S02]  /*1b970*/  @P0 FMUL.FTZ R4, R6, 0.69314718246459960938 ;  /* 0x3f31721806040820 */ /* 0x004fe40000410000 */
[----:B------:R-:W-:Y:S02]  /*1b980*/  @P0 FMUL.FTZ R0, R8, c[0x0][0x2d0] ;  /* 0x0000b40008000a20 */ /* 0x000fe40000410000 */
[----:B------:R-:W-:-:S02]  /*1b990*/  @P3 FFMA.FTZ R20, R10, R72, R11 ;  /* 0x000000480a143223 */ /* 0x000fc4000001000b */
[----:B------:R-:W-:Y:S02]  /*1b9a0*/  @P2 FFMA.FTZ R21, R5, R71, R9 ;  /* 0x0000004705152223 */ /* 0x000fe40000010009 */
[----:B------:R-:W-:Y:S02]  /*1b9b0*/  @P1 FFMA.FTZ R22, R2, R70, R7 ;  /* 0x0000004602161223 */ /* 0x000fe40000010007 */
[----:B------:R-:W-:Y:S02]  /*1b9c0*/  @P0 FFMA.FTZ R23, R0, R3, R4 ;  /* 0x0000000300170223 */ /* 0x000fe40000010004 */
.L_x_484:
[----:B--2---:R-:W-:Y:S05]  /*1b9d0*/  @P4 BRA `(.L_x_565) ;  /* 0x0000149000004947 */ /* 0x004fea0003800000 */
[----:B------:R-:W2:Y:S01]  /*1b9e0*/  S2R R16, SR_TID.X ;  /* 0x0000000000107919 */ /* 0x000ea20000002100 */
[----:B------:R-:W-:Y:S01]  /*1b9f0*/  ULDC.64 UR4, c[0x0][0x4d0] ;  /* 0x0001340000047ab9 */ /* 0x000fe20000000a00 */
[----:B------:R-:W-:Y:S01]  /*1ba00*/  IMAD R4, RZ, RZ, -UR9 ;  /* 0x80000009ff047e24 */ /* 0x000fe2000f8e02ff */
[----:B------:R-:W-:Y:S01]  /*1ba10*/  UIMAD.WIDE.U32 UR10, UR9, UR4, URZ ;  /* 0x00000004090a72a5 */ /* 0x000fe2000f8e003f */
[----:B------:R-:W3:Y:S01]  /*1ba20*/  S2R R12, SR_CTAID.Y ;  /* 0x00000000000c7919 */ /* 0x000ee20000002600 */
[----:B------:R-:W-:Y:S01]  /*1ba30*/  USHF.R.S32.HI UR6, URZ, 0x1f, UR9 ;  /* 0x0000001f3f067899 */ /* 0x000fe20008011409 */
[----:B------:R-:W-:Y:S01]  /*1ba40*/  MOV R24, c[0x0][0x4e8] ;  /* 0x00013a0000187a02 */ /* 0x000fe20000000f00 */
[----:B------:R-:W-:Y:S01]  /*1ba50*/  BSSY B0, `(.L_x_566) ;  /* 0x00000ab000007945 */ /* 0x000fe20003800000 */
[----:B------:R-:W4:Y:S01]  /*1ba60*/  S2R R9, SR_CTAID.Z ;  /* 0x0000000000097919 */ /* 0x000f220000002700 */
[----:B------:R-:W-:Y:S01]  /*1ba70*/  IMAD.U32 R3, RZ, RZ, UR11 ;  /* 0x0000000bff037e24 */ /* 0x000fe2000f8e00ff */
[----:B------:R-:W-:Y:S01]  /*1ba80*/  UIMAD UR7, UR6, UR4, URZ ;  /* 0x00000004060772a4 */ /* 0x000fe2000f8e023f */
[----:B------:R-:W-:Y:S01]  /*1ba90*/  IMAD.U32 R2, RZ, RZ, UR10 ;  /* 0x0000000aff027e24 */ /* 0x000fe2000f8e00ff */
[----:B------:R-:W1:Y:S04]  /*1baa0*/  S2R R15, SR_CTAID.X ;  /* 0x00000000000f7919 */ /* 0x000e680000002500 */
[----:B------:R-:W-:Y:S01]  /*1bab0*/  BAR.SYNC.DEFER_BLOCKING 0x1, 0x80 ;  /* 0x0042000000007b1d */ /* 0x000fe20000010000 */
[----:B------:R-:W-:Y:S01]  /*1bac0*/  UIMAD UR5, UR9, UR5, UR7 ;  /* 0x00000005090572a4 */ /* 0x000fe2000f8e0207 */
[C---:B------:R-:W-:Y:S01]  /*1bad0*/  ISETP.NE.AND P0, PT, R24.reuse, 0x1, PT ;  /* 0x000000011800780c */ /* 0x040fe20003f05270 */
[----:B------:R-:W-:-:S02]  /*1bae0*/  IMAD R24, R24, c[0x0][0x388], RZ ;  /* 0x0000e20018187a24 */ /* 0x000fc400078e02ff */
[----:B------:R-:W-:Y:S01]  /*1baf0*/  UIADD3 UR5, UR11, UR5, URZ ;  /* 0x000000050b057290 */ /* 0x000fe2000fffe03f */
[----:B--2---:R-:W-:-:S05]  /*1bb00*/  SHF.R.S32.HI R6, RZ, 0x1f, R16 ;  /* 0x0000001fff067819 */ /* 0x004fca0000011410 */
[----:B------:R-:W-:Y:S01]  /*1bb10*/  IMAD.U32 R5, RZ, RZ, UR5 ;  /* 0x00000005ff057e24 */ /* 0x000fe2000f8e00ff */
[-C--:B------:R-:W-:Y:S01]  /*1bb20*/  LEA.HI R0, R6, R16.reuse, RZ, 0x2 ;  /* 0x0000001006007211 */ /* 0x080fe200078f10ff */
[----:B---3--:R-:W-:Y:S01]  /*1bb30*/  IMAD R12, R4, c[0x0][0x550], R12 ;  /* 0x00015400040c7a24 */ /* 0x008fe200078e020c */
        /* <DEDUP_REMOVED lines=95> */
[----:B------:R4:W2:Y:S04]  /*1c130*/  SHFL.IDX PT, R7, R0, 0x3, 0x1c1f ;  /* 0x007c1f0000077f89 */ /* 0x0008a800000e0000 */
        /* <DEDUP_REMOVED lines=12> */
[----:B------:R2:W-:Y:S01]  /*1c200*/  @!P1 ST.E [R6.64], R23 ;  /* 0x0000001706009985 */ /* 0x0005e2000c101910 */
        /* <DEDUP_REMOVED lines=47> */
.L_x_567:
[----:B-1----:R-:W-:Y:S05]  /*1c500*/  BSYNC B0 ;  /* 0x0000000000007941 */ /* 0x002fea0003800000 */
.L_x_566:
        /* <DEDUP_REMOVED lines=49> */
.L_x_569:
[----:B------:R-:W-:Y:S05]  /*1c820*/  BSYNC B0 ;  /* 0x0000000000007941 */ /* 0x000fea0003800000 */
.L_x_568:
        /* <DEDUP_REMOVED lines=49> */
.L_x_571:
[----:B------:R-:W-:Y:S05]  /*1cb40*/  BSYNC B0 ;  /* 0x0000000000007941 */ /* 0x000fea0003800000 */
.L_x_570:
        /* <DEDUP_REMOVED lines=50> */
.L_x_565:
[----:B------:R-:W2:Y:S02]  /*1ce70*/  S2R R0, SR_TID.X ;  /* 0x0000000000007919 */ /* 0x000ea40000002100 */
[----:B--2---:R-:W-:-:S13]  /*1ce80*/  ISETP.GT.AND P0, PT, R0, 0x7f, PT ;  /* 0x0000007f0000780c */ /* 0x004fda0003f04270 */
[----:B------:R-:W-:Y:S05]  /*1ce90*/  @P0 EXIT ;  /* 0x000000000000094d */ /* 0x000fea0003800000 */
[----:B------:R-:W2:Y:S01]  /*1cea0*/  S2R R8, SR_CTAID.X ;  /* 0x0000000000087919 */ /* 0x000ea20000002500 */
[----:B------:R-:W-:-:S05]  /*1ceb0*/  MOV R3, c[0x0][0x4e8] ;  /* 0x00013a0000037a02 */ /* 0x000fca0000000f00 */
[----:B------:R-:W-:Y:S01]  /*1cec0*/  IMAD R2, R3, c[0x0][0x388], RZ ;  /* 0x0000e20003027a24 */ /* 0x000fe200078e02ff */
[----:B--2---:R-:W-:-:S04]  /*1ced0*/  LEA R8, R8, R0, 0x7 ;  /* 0x0000000008087211 */ /* 0x004fc800078e38ff */
[----:B------:R-:W-:-:S13]  /*1cee0*/  ISETP.GE.AND P0, PT, R8, R2, PT ;  /* 0x000000020800720c */ /* 0x000fda0003f06270 */
[----:B------:R-:W-:Y:S05]  /*1cef0*/  @P0 EXIT ;  /* 0x000000000000094d */ /* 0x000fea0003800000 */
[----:B------:R-:W2:Y:S01]  /*1cf00*/  S2R R7, SR_CTAID.Z ;  /* 0x0000000000077919 */ /* 0x000ea20000002700 */
[----:B------:R-:W-:Y:S01]  /*1cf10*/  USHF.R.S32.HI UR6, URZ, 0x1f, UR9 ;  /* 0x0000001f3f067899 */ /* 0x000fe20008011409 */
[----:B------:R-:W-:Y:S01]  /*1cf20*/  ISETP.NE.AND P0, PT, R3, 0x1, PT ;  /* 0x000000010300780c */ /* 0x000fe20003f05270 */
[----:B------:R-:W-:Y:S01]  /*1cf30*/  ULDC.64 UR4, c[0x0][0x4d0] ;  /* 0x0001340000047ab9 */ /* 0x000fe20000000a00 */
[----:B------:R-:W3:Y:S01]  /*1cf40*/  S2R R9, SR_CTAID.Y ;  /* 0x0000000000097919 */ /* 0x000ee20000002600 */
[----:B------:R-:W-:Y:S01]  /*1cf50*/  UIMAD UR6, UR6, UR4, URZ ;  /* 0x00000004060672a4 */ /* 0x000fe2000f8e023f */
[----:B------:R-:W-:Y:S01]  /*1cf60*/  IADD3 R4, RZ, -UR9, RZ ;  /* 0x80000009ff047c10 */ /* 0x000fe2000fffe0ff */
[----:B------:R-:W-:Y:S01]  /*1cf70*/  UIMAD.WIDE.U32 UR10, UR9, UR4, URZ ;  /* 0x00000004090a72a5 */ /* 0x000fe2000f8e003f */
        /* <DEDUP_REMOVED lines=8> */
[----:B--2---:R-:W-:-:S03]  /*1d000*/  SHF.R.S32.HI R6, RZ, 0x1f, R7 ;  /* 0x0000001fff067819 */ /* 0x004fc60000011407 */
        /* <DEDUP_REMOVED lines=24> */
.L_x_572:
        /* <DEDUP_REMOVED lines=15> */
.L_x_1920:


//--------------------- .text._ZN7cutlass13device_kernelIN5flash19enable_sm80_to_sm89INS1_16FlashAttnFwdSm80INS1_25CollectiveMainloopFwdSm80ILi4ELi1ELb0EN4cute5tupleIJNS5_1CILi128EEENS7_ILi80EEENS7_ILi64EEEEEELi64ENS_6half_tEfNS_4arch4Sm80ELb0ELb1ELb1ELb1ELb1ELb0ELb1ELb1EEENS1_21CollectiveEpilogueFwdINS6_IJS8_SA_S9_EEENS6_IJNS7_ILi1EEESI_SI_EEESC_SE_Li128ELb1ELb1ELb1ELb0EEENS1_36VarlenDynamicPersistentTileSchedulerILi128ELi80ELi128ELi128ELb1ELb1ELb0ELb1ELb0ELb1EEEEEEEEEvNT_6ParamsE --------------------------
	.section	.text._ZN7cutlass13device_kernelIN5flash19enable_sm80_to_sm89INS1_16FlashAttnFwdSm80INS1_25CollectiveMainloopFwdSm80ILi4ELi1ELb0EN4cute5tupleIJNS5_1CILi128EEENS7_ILi80EEENS7_ILi64EEEEEELi64ENS_6half_tEfNS_4arch4Sm80ELb0ELb1ELb1ELb1ELb1ELb0ELb1ELb1EEENS1_21CollectiveEpilogueFwdINS6_IJS8_SA_S9_EEENS6_IJNS7_ILi1EEESI_SI_EEESC_SE_Li128ELb1ELb1ELb1ELb0EEENS1_36VarlenDynamicPersistentTileSchedulerILi128ELi80ELi128ELi128ELb1ELb1ELb0ELb1ELb0ELb1EEEEEEEEEvNT_6ParamsE,"ax",@progbits
	.sectioninfo	@"SHI_REGISTERS=255"
	.align	128
.text._ZN7cutlass13device_kernelIN5flash19enable_sm80_to_sm89INS1_16FlashAttnFwdSm80INS1_25CollectiveMainloopFwdSm80ILi4ELi1ELb0EN4cute5tupleIJNS5_1CILi128EEENS7_ILi80EEENS7_ILi64EEEEEELi64ENS_6half_tEfNS_4arch4Sm80ELb0ELb1ELb1ELb1ELb1ELb0ELb1ELb1EEENS1_21CollectiveEpilogueFwdINS6_IJS8_SA_S9_EEENS6_IJNS7_ILi1EEESI_SI_EEESC_SE_Li128ELb1ELb1ELb1ELb0EEENS1_36VarlenDynamicPersistentTileSchedulerILi128ELi80ELi128ELi128ELb1ELb1ELb0ELb1ELb0ELb1EEEEEEEEEvNT_6ParamsE:
        .type           _ZN7cutlass13device_kernelIN5flash19enable_sm80_to_sm89INS1_16FlashAttnFwdSm80INS1_25CollectiveMainloopFwdSm80ILi4ELi1ELb0EN4cute5tupleIJNS5_1CILi128EEENS7_ILi80EEENS7_ILi64EEEEEELi64ENS_6half_tEfNS_4arch4Sm80ELb0ELb1ELb1ELb1ELb1ELb0ELb1ELb1EEENS1_21CollectiveEpilogueFwdINS6_IJS8_SA_S9_EEENS6_IJNS7_ILi1EEESI_SI_EEESC_SE_Li128ELb1ELb1ELb1ELb0EEENS1_36VarlenDynamicPersistentTileSchedulerILi128ELi80ELi128ELi128ELb1ELb1ELb0ELb1ELb0ELb1EEEEEEEEEvNT_6ParamsE,@function
        .size           _ZN7cutlass13device_kernelIN5flash19enable_sm80_to_sm89INS1_16FlashAttnFwdSm80INS1_25CollectiveMainloopFwdSm80ILi4ELi1ELb0EN4cute5tupleIJNS5_1CILi128EEENS7_ILi80EEENS7_ILi64EEEEEELi64ENS_6half_tEfNS_4arch4Sm80ELb0ELb1ELb1ELb1ELb1ELb0ELb1ELb1EEENS1_21CollectiveEpilogueFwdINS6_IJS8_SA_S9_EEENS6_IJNS7_ILi1EEESI_SI_EEESC_SE_Li128ELb1ELb1ELb1ELb0EEENS1_36VarlenDynamicPersistentTileSchedulerILi128ELi80ELi128ELi128ELb1ELb1ELb0ELb1ELb0ELb1EEEEEEEEEvNT_6ParamsE,(.L_x_1921 - _ZN7cutlass13device_kernelIN5flash19enable_sm80_to_sm89INS1_16FlashAttnFwdSm80INS1_25CollectiveMainloopFwdSm80ILi4ELi1ELb0EN4cute5tupleIJNS5_1CILi128EEENS7_ILi80EEENS7_ILi64EEEEEELi64ENS_6half_tEfNS_4arch4Sm80ELb0ELb1ELb1ELb1ELb1ELb0ELb1ELb1EEENS1_21CollectiveEpilogueFwdINS6_IJS8_SA_S9_EEENS6_IJNS7_ILi1EEESI_SI_EEESC_SE_Li128ELb1ELb1ELb1ELb0EEENS1_36VarlenDynamicPersistentTileSchedulerILi128ELi80ELi128ELi128ELb1ELb1ELb0ELb1ELb0ELb1EEEEEEEEEvNT_6ParamsE)
        .other          _ZN7cutlass13device_kernelIN5flash19enable_sm80_to_sm89INS1_16FlashAttnFwdSm80INS1_25CollectiveMainloopFwdSm80ILi4ELi1ELb0EN4cute5tupleIJNS5_1CILi128EEENS7_ILi80EEENS7_ILi64EEEEEELi64ENS_6half_tEfNS_4arch4Sm80ELb0ELb1ELb1ELb1ELb1ELb0ELb1ELb1EEENS1_21CollectiveEpilogueFwdINS6_IJS8_SA_S9_EEENS6_IJNS7_ILi1EEESI_SI_EEESC_SE_Li128ELb1ELb1ELb1ELb0EEENS1_36VarlenDynamicPersistentTileSchedulerILi128ELi80ELi128ELi128ELb1ELb1ELb0ELb1ELb0ELb1EEEEEEEEEvNT_6ParamsE,@"STO_CUDA_ENTRY STV_DEFAULT"
_ZN7cutlass13device_kernelIN5flash19enable_sm80_to_sm89INS1_16FlashAttnFwdSm80INS1_25CollectiveMainloopFwdSm80ILi4ELi1ELb0EN4cute5tupleIJNS5_1CILi128EEENS7_ILi80EEENS7_ILi64EEEEEELi64ENS_6half_tEfNS_4arch4Sm80ELb0ELb1ELb1ELb1ELb1ELb0ELb1ELb1EEENS1_21CollectiveEpilogueFwdINS6_IJS8_SA_S9_EEENS6_IJNS7_ILi1EEESI_SI_EEESC_SE_Li128ELb1ELb1ELb1ELb0EEENS1_36VarlenDynamicPersistentTileSchedulerILi128ELi80ELi128ELi128ELb1ELb1ELb0ELb1ELb0ELb1EEEEEEEEEvNT_6ParamsE:
        /* <DEDUP_REMOVED lines=15> */
[----:B------:R-:W-:-:S03]  /*00f0*/  CS2R R8, SRZ ;  /* 0x0000000000087805 */ /* 0x000fc6000001ff00 */
[----:B------:R-:W-:-:S04]  /*0100*/  ISETP.NE.AND P6, PT, R13, 0x1f, PT ;  /* 0x0000001f0d00780c */ /* 0x000fc80003fc5270 */
[----:B------:R-:W-:-:S13]  /*0110*/  ISETP.GE.OR P0, PT, R13, c[0x0][0x53c], !P6 ;  /* 0x00014f000d007a0c */ /* 0x000fda0007706670 */
[----:B-1----:R-:W-:Y:S02]  /*0120*/  @!P0 IMAD.MOV.U32 R4, RZ, RZ, 0x4 ;  /* 0x00000004ff048424 */ /* 0x002fe400078e00ff */
[----:B------:R-:W-:Y:S02]  /*0130*/  @!P0 IMAD.MOV.U32 R2, RZ, RZ, 0x4 ;  /* 0x00000004ff028424 */ /* 0x000fe400078e00ff */
[----:B------:R-:W-:-:S04]  /*0140*/  @!P0 IMAD.WIDE.U32 R4, R13, R4, c[0x0][0x580] ;  /* 0x000160000d048625 */ /* 0x000fc800078e0004 */
[C---:B------:R-:W-:Y:S01]  /*0150*/  @!P0 IMAD.WIDE.U32 R2, R13.reuse, R2, c[0x0][0x578] ;  /* 0x00015e000d028625 */ /* 0x040fe200078e0002 */
[----:B------:R-:W2:Y:S04]  /*0160*/  @!P0 LDG.E R9, [R4.64] ;  /* 0x0000000604098981 */ /* 0x000ea8000c1e1900 */
[----:B------:R-:W2:Y:S01]  /*0170*/  @!P0 LDG.E R8, [R2.64] ;  /* 0x0000000602088981 */ /* 0x000ea2000c1e1900 */
[C---:B------:R-:W-:Y:S01]  /*0180*/  ISETP.NE.AND P5, PT, R13.reuse, RZ, PT ;  /* 0x000000ff0d00720c */ /* 0x040fe20003fa5270 */
[----:B------:R-:W1:Y:S01]  /*0190*/  S2UR UR4, SR_CTAID.X ;  /* 0x00000000000479c3 */ /* 0x000e620000002500 */
[C---:B------:R-:W-:Y:S01]  /*01a0*/  ISETP.GE.U32.AND P4, PT, R13.reuse, 0x2, PT ;  /* 0x000000020d00780c */ /* 0x040fe20003f86070 */
[----:B------:R-:W-:Y:S01]  /*01b0*/  IMAD.MOV.U32 R6, RZ, RZ, RZ ;  /* 0x000000ffff067224 */ /* 0x000fe200078e00ff */
        /* <DEDUP_REMOVED lines=26> */
.L_x_578:
[----:B------:R-:W-:-:S04]  /*0360*/  IADD3 R0, R6, 0x1f, RZ ;  /* 0x0000001f06007810 */ /* 0x000fc80007ffe0ff */
[----:B------:R-:W-:-:S13]  /*0370*/  ISETP.GE.AND P0, PT, R0, c[0x0][0x53c], PT ;  /* 0x00014f0000007a0c */ /* 0x000fda0003f06270 */
[----:B------:R-:W-:Y:S05]  /*0380*/  @P0 BRA `(.L_x_575) ;  /* 0x00000c4000000947 */ /* 0x000fea0003800000 */
[----:B------:R-:W-:Y:S01]  /*0390*/  MOV R6, R0 ;  /* 0x0000000000067202 */ /* 0x000fe20000000f00 */
[----:B------:R-:W-:-:S03]  /*03a0*/  CS2R R8, SRZ ;  /* 0x0000000000087805 */ /* 0x000fc6000001ff00 */
[----:B------:R-:W-:-:S04]  /*03b0*/  IADD3 R0, R13, R6, RZ ;  /* 0x000000060d007210 */ /* 0x000fc80007ffe0ff */
[----:B------:R-:W-:-:S13]  /*03c0*/  ISETP.GE.OR P0, PT, R0, c[0x0][0x53c], !P6 ;  /* 0x00014f0000007a0c */ /* 0x000fda0007706670 */
[----:B------:R-:W-:Y:S02]  /*03d0*/  @!P0 MOV R2, 0x4 ;  /* 0x0000000400028802 */ /* 0x000fe40000000f00 */
        /* <DEDUP_REMOVED lines=8> */
.L_x_805:
        /* <DEDUP_REMOVED lines=16> */
.L_x_806:
[----:B--2---:R-:W-:-:S05]  /*0560*/  IMAD R0, R0, c[0x0][0x538], RZ ;  /* 0x00014e0000007a24 */ /* 0x004fca00078e02ff */
[----:B------:R-:W-:-:S04]  /*0570*/  IADD3 R7, R0, R7, RZ ;  /* 0x0000000700077210 */ /* 0x000fc80007ffe0ff */
[----:B------:R-:W-:-:S13]  /*0580*/  ISETP.GT.AND P0, PT, R7, UR4, PT ;  /* 0x0000000407007c0c */ /* 0x000fda000bf04270 */
[----:B-1----:R-:W-:Y:S05]  /*0590*/  @!P0 BRA `(.L_x_578) ;  /* 0xfffffdc000008947 */ /* 0x002fea000383ffff */
.L_x_574:
[----:B------:R-:W-:-:S05]  /*05a0*/  IADD3 R10, -R0, R7, RZ ;  /* 0x00000007000a7210 */ /* 0x000fca0007ffe1ff */
[----:B------:R-:W-:-:S05]  /*05b0*/  IMAD R0, R4, c[0x0][0x538], R10 ;  /* 0x00014e0004007a24 */ /* 0x000fca00078e020a */
[----:B------:R-:W-:Y:S01]  /*05c0*/  ISETP.GT.AND P0, PT, R0, UR4, PT ;  /* 0x0000000400007c0c */ /* 0x000fe2000bf04270 */
[----:B------:R-:W-:-:S12]  /*05d0*/  BRA.DIV ~URZ, `(.L_x_579) ;  /* 0x0001c9b27f007947 */ /* 0x000fd8000b800000 */
[----:B------:R-:W-:-:S04]  /*05e0*/  VOTE.ANY R7, PT, !P0 ;  /* 0x0000000000077806 */ /* 0x000fc800040e0100 */
.L_x_807:
[----:B------:R-:W1:Y:S02]  /*05f0*/  POPC R0, R7 ;  /* 0x0000000700007309 */ /* 0x000e640000000000 */
[----:B-1----:R-:W-:-:S05]  /*0600*/  IADD3 R2, R0, R6, RZ ;  /* 0x0000000600027210 */ /* 0x002fca0007ffe0ff */
[----:B------:R1:W-:Y:S01]  /*0610*/  STL [R1+0x5c], R2 ;  /* 0x00005c0201007387 */ /* 0x0003e20000100800 */
[----:B------:R-:W-:Y:S05]  /*0620*/  BRA.DIV ~URZ, `(.L_x_580) ;  /* 0x0001c9b27f007947 */ /* 0x000fea000b800000 */
[----:B------:R2:W3:Y:S01]  /*0630*/  SHFL.IDX PT, R12, R9, R0, 0x1f ;  /* 0x00001f00090c7589 */ /* 0x0004e200000e0000 */
[----:B------:R-:W-:-:S03]  /*0640*/  MOV R5, RZ ;  /* 0x000000ff00057202 */ /* 0x000fc60000000f00 */
[----:B------:R2:W4:Y:S04]  /*0650*/  SHFL.IDX PT, R9, R8, R0, 0x1f ;  /* 0x00001f0008097589 */ /* 0x00052800000e0000 */
.L_x_808:
[----:B------:R-:W-:Y:S01]  /*0660*/  ISETP.NE.AND P0, PT, R7, RZ, PT ;  /* 0x000000ff0700720c */ /* 0x000fe20003f05270 */
[----:B------:R-:W-:-:S12]  /*0670*/  BSSY B0, `(.L_x_581) ;  /* 0x0000005000007945 */ /* 0x000fd80003800000 */
[----:B------:R-:W-:Y:S05]  /*0680*/  @!P0 BRA `(.L_x_582) ;  /* 0x0000003000008947 */ /* 0x000fea0003800000 */
[----:B--2---:R-:W-:Y:S01]  /*0690*/  IADD3 R0, R0, -0x1, RZ ;  /* 0xffffffff00007810 */ /* 0x004fe20007ffe0ff */
[----:B------:R-:W-:Y:S05]  /*06a0*/  BRA.DIV ~URZ, `(.L_x_583) ;  /* 0x0001ca127f007947 */ /* 0x000fea000b800000 */
[----:B------:R2:W1:Y:S02]  /*06b0*/  SHFL.IDX PT, R5, R4, R0, 0x1f ;  /* 0x00001f0004057589 */ /* 0x00046400000e0000 */
.L_x_582:
[----:B------:R-:W-:Y:S05]  /*06c0*/  BSYNC B0 ;  /* 0x0000000000007941 */ /* 0x000fea0003800000 */
.L_x_581:
[----:B-12---:R-:W-:Y:S01]  /*06d0*/  IMAD R0, R5, c[0x0][0x538], R10 ;  /* 0x00014e0005007a24 */ /* 0x006fe200078e020a */
[----:B----4-:R-:W-:Y:S01]  /*06e0*/  ISETP.NE.AND P0, PT, R9, 0x1, PT ;  /* 0x000000010900780c */ /* 0x010fe20003f05270 */
[----:B------:R-:W-:Y:S03]  /*06f0*/  BSSY B0, `(.L_x_584) ;  /* 0x0000089000007945 */ /* 0x000fe60003800000 */
[----:B------:R1:W-:Y:S01]  /*0700*/  STL [R1+0x50], R0 ;  /* 0x0000500001007387 */ /* 0x0003e20000100800 */
[----:B------:R-:W-:-:S08]  /*0710*/  IADD3 R11, -R0, UR4, RZ ;  /* 0x00000004000b7c10 */ /* 0x000fd0000fffe1ff */
[----:B------:R-:W-:Y:S05]  /*0720*/  @!P0 BRA `(.L_x_585) ;  /* 0x000003f000008947 */ /* 0x000fea0003800000 */
[-C--:B-1-3--:R-:W-:Y:S02]  /*0730*/  IABS R0, R12.reuse ;  /* 0x0000000c00007213 */ /* 0x08afe40000000000 */
[----:B------:R-:W-:-:S03]  /*0740*/  IABS R6, R12 ;  /* 0x0000000c00067213 */ /* 0x000fc60000000000 */
[----:B------:R-:W-:Y:S01]  /*0750*/  IMAD.MOV.U32 R5, RZ, RZ, R0 ;  /* 0x000000ffff057224 */ /* 0x000fe200078e0000 */
[----:B------:R-:W-:-:S03]  /*0760*/  IABS R0, R9 ;  /* 0x0000000900007213 */ /* 0x000fc60000000000 */
[----:B------:R-:W1:Y:S02]  /*0770*/  I2F.RP R2, R5 ;  /* 0x0000000500027306 */ /* 0x000e640000209400 */
[----:B------:R-:W-:Y:S01]  /*0780*/  IMAD.MOV.U32 R8, RZ, RZ, R0 ;  /* 0x000000ffff087224 */ /* 0x000fe200078e0000 */
[----:B------:R-:W-:-:S05]  /*0790*/  IABS R0, R11 ;  /* 0x0000000b00007213 */ /* 0x000fca0000000000 */
[----:B------:R-:W-:Y:S08]  /*07a0*/  I2F.RP R7, R8 ;  /* 0x0000000800077306 */ /* 0x000ff00000209400 */
[----:B-1----:R-:W1:Y:S02]  /*07b0*/  MUFU.RCP R2, R2 ;  /* 0x0000000200027308 */ /* 0x002e640000001000 */
[----:B-1----:R-:W-:-:S06]  /*07c0*/  IADD3 R2, R2, 0xffffffe, RZ ;  /* 0x0ffffffe02027810 */ /* 0x002fcc0007ffe0ff */
[----:B------:R-:W1:Y:S02]  /*07d0*/  F2I.FTZ.U32.TRUNC.NTZ R3, R2 ;  /* 0x0000000200037305 */ /* 0x000e64000021f000 */
[----:B-1----:R-:W-:-:S04]  /*07e0*/  IMAD.MOV R2, RZ, RZ, -R3 ;  /* 0x000000ffff027224 */ /* 0x002fc800078e0a03 */
[----:B------:R-:W-:Y:S02]  /*07f0*/  IMAD R4, R2, R5, RZ ;  /* 0x0000000502047224 */ /* 0x000fe400078e02ff */
[----:B------:R-:W-:-:S04]  /*0800*/  IMAD.MOV.U32 R2, RZ, RZ, RZ ;  /* 0x000000ffff027224 */ /* 0x000fc800078e00ff */
[----:B------:R-:W-:Y:S01]  /*0810*/  IMAD.HI.U32 R2, R3, R4, R2 ;  /* 0x0000000403027227 */ /* 0x000fe200078e0002 */
[----:B------:R-:W-:-:S03]  /*0820*/  MOV R3, R0 ;  /* 0x0000000000037202 */ /* 0x000fc60000000f00 */
[----:B------:R-:W-:Y:S02]  /*0830*/  IMAD.MOV R0, RZ, RZ, -R6 ;  /* 0x000000ffff007224 */ /* 0x000fe400078e0a06 */
        /* <DEDUP_REMOVED lines=28> */
[----:B------:R-:W-:-:S03]  /*0a00*/  IMAD.MOV R5, RZ, RZ, -R4 ;  /* 0x000000ffff057224 */ /* 0x000fc600078e0a04 */
        /* <DEDUP_REMOVED lines=10> */
[----:B------:R-:W-:-:S04]  /*0ab0*/  IMAD.MOV R2, RZ, RZ, -R0 ;  /* 0x000000ffff027224 */ /* 0x000fc800078e0a00 */
[C---:B------:R-:W-:Y:S01]  /*0ac0*/  IMAD R3, R9.reuse, R2, R4 ;  /* 0x0000000209037224 */ /* 0x040fe200078e0204 */
[----:B------:R-:W-:Y:S01]  /*0ad0*/  LEA R2, R9, R0, 0x18 ;  /* 0x0000000009027211 */ /* 0x000fe200078ec0ff */
[----:B------:R-:W-:-:S04]  /*0ae0*/  IMAD R0, R12, R5, R11 ;  /* 0x000000050c007224 */ /* 0x000fc800078e020b */
[----:B------:R-:W-:-:S05]  /*0af0*/  IMAD R2, R3, 0x10000, R2 ;  /* 0x0001000003027824 */ /* 0x000fca00078e0202 */
[----:B------:R1:W-:Y:S01]  /*0b00*/  STL [R1+0x58], R2 ;  /* 0x0000580201007387 */ /* 0x0003e20000100800 */
[----:B------:R-:W-:Y:S05]  /*0b10*/  BRA `(.L_x_586) ;  /* 0x0000046000007947 */ /* 0x000fea0003800000 */
.L_x_585:
[----:B------:R-:W2:Y:S01]  /*0b20*/  LDL R3, [R1+0x5c] ;  /* 0x00005c0001037983 */ /* 0x000ea20000100800 */
[----:B------:R-:W-:-:S04]  /*0b30*/  IMAD.MOV.U32 R2, RZ, RZ, 0x4 ;  /* 0x00000004ff027424 */ /* 0x000fc800078e00ff */
[----:B--2---:R-:W-:-:S05]  /*0b40*/  IMAD.WIDE R2, R3, R2, c[0x0][0x590] ;  /* 0x0001640003027625 */ /* 0x004fca00078e0202 */
[----:B------:R-:W2:Y:S02]  /*0b50*/  LDG.E R7, [R2.64] ;  /* 0x0000000602077981 */ /* 0x000ea4000c1e1900 */
[----:B--23--:R-:W-:-:S05]  /*0b60*/  IMAD R9, R7, R12, RZ ;  /* 0x0000000c07097224 */ /* 0x00cfca00078e02ff */
[-C--:B-1----:R-:W-:Y:S02]  /*0b70*/  IABS R0, R9.reuse ;  /* 0x0000000900007213 */ /* 0x082fe40000000000 */
[----:B------:R-:W-:-:S03]  /*0b80*/  IABS R8, R9 ;  /* 0x0000000900087213 */ /* 0x000fc60000000000 */
[----:B------:R-:W-:-:S04]  /*0b90*/  IMAD.MOV.U32 R6, RZ, RZ, R0 ;  /* 0x000000ffff067224 */ /* 0x000fc800078e0000 */
[----:B------:R-:W1:Y:S08]  /*0ba0*/  I2F.RP R2, R6 ;  /* 0x0000000600027306 */ /* 0x000e700000209400 */
[----:B-1----:R-:W1:Y:S02]  /*0bb0*/  MUFU.RCP R2, R2 ;  /* 0x0000000200027308 */ /* 0x002e640000001000 */
[----:B-1----:R-:W-:-:S06]  /*0bc0*/  IADD3 R2, R2, 0xffffffe, RZ ;  /* 0x0ffffffe02027810 */ /* 0x002fcc0007ffe0ff */
[----:B------:R-:W1:Y:S02]  /*0bd0*/  F2I.FTZ.U32.TRUNC.NTZ R3, R2 ;  /* 0x0000000200037305 */ /* 0x000e64000021f000 */
[----:B-1----:R-:W-:-:S04]  /*0be0*/  IMAD.MOV R0, RZ, RZ, -R3 ;  /* 0x000000ffff007224 */ /* 0x002fc800078e0a03 */
[----:B------:R-:W-:Y:S01]  /*0bf0*/  IMAD.MOV.U32 R2, RZ, RZ, R0 ;  /* 0x000000ffff027224 */ /* 0x000fe200078e0000 */
[----:B------:R-:W-:-:S03]  /*0c00*/  IABS R0, R11 ;  /* 0x0000000b00007213 */ /* 0x000fc60000000000 */
[----:B------:R-:W-:Y:S01]  /*0c10*/  IMAD R4, R2, R6, RZ ;  /* 0x0000000602047224 */ /* 0x000fe200078e02ff */
[----:B------:R-:W-:Y:S01]  /*0c20*/  MOV R5, R0 ;  /* 0x0000000000057202 */ /* 0x000fe20000000f00 */
[----:B------:R-:W-:-:S04]  /*0c30*/  IMAD.MOV.U32 R2, RZ, RZ, RZ ;  /* 0x000000ffff027224 */ /* 0x000fc800078e00ff */
[----:B------:R-:W-:-:S04]  /*0c40*/  IMAD.HI.U32 R0, R3, R4, R2 ;  /* 0x0000000403007227 */ /* 0x000fc800078e0002 */
[----:B------:R-:W-:Y:S02]  /*0c50*/  IMAD.MOV R2, RZ, RZ, -R8 ;  /* 0x000000ffff027224 */ /* 0x000fe400078e0a08 */
        /* <DEDUP_REMOVED lines=9> */
[----:B------:R-:W-:-:S04]  /*0cf0*/  @P2 IADD3 R0, R0, 0x1, RZ ;  /* 0x0000000100002810 */ /* 0x000fc80007ffe0ff */
[----:B------:R-:W-:-:S05]  /*0d00*/  MOV R4, R0 ;  /* 0x0000000000047202 */ /* 0x000fca0000000f00 */
[----:B------:R-:W-:Y:S01]  /*0d10*/  @!P1 IMAD.MOV R4, RZ, RZ, -R4 ;  /* 0x000000ffff049224 */ /* 0x000fe200078e0a04 */
[----:B------:R-:W-:-:S05]  /*0d20*/  @!P0 LOP3.LUT R4, RZ, R9, RZ, 0x33, !PT ;  /* 0x00000009ff048212 */ /* 0x000fca00078e33ff */
[----:B------:R-:W-:-:S05]  /*0d30*/  IMAD R10, R7, R4, RZ ;  /* 0x00000004070a7224 */ /* 0x000fca00078e02ff */
[----:B------:R-:W-:-:S04]  /*0d40*/  IADD3 R0, -R10, c[0x0][0x538], RZ ;  /* 0x00014e000a007a10 */ /* 0x000fc80007ffe1ff */
[----:B------:R-:W-:-:S04]  /*0d50*/  IMNMX R6, R7, R0, PT ;  /* 0x0000000007067217 */ /* 0x000fc80003800200 */
[----:B------:R-:W-:-:S05]  /*0d60*/  IABS R0, R6 ;  /* 0x0000000600007213 */ /* 0x000fca0000000000 */
[----:B------:R-:W-:-:S04]  /*0d70*/  IMAD.MOV.U32 R5, RZ, RZ, R0 ;  /* 0x000000ffff057224 */ /* 0x000fc800078e0000 */
[----:B------:R-:W1:Y:S08]  /*0d80*/  I2F.RP R2, R5 ;  /* 0x0000000500027306 */ /* 0x000e700000209400 */
[----:B-1----:R-:W1:Y:S02]  /*0d90*/  MUFU.RCP R2, R2 ;  /* 0x0000000200027308 */ /* 0x002e640000001000 */
[----:B-1----:R-:W-:-:S06]  /*0da0*/  IADD3 R2, R2, 0xffffffe, RZ ;  /* 0x0ffffffe02027810 */ /* 0x002fcc0007ffe0ff */
[----:B------:R1:W2:Y:S02]  /*0db0*/  F2I.FTZ.U32.TRUNC.NTZ R3, R2 ;  /* 0x0000000200037305 */ /* 0x0002a4000021f000 */
[----:B-1----:R-:W-:Y:S01]  /*0dc0*/  IMAD.MOV R2, RZ, RZ, -R4 ;  /* 0x000000ffff027224 */ /* 0x002fe200078e0a04 */
[----:B--2---:R-:W-:-:S03]  /*0dd0*/  IADD3 R0, RZ, -R3, RZ ;  /* 0x80000003ff007210 */ /* 0x004fc60007ffe0ff */
[----:B------:R-:W-:Y:S01]  /*0de0*/  IMAD R8, R9, R2, R11 ;  /* 0x0000000209087224 */ /* 0x000fe200078e020b */
[----:B------:R-:W-:Y:S01]  /*0df0*/  IABS R9, R6 ;  /* 0x0000000600097213 */ /* 0x000fe20000000000 */
[----:B------:R-:W-:-:S03]  /*0e00*/  IMAD.MOV.U32 R2, RZ, RZ, R0 ;  /* 0x000000ffff027224 */ /* 0x000fc600078e0000 */
[----:B------:R-:W-:Y:S01]  /*0e10*/  IABS R0, R8 ;  /* 0x0000000800007213 */ /* 0x000fe20000000000 */
[----:B------:R-:W-:Y:S02]  /*0e20*/  IMAD R7, R2, R5, RZ ;  /* 0x0000000502077224 */ /* 0x000fe400078e02ff */
[----:B------:R-:W-:Y:S02]  /*0e30*/  IMAD.MOV.U32 R2, RZ, RZ, RZ ;  /* 0x000000ffff027224 */ /* 0x000fe400078e00ff */
[----:B------:R-:W-:Y:S01]  /*0e40*/  IMAD.MOV.U32 R4, RZ, RZ, R0 ;  /* 0x000000ffff047224 */ /* 0x000fe200078e0000 */
[----:B------:R-:W-:Y:S01]  /*0e50*/  IADD3 R0, RZ, -R9, RZ ;  /* 0x80000009ff007210 */ /* 0x000fe20007ffe0ff */
[----:B------:R-:W-:-:S04]  /*0e60*/  IMAD.HI.U32 R3, R3, R7, R2 ;  /* 0x0000000703037227 */ /* 0x000fc800078e0002 */
[----:B------:R-:W-:Y:S02]  /*0e70*/  IMAD.MOV.U32 R2, RZ, RZ, R0 ;  /* 0x000000ffff027224 */ /* 0x000fe400078e0000 */
[----:B------:R-:W-:Y:S01]  /*0e80*/  IMAD.HI.U32 R0, R3, R4, RZ ;  /* 0x0000000403007227 */ /* 0x000fe200078e00ff */
[----:B------:R-:W-:-:S03]  /*0e90*/  IADD3 R3, R10, 0x1000000, R8 ;  /* 0x010000000a037810 */ /* 0x000fc60007ffe008 */
[----:B------:R-:W-:-:S05]  /*0ea0*/  IMAD R2, R0, R2, R4 ;  /* 0x0000000200027224 */ /* 0x000fca00078e0204 */
[----:B------:R-:W-:-:S13]  /*0eb0*/  ISETP.GT.U32.AND P0, PT, R5, R2, PT ;  /* 0x000000020500720c */ /* 0x000fda0003f04070 */
[----:B------:R-:W-:Y:S01]  /*0ec0*/  @!P0 IMAD.IADD R2, R2, 0x1, -R5 ;  /* 0x0000000102028824 */ /* 0x000fe200078e0a05 */
[----:B------:R-:W-:Y:S02]  /*0ed0*/  @!P0 IADD3 R0, R0, 0x1, RZ ;  /* 0x0000000100008810 */ /* 0x000fe40007ffe0ff */
[----:B------:R-:W-:Y:S02]  /*0ee0*/  ISETP.NE.AND P0, PT, R6, RZ, PT ;  /* 0x000000ff0600720c */ /* 0x000fe40003f05270 */
[----:B------:R-:W-:Y:S02]  /*0ef0*/  ISETP.GE.U32.AND P2, PT, R2, R5, PT ;  /* 0x000000050200720c */ /* 0x000fe40003f46070 */
[----:B------:R-:W-:-:S04]  /*0f00*/  LOP3.LUT R2, R8, R6, RZ, 0x3c, !PT ;  /* 0x0000000608027212 */ /* 0x000fc800078e3cff */
[----:B------:R-:W-:Y:S01]  /*0f10*/  ISETP.GE.AND P1, PT, R2, RZ, PT ;  /* 0x000000ff0200720c */ /* 0x000fe20003f26270 */
[----:B------:R-:W-:-:S06]  /*0f20*/  IMAD.MOV R2, RZ, RZ, -R6 ;  /* 0x000000ffff027224 */ /* 0x000fcc00078e0a06 */
[----:B------:R-:W-:-:S06]  /*0f30*/  @P2 IADD3 R0, R0, 0x1, RZ ;  /* 0x0000000100002810 */ /* 0x000fcc0007ffe0ff */
[----:B------:R-:W-:Y:S02]  /*0f40*/  @!P1 IADD3 R0, -R0, RZ, RZ ;  /* 0x000000ff00009210 */ /* 0x000fe40007ffe1ff */
[----:B------:R-:W-:-:S05]  /*0f50*/  @!P0 LOP3.LUT R0, RZ, R6, RZ, 0x33, !PT ;  /* 0x00000006ff008212 */ /* 0x000fca00078e33ff */
[----:B------:R-:W-:-:S05]  /*0f60*/  IMAD R2, R0, R2, R3 ;  /* 0x0000000200027224 */ /* 0x000fca00078e0203 */
[----:B------:R1:W-:Y:S02]  /*0f70*/  STL [R1+0x58], R2 ;  /* 0x0000580201007387 */ /* 0x0003e40000100800 */
.L_x_586:
[----:B------:R-:W-:Y:S05]  /*0f80*/  BSYNC B0 ;  /* 0x0000000000007941 */ /* 0x000fea0003800000 */
.L_x_584:
[----:B------:R-:W-:-:S04]  /*0f90*/  LOP3.LUT R0, RZ, R0, RZ, 0x33, !PT ;  /* 0x00000000ff007212 */ /* 0x000fc800078e33ff */
[----:B------:R-:W-:-:S05]  /*0fa0*/  IADD3 R0, R0, R12, RZ ;  /* 0x0000000c00007210 */ /* 0x000fca0007ffe0ff */
[----:B------:R2:W-:Y:S01]  /*0fb0*/  STL [R1+0x54], R0 ;  /* 0x0000540001007387 */ /* 0x0005e20000100800 */
[----:B------:R-:W-:Y:S05]  /*0fc0*/  BRA `(.L_x_587) ;  /* 0x0000006000007947 */ /* 0x000fea0003800000 */
.L_x_575:
[----:B------:R-:W-:Y:S01]  /*0fd0*/  MOV R0, UR4 ;  /* 0x0000000400007c02 */ /* 0x000fe20008000f00 */
[----:B------:R-:W-:Y:S04]  /*0fe0*/  STL [R1+0x54], RZ ;  /* 0x000054ff01007387 */ /* 0x000fe80000100800 */
[----:B------:R-:W-:Y:S04]  /*0ff0*/  STL [R1+0x58], RZ ;  /* 0x000058ff01007387 */ /* 0x000fe80000100800 */
[----:B------:R1:W-:Y:S02]  /*1000*/  STL [R1+0x50], R0 ;  /* 0x0000500001007387 */ /* 0x0003e40000100800 */
[----:B-1----:R-:W-:-:S05]  /*1010*/  MOV R0, c[0x0][0x53c] ;  /* 0x00014f0000007a02 */ /* 0x002fca0000000f00 */
[----:B------:R1:W-:Y:S02]  /*1020*/  STL [R1+0x5c], R0 ;  /* 0x00005c0001007387 */ /* 0x0003e40000100800 */
.L_x_587:
[----:B------:R-:W3:Y:S04]  /*1030*/  LDL R4, [R1+0x50] ;  /* 0x0000500001047983 */ /* 0x000ee80000100800 */
[----:B------:R-:W3:Y:S04]  /*1040*/  LDL R5, [R1+0x54] ;  /* 0x0000540001057983 */ /* 0x000ee80000100800 */
[----:B------:R-:W3:Y:S04]  /*1050*/  LDL R6, [R1+0x58] ;  /* 0x0000580001067983 */ /* 0x000ee80000100800 */
[----:B------:R-:W3:Y:S01]  /*1060*/  LDL R7, [R1+0x5c] ;  /* 0x00005c0001077983 */ /* 0x000ee20000100800 */
[----:B------:R-:W-:Y:S01]  /*1070*/  ISETP.NE.AND P0, PT, R13, RZ, PT ;  /* 0x000000ff0d00720c */ /* 0x000fe20003f05270 */
[----:B------:R-:W-:-:S12]  /*1080*/  WARPSYNC 0xffffffff ;  /* 0xffffffff00007948 */ /* 0x000fd80003800000 */
[----:B---3--:R3:W-:Y:S04]  /*1090*/  @!P0 STS.128 [0x9100], R4 ;  /* 0x00910004ff008388 */ /* 0x0087e80000000c00 */
[----:B------:R-:W-:Y:S06]  /*10a0*/  BAR.ARV 0x5, 0x80 ;  /* 0x0142000000007b1d */ /* 0x000fec0000002000 */
.L_x_573:
[----:B-12---:R-:W2:Y:S02]  /*10b0*/  LDL R0, [R1+0x5c] ;  /* 0x00005c0001007983 */ /* 0x006ea40000100800 */
[----:B--2---:R-:W-:-:S13]  /*10c0*/  ISETP.GE.AND P0, PT, R0, c[0x0][0x53c], PT ;  /* 0x00014f0000007a0c */ /* 0x004fda0003f06270 */
[----:B------:R-:W-:Y:S05]  /*10d0*/  @P0 EXIT ;  /* 0x000000000000094d */ /* 0x000fea0003800000 */
[----:B------:R-:W1:Y:S01]  /*10e0*/  S2R R18, SR_TID.X ;  /* 0x0000000000127919 */ /* 0x000e620000002100 */
[----:B------:R-:W-:Y:S02]  /*10f0*/  ULDC UR4, c[0x0][0x2ac] ;  /* 0x0000ab0000047ab9 */ /* 0x000fe40000000800 */
[----:B------:R-:W-:Y:S02]  /*1100*/  ULDC UR5, c[0x0][0x1d0] ;  /* 0x0000740000057ab9 */ /* 0x000fe40000000800 */
[----:B------:R-:W-:Y:S01]  /*1110*/  UIMAD UR5, UR4, UR5, URZ ;  /* 0x00000005040572a4 */ /* 0x000fe2000f8e023f */
[----:B-1----:R-:W-:-:S04]  /*1120*/  SHF.R.S32.HI R12, RZ, 0x1f, R18 ;  /* 0x0000001fff0c7819 */ /* 0x002fc80000011412 */
[CC--:B------:R-:W-:Y:S02]  /*1130*/  LEA.HI R3, R12.reuse, R18.reuse, RZ, 0x4 ;  /* 0x000000120c037211 */ /* 0x0c0fe400078f20ff */
[CC--:B------:R-:W-:Y:S02]  /*1140*/  LEA.HI R9, R12.reuse, R18.reuse, RZ, 0x2 ;  /* 0x000000120c097211 */ /* 0x0c0fe400078f10ff */
[----:B------:R-:W-:Y:S02]  /*1150*/  LEA.HI R14, R12, R18, RZ, 0x3 ;  /* 0x000000120c0e7211 */ /* 0x000fe400078f18ff */
[----:B------:R-:W-:Y:S02]  /*1160*/  LOP3.LUT R0, R3, 0xfffffff0, RZ, 0xc0, !PT ;  /* 0xfffffff003007812 */ /* 0x000fe400078ec0ff */
[--C-:B------:R-:W-:Y:S02]  /*1170*/  SHF.R.S32.HI R11, RZ, 0x2, R9.reuse ;  /* 0x00000002ff0b7819 */ /* 0x100fe40000011409 */
[----:B------:R-:W-:Y:S01]  /*1180*/  SHF.R.S32.HI R2, RZ, 0x1f, R9 ;  /* 0x0000001fff027819 */ /* 0x000fe20000011409 */
[----:B------:R-:W-:Y:S01]  /*1190*/  IMAD.IADD R0, R18, 0x1, -R0 ;  /* 0x0000000112007824 */ /* 0x000fe200078e0a00 */
[----:B---3--:R-:W-:-:S02]  /*11a0*/  LOP3.LUT R7, R14, 0xfffffff8, RZ, 0xc0, !PT ;  /* 0xfffffff80e077812 */ /* 0x008fc400078ec0ff */
[----:B------:R-:W-:Y:S02]  /*11b0*/  SHF.R.S32.HI R20, RZ, 0x3, R14 ;  /* 0x00000003ff147819 */ /* 0x000fe4000001140e */
[----:B------:R-:W-:Y:S01]  /*11c0*/  SHF.R.S32.HI R6, RZ, 0x4, R3 ;  /* 0x00000004ff067819 */ /* 0x000fe20000011403 */
[----:B------:R-:W-:Y:S01]  /*11d0*/  IMAD.IADD R10, R18, 0x1, -R7 ;  /* 0x00000001120a7824 */ /* 0x000fe200078e0a07 */
[----:B------:R-:W-:Y:S01]  /*11e0*/  LEA.HI R2, R2, R11, RZ, 0x3 ;  /* 0x0000000b02027211 */ /* 0x000fe200078f18ff */
[----:B------:R-:W-:Y:S01]  /*11f0*/  IMAD.SHL.U32 R5, R20, 0x40, RZ ;  /* 0x0000004014057824 */ /* 0x000fe200078e00ff */
[----:B------:R-:W-:Y:S01]  /*1200*/  LEA.HI R4, R3, R6, RZ, 0x1 ;  /* 0x0000000603047211 */ /* 0x000fe200078f08ff */
[----:B------:R-:W-:Y:S01]  /*1210*/  IMAD.SHL.U32 R201, R10, 0x8, RZ ;  /* 0x000000080ac97824 */ /* 0x000fe200078e00ff */
[----:B------:R-:W-:Y:S02]  /*1220*/  LOP3.LUT R3, R2, 0xfffffff8, RZ, 0xc0, !PT ;  /* 0xfffffff802037812 */ /* 0x000fe400078ec0ff */
[----:B------:R-:W-:-:S02]  /*1230*/  SHF.R.S32.HI R7, RZ, 0x1f, R0 ;  /* 0x0000001fff077819 */ /* 0x000fc40000011400 */
[----:B------:R-:W-:Y:S01]  /*1240*/  LOP3.LUT R2, R5, 0x1c0, RZ, 0xc0, !PT ;  /* 0x000001c005027812 */ /* 0x000fe200078ec0ff */
[----:B------:R-:W-:Y:S01]  /*1250*/  IMAD.IADD R11, R11, 0x1, -R3 ;  /* 0x000000010b0b7824 */ /* 0x000fe200078e0a03 */
[----:B------:R-:W-:Y:S02]  /*1260*/  LEA.HI R15, R7, R0, RZ, 0x3 ;  /* 0x00000000070f7211 */ /* 0x000fe400078f18ff */
[----:B------:R-:W-:Y:S02]  /*1270*/  LOP3.LUT R7, R2, 0x38, R201, 0xf8, !PT ;  /* 0x0000003802077812 */ /* 0x000fe400078ef8c9 */
[----:B------:R-:W-:Y:S02]  /*1280*/  SHF.R.U32.HI R3, RZ, 0x3, R2 ;  /* 0x00000003ff037819 */ /* 0x000fe40000011602 */
[----:B------:R-:W-:Y:S02]  /*1290*/  LOP3.LUT R5, R15, 0xfffffff8, RZ, 0xc0, !PT ;  /* 0xfffffff80f057812 */ /* 0x000fe400078ec0ff */
[----:B------:R-:W-:-:S02]  /*12a0*/  LOP3.LUT R2, R11, 0x1, RZ, 0xc0, !PT ;  /* 0x000000010b027812 */ /* 0x000fc400078ec0ff */
[----:B------:R-:W-:Y:S01]  /*12b0*/  LOP3.LUT R17, R7, R3, RZ, 0x3c, !PT ;  /* 0x0000000307117212 */ /* 0x000fe200078e3cff */
[----:B------:R-:W-:Y:S01]  /*12c0*/  IMAD.IADD R8, R0, 0x1, -R5 ;  /* 0x0000000100087824 */ /* 0x000fe200078e0a05 */
[----:B------:R-:W-:Y:S02]  /*12d0*/  LEA.HI R3, R12, R18, RZ, 0x5 ;  /* 0x000000120c037211 */ /* 0x000fe400078f28ff */
[----:B------:R-:W-:Y:S02]  /*12e0*/  ISETP.NE.U32.AND P0, PT, R2, 0x1, PT ;  /* 0x000000010200780c */ /* 0x000fe40003f05070 */
[----:B------:R-:W-:Y:S02]  /*12f0*/  LOP3.LUT R4, R4, 0xfffffffe, RZ, 0xc0, !PT ;  /* 0xfffffffe04047812 */ /* 0x000fe400078ec0ff */
[----:B------:R-:W-:Y:S02]  /*1300*/  LOP3.LUT R2, R9, 0xfffffffc, RZ, 0xc0, !PT ;  /* 0xfffffffc09027812 */ /* 0x000fe400078ec0ff */
[--C-:B------:R-:W-:Y:S01]  /*1310*/  SHF.R.S32.HI R7, RZ, 0x5, R3.reuse ;  /* 0x00000005ff077819 */ /* 0x100fe20000011403 */
[----:B------:R-:W-:Y:S01]  /*1320*/  IMAD.IADD R16, R6, 0x1, -R4 ;  /* 0x0000000106107824 */ /* 0x000fe200078e0a04 */
[----:B------:R-:W-:Y:S01]  /*1330*/  SHF.R.S32.HI R0, RZ, 0x1f, R3 ;  /* 0x0000001fff007819 */ /* 0x000fe20000011403 */
[----:B------:R-:W-:Y:S01]  /*1340*/  IMAD.IADD R9, R18, 0x1, -R2 ;  /* 0x0000000112097824 */ /* 0x000fe200078e0a02 */
[----:B------:R-:W-:-:S02]  /*1350*/  LOP3.LUT R3, R3, 0xffffffe0, RZ, 0xc0, !PT ;  /* 0xffffffe003037812 */ /* 0x000fc400078ec0ff */
[----:B------:R-:W-:Y:S02]  /*1360*/  LEA.HI R4, R12, R18, RZ, 0x6 ;  /* 0x000000120c047211 */ /* 0x000fe400078f30ff */
[----:B------:R-:W-:Y:S01]  /*1370*/  LEA.HI R2, R0, R7, RZ, 0x2 ;  /* 0x0000000700027211 */ /* 0x000fe200078f10ff */
[----:B------:R-:W-:Y:S01]  /*1380*/  IMAD.IADD R19, R18, 0x1, -R3 ;  /* 0x0000000112137824 */ /* 0x000fe200078e0a03 */
[----:B------:R-:W-:Y:S01]  /*1390*/  LEA.HI R0, R9, R9, RZ, 0x1 ;  /* 0x0000000909007211 */ /* 0x000fe200078f08ff */
[----:B------:R-:W-:Y:S01]  /*13a0*/  IMAD.SHL.U32 R3, R10, 0x40, RZ ;  /* 0x000000400a037824 */ /* 0x000fe200078e00ff */
[----:B------:R-:W-:Y:S01]  /*13b0*/  R2P PR, R11, 0x6 ;  /* 0x000000060b007804 */ /* 0x000fe20000000000 */
[----:B------:R-:W-:Y:S01]  /*13c0*/  IMAD.SHL.U32 R13, R4, 0x8, RZ ;  /* 0x00000008040d7824 */ /* 0x000fe200078e00ff */
[----:B------:R-:W-:Y:S02]  /*13d0*/  LOP3.LUT R4, R2, 0xffffffc, RZ, 0xc0, !PT ;  /* 0x0ffffffc02047812 */ /* 0x000fe400078ec0ff */
[----:B------:R-:W-:-:S02]  /*13e0*/  LOP3.LUT R2, R3, 0x1c0, RZ, 0xc0, !PT ;  /* 0x000001c003027812 */ /* 0x000fc400078ec0ff */
[C---:B------:R-:W-:Y:S01]  /*13f0*/  LOP3.LUT R3, R0.reuse, 0x1ffffffe, RZ, 0xc0, !PT ;  /* 0x1ffffffe00037812 */ /* 0x040fe200078ec0ff */
[----:B------:R-:W-:Y:S01]  /*1400*/  IMAD.SHL.U32 R0, R0, 0x20, RZ ;  /* 0x0000002000007824 */ /* 0x000fe200078e00ff */
[----:B------:R-:W-:Y:S01]  /*1410*/  SHF.R.S32.HI R12, RZ, 0x1f, R19 ;  /* 0x0000001fff0c7819 */ /* 0x000fe20000011413 */
[----:B------:R-:W-:Y:S01]  /*1420*/  IMAD.IADD R5, R7, 0x1, -R4 ;  /* 0x0000000107057824 */ /* 0x000fe200078e0a04 */
[----:B------:R-:W-:Y:S01]  /*1430*/  LOP3.LUT R6, R2, 0x8, R14, 0xf8, !PT ;  /* 0x0000000802067812 */ /* 0x000fe200078ef80e */
[----:B------:R-:W-:Y:S01]  /*1440*/  IMAD.IADD R3, R9, 0x1, -R3 ;  /* 0x0000000109037824 */ /* 0x000fe200078e0a03 */
[----:B------:R-:W-:Y:S02]  /*1450*/  LEA.HI R12, R12, R19, RZ, 0x2 ;  /* 0x000000130c0c7211 */ /* 0x000fe400078f10ff */
[----:B------:R-:W-:Y:S02]  /*1460*/  LOP3.LUT R0, R0, 0xffffffc0, RZ, 0xc0, !PT ;  /* 0xffffffc000007812 */ /* 0x000fe400078ec0ff */
[----:B------:R-:W-:-:S02]  /*1470*/  SHF.R.U32.HI R4, RZ, 0x3, R2 ;  /* 0x00000003ff047819 */ /* 0x000fc40000011602 */
[----:B------:R-:W-:Y:S02]  /*1480*/  SHF.R.S32.HI R2, RZ, 0x2, R12 ;  /* 0x00000002ff027819 */ /* 0x000fe4000001140c */
[----:B------:R-:W-:Y:S01]  /*1490*/  LOP3.LUT R17, R17, 0x7ffffe00, R13, 0xf8, !PT ;  /* 0x7ffffe0011117812 */ /* 0x000fe200078ef80d */
[----:B------:R-:W-:Y:S01]  /*14a0*/  IMAD R13, R3, 0x8, R0 ;  /* 0x00000008030d7824 */ /* 0x000fe200078e0200 */
[----:B------:R-:W-:Y:S01]  /*14b0*/  LOP3.LUT R14, R6, R4, RZ, 0x3c, !PT ;  /* 0x00000004060e7212 */ /* 0x000fe200078e3cff */
[C---:B------:R-:W-:Y:S01]  /*14c0*/  IMAD.SHL.U32 R0, R8.reuse, 0x40, RZ ;  /* 0x0000004008007824 */ /* 0x040fe200078e00ff */
[C---:B------:R-:W-:Y:S01]  /*14d0*/  LOP3.LUT P6, RZ, R8.reuse, 0x2, RZ, 0xc0, !PT ;  /* 0x0000000208ff7812 */ /* 0x040fe200078cc0ff */
        /* <DEDUP_REMOVED lines=8> */
[----:B------:R-:W-:Y:S01]  /*1560*/  STL [R1+0xc8], R18 ;  /* 0x0000c81201007387 */ /* 0x000fe20000100800 */
[----:B------:R-:W-:Y:S01]  /*1570*/  LOP3.LUT R2, R0, 0x8, R3, 0xf8, !PT ;  /* 0x0000000800027812 */ /* 0x000fe200078ef803 */
[----:B------:R-:W-:Y:S01]  /*1580*/  IMAD.SHL.U32 R3, R15, 0x40, RZ ;  /* 0x000000400f037824 */ /* 0x000fe200078e00ff */
[----:B------:R-:W-:Y:S01]  /*1590*/  SHF.R.U32.HI R0, RZ, 0x3, R0 ;  /* 0x00000003ff007819 */ /* 0x000fe20000011600 */
[--C-:B------:R-:W-:Y:S01]  /*15a0*/  IMAD R6, R9, 0x2, R5.reuse ;  /* 0x0000000209067824 */ /* 0x100fe200078e0205 */
[----:B------:R-:W-:Y:S01]  /*15b0*/  LEA.HI R4, R4, R4, RZ, 0x1d ;  /* 0x0000000404047211 */ /* 0x000fe200078fe8ff */
[----:B------:R-:W-:Y:S01]  /*15c0*/  IMAD.MOV.U32 R9, RZ, RZ, 0x20 ;  /* 0x00000020ff097424 */ /* 0x000fe200078e00ff */
[----:B------:R-:W-:Y:S01]  /*15d0*/  LOP3.LUT R2, R2, R0, RZ, 0x3c, !PT ;  /* 0x0000000002027212 */ /* 0x000fe200078e3cff */
[----:B------:R-:W-:Y:S01]  /*15e0*/  IMAD R0, R16, 0x200, R14 ;  /* 0x0000020010007824 */ /* 0x000fe200078e020e */
[----:B------:R-:W-:Y:S01]  /*15f0*/  LOP3.LUT R3, R3, 0xfffffe00, RZ, 0xc0, !PT ;  /* 0xfffffe0003037812 */ /* 0x000fe200078ec0ff */
[----:B------:R-:W-:Y:S01]  /*1600*/  IMAD.IADD R8, R6, 0x1, R4 ;  /* 0x0000000106087824 */ /* 0x000fe200078e0204 */
[C---:B------:R-:W-:Y:S01]  /*1610*/  LOP3.LUT P4, RZ, R10.reuse, 0x2, RZ, 0xc0, !PT ;  /* 0x000000020aff7812 */ /* 0x040fe2000788c0ff */
[----:B------:R-:W-:Y:S01]  /*1620*/  IMAD R6, R10, 0x10, R20 ;  /* 0x000000100a067824 */ /* 0x000fe200078e0214 */
[CC--:B------:R-:W-:Y:S01]  /*1630*/  IADD3 R4, R2.reuse, R3.reuse, R5 ;  /* 0x0000000302047210 */ /* 0x0c0fe20007ffe005 */
[----:B------:R-:W-:Y:S01]  /*1640*/  IMAD.MOV.U32 R11, RZ, RZ, 0x40 ;  /* 0x00000040ff0b7424 */ /* 0x000fe200078e00ff */
[----:B------:R-:W-:Y:S01]  /*1650*/  LOP3.LUT R5, R2, R3, RZ, 0xfc, !PT ;  /* 0x0000000302057212 */ /* 0x000fe200078efcff */
[----:B------:R-:W-:Y:S01]  /*1660*/  IMAD.MOV.U32 R7, RZ, RZ, -0x10 ;  /* 0xfffffff0ff077424 */ /* 0x000fe200078e00ff */
[----:B------:R-:W-:Y:S01]  /*1670*/  LOP3.LUT R3, R12, 0x7ffffffc, RZ, 0xc0, !PT ;  /* 0x7ffffffc0c037812 */ /* 0x000fe200078ec0ff */
[----:B------:R1:W-:Y:S01]  /*1680*/  STL [R1+0x18], R6 ;  /* 0x0000180601007387 */ /* 0x0003e20000100800 */
[----:B------:R-:W-:Y:S01]  /*1690*/  SHF.R.S32.HI R10, RZ, 0x1f, R201 ;  /* 0x0000001fff0a7819 */ /* 0x000fe200000114c9 */
[----:B------:R-:W-:Y:S01]  /*16a0*/  IMAD.IADD R12, R18, 0x1, R13 ;  /* 0x00000001120c7824 */ /* 0x000fe200078e020d */
[----:B------:R-:W-:Y:S01]  /*16b0*/  LEA R184, R0, 0x2900, 0x1 ;  /* 0x0000290000b87811 */ /* 0x000fe200078e08ff */
[----:B------:R-:W-:Y:S01]  /*16c0*/  IMAD.IADD R3, R19, 0x1, -R3 ;  /* 0x0000000113037824 */ /* 0x000fe200078e0a03 */
[----:B------:R-:W-:Y:S01]  /*16d0*/  SEL R0, R9, 0xffffffe0, !P6 ;  /* 0xffffffe009007807 */ /* 0x000fe20007000000 */
[----:B------:R-:W-:Y:S01]  /*16e0*/  IMAD.SHL.U32 R203, R17, 0x2, RZ ;  /* 0x0000000211cb7824 */ /* 0x000fe200078e00ff */
[----:B------:R2:W-:Y:S01]  /*16f0*/  STL [R1+0x4c], R12 ;  /* 0x00004c0c01007387 */ /* 0x0005e20000100800 */
[----:B------:R-:W-:Y:S01]  /*1700*/  IMAD.SHL.U32 R10, R3, 0x2, RZ ;  /* 0x00000002030a7824 */ /* 0x000fe200078e00ff */
[----:B------:R-:W-:-:S02]  /*1710*/  SEL R2, R11, 0xffffffc0, !P3 ;  /* 0xffffffc00b027807 */ /* 0x000fc40005800000 */
[----:B------:R-:W-:Y:S02]  /*1720*/  SEL R3, R11, 0xffffffc0, !P5 ;  /* 0xffffffc00b037807 */ /* 0x000fe40006800000 */
[C---:B------:R-:W-:Y:S01]  /*1730*/  IADD3 R16, R10.reuse, 0x8, RZ ;  /* 0x000000080a107810 */ /* 0x040fe20007ffe0ff */
[----:B------:R-:W-:Y:S01]  /*1740*/  STL [R1], R10 ;  /* 0x0000000a01007387 */ /* 0x000fe20000100800 */
[----:B------:R-:W-:Y:S01]  /*1750*/  IADD3 R15, R10, 0x10, RZ ;  /* 0x000000100a0f7810 */ /* 0x000fe20007ffe0ff */
[----:B------:R-:W-:Y:S01]  /*1760*/  IMAD.IADD R190, R184, 0x1, R2 ;  /* 0x00000001b8be7824 */ /* 0x000fe200078e0202 */
[C---:B------:R-:W-:Y:S02]  /*1770*/  IADD3 R14, R10.reuse, 0x18, RZ ;  /* 0x000000180a0e7810 */ /* 0x040fe40007ffe0ff */
[C---:B------:R-:W-:Y:S02]  /*1780*/  IADD3 R13, R10.reuse, 0x20, RZ ;  /* 0x000000200a0d7810 */ /* 0x040fe40007ffe0ff */
[----:B------:R-:W-:-:S02]  /*1790*/  IADD3 R11, R10, 0x30, RZ ;  /* 0x000000300a0b7810 */ /* 0x000fc40007ffe0ff */
[----:B------:R-:W-:Y:S02]  /*17a0*/  SEL R7, R7, 0x10, !P0 ;  /* 0x0000001007077807 */ /* 0x000fe40004000000 */
[----:B-1----:R-:W-:Y:S02]  /*17b0*/  SEL R6, R9, 0xffffffe0, !P1 ;  /* 0xffffffe009067807 */ /* 0x002fe40004800000 */
[----:B------:R-:W-:Y:S02]  /*17c0*/  SHF.R.S32.HI R9, RZ, 0x1f, R10 ;  /* 0x0000001fff097819 */ /* 0x000fe4000001140a */
[C---:B------:R-:W-:Y:S02]  /*17d0*/  IADD3 R195, R184.reuse, 0x20, RZ ;  /* 0x00000020b8c37810 */ /* 0x040fe40007ffe0ff */
[----:B------:R-:W-:Y:S01]  /*17e0*/  @P4 IADD3 R195, R184, -0x20, RZ ;  /* 0xffffffe0b8c34810 */ /* 0x000fe20007ffe0ff */
[----:B------:R1:W-:Y:S01]  /*17f0*/  STL [R1+0xb8], R9 ;  /* 0x0000b80901007387 */ /* 0x0003e20000100800 */
[----:B--2---:R-:W-:-:S02]  /*1800*/  IADD3 R12, R10, 0x28, RZ ;  /* 0x000000280a0c7810 */ /* 0x004fc40007ffe0ff */
[----:B------:R-:W-:Y:S01]  /*1810*/  LEA R191, R4, 0x5100, 0x1 ;  /* 0x0000510004bf7811 */ /* 0x000fe200078e08ff */
[----:B------:R-:W-:Y:S01]  /*1820*/  STL [R1+0x78], R16 ;  /* 0x0000781001007387 */ /* 0x000fe20000100800 */
[----:B------:R-:W-:Y:S01]  /*1830*/  IMAD.IADD R187, R2, 0x1, R195 ;  /* 0x0000000102bb7824 */ /* 0x000fe200078e02c3 */
[----:B------:R-:W-:Y:S02]  /*1840*/  LEA R185, R5, 0x100, 0x1 ;  /* 0x0000010005b97811 */ /* 0x000fe400078e08ff */
[----:B------:R2:W-:Y:S01]  /*1850*/  STL [R1+0x74], R15 ;  /* 0x0000740f01007387 */ /* 0x0005e20000100800 */
[----:B------:R-:W-:Y:S01]  /*1860*/  IMAD.IADD R192, R191, 0x1, R3 ;  /* 0x00000001bfc07824 */ /* 0x000fe200078e0203 */
[----:B------:R-:W-:Y:S01]  /*1870*/  IADD3 R199, R195, 0x800, RZ ;  /* 0x00000800c3c77810 */ /* 0x000fe20007ffe0ff */
[--C-:B------:R-:W-:Y:S01]  /*1880*/  IMAD.IADD R186, R3, 0x1, R185.reuse ;  /* 0x0000000103ba7824 */ /* 0x100fe200078e02b9 */
[----:B------:R3:W-:Y:S01]  /*1890*/  STL [R1+0x70], R14 ;  /* 0x0000700e01007387 */ /* 0x0007e20000100800 */
[----:B------:R-:W-:Y:S01]  /*18a0*/  IADD3 R198, R195, 0x1000, RZ ;  /* 0x00001000c3c67810 */ /* 0x000fe20007ffe0ff */
[----:B------:R-:W-:Y:S01]  /*18b0*/  IMAD.IADD R194, R191, 0x1, R0 ;  /* 0x00000001bfc27824 */ /* 0x000fe200078e0200 */
[C---:B------:R-:W-:Y:S01]  /*18c0*/  IADD3 R197, R195.reuse, 0x1800, RZ ;  /* 0x00001800c3c57810 */ /* 0x040fe20007ffe0ff */
[----:B------:R-:W-:Y:S01]  /*18d0*/  STL [R1+0x6c], R13 ;  /* 0x00006c0d01007387 */ /* 0x000fe20000100800 */
[----:B------:R-:W-:Y:S01]  /*18e0*/  IADD3 R196, R195, 0x2000, RZ ;  /* 0x00002000c3c47810 */ /* 0x000fe20007ffe0ff */
[----:B------:R-:W-:-:S02]  /*18f0*/  IMAD.IADD R189, R0, 0x1, R185 ;  /* 0x0000000100bd7824 */ /* 0x000fc400078e02b9 */
[----:B------:R4:W-:Y:S01]  /*1900*/  STL [R1+0x68], R12 ;  /* 0x0000680c01007387 */ /* 0x0009e20000100800 */
[C---:B------:R-:W-:Y:S02]  /*1910*/  IMAD.IADD R193, R0.reuse, 0x1, R192 ;  /* 0x0000000100c17824 */ /* 0x040fe400078e02c0 */
[----:B------:R-:W-:Y:S01]  /*1920*/  IMAD.IADD R188, R0, 0x1, R186 ;  /* 0x0000000100bc7824 */ /* 0x000fe200078e02ba */
[----:B------:R5:W-:Y:S01]  /*1930*/  STL [R1+0x64], R11 ;  /* 0x0000640b01007387 */ /* 0x000be20000100800 */
[----:B-1----:R-:W-:Y:S02]  /*1940*/  IADD3 R9, R10, 0x38, RZ ;  /* 0x000000380a097810 */ /* 0x002fe40007ffe0ff */
[----:B------:R-:W-:Y:S02]  /*1950*/  LEA R10, R8, 0x80, 0x1 ;  /* 0x00000080080a7811 */ /* 0x000fe400078e08ff */
[----:B------:R-:W-:Y:S01]  /*1960*/  SHF.R.S32.HI R8, RZ, 0x1f, R16 ;  /* 0x0000001fff087819 */ /* 0x000fe20000011410 */
[----:B------:R-:W-:Y:S01]  /*1970*/  STL [R1+0x60], R9 ;  /* 0x0000600901007387 */ /* 0x000fe20000100800 */
[----:B--2---:R-:W-:-:S03]  /*1980*/  SHF.R.S32.HI R15, RZ, 0x1f, R15 ;  /* 0x0000001fff0f7819 */ /* 0x004fc6000001140f */
[----:B------:R-:W-:Y:S01]  /*1990*/  STL [R1+0x80], R10 ;  /* 0x0000800a01007387 */ /* 0x000fe20000100800 */
[----:B---3--:R-:W-:-:S03]  /*19a0*/  SHF.R.S32.HI R14, RZ, 0x1f, R14 ;  /* 0x0000001fff0e7819 */ /* 0x008fc6000001140e */
[----:B------:R1:W-:Y:S04]  /*19b0*/  STL [R1+0xb0], R8 ;  /* 0x0000b00801007387 */ /* 0x0003e80000100800 */
[----:B------:R-:W-:Y:S01]  /*19c0*/  STL [R1+0xac], R15 ;  /* 0x0000ac0f01007387 */ /* 0x000fe20000100800 */
[----:B----4-:R-:W-:-:S03]  /*19d0*/  SHF.R.S32.HI R12, RZ, 0x1f, R12 ;  /* 0x0000001fff0c7819 */ /* 0x010fc6000001140c */
[----:B------:R-:W-:Y:S01]  /*19e0*/  STL [R1+0xa8], R14 ;  /* 0x0000a80e01007387 */ /* 0x000fe20000100800 */
[----:B-----5:R-:W-:Y:S02]  /*19f0*/  SHF.R.S32.HI R11, RZ, 0x1f, R11 ;  /* 0x0000001fff0b7819 */ /* 0x020fe4000001140b */
[----:B-1----:R-:W-:-:S05]  /*1a00*/  SHF.R.S32.HI R8, RZ, 0x1f, R13 ;  /* 0x0000001fff087819 */ /* 0x002fca000001140d */
[----:B------:R1:W-:Y:S04]  /*1a10*/  STL [R1+0xa4], R8 ;  /* 0x0000a40801007387 */ /* 0x0003e80000100800 */
[----:B------:R-:W-:Y:S04]  /*1a20*/  STL [R1+0xa0], R12 ;  /* 0x0000a00c01007387 */ /* 0x000fe80000100800 */
[----:B------:R2:W-:Y:S01]  /*1a30*/  STL [R1+0x9c], R11 ;  /* 0x00009c0b01007387 */ /* 0x0005e20000100800 */
[----:B-1----:R-:W-:Y:S02]  /*1a40*/  SHF.R.S32.HI R8, RZ, 0x1f, R9 ;  /* 0x0000001fff087819 */ /* 0x002fe40000011409 */
[----:B------:R-:W-:-:S02]  /*1a50*/  IADD3 R9, R10, 0x40, RZ ;  /* 0x000000400a097810 */ /* 0x000fc40007ffe0ff */
[C---:B------:R-:W-:Y:S01]  /*1a60*/  @P2 IADD3 R9, R10.reuse, -0x40, RZ ;  /* 0xffffffc00a092810 */ /* 0x040fe20007ffe0ff */
[----:B------:R1:W-:Y:S01]  /*1a70*/  STL [R1+0x98], R8 ;  /* 0x0000980801007387 */ /* 0x0003e20000100800 */
[----:B--2---:R-:W-:-:S05]  /*1a80*/  IMAD.IADD R11, R10, 0x1, R6 ;  /* 0x000000010a0b7824 */ /* 0x004fca00078e0206 */
[----:B------:R-:W-:Y:S01]  /*1a90*/  STL [R1+0xb4], R11 ;  /* 0x0000b40b01007387 */ /* 0x000fe20000100800 */
[----:B-1----:R-:W-:-:S04]  /*1aa0*/  IMAD.IADD R8, R10, 0x1, R7 ;  /* 0x000000010a087824 */ /* 0x002fc800078e0207 */
[----:B------:R-:W-:Y:S01]  /*1ab0*/  IMAD.IADD R2, R8, 0x1, R6 ;  /* 0x0000000108027824 */ /* 0x000fe200078e0206 */
[----:B------:R1:W-:Y:S04]  /*1ac0*/  STL [R1+0x90], R8 ;  /* 0x0000900801007387 */ /* 0x0003e80000100800 */
[----:B------:R2:W-:Y:S04]  /*1ad0*/  STL [R1+0x94], R2 ;  /* 0x0000940201007387 */ /* 0x0005e80000100800 */
[----:B------:R-:W-:Y:S01]  /*1ae0*/  STL [R1+0x84], R9 ;  /* 0x0000840901007387 */ /* 0x000fe20000100800 */
[----:B-1----:R-:W-:-:S02]  /*1af0*/  IMAD.IADD R8, R6, 0x1, R9 ;  /* 0x0000000106087824 */ /* 0x002fc400078e0209 */
[----:B--2---:R-:W-:-:S03]  /*1b00*/  IMAD.IADD R2, R7, 0x1, R9 ;  /* 0x0000000107027824 */ /* 0x004fc600078e0209 */
[----:B------:R-:W-:Y:S01]  /*1b10*/  STL [R1+0x88], R8 ;  /* 0x0000880801007387 */ /* 0x000fe20000100800 */
[----:B------:R-:W-:-:S03]  /*1b20*/  IMAD.IADD R3, R7, 0x1, R8 ;  /* 0x0000000107037824 */ /* 0x000fc600078e0208 */
[----:B------:R1:W-:Y:S04]  /*1b30*/  STL [R1+0x8c], R2 ;  /* 0x00008c0201007387 */ /* 0x0003e80000100800 */
[----:B------:R2:W-:Y:S01]  /*1b40*/  STL [R1+0xc0], R3 ;  /* 0x0000c00301007387 */ /* 0x0005e20000100800 */
[----:B-1----:R-:W-:-:S05]  /*1b50*/  IMAD.IADD R2, R6, 0x1, R2 ;  /* 0x0000000106027824 */ /* 0x002fca00078e0202 */
[----:B------:R2:W-:Y:S02]  /*1b60*/  STL [R1+0xbc], R2 ;  /* 0x0000bc0201007387 */ /* 0x0005e40000100800 */
.L_x_804:
[----:B------:R-:W3:Y:S01]  /*1b70*/  LDL R14, [R1+0x5c] ;  /* 0x00005c00010e7983 */ /* 0x000ee20000100800 */
[----:B------:R-:W-:Y:S01]  /*1b80*/  ISETP.NE.U32.AND P0, PT, RZ, c[0x0][0x370], PT ;  /* 0x0000dc00ff007a0c */ /* 0x000fe20003f05070 */
[----:B------:R-:W-:Y:S01]  /*1b90*/  IMAD.MOV.U32 R13, RZ, RZ, 0x4 ;  /* 0x00000004ff0d7424 */ /* 0x000fe200078e00ff */
[----:B------:R-:W-:Y:S01]  /*1ba0*/  ISETP.NE.U32.AND P2, PT, RZ, c[0x0][0x360], PT ;  /* 0x0000d800ff007a0c */ /* 0x000fe20003f45070 */
[----:B------:R-:W-:Y:S01]  /*1bb0*/  IMAD.MOV.U32 R8, RZ, RZ, RZ ;  /* 0x000000ffff087224 */ /* 0x000fe200078e00ff */
[----:B------:R-:W-:Y:S01]  /*1bc0*/  ISETP.NE.AND.EX P1, PT, RZ, c[0x0][0x374], PT, P0 ;  /* 0x0000dd00ff007a0c */ /* 0x000fe20003f25300 */
[----:B------:R-:W-:Y:S01]  /*1bd0*/  IMAD.MOV.U32 R12, RZ, RZ, RZ ;  /* 0x000000ffff0c7224 */ /* 0x000fe200078e00ff */
[----:B------:R-:W-:Y:S02]  /*1be0*/  ISETP.NE.AND.EX P0, PT, RZ, c[0x0][0x364], PT, P2 ;  /* 0x0000d900ff007a0c */ /* 0x000fe40003f05320 */
[----:B------:R-:W-:-:S04]  /*1bf0*/  ISETP.NE.U32.AND P3, PT, RZ, c[0x0][0x348], PT ;  /* 0x0000d200ff007a0c */ /* 0x000fc80003f65070 */
[----:B------:R-:W-:-:S05]  /*1c00*/  ISETP.NE.AND.EX P3, PT, RZ, c[0x0][0x34c], PT, P3 ;  /* 0x0000d300ff007a0c */ /* 0x000fca0003f65330 */
[----:B---3--:R-:W-:-:S04]  /*1c10*/  @P1 IMAD.WIDE R6, R14, R13, c[0x0][0x370] ;  /* 0x0000dc000e061625 */ /* 0x008fc800078e020d */
[CC--:B--2---:R-:W-:Y:S01]  /*1c20*/  IMAD.WIDE R2, R14.reuse, R13.reuse, c[0x0][0x348] ;  /* 0x0000d2000e027625 */ /* 0x0c4fe200078e020d */
[----:B------:R-:W2:Y:S03]  /*1c30*/  @P1 LDG.E R8, [R6.64] ;  /* 0x0000000606081981 */ /* 0x000ea6000c1e1900 */
[----:B------:R-:W-:Y:S01]  /*1c40*/  @P0 IMAD.WIDE R4, R14, R13, c[0x0][0x360] ;  /* 0x0000d8000e040625 */ /* 0x000fe200078e020d */
[----:B------:R1:W5:Y:S04]  /*1c50*/  @P3 LDG.E R12, [R2.64] ;  /* 0x00000006020c3981 */ /* 0x000368000c1e1900 */
[----:B------:R1:W5:Y:S01]  /*1c60*/  @P0 LDG.E R246, [R4.64] ;  /* 0x0000000604f60981 */ /* 0x000362000c1e1900 */
        /* <DEDUP_REMOVED lines=8> */
.L_x_588:
[----:B------:R-:W-:-:S04]  /*1cf0*/  ISETP.NE.U32.AND P0, PT, RZ, c[0x0][0x368], PT ;  /* 0x0000da00ff007a0c */ /* 0x000fc80003f05070 */
[----:B------:R-:W-:-:S13]  /*1d00*/  ISETP.NE.AND.EX P0, PT, RZ, c[0x0][0x36c], PT, P0 ;  /* 0x0000db00ff007a0c */ /* 0x000fda0003f05300 */
[----:B------:R-:W-:Y:S05]  /*1d10*/  @!P0 BRA `(.L_x_589) ;  /* 0x0000003000008947 */ /* 0x000fea0003800000 */
[----:B-1----:R-:W-:-:S05]  /*1d20*/  IMAD.WIDE R2, R14, R13, c[0x0][0x368] ;  /* 0x0000da000e027625 */ /* 0x002fca00078e020d */
[----:B------:R1:W5:Y:S01]  /*1d30*/  LDG.E R0, [R2.64] ;  /* 0x0000000602007981 */ /* 0x000362000c1e1900 */
[----:B------:R-:W-:Y:S05]  /*1d40*/  BRA `(.L_x_590) ;  /* 0x0000008000007947 */ /* 0x000fea0003800000 */
.L_x_589:
[----:B------:R-:W-:Y:S01]  /*1d50*/  ISETP.NE.U32.AND P0, PT, RZ, c[0x0][0x350], PT ;  /* 0x0000d400ff007a0c */ /* 0x000fe20003f05070 */
[----:B------:R-:W-:-:S03]  /*1d60*/  IMAD.U32 R0, RZ, RZ, UR5 ;  /* 0x00000005ff007e24 */ /* 0x000fc6000f8e00ff */
[----:B------:R-:W-:-:S13]  /*1d70*/  ISETP.NE.AND.EX P0, PT, RZ, c[0x0][0x354], PT, P0 ;  /* 0x0000d500ff007a0c */ /* 0x000fda0003f05300 */
[----:B------:R-:W-:Y:S05]  /*1d80*/  @!P0 BRA `(.L_x_590) ;  /* 0x0000004000008947 */ /* 0x000fea0003800000 */
[----:B-1----:R-:W-:-:S05]  /*1d90*/  IMAD.WIDE R2, R14, R13, c[0x0][0x350] ;  /* 0x0000d4000e027625 */ /* 0x002fca00078e020d */
[----:B------:R-:W2:Y:S04]  /*1da0*/  LDG.E R4, [R2.64] ;  /* 0x0000000602047981 */ /* 0x000ea8000c1e1900 */
[----:B------:R-:W2:Y:S02]  /*1db0*/  LDG.E R0, [R2.64+0x4] ;  /* 0x0000040602007981 */ /* 0x000ea4000c1e1900 */
[----:B--2---:R-:W-:Y:S02]  /*1dc0*/  IADD3 R0, -R4, R0, RZ ;  /* 0x0000000004007210 */ /* 0x004fe40007ffe1ff */
.L_x_590:
[----:B-1----:R-:W2:Y:S01]  /*1dd0*/  LDL.LU R2, [R1+0x54] ;  /* 0x0000540001027983 */ /* 0x002ea20000300800 */
[----:B------:R-:W-:Y:S01]  /*1de0*/  IMAD.MOV.U32 R3, RZ, RZ, c[0x0][0x2c4] ;  /* 0x0000b100ff037624 */ /* 0x000fe200078e00ff */
[----:B------:R-:W-:Y:S01]  /*1df0*/  LOP3.LUT R200, R200, 0xfffbffff, RZ, 0xc0, !PT ;  /* 0xfffbffffc8c87812 */ /* 0x000fe200078ec0ff */
[----:B------:R-:W-:Y:S02]  /*1e00*/  IMAD.MOV.U32 R6, RZ, RZ, c[0x0][0x32c] ;  /* 0x0000cb00ff067624 */ /* 0x000fe400078e00ff */
[----:B-----5:R-:W-:Y:S01]  /*1e10*/  IMAD.IADD R248, R0, 0x1, -R8 ;  /* 0x0000000100f87824 */ /* 0x020fe200078e0a08 */
[----:B------:R-:W-:-:S02]  /*1e20*/  ISETP.NE.AND P4, PT, R3, 0x1, PT ;  /* 0x000000010300780c */ /* 0x000fc40003f85270 */
[----:B------:R-:W-:-:S11]  /*1e30*/  ISETP.GE.AND P1, PT, R6, 0x1, PT ;  /* 0x000000010600780c */ /* 0x000fd60003f26270 */
[----:B------:R-:W-:-:S04]  /*1e40*/  @P4 LOP3.LUT R200, R200, 0x40000, RZ, 0xfc, !PT ;  /* 0x00040000c8c84812 */ /* 0x000fc800078efcff */
[----:B------:R-:W-:-:S04]  /*1e50*/  LOP3.LUT R200, R200, 0xfffeffff, RZ, 0xc0, !PT ;  /* 0xfffeffffc8c87812 */ /* 0x000fc800078ec0ff */
[----:B------:R-:W-:Y:S01]  /*1e60*/  @P1 LOP3.LUT R200, R200, 0x10000, RZ, 0xfc, !PT ;  /* 0x00010000c8c81812 */ /* 0x000fe200078efcff */
[----:B--2---:R-:W-:-:S05]  /*1e70*/  IMAD.SHL.U32 R16, R2, 0x80, RZ ;  /* 0x0000008002107824 */ /* 0x004fca00078e00ff */
[----:B------:R1:W-:Y:S01]  /*1e80*/  STL [R1+0x48], R16 ;  /* 0x0000481001007387 */ /* 0x0003e20000100800 */
[----:B------:R-:W-:-:S05]  /*1e90*/  IADD3 R2, R16, 0x7f, RZ ;  /* 0x0000007f10027810 */ /* 0x000fca0007ffe0ff */
[----:B------:R-:W-:-:S04]  /*1ea0*/  @P4 IMAD.HI.U32 R3, R2, c[0x0][0x2c8], RZ ;  /* 0x0000b20002034a27 */ /* 0x000fc800078e00ff */
[----:B------:R-:W-:Y:S01]  /*1eb0*/  IMAD.MOV.U32 R0, RZ, RZ, R2 ;  /* 0x000000ffff007224 */ /* 0x000fe200078e0002 */
[----:B------:R-:W-:Y:S02]  /*1ec0*/  IADD3 R2, R248, 0x1, -R246 ;  /* 0x00000001f8027810 */ /* 0x000fe40007ffe8f6 */
[----:B------:R-:W-:-:S05]  /*1ed0*/  @P4 SHF.R.U32.HI R0, RZ, c[0x0][0x2cc], R3 ;  /* 0x0000b300ff004a19 */ /* 0x000fca0000011603 */
[----:B------:R-:W-:-:S05]  /*1ee0*/  IMAD.IADD R0, R2, 0x1, R0 ;  /* 0x0000000102007824 */ /* 0x000fca00078e0200 */
[----:B------:R-:W-:Y:S01]  /*1ef0*/  IADD3 R3, R0, c[0x0][0x328], RZ ;  /* 0x0000ca0000037a10 */ /* 0x000fe20007ffe0ff */
[----:B------:R-:W-:Y:S05]  /*1f00*/  @!P1 BRA `(.L_x_591) ;  /* 0x0000010000009947 */ /* 0x000fea0003800000 */
[C---:B------:R-:W-:Y:S01]  /*1f10*/  ISETP.GT.AND P0, PT, R0.reuse, RZ, PT ;  /* 0x000000ff0000720c */ /* 0x040fe20003f04270 */
[----:B------:R-:W-:Y:S01]  /*1f20*/  BSSY B0, `(.L_x_592) ;  /* 0x000000c000007945 */ /* 0x000fe20003800000 */
[----:B------:R-:W-:-:S11]  /*1f30*/  IADD3 R2, R0, -0x1, RZ ;  /* 0xffffffff00027810 */ /* 0x000fd60007ffe0ff */
[----:B------:R-:W-:Y:S05]  /*1f40*/  @P0 BRA `(.L_x_593) ;  /* 0x0000006000000947 */ /* 0x000fea0003800000 */
[----:B------:R-:W-:Y:S01]  /*1f50*/  ISETP.NE.AND P0, PT, R6, 0x1, PT ;  /* 0x000000010600780c */ /* 0x000fe20003f05270 */
[----:B------:R-:W-:-:S12]  /*1f60*/  IMAD.MOV R0, RZ, RZ, -R0 ;  /* 0x000000ffff007224 */ /* 0x000fd800078e0a00 */
[----:B------:R-:W-:-:S05]  /*1f70*/  @P0 IMAD.HI.U32 R2, R0, c[0x0][0x330], RZ ;  /* 0x0000cc0000020a27 */ /* 0x000fca00078e00ff */
[----:B------:R-:W-:-:S04]  /*1f80*/  @P0 SHF.R.U32.HI R0, RZ, c[0x0][0x334], R2 ;  /* 0x0000cd00ff000a19 */ /* 0x000fc80000011602 */
[----:B------:R-:W-:Y:S01]  /*1f90*/  LOP3.LUT R2, RZ, R0, RZ, 0x33, !PT ;  /* 0x00000000ff027212 */ /* 0x000fe200078e33ff */
[----:B------:R-:W-:Y:S05]  /*1fa0*/  BRA `(.L_x_594) ;  /* 0x0000003000007947 */ /* 0x000fea0003800000 */
.L_x_593:
[----:B------:R-:W-:-:S13]  /*1fb0*/  ISETP.NE.AND P0, PT, R6, 0x1, PT ;  /* 0x000000010600780c */ /* 0x000fda0003f05270 */
[----:B------:R-:W-:-:S05]  /*1fc0*/  @P0 IMAD.HI.U32 R0, R2, c[0x0][0x330], RZ ;  /* 0x0000cc0002000a27 */ /* 0x000fca00078e00ff */
[----:B------:R-:W-:Y:S02]  /*1fd0*/  @P0 SHF.R.U32.HI R2, RZ, c[0x0][0x334], R0 ;  /* 0x0000cd00ff020a19 */ /* 0x000fe40000011600 */
.L_x_594:
[----:B------:R-:W-:Y:S05]  /*1fe0*/  BSYNC B0 ;  /* 0x0000000000007941 */ /* 0x000fea0003800000 */
.L_x_592:
[----:B------:R-:W-:-:S05]  /*1ff0*/  IMAD R2, R2, R6, c[0x0][0x32c] ;  /* 0x0000cb0002027624 */ /* 0x000fca00078e0206 */
[----:B------:R-:W-:-:S04]  /*2000*/  IMNMX R3, R3, R2, PT ;  /* 0x0000000203037217 */ /* 0x000fc80003800200 */
.L_x_591:
[----:B------:R-:W-:Y:S01]  /*2010*/  IADD3 R3, R3, 0x4f, RZ ;  /* 0x0000004f03037810 */ /* 0x000fe20007ffe0ff */
[----:B------:R-:W-:Y:S01]  /*2020*/  @P4 IMAD.HI.U32 R4, R16, c[0x0][0x2c8], RZ ;  /* 0x0000b20010044a27 */ /* 0x000fe200078e00ff */
[----:B------:R-:W-:-:S03]  /*2030*/  IADD3 R2, R248, 0x4f, RZ ;  /* 0x0000004ff8027810 */ /* 0x000fc60007ffe0ff */
[----:B------:R-:W-:-:S04]  /*2040*/  IMAD.HI R5, R3, 0x66666667, RZ ;  /* 0x6666666703057827 */ /* 0x000fc800078e02ff */
[----:B------:R-:W-:-:S04]  /*2050*/  IMAD.HI R2, R2, 0x66666667, RZ ;  /* 0x6666666702027827 */ /* 0x000fc800078e02ff */
[----:B------:R-:W-:Y:S01]  /*2060*/  IMAD.MOV.U32 R0, RZ, RZ, R16 ;  /* 0x000000ffff007224 */ /* 0x000fe200078e0010 */
[----:B------:R-:W-:Y:S01]  /*2070*/  @P4 SHF.R.U32.HI R0, RZ, c[0x0][0x2cc], R4 ;  /* 0x0000b300ff004a19 */ /* 0x000fe20000011604 */
[----:B------:R-:W-:Y:S01]  /*2080*/  IMAD.IADD R252, R248, 0x1, -R246 ;  /* 0x00000001f8fc7824 */ /* 0x000fe200078e0af6 */
[----:B------:R-:W-:Y:S02]  /*2090*/  SHF.R.U32.HI R4, RZ, 0x1f, R5 ;  /* 0x0000001fff047819 */ /* 0x000fe40000011605 */
[----:B------:R-:W-:Y:S01]  /*20a0*/  SHF.R.U32.HI R3, RZ, 0x1f, R2 ;  /* 0x0000001fff037819 */ /* 0x000fe20000011602 */
[----:B------:R-:W-:Y:S01]  /*20b0*/  IMAD.IADD R0, R252, 0x1, R0 ;  /* 0x00000001fc007824 */ /* 0x000fe200078e0200 */
[----:B------:R-:W-:Y:S02]  /*20c0*/  LEA.HI.SX32 R4, R5, R4, 0x1b ;  /* 0x0000000405047211 */ /* 0x000fe400078fdaff */
[----:B------:R-:W-:Y:S02]  /*20d0*/  LEA.HI.SX32 R3, R2, R3, 0x1b ;  /* 0x0000000302037211 */ /* 0x000fe400078fdaff */
[----:B------:R-:W-:-:S02]  /*20e0*/  IADD3 R2, R0, -c[0x0][0x324], RZ ;  /* 0x8000c90000027a10 */ /* 0x000fc40007ffe0ff */
[----:B------:R-:W-:Y:S01]  /*20f0*/  IMNMX R9, R3, R4, PT ;  /* 0x0000000403097217 */ /* 0x000fe20003800200 */
[----:B------:R-:W-:Y:S05]  /*2100*/  @!P1 BRA `(.L_x_595) ;  /* 0x000000f000009947 */ /* 0x000fea0003800000 */
[----:B------:R-:W-:Y:S01]  /*2110*/  ISETP.GT.AND P0, PT, R0, -0x1, PT ;  /* 0xffffffff0000780c */ /* 0x000fe20003f04270 */
[----:B------:R-:W-:-:S12]  /*2120*/  BSSY B0, `(.L_x_596) ;  /* 0x000000b000007945 */ /* 0x000fd80003800000 */
[----:B------:R-:W-:Y:S05]  /*2130*/  @P0 BRA `(.L_x_597) ;  /* 0x0000006000000947 */ /* 0x000fea0003800000 */
[----:B------:R-:W-:Y:S02]  /*2140*/  ISETP.NE.AND P0, PT, R6, 0x1, PT ;  /* 0x000000010600780c */ /* 0x000fe40003f05270 */
[----:B------:R-:W-:-:S11]  /*2150*/  LOP3.LUT R0, RZ, R0, RZ, 0x33, !PT ;  /* 0x00000000ff007212 */ /* 0x000fd600078e33ff */
[----:B------:R-:W-:-:S05]  /*2160*/  @P0 IMAD.HI.U32 R3, R0, c[0x0][0x330], RZ ;  /* 0x0000cc0000030a27 */ /* 0x000fca00078e00ff */
[----:B------:R-:W-:-:S04]  /*2170*/  @P0 SHF.R.U32.HI R0, RZ, c[0x0][0x334], R3 ;  /* 0x0000cd00ff000a19 */ /* 0x000fc80000011603 */
[----:B------:R-:W-:Y:S01]  /*2180*/  LOP3.LUT R0, RZ, R0, RZ, 0x33, !PT ;  /* 0x00000000ff007212 */ /* 0x000fe200078e33ff */
[----:B------:R-:W-:Y:S05]  /*2190*/  BRA `(.L_x_598) ;  /* 0x0000003000007947 */ /* 0x000fea0003800000 */
.L_x_597:
[----:B------:R-:W-:-:S13]  /*21a0*/  ISETP.NE.AND P0, PT, R6, 0x1, PT ;  /* 0x000000010600780c */ /* 0x000fda0003f05270 */
[----:B------:R-:W-:-:S05]  /*21b0*/  @P0 IMAD.HI.U32 R3, R0, c[0x0][0x330], RZ ;  /* 0x0000cc0000030a27 */ /* 0x000fca00078e00ff */
[----:B------:R-:W-:Y:S02]  /*21c0*/  @P0 SHF.R.U32.HI R0, RZ, c[0x0][0x334], R3 ;  /* 0x0000cd00ff000a19 */ /* 0x000fe40000011603 */
.L_x_598:
[----:B------:R-:W-:Y:S05]  /*21d0*/  BSYNC B0 ;  /* 0x0000000000007941 */ /* 0x000fea0003800000 */
.L_x_596:
[----:B------:R-:W-:-:S05]  /*21e0*/  IMAD R0, R0, c[0x0][0x32c], RZ ;  /* 0x0000cb0000007a24 */ /* 0x000fca00078e02ff */
[----:B------:R-:W-:-:S04]  /*21f0*/  IMNMX R2, R2, R0, !PT ;  /* 0x0000000002027217 */ /* 0x000fc80007800200 */
.L_x_595:
[----:B------:R-:W2:Y:S01]  /*2200*/  LDL R15, [R1+0x58] ;  /* 0x00005800010f7983 */ /* 0x000ea20000100800 */
[----:B------:R-:W-:Y:S01]  /*2210*/  IMAD.HI R2, R2, 0x66666667, RZ ;  /* 0x6666666702027827 */ /* 0x000fe200078e02ff */
[----:B------:R-:W-:Y:S04]  /*2220*/  BSSY B0, `(.L_x_599) ;  /* 0x000002e000007945 */ /* 0x000fe80003800000 */
[----:B------:R-:W-:-:S04]  /*2230*/  SHF.R.U32.HI R0, RZ, 0x1f, R2 ;  /* 0x0000001fff007819 */ /* 0x000fc80000011602 */
[----:B------:R-:W-:-:S04]  /*2240*/  LEA.HI.SX32 R2, R2, R0, 0x1b ;  /* 0x0000000002027211 */ /* 0x000fc800078fdaff */
[----:B------:R-:W-:Y:S01]  /*2250*/  IMNMX R6, RZ, R2, !PT ;  /* 0x00000002ff067217 */ /* 0x000fe20007800200 */
[----:B------:R-:W-:-:S03]  /*2260*/  IMAD.MOV.U32 R2, RZ, RZ, RZ ;  /* 0x000000ffff027224 */ /* 0x000fc600078e00ff */
[----:B------:R-:W-:Y:S02]  /*2270*/  ISETP.GT.AND P0, PT, R9, R6, PT ;  /* 0x000000060900720c */ /* 0x000fe40003f04270 */
        /* <DEDUP_REMOVED lines=9> */
[----:B------:R-:W-:-:S04]  /*2310*/  ISETP.NE.AND P0, PT, R5, RZ, PT ;  /* 0x000000ff0500720c */ /* 0x000fc80003f05270 */
[----:B------:R-:W-:-:S04]  /*2320*/  SEL R0, R5, c[0x0][0x338], P0 ;  /* 0x0000ce0005007a07 */ /* 0x000fc80000000000 */
[----:B------:R-:W-:Y:S02]  /*2330*/  IABS R3, R0 ;  /* 0x0000000000037213 */ /* 0x000fe40000000000 */
[----:B------:R-:W-:Y:S02]  /*2340*/  IADD3 R7, R0, -0x1, R9 ;  /* 0xffffffff00077810 */ /* 0x000fe40007ffe009 */
[----:B------:R-:W3:Y:S03]  /*2350*/  I2F.RP R2, R3 ;  /* 0x0000000300027306 */ /* 0x000ee60000209400 */
[----:B------:R-:W-:-:S05]  /*2360*/  IMAD.IADD R7, R7, 0x1, -R6 ;  /* 0x0000000107077824 */ /* 0x000fca00078e0a06 */
[----:B------:R-:W-:Y:S01]  /*2370*/  IABS R11, R7 ;  /* 0x00000007000b7213 */ /* 0x000fe20000000000 */
[----:B---3--:R-:W3:Y:S02]  /*2380*/  MUFU.RCP R2, R2 ;  /* 0x0000000200027308 */ /* 0x008ee40000001000 */
[----:B---3--:R-:W-:-:S06]  /*2390*/  IADD3 R2, R2, 0xffffffe, RZ ;  /* 0x0ffffffe02027810 */ /* 0x008fcc0007ffe0ff */
[----:B--2---:R-:W2:Y:S02]  /*23a0*/  F2I.FTZ.U32.TRUNC.NTZ R5, R2 ;  /* 0x0000000200057305 */ /* 0x004ea4000021f000 */
[----:B--2---:R-:W-:-:S04]  /*23b0*/  IMAD.MOV R2, RZ, RZ, -R5 ;  /* 0x000000ffff027224 */ /* 0x004fc800078e0a05 */
        /* <DEDUP_REMOVED lines=20> */
.L_x_600:
[----:B------:R-:W-:Y:S05]  /*2500*/  BSYNC B0 ;  /* 0x0000000000007941 */ /* 0x000fea0003800000 */
.L_x_599:
[----:B------:R-:W-:Y:S01]  /*2510*/  IMAD R3, R17, R2, R6 ;  /* 0x0000000211037224 */ /* 0x000fe200078e0206 */
[----:B------:R-:W-:Y:S01]  /*2520*/  PRMT R0, RZ, 0x7610, R0 ;  /* 0x00007610ff007816 */ /* 0x000fe20000000000 */
[----:B------:R-:W-:Y:S01]  /*2530*/  CS2R R22, SRZ ;  /* 0x0000000000167805 */ /* 0x000fe2000001ff00 */
[----:B------:R-:W-:Y:S01]  /*2540*/  CS2R R24, SRZ ;  /* 0x0000000000187805 */ /* 0x000fe2000001ff00 */
        /* <DEDUP_REMOVED lines=37> */
[----:B---3--:R-:W3:Y:S01]  /*27a0*/  LDL R4, [R1+0x18] ;  /* 0x0000180001047983 */ /* 0x008ee20000100800 */
[----:B------:R-:W-:-:S04]  /*27b0*/  ISETP.NE.U32.AND P0, PT, RZ, c[0x0][0x340], PT ;  /* 0x0000d000ff007a0c */ /* 0x000fc80003f05070 */
[----:B------:R-:W-:-:S13]  /*27c0*/  ISETP.NE.AND.EX P1, PT, RZ, c[0x0][0x344], PT, P0 ;  /* 0x0000d100ff007a0c */ /* 0x000fda0003f25300 */
[----:B------:R-:W-:-:S05]  /*27d0*/  @P1 IMAD.WIDE R2, R14, R13, c[0x0][0x340] ;  /* 0x0000d0000e021625 */ /* 0x000fca00078e020d */
[----:B------:R4:W5:Y:S01]  /*27e0*/  @P1 LDG.E R8, [R2.64] ;  /* 0x0000000602081981 */ /* 0x000962000c1e1900 */
[----:B------:R-:W-:Y:S02]  /*27f0*/  SHF.R.S32.HI R0, RZ, 0x1f, R12 ;  /* 0x0000001fff007819 */ /* 0x000fe4000001140c */
[----:B------:R-:W-:Y:S02]  /*2800*/  LOP3.LUT R15, R15, 0xffff, RZ, 0xc0, !PT ;  /* 0x0000ffff0f0f7812 */ /* 0x000fe400078ec0ff */
[----:B--2---:R-:W-:Y:S01]  /*2810*/  SEL R5, R14, RZ, !P3 ;  /* 0x000000ff0e057207 */ /* 0x004fe20005800000 */
[----:B------:R-:W-:Y:S01]  /*2820*/  IMAD R0, R0, c[0x0][0x178], RZ ;  /* 0x00005e0000007a24 */ /* 0x000fe200078e02ff */
[----:B------:R-:W-:Y:S02]  /*2830*/  ISETP.GE.AND P2, PT, R201, c[0x0][0x198], PT ;  /* 0x00006600c9007a0c */ /* 0x000fe40003f46270 */
[----:B------:R-:W-:Y:S01]  /*2840*/  IADD3 R135, R202, -0x1, RZ ;  /* 0xffffffffca877810 */ /* 0x000fe20007ffe0ff */
[----:B------:R-:W-:-:S02]  /*2850*/  IMAD R0, R12, c[0x0][0x17c], R0 ;  /* 0x00005f000c007a24 */ /* 0x000fc400078e0200 */
[----:B----4-:R-:W-:-:S05]  /*2860*/  IMAD.WIDE.U32 R2, R12, c[0x0][0x178], RZ ;  /* 0x00005e000c027a25 */ /* 0x010fca00078e00ff */
[----:B------:R-:W-:Y:S02]  /*2870*/  IADD3 R3, R3, R0, RZ ;  /* 0x0000000003037210 */ /* 0x000fe40007ffe0ff */
[----:B------:R-:W-:-:S03]  /*2880*/  SHF.R.S32.HI R0, RZ, 0x1f, R14 ;  /* 0x0000001fff007819 */ /* 0x000fc6000001140e */
[----:B------:R-:W-:Y:S01]  /*2890*/  IMAD.WIDE.U32 R2, R15, c[0x0][0x1b8], R2 ;  /* 0x00006e000f027a25 */ /* 0x000fe200078e0002 */
[----:B------:R-:W-:-:S03]  /*28a0*/  SEL R6, R0, RZ, !P3 ;  /* 0x000000ff00067207 */ /* 0x000fc60005800000 */
[----:B------:R-:W-:Y:S02]  /*28b0*/  IMAD R3, R15, c[0x0][0x1bc], R3 ;  /* 0x00006f000f037a24 */ /* 0x000fe400078e0203 */
[----:B------:R-:W-:Y:S02]  /*28c0*/  IMAD R6, R6, c[0x0][0x1c0], RZ ;  /* 0x0000700006067a24 */ /* 0x000fe400078e02ff */
[----:B------:R-:W-:-:S04]  /*28d0*/  IMAD.WIDE.U32 R2, R5, c[0x0][0x1c0], R2 ;  /* 0x0000700005027a25 */ /* 0x000fc800078e0002 */
[----:B------:R-:W-:-:S05]  /*28e0*/  IMAD R6, R5, c[0x0][0x1c4], R6 ;  /* 0x0000710005067a24 */ /* 0x000fca00078e0206 */
[----:B------:R-:W-:Y:S02]  /*28f0*/  IADD3 R3, R3, R6, RZ ;  /* 0x0000000603037210 */ /* 0x000fe40007ffe0ff */
[----:B---3--:R-:W-:-:S04]  /*2900*/  IADD3 R4, R4, R16, RZ ;  /* 0x0000001004047210 */ /* 0x008fc80007ffe0ff */
[----:B------:R-:W-:Y:S01]  /*2910*/  MOV R0, R4 ;  /* 0x0000000400007202 */ /* 0x000fe20000000f00 */
[----:B------:R-:W-:-:S05]  /*2920*/  @P4 IMAD.HI.U32 R7, R4, c[0x0][0x2c8], RZ ;  /* 0x0000b20004074a27 */ /* 0x000fca00078e00ff */
[----:B------:R-:W-:-:S04]  /*2930*/  @P4 SHF.R.U32.HI R0, RZ, c[0x0][0x2cc], R7 ;  /* 0x0000b300ff004a19 */ /* 0x000fc80000011607 */
[--C-:B------:R-:W-:Y:S01]  /*2940*/  SHF.R.S32.HI R7, RZ, 0x1f, R0.reuse ;  /* 0x0000001fff077819 */ /* 0x100fe20000011400 */
[----:B------:R-:W-:Y:S02]  /*2950*/  IMAD.MOV R5, RZ, RZ, -R0 ;  /* 0x000000ffff057224 */ /* 0x000fe400078e0a00 */
[----:B------:R-:W-:-:S04]  /*2960*/  IMAD.WIDE.U32 R2, R0, c[0x0][0x1b0], R2 ;  /* 0x00006c0000027a25 */ /* 0x000fc800078e0002 */
[----:B------:R-:W-:Y:S02]  /*2970*/  IMAD R4, R5, c[0x0][0x2c4], R4 ;  /* 0x0000b10005047a24 */ /* 0x000fe400078e0204 */
[----:B------:R-:W-:Y:S01]  /*2980*/  IMAD R5, R7, c[0x0][0x1b0], RZ ;  /* 0x00006c0007057a24 */ /* 0x000fe200078e02ff */
[----:B------:R-:W-:-:S03]  /*2990*/  @!P1 MOV R8, R14 ;  /* 0x0000000e00089202 */ /* 0x000fc60000000f00 */
[----:B------:R-:W-:Y:S01]  /*29a0*/  IMAD R6, R0, c[0x0][0x1b4], R5 ;  /* 0x00006d0000067a24 */ /* 0x000fe200078e0205 */
[----:B------:R-:W-:-:S03]  /*29b0*/  SHF.R.S32.HI R5, RZ, 0x1f, R4 ;  /* 0x0000001fff057819 */ /* 0x000fc60000011404 */
        /* <DEDUP_REMOVED lines=8> */
[----:B------:R2:W3:Y:S02]  /*2a40*/  SHFL.IDX PT, R7, R5, RZ, 0x181f ;  /* 0x00181fff05077589 */ /* 0x0004e400000e0000 */
.L_x_809:
[----:B------:R-:W-:Y:S05]  /*2a50*/  BRA.DIV ~URZ, `(.L_x_603) ;  /* 0x0001a7427f007947 */ /* 0x000fea000b800000 */
[----:B------:R4:W1:Y:S02]  /*2a60*/  SHFL.IDX PT, R2, R6, RZ, 0x181f ;  /* 0x00181fff06027589 */ /* 0x00086400000e0000 */
.L_x_810:
[----:B--2---:R-:W2:Y:S04]  /*2a70*/  LDL R3, [R1+0x48] ;  /* 0x0000480001037983 */ /* 0x004ea80000100800 */
[----:B------:R-:W4:Y:S02]  /*2a80*/  S2R R4, SR_TID.X ;  /* 0x0000000000047919 */ /* 0x000f240000002100 */
[----:B----4-:R-:W-:-:S04]  /*2a90*/  SHF.R.S32.HI R0, RZ, 0x1f, R4 ;  /* 0x0000001fff007819 */ /* 0x010fc80000011404 */
[----:B------:R-:W-:-:S04]  /*2aa0*/  LEA.HI R0, R0, R4, RZ, 0x3 ;  /* 0x0000000400007211 */ /* 0x000fc800078f18ff */
[----:B------:R-:W-:Y:S01]  /*2ab0*/  SHF.R.S32.HI R0, RZ, 0x3, R0 ;  /* 0x00000003ff007819 */ /* 0x000fe20000011400 */
[----:B------:R-:W-:Y:S01]  /*2ac0*/  IMAD R4, R246, c[0x0][0x2c4], RZ ;  /* 0x0000b100f6047a24 */ /* 0x000fe200078e02ff */
[----:B------:R-:W-:Y:S03]  /*2ad0*/  BSSY B0, `(.L_x_604) ;  /* 0x000000b000007945 */ /* 0x000fe60003800000 */
[----:B--2---:R-:W-:-:S05]  /*2ae0*/  IMAD.IADD R0, R0, 0x1, R3 ;  /* 0x0000000100007824 */ /* 0x004fca00078e0203 */
        /* <DEDUP_REMOVED lines=9> */
.L_x_605:
[----:B------:R-:W-:Y:S05]  /*2b80*/  BSYNC B0 ;  /* 0x0000000000007941 */ /* 0x000fea0003800000 */
.L_x_604:
[----:B------:R-:W-:Y:S05]  /*2b90*/  BRA.DIV ~URZ, `(.L_x_606) ;  /* 0x0001a6727f007947 */ /* 0x000fea000b800000 */
[----:B---3--:R2:W3:Y:S04]  /*2ba0*/  SHFL.IDX PT, R7, R5, 0x1, 0x181f ;  /* 0x00381f0005077f89 */ /* 0x0084e800000e0000 */
[----:B-1----:R2:W1:Y:S02]  /*2bb0*/  SHFL.IDX PT, R2, R6, 0x1, 0x181f ;  /* 0x00381f0006027f89 */ /* 0x00246400000e0000 */
.L_x_811:
        /* <DEDUP_REMOVED lines=11> */
.L_x_608:
[----:B------:R-:W-:Y:S05]  /*2c70*/  BSYNC B0 ;  /* 0x0000000000007941 */ /* 0x000fea0003800000 */
.L_x_607:
[----:B------:R-:W-:Y:S05]  /*2c80*/  BRA.DIV ~URZ, `(.L_x_609) ;  /* 0x0001a6527f007947 */ /* 0x000fea000b800000 */
[----:B---3--:R3:W4:Y:S02]  /*2c90*/  SHFL.IDX PT, R7, R5, 0x2, 0x181f ;  /* 0x00581f0005077f89 */ /* 0x00872400000e0000 */
.L_x_812:
[----:B------:R-:W-:Y:S05]  /*2ca0*/  BRA.DIV ~URZ, `(.L_x_610) ;  /* 0x0001a6a27f007947 */ /* 0x000fea000b800000 */
[----:B-1----:R1:W2:Y:S02]  /*2cb0*/  SHFL.IDX PT, R2, R6, 0x2, 0x181f ;  /* 0x00581f0006027f89 */ /* 0x0022a400000e0000 */
.L_x_813:
        /* <DEDUP_REMOVED lines=11> */
.L_x_612:
[----:B------:R-:W-:Y:S05]  /*2d70*/  BSYNC B0 ;  /* 0x0000000000007941 */ /* 0x000fea0003800000 */
.L_x_611:
[----:B------:R-:W-:Y:S05]  /*2d80*/  BRA.DIV ~URZ, `(.L_x_613) ;  /* 0x0001a6327f007947 */ /* 0x000fea000b800000 */
[----:B----4-:R4:W1:Y:S04]  /*2d90*/  SHFL.IDX PT, R7, R5, 0x3, 0x181f ;  /* 0x00781f0005077f89 */ /* 0x01086800000e0000 */
[----:B--2---:R4:W2:Y:S02]  /*2da0*/  SHFL.IDX PT, R2, R6, 0x3, 0x181f ;  /* 0x00781f0006027f89 */ /* 0x0048a400000e0000 */
.L_x_814:
        /* <DEDUP_REMOVED lines=11> */
.L_x_615:
[----:B------:R-:W-:Y:S05]  /*2e60*/  BSYNC B0 ;  /* 0x0000000000007941 */ /* 0x000fea0003800000 */
.L_x_614:
[----:B------:R-:W-:Y:S05]  /*2e70*/  BRA.DIV ~URZ, `(.L_x_616) ;  /* 0x0001a6127f007947 */ /* 0x000fea000b800000 */
[----:B-1----:R1:W3:Y:S02]  /*2e80*/  SHFL.IDX PT, R7, R5, 0x4, 0x181f ;  /* 0x00981f0005077f89 */ /* 0x0022e400000e0000 */
.L_x_815:
[----:B------:R-:W-:Y:S05]  /*2e90*/  BRA.DIV ~URZ, `(.L_x_617) ;  /* 0x0001a6627f007947 */ /* 0x000fea000b800000 */
[----:B--2---:R2:W1:Y:S02]  /*2ea0*/  SHFL.IDX PT, R2, R6, 0x4, 0x181f ;  /* 0x00981f0006027f89 */ /* 0x00446400000e0000 */
.L_x_816:
        /* <DEDUP_REMOVED lines=11> */
.L_x_619:
[----:B------:R-:W-:Y:S05]  /*2f60*/  BSYNC B0 ;  /* 0x0000000000007941 */ /* 0x000fea0003800000 */
.L_x_618:
[----:B------:R-:W-:Y:S05]  /*2f70*/  BRA.DIV ~URZ, `(.L_x_620) ;  /* 0x0001a5f27f007947 */ /* 0x000fea000b800000 */
[----:B---3--:R3:W2:Y:S04]  /*2f80*/  SHFL.IDX PT, R7, R5, 0x5, 0x181f ;  /* 0x00b81f0005077f89 */ /* 0x0086a800000e0000 */
[----:B-1----:R3:W1:Y:S02]  /*2f90*/  SHFL.IDX PT, R2, R6, 0x5, 0x181f ;  /* 0x00b81f0006027f89 */ /* 0x00266400000e0000 */
.L_x_817:
        /* <DEDUP_REMOVED lines=11> */
.L_x_622:
[----:B------:R-:W-:Y:S05]  /*3050*/  BSYNC B0 ;  /* 0x0000000000007941 */ /* 0x000fea0003800000 */
.L_x_621:
[----:B------:R-:W-:Y:S05]  /*3060*/  BRA.DIV ~URZ, `(.L_x_623) ;  /* 0x0001a5d27f007947 */ /* 0x000fea000b800000 */
[----:B--2---:R2:W3:Y:S02]  /*3070*/  SHFL.IDX PT, R7, R5, 0x6, 0x181f ;  /* 0x00d81f0005077f89 */ /* 0x0044e400000e0000 */
.L_x_818:
[----:B------:R-:W-:Y:S05]  /*3080*/  BRA.DIV ~URZ, `(.L_x_624) ;  /* 0x0001a6227f007947 */ /* 0x000fea000b800000 */
[----:B-1----:R1:W2:Y:S02]  /*3090*/  SHFL.IDX PT, R2, R6, 0x6, 0x181f ;  /* 0x00d81f0006027f89 */ /* 0x0022a400000e0000 */
.L_x_819:
        /* <DEDUP_REMOVED lines=11> */
.L_x_626:
[----:B------:R-:W-:Y:S05]  /*3150*/  BSYNC B0 ;  /* 0x0000000000007941 */ /* 0x000fea0003800000 */
.L_x_625:
[----:B------:R-:W-:Y:S05]  /*3160*/  BRA.DIV ~URZ, `(.L_x_627) ;  /* 0x0001a5b27f007947 */ /* 0x000fea000b800000 */
[----:B--234-:R-:W2:Y:S04]  /*3170*/  SHFL.IDX PT, R5, R5, 0x7, 0x181f ;  /* 0x00f81f0005057f89 */ /* 0x01cea800000e0000 */
[----:B------:R3:W4:Y:S02]  /*3180*/  SHFL.IDX PT, R2, R6, 0x7, 0x181f ;  /* 0x00f81f0006027f89 */ /* 0x00072400000e0000 */
.L_x_820:
[----:B------:R-:W-:Y:S01]  /*3190*/  IADD3 R0, R0, 0x70, RZ ;  /* 0x0000007000007810 */ /* 0x000fe20007ffe0ff */
        /* <DEDUP_REMOVED lines=10> */
[----:B------:R1:W-:Y:S04]  /*3240*/  STL [R1+0x40], R146 ;  /* 0x0000409201007387 */ /* 0x0003e80000100800 */
[----:B------:R-:W-:Y:S01]  /*3250*/  @!PT LDS RZ, [RZ] ;  /* 0x00000000fffff984 */ /* 0x000fe20000000800 */
[----:B------:R-:W-:Y:S01]  /*3260*/  @!PT LDS RZ, [RZ] ;  /* 0x00000000fffff984 */ /* 0x000fe20000000800 */
[----:B------:R-:W-:Y:S01]  /*3270*/  @!PT LDS RZ, [RZ] ;  /* 0x00000000fffff984 */ /* 0x000fe20000000800 */
[----:B------:R1:W-:Y:S04]  /*3280*/  @!P0 LDGSTS.E.BYPASS.LTC128B.128 [R203+0x8900], [R2.64], !P2 ;  /* 0x0890000002cb8fae */ /* 0x0003e8000d101d46 */
[----:B------:R-:W0:Y:S01]  /*3290*/  LDGDEPBAR ;  /* 0x00000000000079af */ /* 0x000e220000000000 */
[----:B------:R-:W-:Y:S02]  /*32a0*/  WARPSYNC 0xffffffff ;  /* 0xffffffff00007948 */ /* 0x000fe40003800000 */
[----:B------:R-:W2:Y:S04]  /*32b0*/  LDL R147, [R1+0x18] ;  /* 0x0000180001937983 */ /* 0x000ea80000100800 */
[----:B------:R-:W4:Y:S01]  /*32c0*/  LDL R153, [R1+0x20] ;  /* 0x0000200001997983 */ /* 0x000f220000100800 */
[----:B-1-3--:R-:W-:-:S02]  /*32d0*/  MOV R6, 0x50 ;  /* 0x0000005000067802 */ /* 0x00afc40000000f00 */
[----:B------:R-:W-:-:S03]  /*32e0*/  MOV R0, c[0x0][0x2b8] ;  /* 0x0000ae0000007a02 */ /* 0x000fc60000000f00 */
[----:B------:R-:W-:Y:S01]  /*32f0*/  IMAD R105, R202, R6, -0x50 ;  /* 0xffffffb0ca697424 */ /* 0x000fe200078e0206 */
[----:B------:R-:W-:Y:S02]  /*3300*/  ISETP.NE.AND P6, PT, R0, 0x1, PT ;  /* 0x000000010000780c */ /* 0x000fe40003fc5270 */
[----:B------:R-:W-:Y:S01]  /*3310*/  MOV R212, RZ ;  /* 0x000000ff00d47202 */ /* 0x000fe20000000f00 */
[----:B------:R-:W-:Y:S01]  /*3320*/  BAR.SYNC.DEFER_BLOCKING 0x0 ;  /* 0x0000000000007b1d */ /* 0x000fe20000010000 */
[----:B--2---:R-:W-:-:S04]  /*3330*/  IADD3 R2, R147, R105, RZ ;  /* 0x0000006993027210 */ /* 0x004fc80007ffe0ff */
[C---:B------:R-:W-:Y:S02]  /*3340*/  ISETP.GE.AND P0, PT, R2.reuse, R248, PT ;  /* 0x000000f80200720c */ /* 0x040fe40003f06270 */
[----:B----4-:R-:W-:Y:S02]  /*3350*/  IADD3 R2, R2, R153, RZ ;  /* 0x0000009902027210 */ /* 0x010fe40007ffe0ff */
[----:B------:R-:W-:-:S03]  /*3360*/  ISETP.GT.OR P0, PT, R147, 0x4f, P0 ;  /* 0x0000004f9300780c */ /* 0x000fc60000704670 */
[----:B------:R-:W-:Y:S01]  /*3370*/  @P6 IMAD.HI.U32 R3, R2, c[0x0][0x2bc], RZ ;  /* 0x0000af0002036a27 */ /* 0x000fe200078e00ff */
[----:B------:R-:W-:-:S04]  /*3380*/  MOV R0, R2 ;  /* 0x0000000200007202 */ /* 0x000fc80000000f00 */
[----:B------:R-:W-:-:S05]  /*3390*/  @P6 SHF.R.U32.HI R0, RZ, c[0x0][0x2c0], R3 ;  /* 0x0000b000ff006a19 */ /* 0x000fca0000011603 */
[----:B------:R-:W-:-:S04]  /*33a0*/  @!P0 IADD3 R3, P1, R0, R150, RZ ;  /* 0x0000009600038210 */ /* 0x000fc80007f3e0ff */
[----:B------:R-:W-:Y:S02]  /*33b0*/  @!P0 LEA.HI.X.SX32 R5, R0, R146, 0x1, P1 ;  /* 0x0000009200058211 */ /* 0x000fe400008f0eff */
[----:B------:R-:W-:-:S04]  /*33c0*/  @!P0 LEA R4, P1, R3, c[0x0][0x2a0], 0x2 ;  /* 0x0000a80003048a11 */ /* 0x000fc800078210ff */
[----:B------:R-:W-:-:S05]  /*33d0*/  @!P0 LEA.HI.X R5, R3, c[0x0][0x2a4], R5, 0x2, P1 ;  /* 0x0000a90003058a11 */ /* 0x000fca00008f1405 */
[----:B------:R1:W2:Y:S01]  /*33e0*/  @!P0 LDG.E R212, [R4.64] ;  /* 0x0000000604d48981 */ /* 0x0002a2000c1e1900 */
[----:B------:R-:W-:-:S05]  /*33f0*/  IADD3 R0, -R0, RZ, RZ ;  /* 0x000000ff00007210 */ /* 0x000fca0007ffe1ff */
[----:B------:R-:W-:-:S05]  /*3400*/  IMAD R214, R0, c[0x0][0x2b8], R2 ;  /* 0x0000ae0000d67a24 */ /* 0x000fca00078e0202 */
[----:B------:R-:W-:Y:S01]  /*3410*/  SHF.R.S32.HI R8, RZ, 0x1f, R214 ;  /* 0x0000001fff087819 */ /* 0x000fe200000114d6 */
[----:B------:R-:W3:Y:S04]  /*3420*/  S2R R10, SR_TID.X ;  /* 0x00000000000a7919 */ /* 0x000ee80000002100 */
[----:B------:R-:W-:Y:S02]  /*3430*/  IMAD R0, R8, c[0x0][0x1e0], RZ ;  /* 0x0000780008007a24 */ /* 0x000fe400078e02ff */
[----:B------:R-:W-:-:S04]  /*3440*/  IMAD.WIDE.U32 R2, R214, c[0x0][0x1e0], RZ ;  /* 0x00007800d6027a25 */ /* 0x000fc800078e00ff */
[----:B------:R-:W-:-:S05]  /*3450*/  IMAD R0, R214, c[0x0][0x1e4], R0 ;  /* 0x00007900d6007a24 */ /* 0x000fca00078e0200 */
[----:B------:R-:W-:Y:S01]  /*3460*/  IADD3 R3, R3, R0, RZ ;  /* 0x0000000003037210 */ /* 0x000fe20007ffe0ff */
[----:B------:R-:W-:-:S04]  /*3470*/  IMAD.WIDE.U32 R144, R15, c[0x0][0x1e8], RZ ;  /* 0x00007a000f907a25 */ /* 0x000fc800078e00ff */
[----:B------:R-:W-:Y:S01]  /*3480*/  IMAD R139, R15, c[0x0][0x1ec], R145 ;  /* 0x00007b000f8b7a24 */ /* 0x000fe200078e0291 */
[----:B---3--:R-:W-:Y:S01]  /*3490*/  SHF.R.S32.HI R9, RZ, 0x1f, R10 ;  /* 0x0000001fff097819 */ /* 0x008fe2000001140a */
[----:B-1----:R-:W-:-:S03]  /*34a0*/  IMAD R4, R202, -0x50, R6 ;  /* 0xffffffb0ca047824 */ /* 0x002fc600078e0206 */
[----:B------:R-:W-:Y:S02]  /*34b0*/  LEA.HI R9, R9, R10, RZ, 0x3 ;  /* 0x0000000a09097211 */ /* 0x000fe400078f18ff */
[----:B------:R-:W-:Y:S02]  /*34c0*/  IADD3 R104, R248, R4, RZ ;  /* 0x00000004f8687210 */ /* 0x000fe40007ffe0ff */
[----:B------:R-:W-:-:S04]  /*34d0*/  SHF.R.S32.HI R9, RZ, 0x3, R9 ;  /* 0x00000003ff097819 */ /* 0x000fc80000011409 */
[----:B------:R-:W-:Y:S02]  /*34e0*/  IADD3 R5, -R9, R104, RZ ;  /* 0x0000006809057210 */ /* 0x000fe40007ffe1ff */
[----:B------:R-:W-:Y:S02]  /*34f0*/  ISETP.GE.AND P3, PT, R201, c[0x0][0x1d4], PT ;  /* 0x00007500c9007a0c */ /* 0x000fe40003f66270 */
[----:B------:R-:W-:Y:S01]  /*3500*/  ISETP.GE.AND P2, PT, R5, 0x11, PT ;  /* 0x000000110500780c */ /* 0x000fe20003f46270 */
[----:B------:R-:W-:Y:S01]  /*3510*/  IMAD.WIDE.U32 R18, R15, c[0x0][0x210], RZ ;  /* 0x000084000f127a25 */ /* 0x000fe200078e00ff */
[----:B------:R-:W-:Y:S04]  /*3520*/  STL.64 [R1+0x28], R144 ;  /* 0x0000289001007387 */ /* 0x000fe80000100a00 */
[----:B------:R-:W-:Y:S04]  /*3530*/  STL [R1+0x24], R139 ;  /* 0x0000248b01007387 */ /* 0x000fe80000100800 */
[----:B------:R-:W-:Y:S01]  /*3540*/  STL.64 [R1+0x38], R18 ;  /* 0x0000381201007387 */ /* 0x000fe20000100a00 */
[----:B------:R-:W-:-:S02]  /*3550*/  SHF.L.U32 R138, R201, 0x1, RZ ;  /* 0x00000001c98a7819 */ /* 0x000fc400000006ff */
[----:B--2---:R-:W-:Y:S01]  /*3560*/  SHF.R.S32.HI R13, RZ, 0x1f, R212 ;  /* 0x0000001fff0d7819 */ /* 0x004fe200000114d4 */
[----:B------:R-:W-:-:S04]  /*3570*/  IMAD.WIDE.U32 R2, R212, c[0x0][0x1f0], R2 ;  /* 0x00007c00d4027a25 */ /* 0x000fc800078e0002 */
[----:B------:R-:W-:Y:S01]  /*3580*/  IMAD R0, R13, c[0x0][0x1f0], RZ ;  /* 0x00007c000d007a24 */ /* 0x000fe200078e02ff */
[----:B------:R-:W-:-:S03]  /*3590*/  IADD3 R2, P0, R2, R144, RZ ;  /* 0x0000009002027210 */ /* 0x000fc60007f1e0ff */
[----:B------:R-:W-:-:S05]  /*35a0*/  IMAD R0, R212, c[0x0][0x1f4], R0 ;  /* 0x00007d00d4007a24 */ /* 0x000fca00078e0200 */
[----:B------:R-:W-:Y:S02]  /*35b0*/  IADD3.X R3, R139, R3, R0, P0, !PT ;  /* 0x000000038b037210 */ /* 0x000fe400007fe400 */
[----:B------:R-:W-:-:S04]  /*35c0*/  LEA R0, P0, R2, c[0x0][0x1c8], 0x1 ;  /* 0x0000720002007a11 */ /* 0x000fc800078008ff */
[----:B------:R-:W-:Y:S02]  /*35d0*/  LEA.HI.X R7, R2, c[0x0][0x1cc], R3, 0x1, P0 ;  /* 0x0000730002077a11 */ /* 0x000fe400000f0c03 */
[----:B------:R-:W1:Y:S04]  /*35e0*/  SHFL.IDX PT, R2, R0, RZ, 0x181f ;  /* 0x00181fff00027589 */ /* 0x000e6800000e0000 */
[----:B------:R-:W2:Y:S01]  /*35f0*/  SHFL.IDX PT, R3, R7, RZ, 0x181f ;  /* 0x00181fff07037589 */ /* 0x000ea200000e0000 */
[----:B------:R-:W-:-:S03]  /*3600*/  ISETP.GE.AND P0, PT, R5, 0x1, PT ;  /* 0x000000010500780c */ /* 0x000fc60003f06270 */
[----:B------:R-:W3:Y:S04]  /*3610*/  SHFL.IDX PT, R6, R0, 0x1, 0x181f ;  /* 0x00381f0000067f89 */ /* 0x000ee800000e0000 */
[----:B------:R-:W4:Y:S04]  /*3620*/  SHFL.IDX PT, R10, R7, 0x1, 0x181f ;  /* 0x00381f00070a7f89 */ /* 0x000f2800000e0000 */
[----:B------:R-:W5:Y:S04]  /*3630*/  SHFL.IDX PT, R9, R0, 0x2, 0x181f ;  /* 0x00581f0000097f89 */ /* 0x000f6800000e0000 */
[----:B------:R-:W3:Y:S01]  /*3640*/  SHFL.IDX PT, R11, R7, 0x2, 0x181f ;  /* 0x00581f00070b7f89 */ /* 0x000ee200000e0000 */
[----:B-1----:R-:W-:-:S04]  /*3650*/  @P0 LEA R2, P1, R201, R2, 0x1 ;  /* 0x00000002c9020211 */ /* 0x002fc800078208ff */
[----:B--2---:R-:W-:Y:S02]  /*3660*/  @P0 LEA.HI.X R3, R201, R3, R16, 0x1, P1 ;  /* 0x00000003c9030211 */ /* 0x004fe400008f0c10 */
[----:B------:R-:W-:Y:S01]  /*3670*/  ISETP.GE.AND P1, PT, R5, 0x21, PT ;  /* 0x000000210500780c */ /* 0x000fe20003f26270 */
[----:B------:R-:W1:Y:S04]  /*3680*/  SHFL.IDX PT, R12, R0, 0x3, 0x181f ;  /* 0x00781f00000c7f89 */ /* 0x000e6800000e0000 */
[----:B------:R3:W-:Y:S04]  /*3690*/  @P0 LDGSTS.E.BYPASS.LTC128B.128 [R203+0x2900], [R2.64], !P3 ;  /* 0x0290000002cb0fae */ /* 0x0007e8000d901d46 */
[----:B------:R-:W2:Y:S01]  /*36a0*/  SHFL.IDX PT, R14, R7, 0x3, 0x181f ;  /* 0x00781f00070e7f89 */ /* 0x000ea200000e0000 */
[----:B---3--:R-:W-:-:S04]  /*36b0*/  @P2 LEA R2, P0, R201, R6, 0x1 ;  /* 0x00000006c9022211 */ /* 0x008fc800078008ff */
[----:B----4-:R-:W-:Y:S02]  /*36c0*/  @P2 LEA.HI.X R3, R201, R10, R16, 0x1, P0 ;  /* 0x0000000ac9032211 */ /* 0x010fe400000f0c10 */
[----:B------:R3:W4:Y:S01]  /*36d0*/  SHFL.IDX PT, R10, R0, 0x4, 0x181f ;  /* 0x00981f00000a7f89 */ /* 0x00072200000e0000 */
[----:B------:R-:W-:-:S03]  /*36e0*/  ISETP.GE.AND P0, PT, R5, 0x31, PT ;  /* 0x000000310500780c */ /* 0x000fc60003f06270 */
[----:B------:R1:W-:Y:S01]  /*36f0*/  @P2 LDGSTS.E.BYPASS.LTC128B.128 [R203+0x3100], [R2.64], !P3 ;  /* 0x0310000002cb2fae */ /* 0x0003e2000d901d46 */
[C---:B-----5:R-:W-:Y:S01]  /*3700*/  @P1 LEA R6, P2, R201.reuse, R9, 0x1 ;  /* 0x00000009c9061211 */ /* 0x060fe200078408ff */
[----:B---3--:R-:W-:Y:S02]  /*3710*/  IMAD R0, R8, c[0x0][0x208], RZ ;  /* 0x0000820008007a24 */ /* 0x008fe400078e02ff */
[----:B------:R3:W5:Y:S02]  /*3720*/  SHFL.IDX PT, R8, R7, 0x4, 0x181f ;  /* 0x00981f0007087f89 */ /* 0x00076400000e0000 */
[----:B---3--:R-:W-:-:S05]  /*3730*/  @P1 LEA.HI.X R7, R201, R11, R16, 0x1, P2 ;  /* 0x0000000bc9071211 */ /* 0x008fca00010f0c10 */
[----:B------:R1:W-:Y:S01]  /*3740*/  @P1 LDGSTS.E.BYPASS.LTC128B.128 [R203+0x3900], [R6.64], !P3 ;  /* 0x0390000006cb1fae */ /* 0x0003e2000d901d46 */
[----:B------:R-:W-:Y:S02]  /*3750*/  ISETP.GE.AND P1, PT, R5, 0x41, PT ;  /* 0x000000410500780c */ /* 0x000fe40003f26270 */
[----:B-1----:R-:W-:-:S04]  /*3760*/  @P0 LEA R6, P2, R201, R12, 0x1 ;  /* 0x0000000cc9060211 */ /* 0x002fc800078408ff */
[----:B--2---:R-:W-:-:S05]  /*3770*/  @P0 LEA.HI.X R7, R201, R14, R16, 0x1, P2 ;  /* 0x0000000ec9070211 */ /* 0x004fca00010f0c10 */
[----:B------:R4:W-:Y:S01]  /*3780*/  @P0 LDGSTS.E.BYPASS.LTC128B.128 [R203+0x4100], [R6.64], !P3 ;  /* 0x0410000006cb0fae */ /* 0x0009e2000d901d46 */
[----:B------:R-:W-:-:S04]  /*3790*/  IMAD.WIDE.U32 R2, R214, c[0x0][0x208], RZ ;  /* 0x00008200d6027a25 */ /* 0x000fc800078e00ff */
[----:B------:R-:W-:Y:S01]  /*37a0*/  IMAD R0, R214, c[0x0][0x20c], R0 ;  /* 0x00008300d6007a24 */ /* 0x000fe200078e0200 */
[----:B----4-:R-:W-:-:S04]  /*37b0*/  @P1 LEA R6, P0, R201, R10, 0x1 ;  /* 0x0000000ac9061211 */ /* 0x010fc800078008ff */
[----:B-----5:R-:W-:-:S05]  /*37c0*/  @P1 LEA.HI.X R7, R201, R8, R16, 0x1, P0 ;  /* 0x00000008c9071211 */ /* 0x020fca00000f0c10 */
[----:B------:R1:W-:Y:S04]  /*37d0*/  @P1 LDGSTS.E.BYPASS.LTC128B.128 [R203+0x4900], [R6.64], !P3 ;  /* 0x0490000006cb1fae */ /* 0x0003e8000d901d46 */
[----:B------:R-:W0:Y:S01]  /*37e0*/  LDGDEPBAR ;  /* 0x00000000000079af */ /* 0x000e220000000000 */
[----:B------:R-:W-:Y:S01]  /*37f0*/  IADD3 R3, R3, R0, RZ ;  /* 0x0000000003037210 */ /* 0x000fe20007ffe0ff */
[----:B------:R-:W-:-:S04]  /*3800*/  IMAD R8, R13, c[0x0][0x218], RZ ;  /* 0x000086000d087a24 */ /* 0x000fc800078e02ff */
[----:B------:R-:W-:-:S04]  /*3810*/  IMAD.WIDE.U32 R2, R212, c[0x0][0x218], R2 ;  /* 0x00008600d4027a25 */ /* 0x000fc800078e0002 */
[----:B------:R-:W-:Y:S01]  /*3820*/  IMAD R10, R15, c[0x0][0x214], R19 ;  /* 0x000085000f0a7a24 */ /* 0x000fe200078e0213 */
[----:B------:R-:W-:Y:S01]  /*3830*/  IADD3 R2, P2, R2, R18, RZ ;  /* 0x0000001202027210 */ /* 0x000fe20007f5e0ff */
[----:B------:R-:W-:-:S03]  /*3840*/  IMAD R8, R212, c[0x0][0x21c], R8 ;  /* 0x00008700d4087a24 */ /* 0x000fc600078e0208 */
[----:B------:R-:W-:Y:S02]  /*3850*/  LEA R0, P0, R2, c[0x0][0x1f8], 0x1 ;  /* 0x00007e0002007a11 */ /* 0x000fe400078008ff */
[----:B------:R-:W-:Y:S01]  /*3860*/  IADD3.X R3, R10, R3, R8, P2, !PT ;  /* 0x000000030a037210 */ /* 0x000fe200017fe408 */
[----:B------:R-:W-:-:S04]  /*3870*/  DEPBAR.LE SB0, 0x1 ;  /* 0x000080400000791a */ /* 0x000fc80000000000 */
[----:B------:R-:W-:-:S04]  /*3880*/  DEPBAR.LE SB0, 0x0 ;  /* 0x000080000000791a */ /* 0x000fc80000000000 */
[----:B------:R-:W-:Y:S01]  /*3890*/  BAR.SYNC.DEFER_BLOCKING 0x0 ;  /* 0x0000000000007b1d */ /* 0x000fe20000010000 */
[----:B------:R-:W-:-:S05]  /*38a0*/  LEA.HI.X R2, R2, c[0x0][0x1fc], R3, 0x1, P0 ;  /* 0x00007f0002027a11 */ /* 0x000fca00000f0c03 */
[----:B------:R-:W2:Y:S04]  /*38b0*/  SHFL.IDX PT, R9, R0, RZ, 0x181f ;  /* 0x00181fff00097589 */ /* 0x000ea800000e0000 */
[----:B------:R-:W3:Y:S04]  /*38c0*/  SHFL.IDX PT, R3, R0, 0x1, 0x181f ;  /* 0x00381f0000037f89 */ /* 0x000ee800000e0000 */
[----:B------:R-:W4:Y:S04]  /*38d0*/  SHFL.IDX PT, R13, R2, RZ, 0x181f ;  /* 0x00181fff020d7589 */ /* 0x000f2800000e0000 */
[----:B-1----:R-:W-:Y:S04]  /*38e0*/  SHFL.IDX PT, R7, R0, 0x2, 0x181f ;  /* 0x00581f0000077f89 */ /* 0x002fe800000e0000 */
[----:B------:R-:W1:Y:S04]  /*38f0*/  SHFL.IDX PT, R11, R2, 0x1, 0x181f ;  /* 0x00381f00020b7f89 */ /* 0x000e6800000e0000 */
[----:B------:R-:W5:Y:S01]  /*3900*/  SHFL.IDX PT, R8, R0, 0x3, 0x181f ;  /* 0x00781f0000087f89 */ /* 0x000f6200000e0000 */
[----:B------:R-:W-:-:S03]  /*3910*/  SHF.L.U64.HI R6, R201, 0x1, R16 ;  /* 0x00000001c9067819 */ /* 0x000fc60000010210 */
[----:B------:R-:W-:Y:S04]  /*3920*/  SHFL.IDX PT, R0, R0, 0x4, 0x181f ;  /* 0x00981f0000007f89 */ /* 0x000fe800000e0000 */
[----:B------:R-:W5:Y:S04]  /*3930*/  SHFL.IDX PT, R18, R2, 0x3, 0x181f ;  /* 0x00781f0002127f89 */ /* 0x000f6800000e0000 */
[----:B------:R-:W5:Y:S04]  /*3940*/  SHFL.IDX PT, R16, R2, 0x4, 0x181f ;  /* 0x00981f0002107f89 */ /* 0x000f6800000e0000 */
[----:B------:R-:W-:Y:S04]  /*3950*/  LDSM.16.M88.4 R36, [R191] ;  /* 0x00000000bf24783b */ /* 0x000fe80000000200 */
[----:B------:R-:W-:Y:S01]  /*3960*/  LDSM.16.M88.4 R52, [R184] ;  /* 0x00000000b834783b */ /* 0x000fe20000000200 */
[----:B--2---:R-:W-:-:S02]  /*3970*/  IADD3 R14, P0, R9, R138, RZ ;  /* 0x0000008a090e7210 */ /* 0x004fc40007f1e0ff */
[----:B---3--:R-:W-:Y:S01]  /*3980*/  IADD3 R12, P1, R3, R138, RZ ;  /* 0x0000008a030c7210 */ /* 0x008fe20007f3e0ff */
[----:B------:R2:W-:Y:S01]  /*3990*/  SHFL.IDX PT, R17, R2, 0x2, 0x181f ;  /* 0x00581f0002117f89 */ /* 0x0005e200000e0000 */
[-C--:B----4-:R-:W-:Y:S02]  /*39a0*/  IADD3.X R15, R13, R6.reuse, RZ, P0, !PT ;  /* 0x000000060d0f7210 */ /* 0x090fe400007fe4ff */
[----:B-1----:R-:W-:Y:S01]  /*39b0*/  IADD3.X R13, R11, R6, RZ, P1, !PT ;  /* 0x000000060b0d7210 */ /* 0x002fe20000ffe4ff */
[----:B------:R-:W1:Y:S01]  /*39c0*/  LDSM.16.M88.4 R32, [R191+0x2000] ;  /* 0x00200000bf20783b */ /* 0x000e620000000200 */
[----:B-----5:R-:W-:Y:S02]  /*39d0*/  IADD3 R8, P2, R8, R138, RZ ;  /* 0x0000008a08087210 */ /* 0x020fe40007f5e0ff */
[----:B------:R-:W-:Y:S01]  /*39e0*/  ISETP.GE.AND P0, PT, R201, c[0x0][0x1d4], PT ;  /* 0x00007500c9007a0c */ /* 0x000fe20003f06270 */
[----:B------:R-:W-:Y:S01]  /*39f0*/  LDSM.16.M88.4 R28, [R194] ;  /* 0x00000000c21c783b */ /* 0x000fe20000000200 */
[----:B------:R-:W-:-:S02]  /*3a00*/  IADD3.X R9, R18, R6, RZ, P2, !PT ;  /* 0x0000000612097210 */ /* 0x000fc400017fe4ff */
[----:B------:R-:W-:Y:S01]  /*3a10*/  ISETP.LT.OR P2, PT, R5, 0x1, P0 ;  /* 0x000000010500780c */ /* 0x000fe20000741670 */
[----:B------:R-:W3:Y:S04]  /*3a20*/  LDSM.16.M88.4 R48, [R195] ;  /* 0x00000000c330783b */ /* 0x000ee80000000200 */
[----:B------:R-:W-:Y:S04]  /*3a30*/  LDSM.16.M88.4 R72, [R184+0x800] ;  /* 0x00080000b848783b */ /* 0x000fe80000000200 */
[----:B------:R-:W-:Y:S01]  /*3a40*/  LDSM.16.M88.4 R88, [R184+0x1000] ;  /* 0x00100000b858783b */ /* 0x000fe20000000200 */
[----:B--2---:R-:W-:-:S03]  /*3a50*/  IADD3 R2, P1, R0, R138, RZ ;  /* 0x0000008a00027210 */ /* 0x004fc60007f3e0ff */
[----:B------:R-:W-:Y:S01]  /*3a60*/  LDSM.16.M88.4 R96, [R184+0x1800] ;  /* 0x00180000b860783b */ /* 0x000fe20000000200 */
[----:B------:R-:W-:-:S03]  /*3a70*/  IADD3.X R3, R16, R6, RZ, P1, !PT ;  /* 0x0000000610037210 */ /* 0x000fc60000ffe4ff */
[----:B------:R-:W-:Y:S01]  /*3a80*/  LDSM.16.M88.4 R108, [R184+0x2000] ;  /* 0x00200000b86c783b */ /* 0x000fe20000000200 */
[----:B------:R-:W-:-:S03]  /*3a90*/  ISETP.LT.OR P1, PT, R5, 0x11, P0 ;  /* 0x000000110500780c */ /* 0x000fc60000721670 */
[----:B------:R-:W3:Y:S04]  /*3aa0*/  LDSM.16.M88.4 R24, [R194+0x2000] ;  /* 0x00200000c218783b */ /* 0x000ee80000000200 */
[----:B------:R-:W-:Y:S04]  /*3ab0*/  LDSM.16.M88.4 R84, [R199] ;  /* 0x00000000c754783b */ /* 0x000fe80000000200 */
[----:B------:R-:W-:Y:S04]  /*3ac0*/  LDSM.16.M88.4 R92, [R198] ;  /* 0x00000000c65c783b */ /* 0x000fe80000000200 */
[----:B------:R-:W-:Y:S04]  /*3ad0*/  LDSM.16.M88.4 R100, [R197] ;  /* 0x00000000c564783b */ /* 0x000fe80000000200 */
[----:B------:R-:W-:Y:S04]  /*3ae0*/  LDSM.16.M88.4 R112, [R196] ;  /* 0x00000000c470783b */ /* 0x000fe80000000200 */
[----:B------:R-:W-:Y:S01]  /*3af0*/  @!PT LDS RZ, [RZ] ;  /* 0x00000000fffff984 */ /* 0x000fe20000000800 */
[----:B------:R-:W-:Y:S01]  /*3b00*/  @!PT LDS RZ, [RZ] ;  /* 0x00000000fffff984 */ /* 0x000fe20000000800 */
[----:B------:R-:W-:Y:S01]  /*3b10*/  @!PT LDS RZ, [RZ] ;  /* 0x00000000fffff984 */ /* 0x000fe20000000800 */
[----:B------:R4:W-:Y:S01]  /*3b20*/  LDGSTS.E.BYPASS.LTC128B.128 [R203+0x100], [R14.64], !P2 ;  /* 0x001000000ecb7fae */ /* 0x0009e2000d101d46 */
[----:B------:R-:W-:-:S03]  /*3b30*/  ISETP.LT.OR P2, PT, R5, 0x21, P0 ;  /* 0x000000210500780c */ /* 0x000fc60000741670 */
[----:B------:R4:W-:Y:S01]  /*3b40*/  LDGSTS.E.BYPASS.LTC128B.128 [R203+0x900], [R12.64], !P1 ;  /* 0x009000000ccb7fae */ /* 0x0009e2000c901d46 */
[C---:B------:R-:W-:Y:S02]  /*3b50*/  ISETP.LT.OR P1, PT, R5.reuse, 0x31, P0 ;  /* 0x000000310500780c */ /* 0x040fe40000721670 */
[----:B------:R-:W-:Y:S01]  /*3b60*/  ISETP.LT.OR P0, PT, R5, 0x41, P0 ;  /* 0x000000410500780c */ /* 0x000fe20000701670 */
[----:B------:R5:W-:Y:S01]  /*3b70*/  STL [R1+0x44], R10 ;  /* 0x0000440a01007387 */ /* 0x000be20000100800 */
[----:B-1----:R-:W-:Y:S03]  /*3b80*/  HMMA.16816.F32 R56, R32, R52, RZ ;  /* 0x000000342038723c */ /* 0x002fe600000018ff */
[----:B------:R-:W2:Y:S01]  /*3b90*/  LDL R154, [R1+0x14] ;  /* 0x00001400019a7983 */ /* 0x000ea20000100800 */
[----:B-----5:R-:W-:-:S04]  /*3ba0*/  IADD3 R10, P4, R7, R138, RZ ;  /* 0x0000008a070a7210 */ /* 0x020fc80007f9e0ff */
[----:B----4-:R-:W-:Y:S01]  /*3bb0*/  HMMA.16816.F32 R12, R36, R52, RZ ;  /* 0x00000034240c723c */ /* 0x010fe200000018ff */
[----:B------:R-:W-:-:S05]  /*3bc0*/  IADD3.X R11, R17, R6, RZ, P4, !PT ;  /* 0x00000006110b7210 */ /* 0x000fca00027fe4ff */
[----:B------:R1:W-:Y:S04]  /*3bd0*/  LDGSTS.E.BYPASS.LTC128B.128 [R203+0x1100], [R10.64], !P2 ;  /* 0x011000000acb7fae */ /* 0x0003e8000d101d46 */
[----:B------:R1:W-:Y:S04]  /*3be0*/  LDGSTS.E.BYPASS.LTC128B.128 [R203+0x1900], [R8.64], !P1 ;  /* 0x0190000008cb7fae */ /* 0x0003e8000c901d46 */
[----:B------:R4:W-:Y:S04]  /*3bf0*/  LDGSTS.E.BYPASS.LTC128B.128 [R203+0x2100], [R2.64], !P0 ;  /* 0x0210000002cb7fae */ /* 0x0009e8000c101d46 */
[----:B------:R-:W-:Y:S04]  /*3c00*/  LDSM.16.M88.4 R40, [R190] ;  /* 0x00000000be28783b */ /* 0x000fe80000000200 */
[----:B------:R-:W5:Y:S02]  /*3c10*/  LDSM.16.M88.4 R20, [R192] ;  /* 0x00000000c014783b */ /* 0x000f640000000200 */
[-C--:B---3--:R-:W-:Y:S02]  /*3c20*/  HMMA.16816.F32 R60, R28, R48.reuse, R12 ;  /* 0x000000301c3c723c */ /* 0x088fe4000000180c */
[----:B------:R-:W3:Y:S04]  /*3c30*/  LDSM.16.M88.4 R16, [R192+0x2000] ;  /* 0x00200000c010783b */ /* 0x000ee80000000200 */
[----:B------:R-:W-:Y:S04]  /*3c40*/  LDSM.16.M88.4 R44, [R187] ;  /* 0x00000000bb2c783b */ /* 0x000fe80000000200 */
[----:B------:R-:W3:Y:S01]  /*3c50*/  LDSM.16.M88.4 R12, [R193] ;  /* 0x00000000c10c783b */ /* 0x000ee20000000200 */
[----:B------:R-:W-:Y:S03]  /*3c60*/  HMMA.16816.F32 R56, R24, R48, R56 ;  /* 0x000000301838723c */ /* 0x000fe60000001838 */
[----:B-1----:R-:W1:Y:S04]  /*3c70*/  LDSM.16.M88.4 R8, [R193+0x2000] ;  /* 0x00200000c108783b */ /* 0x002e680000000200 */
[----:B------:R-:W0:Y:S01]  /*3c80*/  LDGDEPBAR ;  /* 0x00000000000079af */ /* 0x000e220000000000 */
[----:B------:R-:W-:Y:S08]  /*3c90*/  HMMA.16816.F32 R68, R36, R54, RZ ;  /* 0x000000362444723c */ /* 0x000ff000000018ff */
[----:B-----5:R-:W-:Y:S08]  /*3ca0*/  HMMA.16816.F32 R64, R20, R40, R60 ;  /* 0x000000281440723c */ /* 0x020ff0000000183c */
[----:B------:R-:W-:Y:S08]  /*3cb0*/  HMMA.16816.F32 R60, R32, R54, RZ ;  /* 0x00000036203c723c */ /* 0x000ff000000018ff */
[----:B---3--:R-:W-:Y:S08]  /*3cc0*/  HMMA.16816.F32 R52, R16, R40, R56 ;  /* 0x000000281034723c */ /* 0x008ff00000001838 */
[----:B------:R-:W-:Y:S08]  /*3cd0*/  HMMA.16816.F32 R56, R28, R50, R68 ;  /* 0x000000321c38723c */ /* 0x000ff00000001844 */
[----:B------:R-:W-:Y:S08]  /*3ce0*/  HMMA.16816.F32 R68, R12, R44, R64 ;  /* 0x0000002c0c44723c */ /* 0x000ff00000001840 */
[----:B------:R-:W-:Y:S01]  /*3cf0*/  HMMA.16816.F32 R64, R24, R50, R60 ;  /* 0x000000321840723c */ /* 0x000fe2000000183c */
[----:B------:R-:W3:Y:S07]  /*3d00*/  LDSM.16.M88.4 R48, [R190+0x800] ;  /* 0x00080000be30783b */ /* 0x000eee0000000200 */
[----:B------:R-:W-:Y:S08]  /*3d10*/  HMMA.16816.F32 R60, R36, R72, RZ ;  /* 0x00000048243c723c */ /* 0x000ff000000018ff */
[----:B-1----:R-:W-:Y:S08]  /*3d20*/  HMMA.16816.F32 R80, R8, R44, R52 ;  /* 0x0000002c0850723c */ /* 0x002ff00000001834 */
[----:B------:R-:W-:Y:S01]  /*3d30*/  HMMA.16816.F32 R52, R20, R42, R56 ;  /* 0x0000002a1434723c */ /* 0x000fe20000001838 */
[----:B------:R-:W-:-:S07]  /*3d40*/  FMUL.FTZ R0, R68, c[0x0][0x320] ;  /* 0x0000c80044007a20 */ /* 0x000fce0000410000 */
[----:B------:R-:W-:Y:S01]  /*3d50*/  HMMA.16816.F32 R56, R32, R72, RZ ;  /* 0x000000482038723c */ /* 0x000fe200000018ff */
[----:B------:R1:W1:Y:S07]  /*3d60*/  MUFU.TANH R137, R0 ;  /* 0x0000000000897308 */ /* 0x00026e0000002400 */
[----:B------:R-:W-:Y:S01]  /*3d70*/  HMMA.16816.F32 R60, R28, R84, R60 ;  /* 0x000000541c3c723c */ /* 0x000fe2000000183c */
[----:B-1----:R-:W-:-:S07]  /*3d80*/  FMUL.FTZ R0, R69, c[0x0][0x320] ;  /* 0x0000c80045007a20 */ /* 0x002fce0000410000 */
[----:B------:R-:W-:Y:S01]  /*3d90*/  HMMA.16816.F32 R64, R16, R42, R64 ;  /* 0x0000002a1040723c */ /* 0x000fe20000001840 */
[----:B------:R-:W1:Y:S01]  /*3da0*/  LDSM.16.M88.4 R40, [R187+0x800] ;  /* 0x00080000bb28783b */ /* 0x000e620000000200 */
[----:B------:R5:W1:Y:S02]  /*3db0*/  MUFU.TANH R134, R0 ;  /* 0x0000000000867308 */ /* 0x000a640000002400 */
[----:B-----5:R-:W-:-:S06]  /*3dc0*/  FMUL.FTZ R0, R70, c[0x0][0x320] ;  /* 0x0000c80046007a20 */ /* 0x020fcc0000410000 */
[----:B------:R5:W1:Y:S02]  /*3dd0*/  MUFU.TANH R149, R0 ;  /* 0x0000000000957308 */ /* 0x000a640000002400 */
[----:B-----5:R-:W-:Y:S02]  /*3de0*/  FMUL.FTZ R0, R71, c[0x0][0x320] ;  /* 0x0000c80047007a20 */ /* 0x020fe40000410000 */
[----:B------:R-:W-:Y:S04]  /*3df0*/  HMMA.16816.F32 R68, R12, R46, R52 ;  /* 0x0000002e0c44723c */ /* 0x000fe80000001834 */
[----:B------:R5:W1:Y:S04]  /*3e00*/  MUFU.TANH R136, R0 ;  /* 0x0000000000887308 */ /* 0x000a680000002400 */
[----:B------:R-:W-:Y:S01]  /*3e10*/  HMMA.16816.F32 R52, R24, R84, R56 ;  /* 0x000000541834723c */ /* 0x000fe20000001838 */
[----:B-----5:R-:W-:-:S07]  /*3e20*/  FMUL.FTZ R0, R80, c[0x0][0x320] ;  /* 0x0000c80050007a20 */ /* 0x020fce0000410000 */
[----:B------:R-:W-:Y:S01]  /*3e30*/  HMMA.16816.F32 R56, R36, R74, RZ ;  /* 0x0000004a2438723c */ /* 0x000fe200000018ff */
[----:B------:R5:W1:Y:S07]  /*3e40*/  MUFU.TANH R152, R0 ;  /* 0x0000000000987308 */ /* 0x000a6e0000002400 */
[----:B---3--:R-:W-:Y:S01]  /*3e50*/  HMMA.16816.F32 R60, R20, R48, R60 ;  /* 0x00000030143c723c */ /* 0x008fe2000000183c */
[----:B-----5:R-:W-:-:S04]  /*3e60*/  FMUL.FTZ R0, R81, c[0x0][0x320] ;  /* 0x0000c80051007a20 */ /* 0x020fc80000410000 */
[----:B------:R3:W1:Y:S03]  /*3e70*/  MUFU.TANH R148, R0 ;  /* 0x0000000000947308 */ /* 0x0006660000002400 */
[----:B------:R-:W-:Y:S01]  /*3e80*/  HMMA.16816.F32 R76, R8, R46, R64 ;  /* 0x0000002e084c723c */ /* 0x000fe20000001840 */
[----:B---3--:R-:W-:-:S04]  /*3e90*/  FMUL.FTZ R0, R82, c[0x0][0x320] ;  /* 0x0000c80052007a20 */ /* 0x008fc80000410000 */
[----:B------:R3:W1:Y:S03]  /*3ea0*/  MUFU.TANH R168, R0 ;  /* 0x0000000000a87308 */ /* 0x0006660000002400 */
[----:B------:R-:W-:Y:S01]  /*3eb0*/  HMMA.16816.F32 R64, R32, R74, RZ ;  /* 0x0000004a2040723c */ /* 0x000fe200000018ff */
[----:B---3--:R-:W-:-:S04]  /*3ec0*/  FMUL.FTZ R0, R83, c[0x0][0x320] ;  /* 0x0000c80053007a20 */ /* 0x008fc80000410000 */
[----:B------:R3:W1:Y:S03]  /*3ed0*/  MUFU.TANH R158, R0 ;  /* 0x00000000009e7308 */ /* 0x0006660000002400 */
[----:B------:R-:W-:Y:S01]  /*3ee0*/  HMMA.16816.F32 R44, R16, R48, R52 ;  /* 0x00000030102c723c */ /* 0x000fe20000001834 */
[----:B---3--:R-:W-:-:S04]  /*3ef0*/  FMUL.FTZ R0, R68, c[0x0][0x320] ;  /* 0x0000c80044007a20 */ /* 0x008fc80000410000 */
[----:B------:R3:W1:Y:S03]  /*3f00*/  MUFU.TANH R127, R0 ;  /* 0x00000000007f7308 */ /* 0x0006660000002400 */
[----:B------:R-:W-:Y:S01]  /*3f10*/  HMMA.16816.F32 R52, R28, R86, R56 ;  /* 0x000000561c34723c */ /* 0x000fe20000001838 */
[----:B---3--:R-:W-:-:S04]  /*3f20*/  FMUL.FTZ R0, R69, c[0x0][0x320] ;  /* 0x0000c80045007a20 */ /* 0x008fc80000410000 */
[----:B------:R3:W1:Y:S03]  /*3f30*/  MUFU.TANH R126, R0 ;  /* 0x00000000007e7308 */ /* 0x0006660000002400 */
[----:B------:R-:W-:Y:S01]  /*3f40*/  HMMA.16816.F32 R64, R24, R86, R64 ;  /* 0x000000561840723c */ /* 0x000fe20000001840 */
[----:B---3--:R-:W-:-:S04]  /*3f50*/  FMUL.FTZ R0, R70, c[0x0][0x320] ;  /* 0x0000c80046007a20 */ /* 0x008fc80000410000 */
[----:B------:R3:W1:Y:S02]  /*3f60*/  MUFU.TANH R131, R0 ;  /* 0x0000000000837308 */ /* 0x0006640000002400 */
[----:B---3--:R-:W-:Y:S02]  /*3f70*/  FMUL.FTZ R0, R71, c[0x0][0x320] ;  /* 0x0000c80047007a20 */ /* 0x008fe40000410000 */
[----:B-1----:R-:W-:Y:S04]  /*3f80*/  HMMA.16816.F32 R68, R12, R40, R60 ;  /* 0x000000280c44723c */ /* 0x002fe8000000183c */
[----:B------:R1:W3:Y:S04]  /*3f90*/  MUFU.TANH R130, R0 ;  /* 0x0000000000827308 */ /* 0x0002e80000002400 */
        /* <DEDUP_REMOVED lines=29> */
[----:B------:R-:W-:Y:S01]  /*4170*/  HMMA.16816.F32 R72, R8, R42, R64 ;  /* 0x0000002a0848723c */ /* 0x000fe20000001840 */
[----:B-1----:R-:W-:-:S07]  /*4180*/  FMUL.FTZ R0, R81, c[0x0][0x320] ;  /* 0x0000c80051007a20 */ /* 0x002fce0000410000 */
[----:B-----5:R-:W-:Y:S01]  /*4190*/  HMMA.16816.F32 R60, R20, R44, R60 ;  /* 0x0000002c143c723c */ /* 0x020fe2000000183c */
[----:B------:R1:W1:Y:S07]  /*41a0*/  MUFU.TANH R118, R0 ;  /* 0x0000000000767308 */ /* 0x00026e0000002400 */
        /* <DEDUP_REMOVED lines=13> */
[----:B------:R1:W1:Y:S02]  /*4280*/  MUFU.TANH R90, R0 ;  /* 0x00000000005a7308 */ /* 0x0002640000002400 */
[----:B-1----:R-:W-:Y:S02]  /*4290*/  FMUL.FTZ R0, R71, c[0x0][0x320] ;  /* 0x0000c80047007a20 */ /* 0x002fe40000410000 */
[----:B--2---:R-:W-:Y:S04]  /*42a0*/  HMMA.16816.F32 R68, R12, R48, R60 ;  /* 0x000000300c44723c */ /* 0x004fe8000000183c */
[----:B------:R1:W2:Y:S04]  /*42b0*/  MUFU.TANH R89, R0 ;  /* 0x0000000000597308 */ /* 0x0002a80000002400 */
[----:B------:R-:W-:Y:S01]  /*42c0*/  HMMA.16816.F32 R60, R36, R96, RZ ;  /* 0x00000060243c723c */ /* 0x000fe200000018ff */
[----:B-1----:R-:W-:-:S04]  /*42d0*/  FMUL.FTZ R0, R72, c[0x0][0x320] ;  /* 0x0000c80048007a20 */ /* 0x002fc80000410000 */
[----:B------:R1:W1:Y:S03]  /*42e0*/  MUFU.TANH R92, R0 ;  /* 0x00000000005c7308 */ /* 0x0002660000002400 */
[----:B------:R-:W-:Y:S08]  /*42f0*/  HMMA.16816.F32 R76, R8, R48, R40 ;  /* 0x00000030084c723c */ /* 0x000ff00000001828 */
[----:B------:R-:W-:Y:S01]  /*4300*/  HMMA.16816.F32 R40, R20, R46, R52 ;  /* 0x0000002e1428723c */ /* 0x000fe20000001834 */
[----:B------:R-:W5:Y:S01]  /*4310*/  LDSM.16.M88.4 R52, [R190+0x1800] ;  /* 0x00180000be34783b */ /* 0x000f620000000200 */
[----:B-1----:R-:W-:-:S04]  /*4320*/  FMUL.FTZ R0, R73, c[0x0][0x320] ;  /* 0x0000c80049007a20 */ /* 0x002fc80000410000 */
[----:B------:R1:W1:Y:S02]  /*4330*/  MUFU.TANH R91, R0 ;  /* 0x00000000005b7308 */ /* 0x0002640000002400 */
[----:B------:R-:W-:Y:S01]  /*4340*/  HMMA.16816.F32 R64, R16, R46, R64 ;  /* 0x0000002e1040723c */ /* 0x000fe20000001840 */
[----:B-1----:R-:W-:-:S05]  /*4350*/  FMUL.FTZ R0, R74, c[0x0][0x320] ;  /* 0x0000c8004a007a20 */ /* 0x002fca0000410000 */
        /* <DEDUP_REMOVED lines=11> */
[----:B------:R1:W1:Y:S01]  /*4410*/  MUFU.TANH R128, R0 ;  /* 0x0000000000807308 */ /* 0x0002620000002400 */
[----:B------:R-:W-:Y:S01]  /*4420*/  HMMA.16816.F32 R44, R24, R100, R56 ;  /* 0x00000064182c723c */ /* 0x000fe20000001838 */
[----:B-1----:R-:W-:-:S07]  /*4430*/  FMUL.FTZ R0, R71, c[0x0][0x320] ;  /* 0x0000c80047007a20 */ /* 0x002fce0000410000 */
[----:B------:R-:W-:Y:S01]  /*4440*/  HMMA.16816.F32 R68, R12, R50, R40 ;  /* 0x000000320c44723c */ /* 0x000fe20000001828 */
[----:B------:R-:W1:Y:S01]  /*4450*/  LDSM.16.M88.4 R40, [R187+0x1800] ;  /* 0x00180000bb28783b */ /* 0x000e620000000200 */
[----:B------:R2:W1:Y:S06]  /*4460*/  MUFU.TANH R129, R0 ;  /* 0x0000000000817308 */ /* 0x00046c0000002400 */
[----:B------:R-:W-:Y:S01]  /*4470*/  HMMA.16816.F32 R48, R36, R98, RZ ;  /* 0x000000622430723c */ /* 0x000fe200000018ff */
[----:B--2---:R-:W-:-:S04]  /*4480*/  FMUL.FTZ R0, R76, c[0x0][0x320] ;  /* 0x0000c8004c007a20 */ /* 0x004fc80000410000 */
[----:B------:R2:W1:Y:S03]  /*4490*/  MUFU.TANH R124, R0 ;  /* 0x00000000007c7308 */ /* 0x0004660000002400 */
        /* <DEDUP_REMOVED lines=12> */
[----:B--2---:R-:W-:-:S06]  /*4560*/  FMUL.FTZ R0, R69, c[0x0][0x320] ;  /* 0x0000c80045007a20 */ /* 0x004fcc0000410000 */
[----:B------:R2:W1:Y:S01]  /*4570*/  MUFU.TANH R81, R0 ;  /* 0x0000000000517308 */ /* 0x0004620000002400 */
[----:B------:R-:W-:Y:S01]  /*4580*/  HMMA.16816.F32 R64, R24, R102, R60 ;  /* 0x000000661840723c */ /* 0x000fe2000000183c */
[----:B--2---:R-:W-:-:S06]  /*4590*/  FMUL.FTZ R0, R70, c[0x0][0x320] ;  /* 0x0000c80046007a20 */ /* 0x004fcc0000410000 */
[----:B------:R2:W1:Y:S01]  /*45a0*/  MUFU.TANH R84, R0 ;  /* 0x0000000000547308 */ /* 0x0004620000002400 */
[----:B------:R-:W-:Y:S01]  /*45b0*/  HMMA.16816.F32 R60, R36, R108, RZ ;  /* 0x0000006c243c723c */ /* 0x000fe200000018ff */
[----:B--2---:R-:W-:-:S07]  /*45c0*/  FMUL.FTZ R0, R71, c[0x0][0x320] ;  /* 0x0000c80047007a20 */ /* 0x004fce0000410000 */
[----:B-1----:R-:W-:Y:S01]  /*45d0*/  HMMA.16816.F32 R68, R12, R40, R56 ;  /* 0x000000280c44723c */ /* 0x002fe20000001838 */
        /* <DEDUP_REMOVED lines=91> */
[----:B------:R-:W-:Y:S01]  /*4b90*/  BAR.SYNC.DEFER_BLOCKING 0x0 ;  /* 0x0000000000007b1d */ /* 0x000fe20000010000 */
[----:B------:R-:W-:Y:S01]  /*4ba0*/  ISETP.GT.AND P5, PT, R147, 0x4f, PT ;  /* 0x0000004f9300780c */ /* 0x000fe20003fa4270 */
[----:B-1----:R-:W-:-:S05]  /*4bb0*/  FMUL.FTZ R0, R9, c[0x0][0x320] ;  /* 0x0000c80009007a20 */ /* 0x002fca0000410000 */
[----:B------:R1:W1:Y:S01]  /*4bc0*/  MUFU.TANH R25, R0 ;  /* 0x0000000000197308 */ /* 0x0002620000002400 */
[----:B------:R-:W-:Y:S01]  /*4bd0*/  LOP3.LUT R200, R200, 0xfffdffff, RZ, 0xc0, !PT ;  /* 0xfffdffffc8c87812 */ /* 0x000fe200078ec0ff */
[----:B-1----:R-:W-:-:S06]  /*4be0*/  FMUL.FTZ R0, R10, c[0x0][0x320] ;  /* 0x0000c8000a007a20 */ /* 0x002fcc0000410000 */
[----:B------:R1:W1:Y:S01]  /*4bf0*/  MUFU.TANH R28, R0 ;  /* 0x00000000001c7308 */ /* 0x0002620000002400 */
[----:B------:R-:W-:Y:S01]  /*4c00*/  @P6 LOP3.LUT R200, R200, 0x20000, RZ, 0xfc, !PT ;  /* 0x00020000c8c86812 */ /* 0x000fe200078efcff */
[----:B------:R-:W-:Y:S01]  /*4c10*/  BSSY B0, `(.L_x_628) ;  /* 0x000003e000007945 */ /* 0x000fe20003800000 */
[----:B-1----:R-:W-:-:S05]  /*4c20*/  FMUL.FTZ R0, R11, c[0x0][0x320] ;  /* 0x0000c8000b007a20 */ /* 0x002fca0000410000 */
[----:B------:R4:W1:Y:S01]  /*4c30*/  MUFU.TANH R27, R0 ;  /* 0x00000000001b7308 */ /* 0x0008620000002400 */
[----:B------:R-:W-:-:S04]  /*4c40*/  LOP3.LUT R200, R200, 0xffff7fff, RZ, 0xc0, !PT ;  /* 0xffff7fffc8c87812 */ /* 0x000fc800078ec0ff */
[----:B------:R-:W-:Y:S01]  /*4c50*/  @P5 LOP3.LUT R200, R200, 0x8000, RZ, 0xfc, !PT ;  /* 0x00008000c8c85812 */ /* 0x000fe200078efcff */
[----:B------:R-:W-:Y:S05]  /*4c60*/  @!P0 BRA `(.L_x_629) ;  /* 0x0000038000008947 */ /* 0x000fea0003800000 */
[----:B--234-:R-:W-:Y:S01]  /*4c70*/  IADD3 R2, R147, R105, R153 ;  /* 0x0000006993027210 */ /* 0x01cfe20007ffe099 */
[----:B------:R-:W-:-:S03]  /*4c80*/  IMAD.MOV.U32 R212, RZ, RZ, RZ ;  /* 0x000000ffffd47224 */ /* 0x000fc600078e00ff */
[----:B------:R-:W-:-:S05]  /*4c90*/  IADD3 R2, R2, -0x50, RZ ;  /* 0xffffffb002027810 */ /* 0x000fca0007ffe0ff */
[----:B------:R-:W-:-:S04]  /*4ca0*/  @P6 IMAD.HI.U32 R3, R2, c[0x0][0x2bc], RZ ;  /* 0x0000af0002036a27 */ /* 0x000fc800078e00ff */
[----:B------:R-:W-:Y:S01]  /*4cb0*/  IMAD.MOV.U32 R0, RZ, RZ, R2 ;  /* 0x000000ffff007224 */ /* 0x000fe200078e0002 */
        /* <DEDUP_REMOVED lines=22> */
[----:B------:R2:W3:Y:S02]  /*4e20*/  SHFL.IDX PT, R8, R5, RZ, 0x181f ;  /* 0x00181fff05087589 */ /* 0x0004e400000e0000 */
.L_x_821:
[----:B------:R-:W-:Y:S05]  /*4e30*/  BRA.DIV ~URZ, `(.L_x_631) ;  /* 0x00018a227f007947 */ /* 0x000fea000b800000 */
[----:B------:R-:W4:Y:S04]  /*4e40*/  SHFL.IDX PT, R2, R0, RZ, 0x181f ;  /* 0x00181fff00027589 */ /* 0x000f2800000e0000 */
[----:B------:R-:W5:Y:S04]  /*4e50*/  SHFL.IDX PT, R3, R0, 0x1, 0x181f ;  /* 0x00381f0000037f89 */ /* 0x000f6800000e0000 */
[----:B------:R-:W2:Y:S04]  /*4e60*/  SHFL.IDX PT, R7, R0, 0x2, 0x181f ;  /* 0x00581f0000077f89 */ /* 0x000ea800000e0000 */
[----:B------:R-:W3:Y:S04]  /*4e70*/  SHFL.IDX PT, R9, R0, 0x3, 0x181f ;  /* 0x00781f0000097f89 */ /* 0x000ee800000e0000 */
[----:B------:R-:W1:Y:S04]  /*4e80*/  SHFL.IDX PT, R11, R5, 0x1, 0x181f ;  /* 0x00381f00050b7f89 */ /* 0x000e6800000e0000 */
[----:B------:R-:W1:Y:S04]  /*4e90*/  SHFL.IDX PT, R15, R5, 0x2, 0x181f ;  /* 0x00581f00050f7f89 */ /* 0x000e6800000e0000 */
[----:B------:R-:W1:Y:S01]  /*4ea0*/  SHFL.IDX PT, R14, R5, 0x3, 0x181f ;  /* 0x00781f00050e7f89 */ /* 0x000e6200000e0000 */
[----:B----4-:R-:W-:-:S02]  /*4eb0*/  IADD3 R12, P0, R2, R138, RZ ;  /* 0x0000008a020c7210 */ /* 0x010fc40007f1e0ff */
[-C--:B-----5:R-:W-:Y:S01]  /*4ec0*/  IADD3 R10, P2, R3, R138.reuse, RZ ;  /* 0x0000008a030a7210 */ /* 0x0a0fe20007f5e0ff */
[----:B------:R-:W4:Y:S02]  /*4ed0*/  SHFL.IDX PT, R0, R0, 0x4, 0x181f ;  /* 0x00981f0000007f89 */ /* 0x000f2400000e0000 */
[----:B---3--:R-:W-:Y:S01]  /*4ee0*/  IMAD.X R13, R8, 0x1, R6, P0 ;  /* 0x00000001080d7824 */ /* 0x008fe200000e0606 */
[-C--:B--2---:R-:W-:Y:S01]  /*4ef0*/  IADD3 R8, P1, R7, R138.reuse, RZ ;  /* 0x0000008a07087210 */ /* 0x084fe20007f3e0ff */
[----:B------:R-:W2:Y:S01]  /*4f00*/  SHFL.IDX PT, R5, R5, 0x4, 0x181f ;  /* 0x00981f0005057f89 */ /* 0x000ea200000e0000 */
[----:B------:R-:W-:-:S03]  /*4f10*/  IADD3 R2, P0, R9, R138, RZ ;  /* 0x0000008a09027210 */ /* 0x000fc60007f1e0ff */
[----:B------:R3:W-:Y:S01]  /*4f20*/  LDGSTS.E.BYPASS.LTC128B.128 [R203+0x2900], [R12.64], !P3 ;  /* 0x029000000ccb7fae */ /* 0x0007e2000d901d46 */
[--C-:B-1----:R-:W-:Y:S02]  /*4f30*/  IMAD.X R11, R11, 0x1, R6.reuse, P2 ;  /* 0x000000010b0b7824 */ /* 0x102fe400010e0606 */
[----:B------:R-:W-:-:S03]  /*4f40*/  IMAD.X R9, R15, 0x1, R6, P1 ;  /* 0x000000010f097824 */ /* 0x000fc600008e0606 */
[----:B------:R3:W-:Y:S01]  /*4f50*/  LDGSTS.E.BYPASS.LTC128B.128 [R203+0x3100], [R10.64], !P3 ;  /* 0x031000000acb7fae */ /* 0x0007e2000d901d46 */
[----:B------:R-:W-:-:S03]  /*4f60*/  IMAD.X R3, R14, 0x1, R6, P0 ;  /* 0x000000010e037824 */ /* 0x000fc600000e0606 */
[----:B------:R3:W-:Y:S04]  /*4f70*/  LDGSTS.E.BYPASS.LTC128B.128 [R203+0x3900], [R8.64], !P3 ;  /* 0x0390000008cb7fae */ /* 0x0007e8000d901d46 */
[----:B------:R3:W-:Y:S02]  /*4f80*/  LDGSTS.E.BYPASS.LTC128B.128 [R203+0x4100], [R2.64], !P3 ;  /* 0x0410000002cb7fae */ /* 0x0007e4000d901d46 */
.L_x_822:
[----:B---34-:R-:W-:-:S04]  /*4f90*/  IADD3 R2, P0, R0, R138, RZ ;  /* 0x0000008a00027210 */ /* 0x018fc80007f1e0ff */
[----:B--2---:R-:W-:-:S05]  /*4fa0*/  IADD3.X R3, R5, R6, RZ, P0, !PT ;  /* 0x0000000605037210 */ /* 0x004fca00007fe4ff */
[----:B------:R-:W-:Y:S01]  /*4fb0*/  @!PT LDS RZ, [RZ] ;  /* 0x00000000fffff984 */ /* 0x000fe20000000800 */
[----:B------:R-:W-:Y:S01]  /*4fc0*/  @!PT LDS RZ, [RZ] ;  /* 0x00000000fffff984 */ /* 0x000fe20000000800 */
[----:B------:R-:W-:Y:S01]  /*4fd0*/  @!PT LDS RZ, [RZ] ;  /* 0x00000000fffff984 */ /* 0x000fe20000000800 */
[----:B------:R1:W-:Y:S04]  /*4fe0*/  LDGSTS.E.BYPASS.LTC128B.128 [R203+0x4900], [R2.64], !P3 ;  /* 0x0490000002cb7fae */ /* 0x0003e8000d901d46 */
.L_x_629:
[----:B--23--:R-:W-:Y:S05]  /*4ff0*/  BSYNC B0 ;  /* 0x0000000000007941 */ /* 0x00cfea0003800000 */
.L_x_628:
[----:B-1--4-:R-:W2:Y:S01]  /*5000*/  LDL R2, [R1+0x48] ;  /* 0x0000480001027983 */ /* 0x012ea20000100800 */
[----:B------:R-:W-:-:S03]  /*5010*/  IMAD.MOV.U32 R3, RZ, RZ, c[0x0][0x2c4] ;  /* 0x0000b100ff037624 */ /* 0x000fc600078e00ff */
[----:B------:R-:W2:Y:S04]  /*5020*/  LDL R0, [R1+0x4c] ;  /* 0x00004c0001007983 */ /* 0x000ea80000100800 */
[----:B------:R-:W3:Y:S01]  /*5030*/  LDL R6, [R1] ;  /* 0x0000000001067983 */ /* 0x000ee20000100800 */
[----:B------:R-:W-:Y:S01]  /*5040*/  ISETP.NE.AND P0, PT, R3, 0x1, PT ;  /* 0x000000010300780c */ /* 0x000fe20003f05270 */
[----:B------:R-:W-:Y:S02]  /*5050*/  ULDC UR4, c[0x0][0x324] ;  /* 0x0000c90000047ab9 */ /* 0x000fe40000000800 */
[----:B------:R-:W-:Y:S01]  /*5060*/  ULOP3.LUT UR4, URZ, UR4, URZ, 0x33, !UPT ;  /* 0x000000043f047292 */ /* 0x000fe2000f8e333f */
[----:B------:R-:W0:Y:S01]  /*5070*/  LDGDEPBAR ;  /* 0x00000000000079af */ /* 0x000e220000000000 */
[----:B--2---:R-:W-:Y:S01]  /*5080*/  IMAD.IADD R0, R0, 0x1, R2 ;  /* 0x0000000100007824 */ /* 0x004fe200078e0202 */
[----:B---3--:R-:W-:-:S07]  /*5090*/  IADD3 R2, -R6, 0x1, R104 ;  /* 0x0000000106027810 */ /* 0x008fce0007ffe168 */
[----:B------:R-:W-:Y:S01]  /*50a0*/  @P0 IMAD.HI.U32 R3, R0, c[0x0][0x2c8], RZ ;  /* 0x0000b20000030a27 */ /* 0x000fe200078e00ff */
[----:B------:R-:W-:-:S03]  /*50b0*/  IADD3 R9, -R6, R4, RZ ;  /* 0x0000000406097210 */ /* 0x000fc60007ffe1ff */
[----:B------:R-:W-:Y:S01]  /*50c0*/  IMAD.MOV.U32 R5, RZ, RZ, R0 ;  /* 0x000000ffff057224 */ /* 0x000fe200078e0000 */
[----:B------:R-:W-:Y:S01]  /*50d0*/  IADD3 R0, R2, -R246, RZ ;  /* 0x800000f602007210 */ /* 0x000fe20007ffe0ff */
[----:B------:R-:W-:Y:S01]  /*50e0*/  IMAD.IADD R8, R104, 0x1, -R6 ;  /* 0x0000000168087824 */ /* 0x000fe200078e0a06 */
[----:B------:R-:W-:Y:S02]  /*50f0*/  @P0 SHF.R.U32.HI R5, RZ, c[0x0][0x2cc], R3 ;  /* 0x0000b300ff050a19 */ /* 0x000fe40000011603 */
[C---:B------:R-:W-:Y:S02]  /*5100*/  IADD3 R7, R0.reuse, UR4, RZ ;  /* 0x0000000400077c10 */ /* 0x040fe4000fffe0ff */
[----:B------:R-:W-:Y:S01]  /*5110*/  IADD3 R6, R0, c[0x0][0x328], RZ ;  /* 0x0000ca0000067a10 */ /* 0x000fe20007ffe0ff */
[----:B------:R-:W-:Y:S05]  /*5120*/  BRA.DIV ~URZ, `(.L_x_632) ;  /* 0x00018be27f007947 */ /* 0x000fea000b800000 */
[----:B------:R1:W2:Y:S02]  /*5130*/  SHFL.IDX PT, R3, R5, RZ, 0x1c1f ;  /* 0x001c1fff05037589 */ /* 0x0002a400000e0000 */
.L_x_823:
[----:B------:R-:W-:Y:S01]  /*5140*/  IMAD.MOV.U32 R0, RZ, RZ, c[0x0][0x32c] ;  /* 0x0000cb00ff007624 */ /* 0x000fe200078e00ff */
[----:B--2---:R-:W-:-:S04]  /*5150*/  IADD3 R2, R6, R3, RZ ;  /* 0x0000000306027210 */ /* 0x004fc80007ffe0ff */
[----:B------:R-:W-:Y:S01]  /*5160*/  ISETP.GE.AND P0, PT, R0, 0x1, PT ;  /* 0x000000010000780c */ /* 0x000fe20003f06270 */
[----:B------:R-:W-:Y:S01]  /*5170*/  IMAD.IADD R0, R7, 0x1, R3 ;  /* 0x0000000107007824 */ /* 0x000fe200078e0203 */
[----:B------:R-:W-:-:S11]  /*5180*/  IMNMX R2, R8, R2, PT ;  /* 0x0000000208027217 */ /* 0x000fd60003800200 */
[----:B------:R-:W-:Y:S05]  /*5190*/  @!P0 BRA `(.L_x_633) ;  /* 0x0000014000008947 */ /* 0x000fea0003800000 */
[----:B------:R-:W-:Y:S01]  /*51a0*/  IADD3 R3, -R246, R248, R3 ;  /* 0x000000f8f6037210 */ /* 0x000fe20007ffe103 */
[----:B------:R-:W-:Y:S03]  /*51b0*/  BSSY B0, `(.L_x_634) ;  /* 0x000000e000007945 */ /* 0x000fe60003800000 */
        /* <DEDUP_REMOVED lines=9> */
.L_x_635:
[----:B------:R-:W-:-:S04]  /*5250*/  MOV R10, c[0x0][0x32c] ;  /* 0x0000cb00000a7a02 */ /* 0x000fc80000000f00 */
[----:B------:R-:W-:-:S13]  /*5260*/  ISETP.NE.AND P0, PT, R10, 0x1, PT ;  /* 0x000000010a00780c */ /* 0x000fda0003f05270 */
[----:B------:R-:W-:-:S05]  /*5270*/  @P0 IMAD.HI.U32 R10, R3, c[0x0][0x330], RZ ;  /* 0x0000cc00030a0a27 */ /* 0x000fca00078e00ff */
[----:B------:R-:W-:Y:S02]  /*5280*/  @P0 SHF.R.U32.HI R3, RZ, c[0x0][0x334], R10 ;  /* 0x0000cd00ff030a19 */ /* 0x000fe4000001160a */
.L_x_636:
[----:B------:R-:W-:Y:S05]  /*5290*/  BSYNC B0 ;  /* 0x0000000000007941 */ /* 0x000fea0003800000 */
.L_x_634:
[----:B------:R-:W-:-:S05]  /*52a0*/  IMAD R3, R3, c[0x0][0x32c], R9 ;  /* 0x0000cb0003037a24 */ /* 0x000fca00078e0209 */
[----:B------:R-:W-:Y:S02]  /*52b0*/  IADD3 R10, R3, c[0x0][0x32c], RZ ;  /* 0x0000cb00030a7a10 */ /* 0x000fe40007ffe0ff */
[----:B------:R-:W-:Y:S02]  /*52c0*/  IMNMX R0, R0, R3, !PT ;  /* 0x0000000300007217 */ /* 0x000fe40007800200 */
[----:B------:R-:W-:Y:S02]  /*52d0*/  IMNMX R2, R2, R10, PT ;  /* 0x0000000a02027217 */ /* 0x000fe40003800200 */
.L_x_633:
[----:B------:R-:W-:Y:S02]  /*52e0*/  ISETP.GE.AND P0, PT, R4, 0x2, PT ;  /* 0x000000020400780c */ /* 0x000fe40003f06270 */
[----:B------:R-:W-:Y:S02]  /*52f0*/  LOP3.LUT R200, R200, 0xffffefff, RZ, 0xc0, !PT ;  /* 0xffffefffc8c87812 */ /* 0x000fe400078ec0ff */
[C---:B------:R-:W-:Y:S02]  /*5300*/  ISETP.GE.AND P1, PT, R4.reuse, 0x9, PT ;  /* 0x000000090400780c */ /* 0x040fe40003f26270 */
[----:B------:R-:W-:-:S02]  /*5310*/  ISETP.GE.AND P6, PT, R4, 0x39, PT ;  /* 0x000000390400780c */ /* 0x000fc40003fc6270 */
[C---:B------:R-:W-:Y:S02]  /*5320*/  ISETP.GE.AND P5, PT, R4.reuse, 0x3a, PT ;  /* 0x0000003a0400780c */ /* 0x040fe40003fa6270 */
[C---:B------:R-:W-:Y:S02]  /*5330*/  ISETP.GE.AND P4, PT, R4.reuse, 0x41, PT ;  /* 0x000000410400780c */ /* 0x040fe40003f86270 */
[----:B------:R-:W-:Y:S02]  /*5340*/  ISETP.GE.AND P2, PT, R4, 0x42, PT ;  /* 0x000000420400780c */ /* 0x000fe40003f46270 */
[----:B------:R-:W-:Y:S02]  /*5350*/  @P0 LOP3.LUT R200, R200, 0x1000, RZ, 0xfc, !PT ;  /* 0x00001000c8c80812 */ /* 0x000fe400078efcff */
[----:B------:R-:W-:Y:S02]  /*5360*/  ISETP.GT.AND P0, PT, R0, 0x1, !P0 ;  /* 0x000000010000780c */ /* 0x000fe40004704270 */
[----:B------:R-:W-:-:S02]  /*5370*/  LOP3.LUT R200, R200, 0xfffff7ff, RZ, 0xc0, !PT ;  /* 0xfffff7ffc8c87812 */ /* 0x000fc400078ec0ff */
[----:B------:R-:W-:Y:S02]  /*5380*/  ISETP.LT.OR P0, PT, R2, 0x2, P0 ;  /* 0x000000020200780c */ /* 0x000fe40000701670 */
[----:B------:R-:W-:Y:S02]  /*5390*/  @P1 LOP3.LUT R200, R200, 0x800, RZ, 0xfc, !PT ;  /* 0x00000800c8c81812 */ /* 0x000fe400078efcff */
[----:B------:R-:W-:Y:S02]  /*53a0*/  FSEL R15, R134, -INF , !P0 ;  /* 0xff800000860f7808 */ /* 0x000fe40004000000 */
[----:B------:R-:W-:Y:S02]  /*53b0*/  ISETP.GT.AND P0, PT, R0, 0x8, !P1 ;  /* 0x000000080000780c */ /* 0x000fe40004f04270 */
[----:B------:R-:W-:Y:S02]  /*53c0*/  ISETP.GE.AND P1, PT, R4, 0xa, PT ;  /* 0x0000000a0400780c */ /* 0x000fe40003f26270 */
[----:B------:R-:W-:-:S02]  /*53d0*/  ISETP.LT.OR P0, PT, R2, 0x9, P0 ;  /* 0x000000090200780c */ /* 0x000fc40000701670 */
[----:B------:R-:W-:Y:S02]  /*53e0*/  LOP3.LUT R200, R200, 0xfffffbff, RZ, 0xc0, !PT ;  /* 0xfffffbffc8c87812 */ /* 0x000fe400078ec0ff */
[----:B------:R-:W-:Y:S02]  /*53f0*/  FSEL R18, R127, -INF , !P0 ;  /* 0xff8000007f127808 */ /* 0x000fe40004000000 */
[----:B------:R-:W-:-:S04]  /*5400*/  ISETP.GT.AND P0, PT, R0, 0x9, !P1 ;  /* 0x000000090000780c */ /* 0x000fc80004f04270 */
[----:B------:R-:W-:Y:S02]  /*5410*/  ISETP.LT.OR P0, PT, R2, 0xa, P0 ;  /* 0x0000000a0200780c */ /* 0x000fe40000701670 */
[----:B------:R-:W-:Y:S02]  /*5420*/  @P1 LOP3.LUT R200, R200, 0x400, RZ, 0xfc, !PT ;  /* 0x00000400c8c81812 */ /* 0x000fe400078efcff */
[----:B------:R-:W-:Y:S02]  /*5430*/  ISETP.GE.AND P1, PT, R4, 0x11, PT ;  /* 0x000000110400780c */ /* 0x000fe40003f26270 */
[----:B------:R-:W-:Y:S02]  /*5440*/  LOP3.LUT R200, R200, 0xfffffdff, RZ, 0xc0, !PT ;  /* 0xfffffdffc8c87812 */ /* 0x000fe400078ec0ff */
[----:B------:R-:W-:Y:S02]  /*5450*/  FSEL R19, R126, -INF , !P0 ;  /* 0xff8000007e137808 */ /* 0x000fe40004000000 */
[----:B------:R-:W-:-:S04]  /*5460*/  ISETP.GT.AND P0, PT, R0, 0x10, !P1 ;  /* 0x000000100000780c */ /* 0x000fc80004f04270 */
[----:B------:R-:W-:-:S03]  /*5470*/  ISETP.LT.OR P0, PT, R2, 0x11, P0 ;  /* 0x000000110200780c */ /* 0x000fc60000701670 */
        /* <DEDUP_REMOVED lines=44> */
[----:B------:R-:W-:Y:S02]  /*5740*/  FSEL R135, R81, -INF , !P0 ;  /* 0xff80000051877808 */ /* 0x000fe40004000000 */
[----:B------:R-:W-:Y:S02]  /*5750*/  LOP3.LUT R200, R200, 0xfffffffd, RZ, 0xc0, !PT ;  /* 0xfffffffdc8c87812 */ /* 0x000fe400078ec0ff */
[----:B------:R-:W-:-:S04]  /*5760*/  ISETP.GT.AND P0, PT, R0, 0x30, !P1 ;  /* 0x000000300000780c */ /* 0x000fc80004f04270 */
[----:B------:R-:W-:-:S03]  /*5770*/  ISETP.LT.OR P0, PT, R2, 0x31, P0 ;  /* 0x000000310200780c */ /* 0x000fc60000701670 */
[----:B------:R-:W-:Y:S02]  /*5780*/  @P1 LOP3.LUT R200, R200, 0x2, RZ, 0xfc, !PT ;  /* 0x00000002c8c81812 */ /* 0x000fe400078efcff */
[----:B------:R-:W-:Y:S02]  /*5790*/  ISETP.GE.AND P1, PT, R4, 0x32, PT ;  /* 0x000000320400780c */ /* 0x000fe40003f26270 */
[----:B------:R-:W-:Y:S02]  /*57a0*/  FSEL R147, R73, -INF , !P0 ;  /* 0xff80000049937808 */ /* 0x000fe40004000000 */
[----:B------:R-:W-:Y:S02]  /*57b0*/  ISETP.GT.AND P0, PT, R0, 0x31, !P1 ;  /* 0x000000310000780c */ /* 0x000fe40004f04270 */
[----:B------:R-:W-:Y:S02]  /*57c0*/  LOP3.LUT R200, R200, 0xfffffffe, RZ, 0xc0, !PT ;  /* 0xfffffffec8c87812 */ /* 0x000fe400078ec0ff */
[----:B------:R-:W-:-:S04]  /*57d0*/  ISETP.LT.OR P0, PT, R2, 0x32, P0 ;  /* 0x000000320200780c */ /* 0x000fc80000701670 */
[----:B------:R-:W-:Y:S02]  /*57e0*/  FSEL R146, R72, -INF , !P0 ;  /* 0xff80000048927808 */ /* 0x000fe40004000000 */
[----:B------:R-:W-:Y:S02]  /*57f0*/  ISETP.GT.AND P0, PT, R0, 0x38, !P6 ;  /* 0x000000380000780c */ /* 0x000fe40007704270 */
[----:B------:R-:W-:Y:S02]  /*5800*/  @P1 LOP3.LUT R200, R200, 0x1, RZ, 0xfc, !PT ;  /* 0x00000001c8c81812 */ /* 0x000fe400078efcff */
[----:B------:R-:W-:Y:S02]  /*5810*/  ISETP.LT.OR P0, PT, R2, 0x39, P0 ;  /* 0x000000390200780c */ /* 0x000fe40000701670 */
[----:B------:R-:W-:Y:S02]  /*5820*/  ISETP.GE.AND P1, PT, R4, 0x49, PT ;  /* 0x000000490400780c */ /* 0x000fe40003f26270 */
[----:B------:R-:W-:-:S02]  /*5830*/  FSEL R145, R61, -INF , !P0 ;  /* 0xff8000003d917808 */ /* 0x000fc40004000000 */
[----:B------:R-:W-:Y:S02]  /*5840*/  ISETP.GT.AND P0, PT, R0, 0x39, !P5 ;  /* 0x000000390000780c */ /* 0x000fe40006f04270 */
[----:B------:R-:W-:Y:S02]  /*5850*/  LOP3.LUT R200, R200, 0xffffdfff, RZ, 0xc0, !PT ;  /* 0xffffdfffc8c87812 */ /* 0x000fe400078ec0ff */
[----:B------:R-:W-:-:S04]  /*5860*/  ISETP.LT.OR P0, PT, R2, 0x3a, P0 ;  /* 0x0000003a0200780c */ /* 0x000fc80000701670 */
[----:B------:R-:W-:Y:S02]  /*5870*/  FSEL R144, R60, -INF , !P0 ;  /* 0xff8000003c907808 */ /* 0x000fe40004000000 */
[----:B------:R-:W-:Y:S02]  /*5880*/  ISETP.GT.AND P0, PT, R0, 0x40, !P4 ;  /* 0x000000400000780c */ /* 0x000fe40006704270 */
[----:B------:R-:W-:Y:S02]  /*5890*/  @P1 LOP3.LUT R200, R200, 0x2000, RZ, 0xfc, !PT ;  /* 0x00002000c8c81812 */ /* 0x000fe400078efcff */
[----:B------:R-:W-:Y:S02]  /*58a0*/  ISETP.LT.OR P0, PT, R2, 0x41, P0 ;  /* 0x000000410200780c */ /* 0x000fe40000701670 */
[----:B------:R-:W-:Y:S02]  /*58b0*/  LOP3.LUT R200, R200, 0xffffbfff, RZ, 0xc0, !PT ;  /* 0xffffbfffc8c87812 */ /* 0x000fe400078ec0ff */
[----:B------:R-:W-:-:S02]  /*58c0*/  FSEL R167, R31, -INF , !P0 ;  /* 0xff8000001fa77808 */ /* 0x000fc40004000000 */
[----:B------:R-:W-:-:S04]  /*58d0*/  ISETP.GT.AND P0, PT, R0, 0x41, !P2 ;  /* 0x000000410000780c */ /* 0x000fc80005704270 */
[----:B------:R-:W-:-:S04]  /*58e0*/  ISETP.LT.OR P0, PT, R2, 0x42, P0 ;  /* 0x000000420200780c */ /* 0x000fc80000701670 */
[----:B------:R-:W-:Y:S02]  /*58f0*/  FSEL R166, R30, -INF , !P0 ;  /* 0xff8000001ea67808 */ /* 0x000fe40004000000 */
[----:B------:R-:W-:Y:S02]  /*5900*/  ISETP.GT.AND P0, PT, R0, 0x48, !P1 ;  /* 0x000000480000780c */ /* 0x000fe40004f04270 */
[----:B------:R-:W-:Y:S02]  /*5910*/  ISETP.GE.AND P1, PT, R4, 0x1, PT ;  /* 0x000000010400780c */ /* 0x000fe40003f26270 */
[----:B------:R-:W-:-:S04]  /*5920*/  ISETP.LT.OR P0, PT, R2, 0x49, P0 ;  /* 0x000000490200780c */ /* 0x000fc80000701670 */
[----:B------:R-:W-:Y:S02]  /*5930*/  FSEL R165, R17, -INF , !P0 ;  /* 0xff80000011a57808 */ /* 0x000fe40004000000 */
[----:B------:R-:W-:-:S04]  /*5940*/  ISETP.GT.AND P0, PT, R0, RZ, !P1 ;  /* 0x000000ff0000720c */ /* 0x000fc80004f04270 */
[----:B------:R-:W-:-:S04]  /*5950*/  ISETP.LT.OR P0, PT, R2, 0x1, P0 ;  /* 0x000000010200780c */ /* 0x000fc80000701670 */
[----:B------:R-:W-:Y:S02]  /*5960*/  FSEL R13, R137, -INF , !P0 ;  /* 0xff800000890d7808 */ /* 0x000fe40004000000 */
[----:B------:R-:W-:-:S13]  /*5970*/  ISETP.GE.AND P0, PT, R4, 0x4a, PT ;  /* 0x0000004a0400780c */ /* 0x000fda0003f06270 */
[----:B------:R-:W-:Y:S02]  /*5980*/  @P0 LOP3.LUT R200, R200, 0x4000, RZ, 0xfc, !PT ;  /* 0x00004000c8c80812 */ /* 0x000fe400078efcff */
[----:B------:R-:W-:-:S04]  /*5990*/  ISETP.GT.AND P0, PT, R0, 0x49, !P0 ;  /* 0x000000490000780c */ /* 0x000fc80004704270 */
[----:B------:R-:W-:-:S04]  /*59a0*/  ISETP.LT.OR P0, PT, R2, 0x4a, P0 ;  /* 0x0000004a0200780c */ /* 0x000fc80000701670 */
[----:B------:R-:W-:Y:S01]  /*59b0*/  FSEL R164, R16, -INF , !P0 ;  /* 0xff80000010a47808 */ /* 0x000fe20004000000 */
[----:B------:R-:W-:Y:S06]  /*59c0*/  BRA.DIV ~URZ, `(.L_x_637) ;  /* 0x000183b27f007947 */ /* 0x000fec000b800000 */
[----:B------:R2:W3:Y:S02]  /*59d0*/  SHFL.IDX PT, R3, R5, 0x1, 0x1c1f ;  /* 0x003c1f0005037f89 */ /* 0x0004e400000e0000 */
.L_x_824:
[----:B------:R-:W-:Y:S01]  /*59e0*/  IMAD.MOV.U32 R0, RZ, RZ, c[0x0][0x32c] ;  /* 0x0000cb00ff007624 */ /* 0x000fe200078e00ff */
[----:B---3--:R-:W-:-:S04]  /*59f0*/  IADD3 R2, R6, R3, RZ ;  /* 0x0000000306027210 */ /* 0x008fc80007ffe0ff */
        /* <DEDUP_REMOVED lines=15> */
.L_x_640:
[----:B------:R-:W-:-:S04]  /*5af0*/  MOV R4, c[0x0][0x32c] ;  /* 0x0000cb0000047a02 */ /* 0x000fc80000000f00 */
[----:B------:R-:W-:-:S13]  /*5b00*/  ISETP.NE.AND P0, PT, R4, 0x1, PT ;  /* 0x000000010400780c */ /* 0x000fda0003f05270 */
[----:B------:R-:W-:-:S05]  /*5b10*/  @P0 IMAD.HI.U32 R4, R3, c[0x0][0x330], RZ ;  /* 0x0000cc0003040a27 */ /* 0x000fca00078e00ff */
[----:B------:R-:W-:Y:S02]  /*5b20*/  @P0 SHF.R.U32.HI R3, RZ, c[0x0][0x334], R4 ;  /* 0x0000cd00ff030a19 */ /* 0x000fe40000011604 */
.L_x_641:
[----:B------:R-:W-:Y:S05]  /*5b30*/  BSYNC B0 ;  /* 0x0000000000007941 */ /* 0x000fea0003800000 */
.L_x_639:
[----:B------:R-:W-:-:S05]  /*5b40*/  IMAD R3, R3, c[0x0][0x32c], R9 ;  /* 0x0000cb0003037a24 */ /* 0x000fca00078e0209 */
[----:B------:R-:W-:Y:S02]  /*5b50*/  IADD3 R4, R3, c[0x0][0x32c], RZ ;  /* 0x0000cb0003047a10 */ /* 0x000fe40007ffe0ff */
[----:B------:R-:W-:Y:S02]  /*5b60*/  IMNMX R0, R0, R3, !PT ;  /* 0x0000000300007217 */ /* 0x000fe40007800200 */
[----:B------:R-:W-:Y:S02]  /*5b70*/  IMNMX R2, R2, R4, PT ;  /* 0x0000000402027217 */ /* 0x000fe40003800200 */
.L_x_638:
[----:B------:R-:W-:-:S04]  /*5b80*/  LOP3.LUT P0, RZ, R200, 0x1000, RZ, 0xc0, !PT ;  /* 0x00001000c8ff7812 */ /* 0x000fc8000780c0ff */
[----:B------:R-:W-:-:S04]  /*5b90*/  ISETP.GT.AND P0, PT, R0, 0x1, !P0 ;  /* 0x000000010000780c */ /* 0x000fc80004704270 */
[----:B------:R-:W-:-:S04]  /*5ba0*/  ISETP.LT.OR P0, PT, R2, 0x2, P0 ;  /* 0x000000020200780c */ /* 0x000fc80000701670 */
[----:B------:R-:W-:Y:S02]  /*5bb0*/  FSEL R14, R136, -INF , !P0 ;  /* 0xff800000880e7808 */ /* 0x000fe40004000000 */
        /* <DEDUP_REMOVED lines=60> */
[----:B------:R-:W-:-:S04]  /*5f80*/  LOP3.LUT P0, RZ, R200, 0x2000, RZ, 0xc0, !PT ;  /* 0x00002000c8ff7812 */ /* 0x000fc8000780c0ff */
[----:B------:R-:W-:-:S04]  /*5f90*/  ISETP.GT.AND P0, PT, R0, 0x48, !P0 ;  /* 0x000000480000780c */ /* 0x000fc80004704270 */
[----:B------:R-:W-:-:S04]  /*5fa0*/  ISETP.LT.OR P0, PT, R2, 0x49, P0 ;  /* 0x000000490200780c */ /* 0x000fc80000701670 */
[----:B------:R-:W-:Y:S02]  /*5fb0*/  FSEL R161, R23, -INF , !P0 ;  /* 0xff80000017a17808 */ /* 0x000fe40004000000 */
[----:B------:R-:W-:-:S04]  /*5fc0*/  ISETP.GT.AND P0, PT, R0, RZ, !P1 ;  /* 0x000000ff0000720c */ /* 0x000fc80004f04270 */
[----:B------:R-:W-:-:S04]  /*5fd0*/  ISETP.LT.OR P0, PT, R2, 0x1, P0 ;  /* 0x000000010200780c */ /* 0x000fc80000701670 */
[----:B------:R-:W-:Y:S02]  /*5fe0*/  FSEL R12, R149, -INF , !P0 ;  /* 0xff800000950c7808 */ /* 0x000fe40004000000 */
[----:B------:R-:W-:-:S04]  /*5ff0*/  LOP3.LUT P0, RZ, R200, 0x4000, RZ, 0xc0, !PT ;  /* 0x00004000c8ff7812 */ /* 0x000fc8000780c0ff */
[----:B------:R-:W-:-:S04]  /*6000*/  ISETP.GT.AND P0, PT, R0, 0x49, !P0 ;  /* 0x000000490000780c */ /* 0x000fc80004704270 */
[----:B------:R-:W-:-:S04]  /*6010*/  ISETP.LT.OR P0, PT, R2, 0x4a, P0 ;  /* 0x0000004a0200780c */ /* 0x000fc80000701670 */
[----:B------:R-:W-:Y:S01]  /*6020*/  FSEL R160, R20, -INF , !P0 ;  /* 0xff80000014a07808 */ /* 0x000fe20004000000 */
[----:B------:R-:W-:Y:S06]  /*6030*/  BRA.DIV ~URZ, `(.L_x_642) ;  /* 0x00017db27f007947 */ /* 0x000fec000b800000 */
[----:B------:R3:W4:Y:S02]  /*6040*/  SHFL.IDX PT, R3, R5, 0x2, 0x1c1f ;  /* 0x005c1f0005037f89 */ /* 0x00072400000e0000 */
.L_x_825:
[----:B------:R-:W-:Y:S01]  /*6050*/  IMAD.MOV.U32 R0, RZ, RZ, c[0x0][0x32c] ;  /* 0x0000cb00ff007624 */ /* 0x000fe200078e00ff */
[----:B----4-:R-:W-:-:S04]  /*6060*/  IADD3 R2, R6, R3, RZ ;  /* 0x0000000306027210 */ /* 0x010fc80007ffe0ff */
        /* <DEDUP_REMOVED lines=15> */
.L_x_645:
[----:B------:R-:W-:-:S04]  /*6160*/  MOV R4, c[0x0][0x32c] ;  /* 0x0000cb0000047a02 */ /* 0x000fc80000000f00 */
[----:B------:R-:W-:-:S13]  /*6170*/  ISETP.NE.AND P0, PT, R4, 0x1, PT ;  /* 0x000000010400780c */ /* 0x000fda0003f05270 */
[----:B------:R-:W-:-:S05]  /*6180*/  @P0 IMAD.HI.U32 R4, R3, c[0x0][0x330], RZ ;  /* 0x0000cc0003040a27 */ /* 0x000fca00078e00ff */
[----:B------:R-:W-:Y:S02]  /*6190*/  @P0 SHF.R.U32.HI R3, RZ, c[0x0][0x334], R4 ;  /* 0x0000cd00ff030a19 */ /* 0x000fe40000011604 */
.L_x_646:
[----:B------:R-:W-:Y:S05]  /*61a0*/  BSYNC B0 ;  /* 0x0000000000007941 */ /* 0x000fea0003800000 */
.L_x_644:
[----:B------:R-:W-:-:S05]  /*61b0*/  IMAD R3, R3, c[0x0][0x32c], R9 ;  /* 0x0000cb0003037a24 */ /* 0x000fca00078e0209 */
[----:B------:R-:W-:Y:S02]  /*61c0*/  IADD3 R4, R3, c[0x0][0x32c], RZ ;  /* 0x0000cb0003047a10 */ /* 0x000fe40007ffe0ff */
[----:B------:R-:W-:Y:S02]  /*61d0*/  IMNMX R0, R0, R3, !PT ;  /* 0x0000000300007217 */ /* 0x000fe40007800200 */
[----:B------:R-:W-:Y:S02]  /*61e0*/  IMNMX R2, R2, R4, PT ;  /* 0x0000000402027217 */ /* 0x000fe40003800200 */
.L_x_643:
        /* <DEDUP_REMOVED lines=76> */
[----:B------:R4:W1:Y:S02]  /*66b0*/  SHFL.IDX PT, R3, R5, 0x3, 0x1c1f ;  /* 0x007c1f0005037f89 */ /* 0x00086400000e0000 */
.L_x_826:
[----:B------:R-:W-:Y:S01]  /*66c0*/  IMAD.MOV.U32 R0, RZ, RZ, c[0x0][0x32c] ;  /* 0x0000cb00ff007624 */ /* 0x000fe200078e00ff */
[----:B-1----:R-:W-:-:S04]  /*66d0*/  IADD3 R2, R6, R3, RZ ;  /* 0x0000000306027210 */ /* 0x002fc80007ffe0ff */
        /* <DEDUP_REMOVED lines=15> */
.L_x_650:
[----:B------:R-:W-:-:S04]  /*67d0*/  MOV R4, c[0x0][0x32c] ;  /* 0x0000cb0000047a02 */ /* 0x000fc80000000f00 */
[----:B------:R-:W-:-:S13]  /*67e0*/  ISETP.NE.AND P0, PT, R4, 0x1, PT ;  /* 0x000000010400780c */ /* 0x000fda0003f05270 */
[----:B------:R-:W-:-:S05]  /*67f0*/  @P0 IMAD.HI.U32 R4, R3, c[0x0][0x330], RZ ;  /* 0x0000cc0003040a27 */ /* 0x000fca00078e00ff */
[----:B------:R-:W-:Y:S02]  /*6800*/  @P0 SHF.R.U32.HI R3, RZ, c[0x0][0x334], R4 ;  /* 0x0000cd00ff030a19 */ /* 0x000fe40000011604 */
.L_x_651:
[----:B------:R-:W-:Y:S05]  /*6810*/  BSYNC B0 ;  /* 0x0000000000007941 */ /* 0x000fea0003800000 */
.L_x_649:
[----:B------:R-:W-:-:S05]  /*6820*/  IMAD R3, R3, c[0x0][0x32c], R9 ;  /* 0x0000cb0003037a24 */ /* 0x000fca00078e0209 */
[----:B------:R-:W-:Y:S02]  /*6830*/  IADD3 R4, R3, c[0x0][0x32c], RZ ;  /* 0x0000cb0003047a10 */ /* 0x000fe40007ffe0ff */
[----:B------:R-:W-:Y:S02]  /*6840*/  IMNMX R0, R0, R3, !PT ;  /* 0x0000000300007217 */ /* 0x000fe40007800200 */
[----:B------:R-:W-:Y:S02]  /*6850*/  IMNMX R2, R2, R4, PT ;  /* 0x0000000402027217 */ /* 0x000fe40003800200 */
.L_x_648:
[----:B------:R-:W-:Y:S02]  /*6860*/  LOP3.LUT P0, RZ, R200, 0x1000, RZ, 0xc0, !PT ;  /* 0x00001000c8ff7812 */ /* 0x000fe4000780c0ff */
[----:B------:R-:W-:Y:S02]  /*6870*/  FMNMX.FTZ R3, R34, R35, !PT ;  /* 0x0000002322037209 */ /* 0x000fe40007810000 */
        /* <DEDUP_REMOVED lines=51> */
[----:B------:R-:W-:Y:S02]  /*6bb0*/  ISETP.GT.AND P0, PT, R0, 0x38, !P6 ;  /* 0x000000380000780c */ /* 0x000fe40007704270 */
[----:B------:R-:W-:Y:S02]  /*6bc0*/  LOP3.LUT P6, RZ, R200, 0x4000, RZ, 0xc0, !PT ;  /* 0x00004000c8ff7812 */ /* 0x000fe400078cc0ff */
[----:B------:R-:W-:-:S04]  /*6bd0*/  ISETP.LT.OR P0, PT, R2, 0x39, P0 ;  /* 0x000000390200780c */ /* 0x000fc80000701670 */
[----:B------:R-:W-:Y:S02]  /*6be0*/  FSEL R141, R54, -INF , !P0 ;  /* 0xff800000368d7808 */ /* 0x000fe40004000000 */
[----:B------:R-:W-:Y:S02]  /*6bf0*/  ISETP.GT.AND P0, PT, R0, 0x39, !P5 ;  /* 0x000000390000780c */ /* 0x000fe40006f04270 */
[----:B------:R-:W-:Y:S02]  /*6c00*/  LOP3.LUT P5, RZ, R200, 0x2000, RZ, 0xc0, !PT ;  /* 0x00002000c8ff7812 */ /* 0x000fe400078ac0ff */
        /* <DEDUP_REMOVED lines=8> */
[C---:B------:R-:W-:Y:S02]  /*6c90*/  ISETP.GT.AND P0, PT, R0.reuse, RZ, !P1 ;  /* 0x000000ff0000720c */ /* 0x040fe40004f04270 */
[----:B------:R-:W-:Y:S02]  /*6ca0*/  ISETP.GT.AND P1, PT, R0, 0x48, !P5 ;  /* 0x000000480000780c */ /* 0x000fe40006f24270 */
[C---:B------:R-:W-:Y:S02]  /*6cb0*/  ISETP.LT.OR P0, PT, R2.reuse, 0x1, P0 ;  /* 0x000000010200780c */ /* 0x040fe40000701670 */
[----:B------:R-:W-:Y:S02]  /*6cc0*/  ISETP.LT.OR P1, PT, R2, 0x49, P1 ;  /* 0x000000490200780c */ /* 0x000fe40000f21670 */
[----:B------:R-:W-:-:S02]  /*6cd0*/  FSEL R10, R168, -INF , !P0 ;  /* 0xff800000a80a7808 */ /* 0x000fc40004000000 */
[----:B------:R-:W-:Y:S02]  /*6ce0*/  ISETP.GT.AND P0, PT, R0, 0x49, !P6 ;  /* 0x000000490000780c */ /* 0x000fe40007704270 */
[----:B------:R-:W-:Y:S02]  /*6cf0*/  FMNMX.FTZ R0, R12, R14, !PT ;  /* 0x0000000e0c007209 */ /* 0x000fe40007810000 */
[----:B------:R-:W-:Y:S02]  /*6d00*/  ISETP.LT.OR P0, PT, R2, 0x4a, P0 ;  /* 0x0000004a0200780c */ /* 0x000fe40000701670 */
[----:B------:R-:W-:Y:S02]  /*6d10*/  FMNMX.FTZ R2, R13, R15, !PT ;  /* 0x0000000f0d027209 */ /* 0x000fe40007810000 */
[----:B------:R-:W-:Y:S02]  /*6d20*/  FMNMX.FTZ R4, R16, R0, !PT ;  /* 0x0000000010047209 */ /* 0x000fe40007810000 */
[----:B------:R-:W-:-:S02]  /*6d30*/  FMNMX.FTZ R0, R10, R11, !PT ;  /* 0x0000000b0a007209 */ /* 0x000fc40007810000 */
[----:B--234-:R-:W-:Y:S02]  /*6d40*/  FMNMX.FTZ R5, R18, R2, !PT ;  /* 0x0000000212057209 */ /* 0x01cfe40007810000 */
        /* <DEDUP_REMOVED lines=60> */
[----:B------:R-:W-:Y:S02]  /*7110*/  FSEL R157, R28, -INF , !P1 ;  /* 0xff8000001c9d7808 */ /* 0x000fe40004800000 */
[----:B------:R-:W-:Y:S02]  /*7120*/  FMNMX.FTZ R4, R166, R4, !PT ;  /* 0x00000004a6047209 */ /* 0x000fe40007810000 */
[----:B------:R-:W-:Y:S02]  /*7130*/  FMNMX.FTZ R0, R158, R0, !PT ;  /* 0x000000009e007209 */ /* 0x000fe40007810000 */
[----:B------:R-:W-:Y:S02]  /*7140*/  FMNMX.FTZ R5, R161, R3, !PT ;  /* 0x00000003a1057209 */ /* 0x000fe40007810000 */
[----:B------:R-:W-:-:S02]  /*7150*/  FMNMX.FTZ R3, R153, R2, !PT ;  /* 0x0000000299037209 */ /* 0x000fc40007810000 */
[----:B------:R-:W-:Y:S02]  /*7160*/  FSEL R156, R27, -INF , !P0 ;  /* 0xff8000001b9c7808 */ /* 0x000fe40004000000 */
[----:B------:R-:W-:Y:S02]  /*7170*/  FMNMX.FTZ R4, R165, R4, !PT ;  /* 0x00000004a5047209 */ /* 0x000fe40007810000 */
[----:B------:R-:W-:Y:S02]  /*7180*/  FMNMX.FTZ R2, R157, R0, !PT ;  /* 0x000000009d027209 */ /* 0x000fe40007810000 */
[----:B------:R-:W-:Y:S02]  /*7190*/  FMNMX.FTZ R0, R164, R4, !PT ;  /* 0x00000004a4007209 */ /* 0x000fe40007810000 */
[----:B------:R-:W-:Y:S02]  /*71a0*/  FMNMX.FTZ R5, R160, R5, !PT ;  /* 0x00000005a0057209 */ /* 0x000fe40007810000 */
[----:B------:R-:W-:-:S02]  /*71b0*/  FMNMX.FTZ R6, R152, R3, !PT ;  /* 0x0000000398067209 */ /* 0x000fc40007810000 */
[----:B------:R-:W-:Y:S01]  /*71c0*/  FMNMX.FTZ R7, R156, R2, !PT ;  /* 0x000000029c077209 */ /* 0x000fe20007810000 */
[----:B------:R-:W-:Y:S05]  /*71d0*/  BRA.DIV ~URZ, `(.L_x_652) ;  /* 0x00016cf27f007947 */ /* 0x000fea000b800000 */
[----:B------:R1:W2:Y:S02]  /*71e0*/  SHFL.BFLY PT, R2, R0, 0x2, 0x1f ;  /* 0x0c401f0000027f89 */ /* 0x0002a400000e0000 */
.L_x_827:
[----:B--2---:R-:W-:Y:S01]  /*71f0*/  FMNMX.FTZ R4, R0, R2, !PT ;  /* 0x0000000200047209 */ /* 0x004fe20007810000 */
[----:B------:R-:W-:Y:S05]  /*7200*/  BRA.DIV ~URZ, `(.L_x_653) ;  /* 0x00016d227f007947 */ /* 0x000fea000b800000 */
[----:B-1----:R-:W1:Y:S04]  /*7210*/  SHFL.BFLY PT, R0, R5, 0x2, 0x1f ;  /* 0x0c401f0005007f89 */ /* 0x002e6800000e0000 */
        /* <DEDUP_REMOVED lines=12> */
.L_x_828:
[C---:B------:R-:W-:Y:S01]  /*72e0*/  FMUL.FTZ R0, R72.reuse, c[0x0][0x2d0] ;  /* 0x0000b40048007a20 */ /* 0x040fe20000410000 */
[----:B------:R-:W-:Y:S01]  /*72f0*/  FSETP.NEU.FTZ.AND P0, PT, R72, -INF , PT ;  /* 0xff8000004800780b */ /* 0x000fe20003f1d000 */
[----:B------:R-:W-:Y:S01]  /*7300*/  FMUL.FTZ R3, R71, c[0x0][0x2d0] ;  /* 0x0000b40047037a20 */ /* 0x000fe20000410000 */
[----:B----4-:R-:W-:Y:S01]  /*7310*/  FMNMX.FTZ R69, R9, R7, !PT ;  /* 0x0000000709457209 */ /* 0x010fe20007810000 */
[----:B------:R-:W-:Y:S01]  /*7320*/  FMUL.FTZ R2, R70, c[0x0][0x2d0] ;  /* 0x0000b40046027a20 */ /* 0x000fe20000410000 */
[----:B------:R-:W-:Y:S01]  /*7330*/  FSEL R4, R0, RZ, P0 ;  /* 0x000000ff00047208 */ /* 0x000fe20000000000 */
[----:B------:R-:W-:Y:S01]  /*7340*/  WARPSYNC 0xffffffff ;  /* 0xffffffff00007948 */ /* 0x000fe20003800000 */
[----:B------:R-:W-:Y:S01]  /*7350*/  FSETP.NEU.FTZ.AND P0, PT, R71, -INF , PT ;  /* 0xff8000004700780b */ /* 0x000fe20003f1d000 */
[----:B------:R-:W-:Y:S02]  /*7360*/  LDSM.16.MT88.4 R28, [R185] ;  /* 0x00000000b91c783b */ /* 0x000fe40000004200 */
[----:B------:R-:W-:Y:S01]  /*7370*/  FFMA.FTZ R0, R13, c[0x0][0x2d0], -R4 ;  /* 0x0000b4000d007a23 */ /* 0x000fe20000010804 */
[----:B------:R-:W-:-:S02]  /*7380*/  FSEL R3, R3, RZ, P0 ;  /* 0x000000ff03037208 */ /* 0x000fc40000000000 */
[----:B------:R-:W-:Y:S01]  /*7390*/  FSETP.NEU.FTZ.AND P0, PT, R70, -INF , PT ;  /* 0xff8000004600780b */ /* 0x000fe20003f1d000 */
[----:B------:R1:W-:Y:S03]  /*73a0*/  MUFU.EX2 R227, R0 ;  /* 0x0000000000e37308 */ /* 0x0003e60000000800 */
[----:B------:R-:W-:Y:S02]  /*73b0*/  FSEL R2, R2, RZ, P0 ;  /* 0x000000ff02027208 */ /* 0x000fe40000000000 */
[----:B------:R-:W-:-:S03]  /*73c0*/  FSETP.NEU.FTZ.AND P0, PT, R69, -INF , PT ;  /* 0xff8000004500780b */ /* 0x000fc60003f1d000 */
[----:B------:R-:W-:-:S04]  /*73d0*/  FFMA.FTZ R5, R36, c[0x0][0x2d0], -R2 ;  /* 0x0000b40024057a23 */ /* 0x000fc80000010802 */
[----:B------:R2:W-:Y:S01]  /*73e0*/  MUFU.EX2 R221, R5 ;  /* 0x0000000500dd7308 */ /* 0x0005e20000000800 */
[----:B-1----:R-:W-:-:S07]  /*73f0*/  FFMA.FTZ R0, R15, c[0x0][0x2d0], -R4 ;  /* 0x0000b4000f007a23 */ /* 0x002fce0000010804 */
[----:B------:R1:W4:Y:S01]  /*7400*/  MUFU.EX2 R226, R0 ;  /* 0x0000000000e27308 */ /* 0x0003220000000800 */
[----:B--2---:R-:W-:-:S07]  /*7410*/  FFMA.FTZ R5, R37, c[0x0][0x2d0], -R2 ;  /* 0x0000b40025057a23 */ /* 0x004fce0000010802 */
[----:B------:R-:W-:Y:S01]  /*7420*/  MUFU.EX2 R234, R5 ;  /* 0x0000000500ea7308 */ /* 0x000fe20000000800 */
[----:B-1----:R-:W-:-:S07]  /*7430*/  FFMA.FTZ R0, R18, c[0x0][0x2d0], -R4 ;  /* 0x0000b40012007a23 */ /* 0x002fce0000010804 */
[----:B------:R1:W-:Y:S02]  /*7440*/  MUFU.EX2 R229, R0 ;  /* 0x0000000000e57308 */ /* 0x0003e40000000800 */
[----:B-1----:R-:W-:-:S06]  /*7450*/  FFMA.FTZ R0, R19, c[0x0][0x2d0], -R4 ;  /* 0x0000b40013007a23 */ /* 0x002fcc0000010804 */
[----:B------:R1:W2:Y:S02]  /*7460*/  MUFU.EX2 R242, R0 ;  /* 0x0000000000f27308 */ /* 0x0002a40000000800 */
[----:B-1----:R-:W-:-:S06]  /*7470*/  FFMA.FTZ R0, R21, c[0x0][0x2d0], -R4 ;  /* 0x0000b40015007a23 */ /* 0x002fcc0000010804 */
[----:B------:R1:W-:Y:S02]  /*7480*/  MUFU.EX2 R245, R0 ;  /* 0x0000000000f57308 */ /* 0x0003e40000000800 */
[--C-:B-1----:R-:W-:Y:S02]  /*7490*/  FFMA.FTZ R0, R22, c[0x0][0x2d0], -R4.reuse ;  /* 0x0000b40016007a23 */ /* 0x102fe40000010804 */
[----:B------:R-:W1:Y:S04]  /*74a0*/  LDSM.16.MT88.4 R20, [R186] ;  /* 0x00000000ba14783b */ /* 0x000e680000004200 */
[----:B------:R5:W-:Y:S02]  /*74b0*/  MUFU.EX2 R250, R0 ;  /* 0x0000000000fa7308 */ /* 0x000be40000000800 */
[----:B-----5:R-:W-:-:S02]  /*74c0*/  FFMA.FTZ R0, R24, c[0x0][0x2d0], -R4 ;  /* 0x0000b40018007a23 */ /* 0x020fc40000010804 */
[----:B------:R-:W-:Y:S04]  /*74d0*/  LDSM.16.MT88.4 R24, [R189] ;  /* 0x00000000bd18783b */ /* 0x000fe80000004200 */
[----:B------:R5:W-:Y:S02]  /*74e0*/  MUFU.EX2 R251, R0 ;  /* 0x0000000000fb7308 */ /* 0x000be40000000800 */
[----:B-----5:R-:W-:Y:S01]  /*74f0*/  FFMA.FTZ R0, R12, c[0x0][0x2d0], -R3 ;  /* 0x0000b4000c007a23 */ /* 0x020fe20000010803 */
[----:B----4-:R-:W-:-:S05]  /*7500*/  F2FP.PACK_AB R12, R226, R227 ;  /* 0x000000e3e20c723e */ /* 0x010fca00000000ff */
[----:B------:R4:W-:Y:S02]  /*7510*/  MUFU.EX2 R224, R0 ;  /* 0x0000000000e07308 */ /* 0x0009e40000000800 */
[----:B----4-:R-:W-:Y:S01]  /*7520*/  FFMA.FTZ R0, R14, c[0x0][0x2d0], -R3 ;  /* 0x0000b4000e007a23 */ /* 0x010fe20000010803 */
[----:B--2---:R-:W-:-:S05]  /*7530*/  F2FP.PACK_AB R14, R242, R229 ;  /* 0x000000e5f20e723e */ /* 0x004fca00000000ff */
[----:B------:R2:W4:Y:S02]  /*7540*/  MUFU.EX2 R222, R0 ;  /* 0x0000000000de7308 */ /* 0x0005240000000800 */
[----:B--2---:R-:W-:Y:S01]  /*7550*/  FFMA.FTZ R0, R16, c[0x0][0x2d0], -R3 ;  /* 0x0000b40010007a23 */ /* 0x004fe20000010803 */
[----:B----4-:R-:W-:-:S05]  /*7560*/  F2FP.PACK_AB R13, R222, R224 ;  /* 0x000000e0de0d723e */ /* 0x010fca00000000ff */
[----:B------:R2:W-:Y:S02]  /*7570*/  MUFU.EX2 R225, R0 ;  /* 0x0000000000e17308 */ /* 0x0005e40000000800 */
[----:B--2---:R-:W-:Y:S02]  /*7580*/  FFMA.FTZ R0, R17, c[0x0][0x2d0], -R3 ;  /* 0x0000b40011007a23 */ /* 0x004fe40000010803 */
[----:B------:R-:W2:Y:S04]  /*7590*/  LDSM.16.MT88.4 R16, [R188] ;  /* 0x00000000bc10783b */ /* 0x000ea80000004200 */
[----:B------:R4:W5:Y:S02]  /*75a0*/  MUFU.EX2 R238, R0 ;  /* 0x0000000000ee7308 */ /* 0x0009640000000800 */
[----:B----4-:R-:W-:Y:S01]  /*75b0*/  FFMA.FTZ R0, R34, c[0x0][0x2d0], -R2 ;  /* 0x0000b40022007a23 */ /* 0x010fe20000010802 */
[----:B-----5:R-:W-:-:S05]  /*75c0*/  F2FP.PACK_AB R15, R238, R225 ;  /* 0x000000e1ee0f723e */ /* 0x020fca00000000ff */
[----:B------:R4:W-:Y:S02]  /*75d0*/  MUFU.EX2 R219, R0 ;  /* 0x0000000000db7308 */ /* 0x0009e40000000800 */
[C---:B-1----:R-:W-:Y:S08]  /*75e0*/  HMMA.16816.F32 R100, R12.reuse, R20, RZ ;  /* 0x000000140c64723c */ /* 0x042ff000000018ff */
[----:B------:R-:W-:Y:S01]  /*75f0*/  HMMA.16816.F32 R88, R12, R22, RZ ;  /* 0x000000160c58723c */ /* 0x000fe200000018ff */
[----:B----4-:R-:W-:-:S04]  /*7600*/  FFMA.FTZ R0, R35, c[0x0][0x2d0], -R2 ;  /* 0x0000b40023007a23 */ /* 0x010fc80000010802 */
[----:B------:R1:W4:Y:S03]  /*7610*/  MUFU.EX2 R218, R0 ;  /* 0x0000000000da7308 */ /* 0x0003260000000800 */
[C---:B--2---:R-:W-:Y:S08]  /*7620*/  HMMA.16816.F32 R92, R12.reuse, R16, RZ ;  /* 0x000000100c5c723c */ /* 0x044ff000000018ff */
[----:B------:R-:W-:Y:S01]  /*7630*/  HMMA.16816.F32 R64, R12, R18, RZ ;  /* 0x000000120c40723c */ /* 0x000fe200000018ff */
[----:B-1----:R-:W-:Y:S01]  /*7640*/  FMUL.FTZ R0, R69, c[0x0][0x2d0] ;  /* 0x0000b40045007a20 */ /* 0x002fe20000410000 */
[----:B----4-:R-:W-:-:S06]  /*7650*/  F2FP.PACK_AB R8, R218, R219 ;  /* 0x000000dbda08723e */ /* 0x010fcc00000000ff */
[----:B------:R-:W-:Y:S01]  /*7660*/  HMMA.16816.F32 R76, R12, R28, RZ ;  /* 0x0000001c0c4c723c */ /* 0x000fe200000018ff */
[----:B------:R-:W-:-:S05]  /*7670*/  FSEL R0, R0, RZ, P0 ;  /* 0x000000ff00007208 */ /* 0x000fca0000000000 */
[--C-:B------:R-:W-:Y:S01]  /*7680*/  FFMA.FTZ R5, R10, c[0x0][0x2d0], -R0.reuse ;  /* 0x0000b4000a057a23 */ /* 0x100fe20000010800 */
[----:B------:R-:W-:Y:S01]  /*7690*/  F2FP.PACK_AB R10, R234, R221 ;  /* 0x000000ddea0a723e */ /* 0x000fe200000000ff */
[--C-:B------:R-:W-:Y:S01]  /*76a0*/  FFMA.FTZ R6, R74, c[0x0][0x2d0], -R0.reuse ;  /* 0x0000b4004a067a23 */ /* 0x100fe20000010800 */
[C---:B------:R-:W-:Y:S01]  /*76b0*/  HMMA.16816.F32 R84, R12.reuse, R30, RZ ;  /* 0x0000001e0c54723c */ /* 0x040fe200000018ff */
[----:B------:R1:W-:Y:S07]  /*76c0*/  MUFU.EX2 R223, R5 ;  /* 0x0000000500df7308 */ /* 0x0003ee0000000800 */
[C---:B------:R-:W-:Y:S01]  /*76d0*/  HMMA.16816.F32 R80, R12.reuse, R24, RZ ;  /* 0x000000180c50723c */ /* 0x040fe200000018ff */
[----:B------:R2:W-:Y:S07]  /*76e0*/  MUFU.EX2 R236, R6 ;  /* 0x0000000600ec7308 */ /* 0x0005ee0000000800 */
[----:B------:R-:W-:Y:S01]  /*76f0*/  HMMA.16816.F32 R96, R12, R26, RZ ;  /* 0x0000001a0c60723c */ /* 0x000fe200000018ff */
[----:B-1----:R-:W-:-:S04]  /*7700*/  FFMA.FTZ R5, R11, c[0x0][0x2d0], -R0 ;  /* 0x0000b4000b057a23 */ /* 0x002fc80000010800 */
[----:B------:R1:W4:Y:S02]  /*7710*/  MUFU.EX2 R220, R5 ;  /* 0x0000000500dc7308 */ /* 0x0003240000000800 */
[----:B------:R-:W-:Y:S01]  /*7720*/  F2FP.PACK_AB R12, R250, R245 ;  /* 0x000000f5fa0c723e */ /* 0x000fe200000000ff */
[----:B--2---:R-:W-:-:S05]  /*7730*/  FFMA.FTZ R6, R127, c[0x0][0x2d0], -R2 ;  /* 0x0000b4007f067a23 */ /* 0x004fca0000010802 */
[----:B------:R2:W-:Y:S01]  /*7740*/  MUFU.EX2 R207, R6 ;  /* 0x0000000600cf7308 */ /* 0x0005e20000000800 */
[----:B-1----:R-:W-:Y:S01]  /*7750*/  FFMA.FTZ R5, R32, c[0x0][0x2d0], -R0 ;  /* 0x0000b40020057a23 */ /* 0x002fe20000010800 */
[----:B----4-:R-:W-:-:S06]  /*7760*/  F2FP.PACK_AB R9, R220, R223 ;  /* 0x000000dfdc09723e */ /* 0x010fcc00000000ff */
[----:B------:R1:W-:Y:S01]  /*7770*/  MUFU.EX2 R233, R5 ;  /* 0x0000000500e97308 */ /* 0x0003e20000000800 */
[----:B--2---:R-:W-:-:S07]  /*7780*/  FFMA.FTZ R6, R136, c[0x0][0x2d0], -R3 ;  /* 0x0000b40088067a23 */ /* 0x004fce0000010803 */
[----:B------:R-:W-:Y:S01]  /*7790*/  MUFU.EX2 R175, R6 ;  /* 0x0000000600af7308 */ /* 0x000fe20000000800 */
[----:B-1----:R-:W-:-:S07]  /*77a0*/  FFMA.FTZ R5, R33, c[0x0][0x2d0], -R0 ;  /* 0x0000b40021057a23 */ /* 0x002fce0000010800 */
[----:B------:R1:W2:Y:S02]  /*77b0*/  MUFU.EX2 R235, R5 ;  /* 0x0000000500eb7308 */ /* 0x0002a40000000800 */
[----:B-1----:R-:W-:Y:S01]  /*77c0*/  FFMA.FTZ R5, R40, c[0x0][0x2d0], -R4 ;  /* 0x0000b40028057a23 */ /* 0x002fe20000010804 */
[----:B--2---:R-:W-:-:S05]  /*77d0*/  F2FP.PACK_AB R11, R235, R233 ;  /* 0x000000e9eb0b723e */ /* 0x004fca00000000ff */
[----:B------:R1:W2:Y:S02]  /*77e0*/  MUFU.EX2 R249, R5 ;  /* 0x0000000500f97308 */ /* 0x0002a40000000800 */
[C---:B------:R-:W-:Y:S08]  /*77f0*/  HMMA.16816.F32 R32, R8.reuse, R18, RZ ;  /* 0x000000120820723c */ /* 0x040ff000000018ff */
[----:B------:R-:W-:Y:S01]  /*7800*/  HMMA.16816.F32 R52, R8, R28, RZ ;  /* 0x0000001c0834723c */ /* 0x000fe200000018ff */
[----:B-1----:R-:W-:Y:S01]  /*7810*/  FFMA.FTZ R5, R38, c[0x0][0x2d0], -R3 ;  /* 0x0000b40026057a23 */ /* 0x002fe20000010803 */
[----:B--2---:R-:W-:-:S03]  /*7820*/  F2FP.PACK_AB R14, R249, R251 ;  /* 0x000000fbf90e723e */ /* 0x004fc600000000ff */
[----:B------:R1:W-:Y:S03]  /*7830*/  MUFU.EX2 R230, R5 ;  /* 0x0000000500e67308 */ /* 0x0003e60000000800 */
[C---:B------:R-:W-:Y:S01]  /*7840*/  HMMA.16816.F32 R60, R8.reuse, R30, RZ ;  /* 0x0000001e083c723c */ /* 0x040fe200000018ff */
[----:B------:R-:W-:Y:S07]  /*7850*/  LDSM.16.MT88.4 R28, [R185+0x800] ;  /* 0x00080000b91c783b */ /* 0x000fee0000004200 */
[----:B------:R-:W-:Y:S01]  /*7860*/  HMMA.16816.F32 R56, R8, R26, RZ ;  /* 0x0000001a0838723c */ /* 0x000fe200000018ff */
[----:B-1----:R-:W-:-:S07]  /*7870*/  FFMA.FTZ R5, R39, c[0x0][0x2d0], -R3 ;  /* 0x0000b40027057a23 */ /* 0x002fce0000010803 */
[----:B------:R-:W-:Y:S01]  /*7880*/  HMMA.16816.F32 R36, R8, R16, RZ ;  /* 0x000000100824723c */ /* 0x000fe200000018ff */
[----:B------:R-:W1:Y:S01]  /*7890*/  LDSM.16.MT88.4 R16, [R188+0x800] ;  /* 0x00080000bc10783b */ /* 0x000e620000004200 */
[----:B------:R2:W4:Y:S02]  /*78a0*/  MUFU.EX2 R244, R5 ;  /* 0x0000000500f47308 */ /* 0x0005240000000800 */
[----:B--2---:R-:W-:Y:S01]  /*78b0*/  FFMA.FTZ R5, R41, c[0x0][0x2d0], -R3 ;  /* 0x0000b40029057a23 */ /* 0x004fe20000010803 */
[----:B----4-:R-:W-:-:S05]  /*78c0*/  F2FP.PACK_AB R13, R244, R230 ;  /* 0x000000e6f40d723e */ /* 0x010fca00000000ff */
[----:B------:R2:W-:Y:S02]  /*78d0*/  MUFU.EX2 R243, R5 ;  /* 0x0000000500f37308 */ /* 0x0005e40000000800 */
[----:B--2---:R-:W-:Y:S02]  /*78e0*/  FFMA.FTZ R5, R42, c[0x0][0x2d0], -R3 ;  /* 0x0000b4002a057a23 */ /* 0x004fe40000010803 */
[----:B------:R-:W-:Y:S01]  /*78f0*/  HMMA.16816.F32 R40, R8, R24, RZ ;  /* 0x000000180828723c */ /* 0x000fe200000018ff */
[----:B------:R-:W2:Y:S03]  /*7900*/  LDSM.16.MT88.4 R24, [R186+0x800] ;  /* 0x00080000ba18783b */ /* 0x000ea60000004200 */
[----:B------:R4:W5:Y:S02]  /*7910*/  MUFU.EX2 R247, R5 ;  /* 0x0000000500f77308 */ /* 0x0009640000000800 */
[----:B----4-:R-:W-:Y:S01]  /*7920*/  FFMA.FTZ R5, R44, c[0x0][0x2d0], -R2 ;  /* 0x0000b4002c057a23 */ /* 0x010fe20000010802 */
[----:B-----5:R-:W-:-:S05]  /*7930*/  F2FP.PACK_AB R15, R247, R243 ;  /* 0x000000f3f70f723e */ /* 0x020fca00000000ff */
[----:B------:R4:W-:Y:S02]  /*7940*/  MUFU.EX2 R228, R5 ;  /* 0x0000000500e47308 */ /* 0x0009e40000000800 */
[C---:B-1----:R-:W-:Y:S08]  /*7950*/  HMMA.16816.F32 R92, R12.reuse, R16, R92 ;  /* 0x000000100c5c723c */ /* 0x042ff0000000185c */
[----:B------:R-:W-:Y:S01]  /*7960*/  HMMA.16816.F32 R64, R12, R18, R64 ;  /* 0x000000120c40723c */ /* 0x000fe20000001840 */
[----:B----4-:R-:W-:-:S04]  /*7970*/  FFMA.FTZ R5, R45, c[0x0][0x2d0], -R2 ;  /* 0x0000b4002d057a23 */ /* 0x010fc80000010802 */
[----:B------:R1:W4:Y:S03]  /*7980*/  MUFU.EX2 R240, R5 ;  /* 0x0000000500f07308 */ /* 0x0003260000000800 */
[----:B------:R-:W-:Y:S08]  /*7990*/  HMMA.16816.F32 R44, R8, R20, RZ ;  /* 0x00000014082c723c */ /* 0x000ff000000018ff */
[----:B------:R-:W-:Y:S01]  /*79a0*/  HMMA.16816.F32 R76, R12, R28, R76 ;  /* 0x0000001c0c4c723c */ /* 0x000fe2000000184c */
[----:B-1----:R-:W-:-:S07]  /*79b0*/  FFMA.FTZ R5, R48, c[0x0][0x2d0], -R2 ;  /* 0x0000b40030057a23 */ /* 0x002fce0000010802 */
[----:B--2---:R-:W-:Y:S01]  /*79c0*/  HMMA.16816.F32 R108, R12, R24, R100 ;  /* 0x000000180c6c723c */ /* 0x004fe20000001864 */
[----:B------:R1:W-:Y:S07]  /*79d0*/  MUFU.EX2 R239, R5 ;  /* 0x0000000500ef7308 */ /* 0x0003ee0000000800 */
[----:B------:R-:W-:Y:S01]  /*79e0*/  HMMA.16816.F32 R48, R8, R22, RZ ;  /* 0x000000160830723c */ /* 0x000fe200000018ff */
[----:B------:R-:W2:Y:S06]  /*79f0*/  LDSM.16.MT88.4 R20, [R189+0x800] ;  /* 0x00080000bd14783b */ /* 0x000eac0000004200 */
[----:B----4-:R-:W-:Y:S01]  /*7a00*/  F2FP.PACK_AB R8, R240, R228 ;  /* 0x000000e4f008723e */ /* 0x010fe200000000ff */
[----:B-1----:R-:W-:-:S04]  /*7a10*/  FFMA.FTZ R5, R104, c[0x0][0x2d0], -R2 ;  /* 0x0000b40068057a23 */ /* 0x002fc80000010802 */
[----:B------:R1:W4:Y:S02]  /*7a20*/  MUFU.EX2 R241, R5 ;  /* 0x0000000500f17308 */ /* 0x0003240000000800 */
[----:B-1----:R-:W-:Y:S01]  /*7a30*/  FFMA.FTZ R5, R68, c[0x0][0x2d0], -R0 ;  /* 0x0000b40044057a23 */ /* 0x002fe20000010800 */
[----:B----4-:R-:W-:-:S05]  /*7a40*/  F2FP.PACK_AB R10, R241, R239 ;  /* 0x000000eff10a723e */ /* 0x010fca00000000ff */
[----:B------:R1:W-:Y:S01]  /*7a50*/  MUFU.EX2 R231, R5 ;  /* 0x0000000500e77308 */ /* 0x0003e20000000800 */
[C---:B--2---:R-:W-:Y:S08]  /*7a60*/  HMMA.16816.F32 R112, R12.reuse, R20, R80 ;  /* 0x000000140c70723c */ /* 0x044ff00000001850 */
[----:B------:R-:W-:Y:S01]  /*7a70*/  HMMA.16816.F32 R96, R12, R22, R96 ;  /* 0x000000160c60723c */ /* 0x000fe20000001860 */
[----:B-1----:R-:W-:-:S04]  /*7a80*/  FFMA.FTZ R5, R73, c[0x0][0x2d0], -R0 ;  /* 0x0000b40049057a23 */ /* 0x002fc80000010800 */
[----:B------:R1:W2:Y:S03]  /*7a90*/  MUFU.EX2 R232, R5 ;  /* 0x0000000500e87308 */ /* 0x0002a60000000800 */
[----:B------:R-:W-:Y:S01]  /*7aa0*/  HMMA.16816.F32 R80, R12, R26, R88 ;  /* 0x0000001a0c50723c */ /* 0x000fe20000001858 */
[----:B-1----:R-:W-:Y:S01]  /*7ab0*/  FFMA.FTZ R5, R75, c[0x0][0x2d0], -R0 ;  /* 0x0000b4004b057a23 */ /* 0x002fe20000010800 */
[----:B--2---:R-:W-:-:S03]  /*7ac0*/  F2FP.PACK_AB R9, R232, R231 ;  /* 0x000000e7e809723e */ /* 0x004fc600000000ff */
[----:B------:R1:W2:Y:S02]  /*7ad0*/  MUFU.EX2 R237, R5 ;  /* 0x0000000500ed7308 */ /* 0x0002a40000000800 */
[----:B-1----:R-:W-:Y:S01]  /*7ae0*/  FFMA.FTZ R5, R132, c[0x0][0x2d0], -R4 ;  /* 0x0000b40084057a23 */ /* 0x002fe20000010804 */
[----:B--2---:R-:W-:-:S05]  /*7af0*/  F2FP.PACK_AB R11, R237, R236 ;  /* 0x000000eced0b723e */ /* 0x004fca00000000ff */
[----:B------:R1:W-:Y:S02]  /*7b00*/  MUFU.EX2 R213, R5 ;  /* 0x0000000500d57308 */ /* 0x0003e40000000800 */
[C---:B------:R-:W-:Y:S08]  /*7b10*/  HMMA.16816.F32 R104, R8.reuse, R16, R36 ;  /* 0x000000100868723c */ /* 0x040ff00000001824 */
[----:B------:R-:W-:Y:S01]  /*7b20*/  HMMA.16816.F32 R32, R8, R18, R32 ;  /* 0x000000120820723c */ /* 0x000fe20000001820 */
[----:B------:R-:W2:Y:S01]  /*7b30*/  LDSM.16.MT88.4 R16, [R185+0x1000] ;  /* 0x00100000b910783b */ /* 0x000ea20000004200 */
[----:B-1----:R-:W-:-:S04]  /*7b40*/  FFMA.FTZ R5, R133, c[0x0][0x2d0], -R4 ;  /* 0x0000b40085057a23 */ /* 0x002fc80000010804 */
[----:B------:R1:W4:Y:S02]  /*7b50*/  MUFU.EX2 R215, R5 ;  /* 0x0000000500d77308 */ /* 0x0003240000000800 */
[C---:B------:R-:W-:Y:S08]  /*7b60*/  HMMA.16816.F32 R116, R8.reuse, R20, R40 ;  /* 0x000000140874723c */ /* 0x040ff00000001828 */
[----:B------:R-:W-:Y:S01]  /*7b70*/  HMMA.16816.F32 R52, R8, R28, R52 ;  /* 0x0000001c0834723c */ /* 0x000fe20000001834 */
[----:B-1----:R-:W-:-:S07]  /*7b80*/  FFMA.FTZ R5, R134, c[0x0][0x2d0], -R4 ;  /* 0x0000b40086057a23 */ /* 0x002fce0000010804 */
[-C--:B------:R-:W-:Y:S01]  /*7b90*/  HMMA.16816.F32 R40, R12, R30.reuse, R84 ;  /* 0x0000001e0c28723c */ /* 0x080fe20000001854 */
[----:B------:R1:W-:Y:S06]  /*7ba0*/  MUFU.EX2 R216, R5 ;  /* 0x0000000500d87308 */ /* 0x0003ec0000000800 */
[----:B----4-:R-:W-:Y:S01]  /*7bb0*/  F2FP.PACK_AB R12, R215, R213 ;  /* 0x000000d5d70c723e */ /* 0x010fe200000000ff */
[C---:B------:R-:W-:Y:S08]  /*7bc0*/  HMMA.16816.F32 R28, R8.reuse, R30, R60 ;  /* 0x0000001e081c723c */ /* 0x040ff0000000183c */
[----:B------:R-:W-:Y:S01]  /*7bd0*/  HMMA.16816.F32 R100, R8, R24, R44 ;  /* 0x000000180864723c */ /* 0x000fe2000000182c */
[----:B-1----:R-:W-:-:S04]  /*7be0*/  FFMA.FTZ R5, R135, c[0x0][0x2d0], -R4 ;  /* 0x0000b40087057a23 */ /* 0x002fc80000010804 */
[----:B------:R1:W4:Y:S03]  /*7bf0*/  MUFU.EX2 R217, R5 ;  /* 0x0000000500d97308 */ /* 0x0003260000000800 */
[C---:B------:R-:W-:Y:S01]  /*7c00*/  HMMA.16816.F32 R60, R8.reuse, R22, R56 ;  /* 0x00000016083c723c */ /* 0x040fe20000001838 */
[----:B------:R-:W5:Y:S07]  /*7c10*/  LDSM.16.MT88.4 R20, [R186+0x1000] ;  /* 0x00100000ba14783b */ /* 0x000f6e0000004200 */
[----:B------:R-:W-:Y:S01]  /*7c20*/  HMMA.16816.F32 R36, R8, R26, R48 ;  /* 0x0000001a0824723c */ /* 0x000fe20000001830 */
[----:B------:R-:W3:Y:S01]  /*7c30*/  LDSM.16.MT88.4 R24, [R189+0x1000] ;  /* 0x00100000bd18783b */ /* 0x000ee20000004200 */
[----:B-1----:R-:W-:Y:S01]  /*7c40*/  FFMA.FTZ R5, R128, c[0x0][0x2d0], -R3 ;  /* 0x0000b40080057a23 */ /* 0x002fe20000010803 */
[----:B----4-:R-:W-:-:S03]  /*7c50*/  F2FP.PACK_AB R14, R217, R216 ;  /* 0x000000d8d90e723e */ /* 0x010fc600000000ff */
[----:B------:R1:W-:Y:S02]  /*7c60*/  MUFU.EX2 R208, R5 ;  /* 0x0000000500d07308 */ /* 0x0003e40000000800 */
[----:B-1----:R-:W-:-:S06]  /*7c70*/  FFMA.FTZ R5, R129, c[0x0][0x2d0], -R3 ;  /* 0x0000b40081057a23 */ /* 0x002fcc0000010803 */
[----:B------:R1:W4:Y:S02]  /*7c80*/  MUFU.EX2 R209, R5 ;  /* 0x0000000500d17308 */ /* 0x0003240000000800 */
[----:B-1----:R-:W-:Y:S01]  /*7c90*/  FFMA.FTZ R5, R130, c[0x0][0x2d0], -R3 ;  /* 0x0000b40082057a23 */ /* 0x002fe20000010803 */
[----:B----4-:R-:W-:-:S05]  /*7ca0*/  F2FP.PACK_AB R13, R209, R208 ;  /* 0x000000d0d10d723e */ /* 0x010fca00000000ff */
[----:B------:R1:W-:Y:S02]  /*7cb0*/  MUFU.EX2 R210, R5 ;  /* 0x0000000500d27308 */ /* 0x0003e40000000800 */
[----:B-1----:R-:W-:-:S06]  /*7cc0*/  FFMA.FTZ R5, R131, c[0x0][0x2d0], -R3 ;  /* 0x0000b40083057a23 */ /* 0x002fcc0000010803 */
[----:B------:R1:W4:Y:S02]  /*7cd0*/  MUFU.EX2 R211, R5 ;  /* 0x0000000500d37308 */ /* 0x0003240000000800 */
[----:B-1----:R-:W-:Y:S01]  /*7ce0*/  FFMA.FTZ R5, R124, c[0x0][0x2d0], -R2 ;  /* 0x0000b4007c057a23 */ /* 0x002fe20000010802 */
[----:B----4-:R-:W-:-:S05]  /*7cf0*/  F2FP.PACK_AB R15, R211, R210 ;  /* 0x000000d2d30f723e */ /* 0x010fca00000000ff */
[----:B------:R1:W-:Y:S02]  /*7d00*/  MUFU.EX2 R204, R5 ;  /* 0x0000000500cc7308 */ /* 0x0003e40000000800 */
[C---:B--2---:R-:W-:Y:S08]  /*7d10*/  HMMA.16816.F32 R88, R12.reuse, R16, R76 ;  /* 0x000000100c58723c */ /* 0x044ff0000000184c */
[----:B------:R-:W-:Y:S01]  /*7d20*/  HMMA.16816.F32 R76, R12, R18, R40 ;  /* 0x000000120c4c723c */ /* 0x000fe20000001828 */
[----:B-1----:R-:W-:-:S04]  /*7d30*/  FFMA.FTZ R5, R125, c[0x0][0x2d0], -R2 ;  /* 0x0000b4007d057a23 */ /* 0x002fc80000010802 */
[----:B------:R1:W2:Y:S03]  /*7d40*/  MUFU.EX2 R205, R5 ;  /* 0x0000000500cd7308 */ /* 0x0002a60000000800 */
[C---:B-----5:R-:W-:Y:S08]  /*7d50*/  HMMA.16816.F32 R44, R12.reuse, R22, R80 ;  /* 0x000000160c2c723c */ /* 0x060ff00000001850 */
[----:B---3--:R-:W-:Y:S01]  /*7d60*/  HMMA.16816.F32 R56, R12, R24, R112 ;  /* 0x000000180c38723c */ /* 0x008fe20000001870 */
[----:B------:R-:W-:Y:S01]  /*7d70*/  LDSM.16.MT88.4 R112, [R189+0x2000] ;  /* 0x00200000bd70783b */ /* 0x000fe20000004200 */
[----:B-1----:R-:W-:Y:S01]  /*7d80*/  FFMA.FTZ R5, R126, c[0x0][0x2d0], -R2 ;  /* 0x0000b4007e057a23 */ /* 0x002fe20000010802 */
[----:B--2---:R-:W-:-:S05]  /*7d90*/  F2FP.PACK_AB R8, R205, R204 ;  /* 0x000000cccd08723e */ /* 0x004fca00000000ff */
[----:B------:R-:W-:Y:S01]  /*7da0*/  HMMA.16816.F32 R48, R12, R20, R108 ;  /* 0x000000140c30723c */ /* 0x000fe2000000186c */
        /* <DEDUP_REMOVED lines=18> */
[----:B------:R1:W3:Y:S02]  /*7ed0*/  MUFU.EX2 R177, R5 ;  /* 0x0000000500b17308 */ /* 0x0002e40000000800 */
[-C--:B------:R-:W-:Y:S08]  /*7ee0*/  HMMA.16816.F32 R84, R8, R26.reuse, R60 ;  /* 0x0000001a0854723c */ /* 0x080ff0000000183c */
[----:B------:R-:W-:Y:S01]  /*7ef0*/  HMMA.16816.F32 R52, R12, R26, R96 ;  /* 0x0000001a0c34723c */ /* 0x000fe20000001860 */
[----:B------:R-:W-:Y:S01]  /*7f00*/  LDSM.16.MT88.4 R96, [R185+0x2000] ;  /* 0x00200000b960783b */ /* 0x000fe20000004200 */
[----:B-1----:R-:W-:-:S06]  /*7f10*/  FFMA.FTZ R5, R145, c[0x0][0x2d0], -R4 ;  /* 0x0000b40091057a23 */ /* 0x002fcc0000010804 */
[----:B------:R-:W-:Y:S01]  /*7f20*/  HMMA.16816.F32 R80, R8, R20, R100 ;  /* 0x000000140850723c */ /* 0x000fe20000001864 */
[----:B------:R1:W-:Y:S07]  /*7f30*/  MUFU.EX2 R178, R5 ;  /* 0x0000000500b27308 */ /* 0x0003ee0000000800 */
[----:B--2---:R-:W-:Y:S01]  /*7f40*/  HMMA.16816.F32 R28, R12, R18, R64 ;  /* 0x000000120c1c723c */ /* 0x004fe20000001840 */
[----:B-1----:R-:W-:-:S04]  /*7f50*/  FFMA.FTZ R5, R144, c[0x0][0x2d0], -R4 ;  /* 0x0000b40090057a23 */ /* 0x002fc80000010804 */
[----:B------:R1:W2:Y:S03]  /*7f60*/  MUFU.EX2 R179, R5 ;  /* 0x0000000500b37308 */ /* 0x0002a60000000800 */
[----:B------:R-:W-:Y:S01]  /*7f70*/  HMMA.16816.F32 R40, R12, R16, R92 ;  /* 0x000000100c28723c */ /* 0x000fe2000000185c */
[----:B------:R-:W-:Y:S07]  /*7f80*/  LDSM.16.MT88.4 R12, [R188+0x1800] ;  /* 0x00180000bc0c783b */ /* 0x000fee0000004200 */
[----:B------:R-:W-:Y:S01]  /*7f90*/  HMMA.16816.F32 R64, R8, R22, R36 ;  /* 0x000000160840723c */ /* 0x000fe20000001824 */
[----:B------:R-:W-:Y:S01]  /*7fa0*/  LDSM.16.MT88.4 R20, [R189+0x1800] ;  /* 0x00180000bd14783b */ /* 0x000fe20000004200 */
[----:B-1----:R-:W-:-:S06]  /*7fb0*/  FFMA.FTZ R5, R139, c[0x0][0x2d0], -R3 ;  /* 0x0000b4008b057a23 */ /* 0x002fcc0000010803 */
[C---:B------:R-:W-:Y:S01]  /*7fc0*/  HMMA.16816.F32 R92, R8.reuse, R24, R116 ;  /* 0x00000018085c723c */ /* 0x040fe20000001874 */
[----:B------:R-:W1:Y:S01]  /*7fd0*/  LDSM.16.MT88.4 R24, [R185+0x1800] ;  /* 0x00180000b918783b */ /* 0x000e620000004200 */
[----:B------:R4:W-:Y:S06]  /*7fe0*/  MUFU.EX2 R172, R5 ;  /* 0x0000000500ac7308 */ /* 0x0009ec0000000800 */
[C---:B------:R-:W-:Y:S08]  /*7ff0*/  HMMA.16816.F32 R60, R8.reuse, R16, R104 ;  /* 0x00000010083c723c */ /* 0x040ff00000001868 */
[----:B------:R-:W-:Y:S01]  /*8000*/  HMMA.16816.F32 R36, R8, R18, R32 ;  /* 0x000000120824723c */ /* 0x000fe20000001820 */
[----:B------:R-:W5:Y:S01]  /*8010*/  LDSM.16.MT88.4 R16, [R186+0x1800] ;  /* 0x00180000ba10783b */ /* 0x000f620000004200 */
[----:B----4-:R-:W-:-:S04]  /*8020*/  FFMA.FTZ R5, R138, c[0x0][0x2d0], -R3 ;  /* 0x0000b4008a057a23 */ /* 0x010fc80000010803 */
[----:B------:R4:W4:Y:S01]  /*8030*/  MUFU.EX2 R173, R5 ;  /* 0x0000000500ad7308 */ /* 0x0009220000000800 */
[----:B---3--:R-:W-:Y:S02]  /*8040*/  F2FP.PACK_AB R8, R177, R176 ;  /* 0x000000b0b108723e */ /* 0x008fe400000000ff */
[----:B--2---:R-:W-:Y:S01]  /*8050*/  F2FP.PACK_AB R10, R179, R178 ;  /* 0x000000b2b30a723e */ /* 0x004fe200000000ff */
[----:B----4-:R-:W-:Y:S01]  /*8060*/  FFMA.FTZ R5, R137, c[0x0][0x2d0], -R3 ;  /* 0x0000b40089057a23 */ /* 0x010fe20000010803 */
[----:B------:R-:W-:-:S03]  /*8070*/  F2FP.PACK_AB R9, R173, R172 ;  /* 0x000000acad09723e */ /* 0x000fc600000000ff */
[----:B------:R2:W3:Y:S02]  /*8080*/  MUFU.EX2 R174, R5 ;  /* 0x0000000500ae7308 */ /* 0x0004e40000000800 */
[----:B--2---:R-:W-:Y:S01]  /*8090*/  FFMA.FTZ R5, R151, c[0x0][0x2d0], -R2 ;  /* 0x0000b40097057a23 */ /* 0x004fe20000010802 */
[----:B---3--:R-:W-:-:S05]  /*80a0*/  F2FP.PACK_AB R11, R175, R174 ;  /* 0x000000aeaf0b723e */ /* 0x008fca00000000ff */
[----:B------:R2:W-:Y:S02]  /*80b0*/  MUFU.EX2 R168, R5 ;  /* 0x0000000500a87308 */ /* 0x0005e40000000800 */
[----:B-1----:R-:W-:Y:S01]  /*80c0*/  HMMA.16816.F32 R88, R8, R24, R88 ;  /* 0x000000180858723c */ /* 0x002fe20000001858 */
[----:B------:R-:W-:-:S07]  /*80d0*/  FFMA.FTZ R32, R155, c[0x0][0x2d0], -R2 ;  /* 0x0000b4009b207a23 */ /* 0x000fce0000010802 */
[----:B------:R-:W-:Y:S01]  /*80e0*/  HMMA.16816.F32 R76, R8, R26, R76 ;  /* 0x0000001a084c723c */ /* 0x000fe2000000184c */
[----:B--2---:R-:W-:-:S04]  /*80f0*/  FFMA.FTZ R5, R150, c[0x0][0x2d0], -R2 ;  /* 0x0000b40096057a23 */ /* 0x004fc80000010802 */
[----:B------:R1:W-:Y:S03]  /*8100*/  MUFU.EX2 R169, R5 ;  /* 0x0000000500a97308 */ /* 0x0003e60000000800 */
[----:B------:R-:W-:Y:S01]  /*8110*/  HMMA.16816.F32 R56, R8, R20, R56 ;  /* 0x000000140838723c */ /* 0x000fe20000001838 */
[----:B------:R-:W-:-:S07]  /*8120*/  FFMA.FTZ R33, R154, c[0x0][0x2d0], -R2 ;  /* 0x0000b4009a217a23 */ /* 0x000fce0000010802 */
[----:B------:R-:W-:Y:S01]  /*8130*/  HMMA.16816.F32 R52, R8, R22, R52 ;  /* 0x000000160834723c */ /* 0x000fe20000001834 */
[----:B-1----:R-:W-:-:S07]  /*8140*/  FFMA.FTZ R5, R149, c[0x0][0x2d0], -R2 ;  /* 0x0000b40095057a23 */ /* 0x002fce0000010802 */
[C---:B-----5:R-:W-:Y:S01]  /*8150*/  HMMA.16816.F32 R48, R8.reuse, R16, R48 ;  /* 0x000000100830723c */ /* 0x060fe20000001830 */
[----:B------:R1:W-:Y:S07]  /*8160*/  MUFU.EX2 R170, R5 ;  /* 0x0000000500aa7308 */ /* 0x0003ee0000000800 */
[----:B------:R-:W-:Y:S01]  /*8170*/  HMMA.16816.F32 R44, R8, R18, R44 ;  /* 0x00000012082c723c */ /* 0x000fe2000000182c */
[----:B------:R-:W-:-:S07]  /*8180*/  FFMA.FTZ R34, R153, c[0x0][0x2d0], -R2 ;  /* 0x0000b40099227a23 */ /* 0x000fce0000010802 */
[----:B------:R-:W-:Y:S01]  /*8190*/  HMMA.16816.F32 R136, R8, R12, R40 ;  /* 0x0000000c0888723c */ /* 0x000fe20000001828 */
[----:B-1----:R-:W-:-:S04]  /*81a0*/  FFMA.FTZ R5, R148, c[0x0][0x2d0], -R2 ;  /* 0x0000b40094057a23 */ /* 0x002fc80000010802 */
[----:B------:R1:W2:Y:S03]  /*81b0*/  MUFU.EX2 R171, R5 ;  /* 0x0000000500ab7308 */ /* 0x0002a60000000800 */
[----:B------:R-:W-:Y:S01]  /*81c0*/  HMMA.16816.F32 R124, R8, R14, R28 ;  /* 0x0000000e087c723c */ /* 0x000fe2000000181c */
[----:B-1----:R-:W-:Y:S02]  /*81d0*/  FFMA.FTZ R5, R143, c[0x0][0x2d0], -R0 ;  /* 0x0000b4008f057a23 */ /* 0x002fe40000010800 */
[----:B------:R-:W3:Y:S04]  /*81e0*/  LDL R143, [R1+0x48] ;  /* 0x00004800018f7983 */ /* 0x000ee80000100800 */
[--C-:B------:R-:W-:Y:S01]  /*81f0*/  FFMA.FTZ R30, R167, c[0x0][0x2d0], -R4.reuse ;  /* 0x0000b400a71e7a23 */ /* 0x100fe20000010804 */
[----:B------:R1:W-:Y:S01]  /*8200*/  MUFU.EX2 R68, R5 ;  /* 0x0000000500447308 */ /* 0x0003e20000000800 */
[--C-:B------:R-:W-:Y:S01]  /*8210*/  FFMA.FTZ R29, R166, c[0x0][0x2d0], -R4.reuse ;  /* 0x0000b400a61d7a23 */ /* 0x100fe20000010804 */
[----:B--2---:R-:W-:Y:S01]  /*8220*/  F2FP.PACK_AB R6, R171, R170 ;  /* 0x000000aaab06723e */ /* 0x004fe200000000ff */
[--C-:B------:R-:W-:Y:S01]  /*8230*/  FFMA.FTZ R28, R165, c[0x0][0x2d0], -R4.reuse ;  /* 0x0000b400a51c7a23 */ /* 0x100fe20000010804 */
[----:B------:R-:W-:Y:S01]  /*8240*/  IADD3 R202, R202, -0x2, RZ ;  /* 0xfffffffecaca7810 */ /* 0x000fe20007ffe0ff */
[----:B------:R-:W-:Y:S01]  /*8250*/  FFMA.FTZ R10, R164, c[0x0][0x2d0], -R4 ;  /* 0x0000b400a40a7a23 */ /* 0x000fe20000010804 */
[----:B------:R-:W-:Y:S01]  /*8260*/  F2FP.PACK_AB R4, R169, R168 ;  /* 0x000000a8a904723e */ /* 0x000fe200000000ff */
[----:B------:R-:W-:Y:S01]  /*8270*/  FFMA.FTZ R35, R152, c[0x0][0x2d0], -R2 ;  /* 0x0000b40098237a23 */ /* 0x000fe20000010802 */
[----:B------:R-:W-:Y:S01]  /*8280*/  MUFU.EX2 R30, R30 ;  /* 0x0000001e001e7308 */ /* 0x000fe20000000800 */
[----:B------:R-:W-:-:S02]  /*8290*/  FADD.FTZ R2, R224, R222 ;  /* 0x000000dee0027221 */ /* 0x000fc40000010000 */
[--C-:B------:R-:W-:Y:S02]  /*82a0*/  FFMA.FTZ R9, R163, c[0x0][0x2d0], -R3.reuse ;  /* 0x0000b400a3097a23 */ /* 0x100fe40000010803 */
[--C-:B------:R-:W-:Y:S02]  /*82b0*/  FFMA.FTZ R8, R162, c[0x0][0x2d0], -R3.reuse ;  /* 0x0000b400a2087a23 */ /* 0x100fe40000010803 */
[--C-:B------:R-:W-:Y:S01]  /*82c0*/  FFMA.FTZ R11, R161, c[0x0][0x2d0], -R3.reuse ;  /* 0x0000b400a10b7a23 */ /* 0x100fe20000010803 */
[----:B------:R-:W-:Y:S01]  /*82d0*/  MUFU.EX2 R32, R32 ;  /* 0x0000002000207308 */ /* 0x000fe20000000800 */
[----:B-1----:R-:W-:Y:S01]  /*82e0*/  FFMA.FTZ R5, R142, c[0x0][0x2d0], -R0 ;  /* 0x0000b4008e057a23 */ /* 0x002fe20000010800 */
[----:B------:R-:W-:Y:S01]  /*82f0*/  MOV R142, c[0x0][0x2c4] ;  /* 0x0000b100008e7a02 */ /* 0x000fe20000000f00 */
[----:B------:R-:W-:Y:S02]  /*8300*/  FFMA.FTZ R31, R160, c[0x0][0x2d0], -R3 ;  /* 0x0000b400a01f7a23 */ /* 0x000fe40000010803 */
[----:B------:R-:W-:Y:S01]  /*8310*/  FADD.FTZ R3, R227, R226 ;  /* 0x000000e2e3037221 */ /* 0x000fe20000010000 */
[----:B------:R-:W-:Y:S01]  /*8320*/  ISETP.NE.AND P1, PT, R142, 0x1, PT ;  /* 0x000000018e00780c */ /* 0x000fe20003f25270 */
[----:B------:R-:W-:Y:S01]  /*8330*/  FADD.FTZ R2, R225, R2 ;  /* 0x00000002e1027221 */ /* 0x000fe20000010000 */
[----:B------:R1:W-:Y:S01]  /*8340*/  MUFU.EX2 R73, R5 ;  /* 0x0000000500497308 */ /* 0x0003e20000000800 */
[----:B------:R-:W-:-:S02]  /*8350*/  FADD.FTZ R3, R229, R3 ;  /* 0x00000003e5037221 */ /* 0x000fc40000010000 */
[----:B------:R-:W-:Y:S02]  /*8360*/  FADD.FTZ R2, R238, R2 ;  /* 0x00000002ee027221 */ /* 0x000fe40000010000 */
[----:B------:R-:W-:-:S03]  /*8370*/  FADD.FTZ R3, R242, R3 ;  /* 0x00000003f2037221 */ /* 0x000fc60000010000 */
[----:B------:R-:W2:Y:S01]  /*8380*/  MUFU.EX2 R29, R29 ;  /* 0x0000001d001d7308 */ /* 0x000ea20000000800 */
[----:B------:R-:W-:Y:S02]  /*8390*/  FADD.FTZ R3, R245, R3 ;  /* 0x00000003f5037221 */ /* 0x000fe40000010000 */
[----:B-1----:R-:W-:-:S05]  /*83a0*/  FFMA.FTZ R5, R141, c[0x0][0x2d0], -R0 ;  /* 0x0000b4008d057a23 */ /* 0x002fca0000010800 */
[----:B------:R-:W1:Y:S01]  /*83b0*/  MUFU.EX2 R33, R33 ;  /* 0x0000002100217308 */ /* 0x000e620000000800 */
[----:B--2---:R-:W-:-:S07]  /*83c0*/  F2FP.PACK_AB R144, R29, R30 ;  /* 0x0000001e1d90723e */ /* 0x004fce00000000ff */
[----:B------:R2:W-:Y:S08]  /*83d0*/  MUFU.EX2 R74, R5 ;  /* 0x00000005004a7308 */ /* 0x0005f00000000800 */
[----:B------:R-:W-:Y:S01]  /*83e0*/  MUFU.EX2 R28, R28 ;  /* 0x0000001c001c7308 */ /* 0x000fe20000000800 */
[----:B-1----:R-:W-:Y:S01]  /*83f0*/  F2FP.PACK_AB R148, R33, R32 ;  /* 0x000000202194723e */ /* 0x002fe200000000ff */
[----:B--2---:R-:W-:-:S06]  /*8400*/  FFMA.FTZ R5, R140, c[0x0][0x2d0], -R0 ;  /* 0x0000b4008c057a23 */ /* 0x004fcc0000010800 */
[----:B------:R-:W-:Y:S08]  /*8410*/  MUFU.EX2 R34, R34 ;  /* 0x0000002200227308 */ /* 0x000ff00000000800 */
[----:B------:R1:W2:Y:S08]  /*8420*/  MUFU.EX2 R75, R5 ;  /* 0x00000005004b7308 */ /* 0x0002b00000000800 */
[----:B------:R-:W-:Y:S01]  /*8430*/  MUFU.EX2 R31, R31 ;  /* 0x0000001f001f7308 */ /* 0x000fe20000000800 */
[----:B-1----:R-:W-:-:S07]  /*8440*/  F2FP.PACK_AB R5, R73, R68 ;  /* 0x000000444905723e */ /* 0x002fce00000000ff */
[----:B------:R-:W1:Y:S01]  /*8450*/  MUFU.EX2 R35, R35 ;  /* 0x0000002300237308 */ /* 0x000e620000000800 */
[----:B--2---:R-:W-:-:S07]  /*8460*/  F2FP.PACK_AB R7, R75, R74 ;  /* 0x0000004a4b07723e */ /* 0x004fce00000000ff */
[C---:B------:R-:W-:Y:S01]  /*8470*/  HMMA.16816.F32 R40, R4.reuse, R24, R128 ;  /* 0x000000180428723c */ /* 0x040fe20000001880 */
[----:B------:R-:W2:Y:S07]  /*8480*/  LDSM.16.MT88.4 R128, [R186+0x2000] ;  /* 0x00200000ba80783b */ /* 0x000eae0000004200 */
[----:B------:R-:W-:Y:S01]  /*8490*/  HMMA.16816.F32 R24, R4, R26, R120 ;  /* 0x0000001a0418723c */ /* 0x000fe20000001878 */
[----:B-1----:R-:W-:-:S07]  /*84a0*/  F2FP.PACK_AB R150, R35, R34 ;  /* 0x000000222396723e */ /* 0x002fce00000000ff */
[C---:B------:R-:W-:Y:S01]  /*84b0*/  HMMA.16816.F32 R108, R4.reuse, R20, R92 ;  /* 0x00000014046c723c */ /* 0x040fe2000000185c */
[----:B------:R-:W1:Y:S07]  /*84c0*/  MUFU.EX2 R20, R10 ;  /* 0x0000000a00147308 */ /* 0x000e6e0000000800 */
[C---:B------:R-:W-:Y:S08]  /*84d0*/  HMMA.16816.F32 R84, R4.reuse, R22, R84 ;  /* 0x000000160454723c */ /* 0x040ff00000001854 */
[----:B------:R-:W-:Y:S01]  /*84e0*/  HMMA.16816.F32 R80, R4, R16, R80 ;  /* 0x000000100450723c */ /* 0x000fe20000001850 */
[----:B------:R-:W4:Y:S01]  /*84f0*/  MUFU.EX2 R17, R11 ;  /* 0x0000000b00117308 */ /* 0x000f220000000800 */
[----:B-1----:R-:W-:-:S06]  /*8500*/  F2FP.PACK_AB R146, R20, R28 ;  /* 0x0000001c1492723e */ /* 0x002fcc00000000ff */
[C---:B------:R-:W-:Y:S01]  /*8510*/  HMMA.16816.F32 R64, R4.reuse, R18, R64 ;  /* 0x000000120440723c */ /* 0x040fe20000001840 */
[----:B------:R-:W-:Y:S07]  /*8520*/  MUFU.EX2 R19, R9 ;  /* 0x0000000900137308 */ /* 0x000fee0000000800 */
[----:B------:R-:W-:Y:S01]  /*8530*/  HMMA.16816.F32 R60, R4, R12, R60 ;  /* 0x0000000c043c723c */ /* 0x000fe2000000183c */
[----:B------:R1:W5:Y:S01]  /*8540*/  MUFU.EX2 R18, R8 ;  /* 0x0000000800127308 */ /* 0x0003620000000800 */
[----:B----4-:R-:W-:-:S05]  /*8550*/  F2FP.PACK_AB R147, R31, R17 ;  /* 0x000000111f93723e */ /* 0x010fca00000000ff */
[----:B------:R-:W-:Y:S01]  /*8560*/  FADD.FTZ R12, R223, R220 ;  /* 0x000000dcdf0c7221 */ /* 0x000fe20000010000 */
[----:B------:R-:W-:Y:S07]  /*8570*/  HMMA.16816.F32 R36, R4, R14, R36 ;  /* 0x0000000e0424723c */ /* 0x000fee0000001824 */
[--C-:B------:R-:W-:Y:S02]  /*8580*/  FFMA.FTZ R4, R159, c[0x0][0x2d0], -R0.reuse ;  /* 0x0000b4009f047a23 */ /* 0x100fe40000010800 */
[--C-:B------:R-:W-:Y:S01]  /*8590*/  FFMA.FTZ R5, R158, c[0x0][0x2d0], -R0.reuse ;  /* 0x0000b4009e057a23 */ /* 0x100fe20000010800 */
[----:B-1----:R-:W1:Y:S01]  /*85a0*/  LDSM.16.MT88.4 R8, [R188+0x2000] ;  /* 0x00200000bc08783b */ /* 0x002e620000004200 */
[--C-:B------:R-:W-:Y:S01]  /*85b0*/  FFMA.FTZ R6, R157, c[0x0][0x2d0], -R0.reuse ;  /* 0x0000b4009d067a23 */ /* 0x100fe20000010800 */
[----:B------:R4:W-:Y:S01]  /*85c0*/  MUFU.EX2 R16, R4 ;  /* 0x0000000400107308 */ /* 0x0009e20000000800 */
[----:B------:R-:W-:Y:S01]  /*85d0*/  FFMA.FTZ R7, R156, c[0x0][0x2d0], -R0 ;  /* 0x0000b4009c077a23 */ /* 0x000fe20000010800 */
[----:B-----5:R-:W-:Y:S01]  /*85e0*/  F2FP.PACK_AB R145, R18, R19 ;  /* 0x000000131291723e */ /* 0x020fe200000000ff */
[----:B------:R-:W-:-:S04]  /*85f0*/  FADD.FTZ R0, R219, R218 ;  /* 0x000000dadb007221 */ /* 0x000fc80000010000 */
[----:B------:R-:W-:Y:S01]  /*8600*/  FADD.FTZ R0, R221, R0 ;  /* 0x00000000dd007221 */ /* 0x000fe20000010000 */
[----:B------:R5:W-:Y:S01]  /*8610*/  MUFU.EX2 R13, R7 ;  /* 0x00000007000d7308 */ /* 0x000be20000000800 */
[----:B------:R-:W-:Y:S02]  /*8620*/  HMMA.16816.F32 R88, R144, R96, R88 ;  /* 0x000000609058723c */ /* 0x000fe40000001858 */
[----:B------:R-:W-:Y:S02]  /*8630*/  FADD.FTZ R0, R234, R0 ;  /* 0x00000000ea007221 */ /* 0x000fe40000010000 */
[----:B----4-:R-:W-:-:S03]  /*8640*/  FADD.FTZ R4, R233, R12 ;  /* 0x0000000ce9047221 */ /* 0x010fc60000010000 */
[----:B------:R4:W2:Y:S01]  /*8650*/  MUFU.EX2 R15, R5 ;  /* 0x00000005000f7308 */ /* 0x0008a20000000800 */
[----:B------:R-:W-:Y:S01]  /*8660*/  MOV R12, c[0x0][0x32c] ;  /* 0x0000cb00000c7a02 */ /* 0x000fe20000000f00 */
[C---:B------:R-:W-:Y:S03]  /*8670*/  HMMA.16816.F32 R100, R144.reuse, R98, R76 ;  /* 0x000000629064723c */ /* 0x040fe6000000184c */
[----:B------:R-:W-:Y:S01]  /*8680*/  ISETP.GE.AND P0, PT, R12, 0x1, PT ;  /* 0x000000010c00780c */ /* 0x000fe20003f06270 */
[----:B-----5:R-:W-:Y:S02]  /*8690*/  FADD.FTZ R7, R230, R2 ;  /* 0x00000002e6077221 */ /* 0x020fe40000010000 */
[----:B------:R5:W1:Y:S02]  /*86a0*/  MUFU.EX2 R14, R6 ;  /* 0x00000006000e7308 */ /* 0x000a640000000800 */
[----:B------:R-:W-:Y:S01]  /*86b0*/  HMMA.16816.F32 R104, R144, R112, R56 ;  /* 0x000000709068723c */ /* 0x000fe20000001838 */
[----:B----4-:R-:W-:Y:S01]  /*86c0*/  FADD.FTZ R5, R235, R4 ;  /* 0x00000004eb057221 */ /* 0x010fe20000010000 */
[----:B--2---:R-:W-:Y:S01]  /*86d0*/  F2FP.PACK_AB R149, R15, R16 ;  /* 0x000000100f95723e */ /* 0x004fe200000000ff */
[----:B------:R-:W-:-:S05]  /*86e0*/  FADD.FTZ R4, R250, R3 ;  /* 0x00000003fa047221 */ /* 0x000fca0000010000 */
[C---:B------:R-:W-:Y:S01]  /*86f0*/  HMMA.16816.F32 R116, R144.reuse, R114, R52 ;  /* 0x000000729074723c */ /* 0x040fe20000001834 */
[----:B------:R-:W-:Y:S02]  /*8700*/  FADD.FTZ R5, R231, R5 ;  /* 0x00000005e7057221 */ /* 0x000fe40000010000 */
[----:B------:R-:W-:Y:S02]  /*8710*/  FADD.FTZ R3, R244, R7 ;  /* 0x00000007f4037221 */ /* 0x000fe40000010000 */
[----:B-----5:R-:W-:Y:S01]  /*8720*/  FADD.FTZ R6, R228, R0 ;  /* 0x00000000e4067221 */ /* 0x020fe20000010000 */
[----:B-1----:R-:W-:Y:S01]  /*8730*/  F2FP.PACK_AB R151, R13, R14 ;  /* 0x0000000e0d97723e */ /* 0x002fe200000000ff */
        /* <DEDUP_REMOVED lines=26> */
[----:B------:R-:W-:Y:S03]  /*88e0*/  HMMA.16816.F32 R108, R148, R112, R108 ;  /* 0x00000070946c723c */ /* 0x000fe6000000186c */
[----:B------:R-:W-:-:S04]  /*88f0*/  FADD.FTZ R5, R19, R5 ;  /* 0x0000000513057221 */ /* 0x000fc80000010000 */
[----:B------:R-:W-:Y:S01]  /*8900*/  FADD.FTZ R5, R18, R5 ;  /* 0x0000000512057221 */ /* 0x000fe20000010000 */
[C---:B------:R-:W-:Y:S08]  /*8910*/  HMMA.16816.F32 R124, R148.reuse, R128, R80 ;  /* 0x00000080947c723c */ /* 0x040ff00000001850 */
[C---:B------:R-:W-:Y:S08]  /*8920*/  HMMA.16816.F32 R96, R148.reuse, R98, R24 ;  /* 0x000000629460723c */ /* 0x040ff00000001818 */
[C---:B------:R-:W-:Y:S08]  /*8930*/  HMMA.16816.F32 R112, R148.reuse, R114, R84 ;  /* 0x000000729470723c */ /* 0x040ff00000001854 */
[----:B------:R-:W-:Y:S01]  /*8940*/  HMMA.16816.F32 R128, R148, R130, R64 ;  /* 0x000000829480723c */ /* 0x000fe20000001840 */
[----:B---3--:R-:W-:Y:S01]  /*8950*/  @P1 IMAD.HI.U32 R2, R143, c[0x0][0x2c8], RZ ;  /* 0x0000b2008f021a27 */ /* 0x008fe200078e00ff */
[----:B------:R-:W-:-:S06]  /*8960*/  MOV R0, R143 ;  /* 0x0000008f00007202 */ /* 0x000fcc0000000f00 */
[----:B------:R-:W-:Y:S01]  /*8970*/  HMMA.16816.F32 R140, R148, R8, R60 ;  /* 0x00000008948c723c */ /* 0x000fe2000000183c */
[----:B------:R-:W-:-:S04]  /*8980*/  @P1 SHF.R.U32.HI R0, RZ, c[0x0][0x2cc], R2 ;  /* 0x0000b300ff001a19 */ /* 0x000fc80000011602 */
[----:B------:R-:W-:Y:S01]  /*8990*/  IADD3 R2, R252, R0, RZ ;  /* 0x00000000fc027210 */ /* 0x000fe20007ffe0ff */
[----:B------:R-:W-:Y:S02]  /*89a0*/  FADD.FTZ R0, R240, R6 ;  /* 0x00000006f0007221 */ /* 0x000fe40000010000 */
[----:B------:R-:W-:Y:S02]  /*89b0*/  HMMA.16816.F32 R148, R148, R10, R36 ;  /* 0x0000000a9494723c */ /* 0x000fe40000001824 */
        /* <DEDUP_REMOVED lines=31> */
[----:B------:R-:W-:Y:S01]  /*8bb0*/  FADD.FTZ R4, R14, R4 ;  /* 0x000000040e047221 */ /* 0x000fe20000010000 */
[----:B------:R-:W-:Y:S01]  /*8bc0*/  STL [R1+0x4], R6 ;  /* 0x0000040601007387 */ /* 0x000fe20000100800 */
[----:B------:R-:W-:-:S03]  /*8bd0*/  FADD.FTZ R3, R35, R5 ;  /* 0x0000000523037221 */ /* 0x000fc60000010000 */
[----:B------:R1:W-:Y:S04]  /*8be0*/  STL [R1+0x8], R0 ;  /* 0x0000080001007387 */ /* 0x0003e80000100800 */
[----:B------:R2:W-:Y:S01]  /*8bf0*/  STL [R1+0xc], R3 ;  /* 0x00000c0301007387 */ /* 0x0005e20000100800 */
[----:B-1----:R-:W-:Y:S01]  /*8c00*/  FADD.FTZ R0, R13, R4 ;  /* 0x000000040d007221 */ /* 0x002fe20000010000 */
[----:B--2---:R-:W-:-:S04]  /*8c10*/  IADD3 R3, R2, c[0x0][0x328], RZ ;  /* 0x0000ca0002037a10 */ /* 0x004fc80007ffe0ff */
[----:B------:R1:W-:Y:S01]  /*8c20*/  STL [R1+0x10], R0 ;  /* 0x0000100001007387 */ /* 0x0003e20000100800 */
[----:B------:R-:W-:Y:S05]  /*8c30*/  @!P0 BRA `(.L_x_654) ;  /* 0x0000013000008947 */ /* 0x000fea0003800000 */
[C---:B------:R-:W-:Y:S01]  /*8c40*/  ISETP.GT.AND P0, PT, R2.reuse, RZ, PT ;  /* 0x000000ff0200720c */ /* 0x040fe20003f04270 */
[----:B------:R-:W-:Y:S01]  /*8c50*/  BSSY B0, `(.L_x_655) ;  /* 0x000000e000007945 */ /* 0x000fe20003800000 */
[----:B-1----:R-:W-:-:S11]  /*8c60*/  IADD3 R0, R2, -0x1, RZ ;  /* 0xffffffff02007810 */ /* 0x002fd60007ffe0ff */
[----:B------:R-:W-:Y:S05]  /*8c70*/  @P0 BRA `(.L_x_656) ;  /* 0x0000007000000947 */ /* 0x000fea0003800000 */
[----:B------:R-:W-:-:S05]  /*8c80*/  IMAD.MOV.U32 R0, RZ, RZ, 0x1 ;  /* 0x00000001ff007424 */ /* 0x000fca00078e00ff */
[----:B------:R-:W-:Y:S01]  /*8c90*/  ISETP.NE.AND P0, PT, R0, c[0x0][0x32c], PT ;  /* 0x0000cb0000007a0c */ /* 0x000fe20003f05270 */
[----:B------:R-:W-:-:S12]  /*8ca0*/  IMAD.MOV R0, RZ, RZ, -R2 ;  /* 0x000000ffff007224 */ /* 0x000fd800078e0a02 */
[----:B------:R-:W-:-:S05]  /*8cb0*/  @P0 IMAD.HI.U32 R2, R0, c[0x0][0x330], RZ ;  /* 0x0000cc0000020a27 */ /* 0x000fca00078e00ff */
[----:B------:R-:W-:-:S04]  /*8cc0*/  @P0 SHF.R.U32.HI R0, RZ, c[0x0][0x334], R2 ;  /* 0x0000cd00ff000a19 */ /* 0x000fc80000011602 */
[----:B------:R-:W-:Y:S01]  /*8cd0*/  LOP3.LUT R0, RZ, R0, RZ, 0x33, !PT ;  /* 0x00000000ff007212 */ /* 0x000fe200078e33ff */
[----:B------:R-:W-:Y:S05]  /*8ce0*/  BRA `(.L_x_657) ;  /* 0x0000004000007947 */ /* 0x000fea0003800000 */
.L_x_656:
[----:B------:R-:W-:-:S04]  /*8cf0*/  MOV R2, 0x1 ;  /* 0x0000000100027802 */ /* 0x000fc80000000f00 */
[----:B------:R-:W-:-:S13]  /*8d00*/  ISETP.NE.AND P0, PT, R2, c[0x0][0x32c], PT ;  /* 0x0000cb0002007a0c */ /* 0x000fda0003f05270 */
[----:B------:R-:W-:-:S05]  /*8d10*/  @P0 IMAD.HI.U32 R2, R0, c[0x0][0x330], RZ ;  /* 0x0000cc0000020a27 */ /* 0x000fca00078e00ff */
[----:B------:R-:W-:Y:S02]  /*8d20*/  @P0 SHF.R.U32.HI R0, RZ, c[0x0][0x334], R2 ;  /* 0x0000cd00ff000a19 */ /* 0x000fe40000011602 */
.L_x_657:
[----:B------:R-:W-:Y:S05]  /*8d30*/  BSYNC B0 ;  /* 0x0000000000007941 */ /* 0x000fea0003800000 */
.L_x_655:
[----:B------:R-:W-:-:S05]  /*8d40*/  MOV R2, c[0x0][0x32c] ;  /* 0x0000cb0000027a02 */ /* 0x000fca0000000f00 */
[----:B------:R-:W-:-:S05]  /*8d50*/  IMAD R0, R0, R2, c[0x0][0x32c] ;  /* 0x0000cb0000007624 */ /* 0x000fca00078e0202 */
[----:B------:R-:W-:-:S04]  /*8d60*/  IMNMX R3, R3, R0, PT ;  /* 0x0000000003037217 */ /* 0x000fc80003800200 */
.L_x_654:
[----:B------:R-:W2:Y:S01]  /*8d70*/  LDL R2, [R1+0x14] ;  /* 0x0000140001027983 */ /* 0x000ea20000100800 */
[----:B------:R-:W-:-:S05]  /*8d80*/  IMAD.HI R3, R3, 0x66666667, RZ ;  /* 0x6666666703037827 */ /* 0x000fca00078e02ff */
[----:B-1----:R-:W-:-:S04]  /*8d90*/  SHF.R.U32.HI R0, RZ, 0x1f, R3 ;  /* 0x0000001fff007819 */ /* 0x002fc80000011603 */
        /* <DEDUP_REMOVED lines=9> */
.L_x_689:
[----:B------:R-:W2:Y:S01]  /*8e30*/  LDL R0, [R1+0x14] ;  /* 0x0000140001007983 */ /* 0x000ea20000100800 */
[----:B------:R-:W-:Y:S04]  /*8e40*/  DEPBAR.LE SB0, 0x0 ;  /* 0x000080000000791a */ /* 0x000fe80000000000 */
[----:B------:R-:W-:Y:S01]  /*8e50*/  WARPSYNC 0xffffffff ;  /* 0xffffffff00007948 */ /* 0x000fe20003800000 */
[----:B------:R-:W-:Y:S06]  /*8e60*/  BAR.SYNC.DEFER_BLOCKING 0x0 ;  /* 0x0000000000007b1d */ /* 0x000fec0000010000 */
[----:B------:R3:W4:Y:S01]  /*8e70*/  LDSM.16.M88.4 R80, [R191] ;  /* 0x00000000bf50783b */ /* 0x0007220000000200 */
[----:B------:R-:W-:Y:S03]  /*8e80*/  BSSY B0, `(.L_x_659) ;  /* 0x0000040000007945 */ /* 0x000fe60003800000 */
        /* <DEDUP_REMOVED lines=13> */
[----:B--2---:R-:W-:-:S13]  /*8f60*/  ISETP.GT.AND P0, PT, R0, R202, PT ;  /* 0x000000ca0000720c */ /* 0x004fda0003f04270 */
[----:B------:R-:W-:-:S05]  /*8f70*/  @P0 BRA `(.L_x_660) ;  /* 0x0000030000000947 */ /* 0x000fca0003800000 */
[----:B-1-34-:R-:W-:Y:S01]  /*8f80*/  IMAD.WIDE.U32 R2, R214, c[0x0][0x208], RZ ;  /* 0x00008200d6027a25 */ /* 0x01afe200078e00ff */
[----:B------:R-:W-:Y:S01]  /*8f90*/  SHF.R.S32.HI R0, RZ, 0x1f, R214 ;  /* 0x0000001fff007819 */ /* 0x000fe200000114d6 */
[----:B------:R-:W2:Y:S02]  /*8fa0*/  LDL.64 R4, [R1+0x38] ;  /* 0x0000380001047983 */ /* 0x000ea40000100a00 */
[----:B------:R-:W-:Y:S02]  /*8fb0*/  IMAD.SHL.U32 R15, R201, 0x2, RZ ;  /* 0x00000002c90f7824 */ /* 0x000fe400078e00ff */
[----:B------:R-:W-:Y:S02]  /*8fc0*/  IMAD R0, R0, c[0x0][0x208], RZ ;  /* 0x0000820000007a24 */ /* 0x000fe400078e02ff */
[----:B------:R-:W3:Y:S02]  /*8fd0*/  LDL R6, [R1+0x44] ;  /* 0x0000440001067983 */ /* 0x000ee40000100800 */
[----:B------:R-:W-:Y:S04]  /*8fe0*/  IMAD R0, R214, c[0x0][0x20c], R0 ;  /* 0x00008300d6007a24 */ /* 0x000fe800078e0200 */
[----:B------:R-:W-:Y:S01]  /*8ff0*/  IMAD.IADD R3, R3, 0x1, R0 ;  /* 0x0000000103037824 */ /* 0x000fe200078e0200 */
[----:B------:R-:W-:Y:S03]  /*9000*/  SHF.R.S32.HI R0, RZ, 0x1f, R212 ;  /* 0x0000001fff007819 */ /* 0x000fe600000114d4 */
[----:B------:R-:W-:Y:S04]  /*9010*/  IMAD.WIDE.U32 R2, R212, c[0x0][0x218], R2 ;  /* 0x00008600d4027a25 */ /* 0x000fe800078e0002 */
[----:B------:R-:W-:Y:S01]  /*9020*/  IMAD R0, R0, c[0x0][0x218], RZ ;  /* 0x0000860000007a24 */ /* 0x000fe200078e02ff */
[----:B--2---:R-:W-:Y:S03]  /*9030*/  IADD3 R2, P1, R4, R2, RZ ;  /* 0x0000000204027210 */ /* 0x004fe60007f3e0ff */
[----:B------:R-:W-:Y:S01]  /*9040*/  IMAD R4, R212, c[0x0][0x21c], R0 ;  /* 0x00008700d4047a24 */ /* 0x000fe200078e0200 */
[----:B------:R-:W-:Y:S02]  /*9050*/  SHF.R.S32.HI R5, RZ, 0x1f, R201 ;  /* 0x0000001fff057819 */ /* 0x000fe400000114c9 */
[----:B------:R-:W-:Y:S02]  /*9060*/  LEA R0, P0, R2, c[0x0][0x1f8], 0x1 ;  /* 0x00007e0002007a11 */ /* 0x000fe400078008ff */
[----:B---3--:R-:W-:Y:S02]  /*9070*/  IADD3.X R3, R6, R3, R4, P1, !PT ;  /* 0x0000000306037210 */ /* 0x008fe40000ffe404 */
[----:B------:R-:W-:Y:S02]  /*9080*/  SHF.L.U64.HI R5, R201, 0x1, R5 ;  /* 0x00000001c9057819 */ /* 0x000fe40000010205 */
[----:B------:R-:W-:Y:S01]  /*9090*/  LEA.HI.X R4, R2, c[0x0][0x1fc], R3, 0x1, P0 ;  /* 0x00007f0002047a11 */ /* 0x000fe200000f0c03 */
[----:B------:R-:W-:-:S05]  /*90a0*/  BRA.DIV ~URZ, `(.L_x_661) ;  /* 0x000150a27f007947 */ /* 0x000fca000b800000 */
[----:B------:R1:W2:Y:S02]  /*90b0*/  SHFL.IDX PT, R7, R4, RZ, 0x181f ;  /* 0x00181fff04077589 */ /* 0x0002a400000e0000 */
.L_x_829:
[----:B------:R-:W-:-:S05]  /*90c0*/  BRA.DIV ~URZ, `(.L_x_662) ;  /* 0x000150f27f007947 */ /* 0x000fca000b800000 */
[----:B------:R-:W3:Y:S04]  /*90d0*/  SHFL.IDX PT, R2, R0, RZ, 0x181f ;  /* 0x00181fff00027589 */ /* 0x000ee800000e0000 */
[----:B------:R-:W4:Y:S04]  /*90e0*/  SHFL.IDX PT, R3, R0, 0x1, 0x181f ;  /* 0x00381f0000037f89 */ /* 0x000f2800000e0000 */
[----:B------:R-:W5:Y:S04]  /*90f0*/  SHFL.IDX PT, R6, R0, 0x2, 0x181f ;  /* 0x00581f0000067f89 */ /* 0x000f6800000e0000 */
[----:B------:R-:W1:Y:S04]  /*9100*/  SHFL.IDX PT, R9, R4, 0x1, 0x181f ;  /* 0x00381f0004097f89 */ /* 0x000e6800000e0000 */
[----:B------:R-:W2:Y:S04]  /*9110*/  SHFL.IDX PT, R12, R0, 0x3, 0x181f ;  /* 0x00781f00000c7f89 */ /* 0x000ea800000e0000 */
[----:B------:R-:W2:Y:S04]  /*9120*/  SHFL.IDX PT, R14, R4, 0x2, 0x181f ;  /* 0x00581f00040e7f89 */ /* 0x000ea800000e0000 */
[----:B------:R-:W2:Y:S04]  /*9130*/  SHFL.IDX PT, R13, R4, 0x3, 0x181f ;  /* 0x00781f00040d7f89 */ /* 0x000ea800000e0000 */
[----:B------:R-:W2:Y:S04]  /*9140*/  SHFL.IDX PT, R0, R0, 0x4, 0x181f ;  /* 0x00981f0000007f89 */ /* 0x000ea800000e0000 */
[----:B-1----:R-:W1:Y:S01]  /*9150*/  SHFL.IDX PT, R4, R4, 0x4, 0x181f ;  /* 0x00981f0004047f89 */ /* 0x002e6200000e0000 */
[-C--:B---3--:R-:W-:Y:S02]  /*9160*/  IADD3 R10, P0, R2, R15.reuse, RZ ;  /* 0x0000000f020a7210 */ /* 0x088fe40007f1e0ff */
[-C--:B----4-:R-:W-:Y:S02]  /*9170*/  IADD3 R8, P2, R3, R15.reuse, RZ ;  /* 0x0000000f03087210 */ /* 0x090fe40007f5e0ff */
[-C--:B-----5:R-:W-:Y:S01]  /*9180*/  IADD3 R6, P1, R6, R15.reuse, RZ ;  /* 0x0000000f06067210 */ /* 0x0a0fe20007f3e0ff */
[--C-:B--2---:R-:W-:Y:S02]  /*9190*/  IMAD.X R11, R7, 0x1, R5.reuse, P0 ;  /* 0x00000001070b7824 */ /* 0x104fe400000e0605 */
[--C-:B------:R-:W-:Y:S01]  /*91a0*/  IMAD.X R9, R9, 0x1, R5.reuse, P2 ;  /* 0x0000000109097824 */ /* 0x100fe200010e0605 */
[----:B------:R-:W-:Y:S02]  /*91b0*/  IADD3 R2, P0, R12, R15, RZ ;  /* 0x0000000f0c027210 */ /* 0x000fe40007f1e0ff */
[----:B------:R2:W-:Y:S01]  /*91c0*/  LDGSTS.E.BYPASS.LTC128B.128 [R203+0x100], [R10.64], !P3 ;  /* 0x001000000acb7fae */ /* 0x0005e2000d901d46 */
[--C-:B------:R-:W-:Y:S03]  /*91d0*/  IMAD.X R7, R14, 0x1, R5.reuse, P1 ;  /* 0x000000010e077824 */ /* 0x100fe600008e0605 */
[----:B------:R2:W-:Y:S01]  /*91e0*/  LDGSTS.E.BYPASS.LTC128B.128 [R203+0x900], [R8.64], !P3 ;  /* 0x0090000008cb7fae */ /* 0x0005e2000d901d46 */
[----:B------:R-:W-:Y:S03]  /*91f0*/  IMAD.X R3, R13, 0x1, R5, P0 ;  /* 0x000000010d037824 */ /* 0x000fe600000e0605 */
[----:B------:R2:W-:Y:S04]  /*9200*/  LDGSTS.E.BYPASS.LTC128B.128 [R203+0x1100], [R6.64], !P3 ;  /* 0x0110000006cb7fae */ /* 0x0005e8000d901d46 */
[----:B------:R2:W-:Y:S02]  /*9210*/  LDGSTS.E.BYPASS.LTC128B.128 [R203+0x1900], [R2.64], !P3 ;  /* 0x0190000002cb7fae */ /* 0x0005e4000d901d46 */
.L_x_830:
[----:B--2---:R-:W-:Y:S04]  /*9220*/  IADD3 R2, P0, R0, R15, RZ ;  /* 0x0000000f00027210 */ /* 0x004fe80007f1e0ff */
[----:B-1----:R-:W-:Y:S05]  /*9230*/  IADD3.X R3, R4, R5, RZ, P0, !PT ;  /* 0x0000000504037210 */ /* 0x002fea00007fe4ff */
[----:B------:R-:W-:Y:S01]  /*9240*/  @!PT LDS RZ, [RZ] ;  /* 0x00000000fffff984 */ /* 0x000fe20000000800 */
[----:B------:R-:W-:Y:S01]  /*9250*/  @!PT LDS RZ, [RZ] ;  /* 0x00000000fffff984 */ /* 0x000fe20000000800 */
[----:B------:R-:W-:Y:S01]  /*9260*/  @!PT LDS RZ, [RZ] ;  /* 0x00000000fffff984 */ /* 0x000fe20000000800 */
[----:B------:R1:W-:Y:S04]  /*9270*/  LDGSTS.E.BYPASS.LTC128B.128 [R203+0x2100], [R2.64], !P3 ;  /* 0x0210000002cb7fae */ /* 0x0003e8000d901d46 */
.L_x_660:
[----:B-1-34-:R-:W-:Y:S05]  /*9280*/  BSYNC B0 ;  /* 0x0000000000007941 */ /* 0x01afea0003800000 */
.L_x_659:
[----:B------:R-:W0:Y:S01]  /*9290*/  LDGDEPBAR ;  /* 0x00000000000079af */ /* 0x000e220000000000 */
[----:B------:R-:W-:Y:S01]  /*92a0*/  WARPSYNC 0xffffffff ;  /* 0xffffffff00007948 */ /* 0x000fe20003800000 */
[-C--:B------:R-:W-:Y:S01]  /*92b0*/  HMMA.16816.F32 R4, R80, R16.reuse, RZ ;  /* 0x000000105004723c */ /* 0x080fe200000018ff */
[----:B------:R-:W-:Y:S05]  /*92c0*/  BSSY B0, `(.L_x_663) ;  /* 0x0000147000007945 */ /* 0x000fea0003800000 */
[----:B------:R-:W2:Y:S02]  /*92d0*/  LDL R233, [R1+0x14] ;  /* 0x0000140001e97983 */ /* 0x000ea40000100800 */
        /* <DEDUP_REMOVED lines=19> */
[----:B------:R-:W-:Y:S07]  /*9410*/  LDSM.16.M88.4 R152, [R192] ;  /* 0x00000000c098783b */ /* 0x000fee0000000200 */
[-C--:B------:R-:W-:Y:S08]  /*9420*/  HMMA.16816.F32 R4, R156, R160.reuse, R4 ;  /* 0x000000a09c04723c */ /* 0x080ff00000001804 */
[C---:B------:R-:W-:Y:S08]  /*9430*/  HMMA.16816.F32 R8, R164.reuse, R160, R8 ;  /* 0x000000a0a408723c */ /* 0x040ff00000001808 */
[-C--:B------:R-:W-:Y:S08]  /*9440*/  HMMA.16816.F32 R12, R164, R162.reuse, R12 ;  /* 0x000000a2a40c723c */ /* 0x080ff0000000180c */
[C---:B------:R-:W-:Y:S01]  /*9450*/  HMMA.16816.F32 R16, R156.reuse, R162, R16 ;  /* 0x000000a29c10723c */ /* 0x040fe20000001810 */
[----:B------:R-:W1:Y:S07]  /*9460*/  LDSM.16.M88.4 R160, [R190] ;  /* 0x00000000bea0783b */ /* 0x000e6e0000000200 */
        /* <DEDUP_REMOVED lines=20> */
[----:B------:R-:W5:Y:S03]  /*95b0*/  LDSM.16.M88.4 R156, [R190+0x1800] ;  /* 0x00180000be9c783b */ /* 0x000f660000000200 */
[----:B--2---:R-:W-:Y:S04]  /*95c0*/  ISETP.GT.AND P0, PT, R202, R233, PT ;  /* 0x000000e9ca00720c */ /* 0x004fe80003f04270 */
[-C--:B-1----:R-:W-:Y:S08]  /*95d0*/  HMMA.16816.F32 R4, R152, R160.reuse, R4 ;  /* 0x000000a09804723c */ /* 0x082ff00000001804 */
[C---:B---3--:R-:W-:Y:S08]  /*95e0*/  HMMA.16816.F32 R8, R168.reuse, R160, R8 ;  /* 0x000000a0a808723c */ /* 0x048ff00000001808 */
[-C--:B------:R-:W-:Y:S08]  /*95f0*/  HMMA.16816.F32 R12, R168, R162.reuse, R12 ;  /* 0x000000a2a80c723c */ /* 0x080ff0000000180c */
[C---:B------:R-:W-:Y:S01]  /*9600*/  HMMA.16816.F32 R16, R152.reuse, R162, R16 ;  /* 0x000000a29810723c */ /* 0x040fe20000001810 */
[----:B------:R-:W1:Y:S07]  /*9610*/  LDSM.16.M88.4 R160, [R190+0x2000] ;  /* 0x00200000bea0783b */ /* 0x000e6e0000000200 */
[-C--:B----4-:R-:W-:Y:S08]  /*9620*/  HMMA.16816.F32 R20, R152, R172.reuse, R20 ;  /* 0x000000ac9814723c */ /* 0x090ff00000001814 */
[C---:B------:R-:W-:Y:S08]  /*9630*/  HMMA.16816.F32 R24, R168.reuse, R172, R24 ;  /* 0x000000aca818723c */ /* 0x040ff00000001818 */
[-C--:B------:R-:W-:Y:S08]  /*9640*/  HMMA.16816.F32 R28, R168, R174.reuse, R28 ;  /* 0x000000aea81c723c */ /* 0x080ff0000000181c */
[C---:B------:R-:W-:Y:S01]  /*9650*/  HMMA.16816.F32 R32, R152.reuse, R174, R32 ;  /* 0x000000ae9820723c */ /* 0x040fe20000001820 */
[----:B------:R-:W2:Y:S07]  /*9660*/  LDSM.16.M88.4 R172, [R193] ;  /* 0x00000000c1ac783b */ /* 0x000eae0000000200 */
[-C--:B-----5:R-:W-:Y:S08]  /*9670*/  HMMA.16816.F32 R36, R152, R164.reuse, R36 ;  /* 0x000000a49824723c */ /* 0x0a0ff00000001824 */
[C---:B------:R-:W-:Y:S08]  /*9680*/  HMMA.16816.F32 R40, R168.reuse, R164, R40 ;  /* 0x000000a4a828723c */ /* 0x040ff00000001828 */
[-C--:B------:R-:W-:Y:S08]  /*9690*/  HMMA.16816.F32 R44, R168, R166.reuse, R44 ;  /* 0x000000a6a82c723c */ /* 0x080ff0000000182c */
[C---:B------:R-:W-:Y:S01]  /*96a0*/  HMMA.16816.F32 R48, R152.reuse, R166, R48 ;  /* 0x000000a69830723c */ /* 0x040fe20000001830 */
[----:B------:R-:W3:Y:S07]  /*96b0*/  LDSM.16.M88.4 R164, [R193+0x2000] ;  /* 0x00200000c1a4783b */ /* 0x000eee0000000200 */
[-C--:B------:R-:W-:Y:S08]  /*96c0*/  HMMA.16816.F32 R52, R152, R156.reuse, R52 ;  /* 0x0000009c9834723c */ /* 0x080ff00000001834 */
[C---:B------:R-:W-:Y:S08]  /*96d0*/  HMMA.16816.F32 R56, R168.reuse, R156, R56 ;  /* 0x0000009ca838723c */ /* 0x040ff00000001838 */
[-C--:B------:R-:W-:Y:S08]  /*96e0*/  HMMA.16816.F32 R60, R168, R158.reuse, R60 ;  /* 0x0000009ea83c723c */ /* 0x080ff0000000183c */
[C---:B------:R-:W-:Y:S08]  /*96f0*/  HMMA.16816.F32 R64, R152.reuse, R158, R64 ;  /* 0x0000009e9840723c */ /* 0x040ff00000001840 */
[-C--:B-1----:R-:W-:Y:S08]  /*9700*/  HMMA.16816.F32 R68, R152, R160.reuse, R68 ;  /* 0x000000a09844723c */ /* 0x082ff00000001844 */
[C---:B------:R-:W-:Y:S08]  /*9710*/  HMMA.16816.F32 R72, R168.reuse, R160, R72 ;  /* 0x000000a0a848723c */ /* 0x040ff00000001848 */
[-C--:B------:R-:W-:Y:S08]  /*9720*/  HMMA.16816.F32 R76, R168, R162.reuse, R76 ;  /* 0x000000a2a84c723c */ /* 0x080ff0000000184c */
[----:B------:R-:W-:Y:S08]  /*9730*/  HMMA.16816.F32 R80, R152, R162, R80 ;  /* 0x000000a29850723c */ /* 0x000ff00000001850 */
[-C--:B--2---:R-:W-:Y:S08]  /*9740*/  HMMA.16816.F32 R4, R172, R176.reuse, R4 ;  /* 0x000000b0ac04723c */ /* 0x084ff00000001804 */
[C---:B---3--:R-:W-:Y:S08]  /*9750*/  HMMA.16816.F32 R8, R164.reuse, R176, R8 ;  /* 0x000000b0a408723c */ /* 0x048ff00000001808 */
        /* <DEDUP_REMOVED lines=39> */
[-C--:B--2---:R-:W-:Y:S01]  /*99d0*/  HMMA.16816.F32 R52, R172, R4.reuse, R52 ;  /* 0x00000004ac34723c */ /* 0x084fe20000001834 */
[----:B------:R-:W-:Y:S04]  /*99e0*/  BAR.SYNC.DEFER_BLOCKING 0x0 ;  /* 0x0000000000007b1d */ /* 0x000fe80000010000 */
[----:B------:R-:W-:Y:S02]  /*99f0*/  FMUL.FTZ R2, R43, c[0x0][0x320] ;  /* 0x0000c8002b027a20 */ /* 0x000fe40000410000 */
[----:B------:R-:W-:Y:S01]  /*9a00*/  FMUL.FTZ R3, R42, c[0x0][0x320] ;  /* 0x0000c8002a037a20 */ /* 0x000fe20000410000 */
[C---:B------:R-:W-:Y:S01]  /*9a10*/  HMMA.16816.F32 R56, R164.reuse, R4, R56 ;  /* 0x00000004a438723c */ /* 0x040fe20000001838 */
[----:B------:R2:W2:Y:S03]  /*9a20*/  MUFU.TANH R207, R2 ;  /* 0x0000000200cf7308 */ /* 0x0004a60000002400 */
[----:B-1----:R-:W-:Y:S04]  /*9a30*/  FMUL.FTZ R0, R14, c[0x0][0x320] ;  /* 0x0000c8000e007a20 */ /* 0x002fe80000410000 */
[-C--:B------:R-:W-:Y:S03]  /*9a40*/  HMMA.16816.F32 R60, R164, R6.reuse, R60 ;  /* 0x00000006a43c723c */ /* 0x080fe6000000183c */
[----:B------:R1:W1:Y:S05]  /*9a50*/  MUFU.TANH R229, R0 ;  /* 0x0000000000e57308 */ /* 0x00026a0000002400 */
[C---:B------:R-:W-:Y:S05]  /*9a60*/  HMMA.16816.F32 R64, R172.reuse, R6, R64 ;  /* 0x00000006ac40723c */ /* 0x040fea0000001840 */
[----:B------:R3:W3:Y:S03]  /*9a70*/  MUFU.TANH R208, R3 ;  /* 0x0000000300d07308 */ /* 0x0006e60000002400 */
[-C--:B-----5:R-:W-:Y:S04]  /*9a80*/  HMMA.16816.F32 R68, R172, R8.reuse, R68 ;  /* 0x00000008ac44723c */ /* 0x0a0fe80000001844 */
[----:B--2---:R-:W-:Y:S04]  /*9a90*/  FMUL.FTZ R2, R59, c[0x0][0x320] ;  /* 0x0000c8003b027a20 */ /* 0x004fe80000410000 */
[----:B------:R-:W2:Y:S01]  /*9aa0*/  MUFU.TANH R204, R2 ;  /* 0x0000000200cc7308 */ /* 0x000ea20000002400 */
[C---:B------:R-:W-:Y:S04]  /*9ab0*/  HMMA.16816.F32 R72, R164.reuse, R8, R72 ;  /* 0x00000008a448723c */ /* 0x040fe80000001848 */
[----:B-1----:R-:W-:Y:S04]  /*9ac0*/  FMUL.FTZ R0, R15, c[0x0][0x320] ;  /* 0x0000c8000f007a20 */ /* 0x002fe80000410000 */
[-C--:B------:R-:W-:Y:S01]  /*9ad0*/  HMMA.16816.F32 R76, R164, R10.reuse, R76 ;  /* 0x0000000aa44c723c */ /* 0x080fe2000000184c */
[----:B------:R1:W1:Y:S03]  /*9ae0*/  MUFU.TANH R228, R0 ;  /* 0x0000000000e47308 */ /* 0x0002660000002400 */
[----:B---3--:R-:W-:Y:S04]  /*9af0*/  FMUL.FTZ R3, R58, c[0x0][0x320] ;  /* 0x0000c8003a037a20 */ /* 0x008fe80000410000 */
[----:B------:R-:W-:Y:S03]  /*9b00*/  HMMA.16816.F32 R80, R172, R10, R80 ;  /* 0x0000000aac50723c */ /* 0x000fe60000001850 */
[----:B------:R-:W3:Y:S01]  /*9b10*/  MUFU.TANH R183, R3 ;  /* 0x0000000300b77308 */ /* 0x000ee20000002400 */
[----:B-1----:R-:W-:Y:S09]  /*9b20*/  FMUL.FTZ R0, R16, c[0x0][0x320] ;  /* 0x0000c80010007a20 */ /* 0x002ff20000410000 */
        /* <DEDUP_REMOVED lines=124> */
[----:B--234-:R-:W-:Y:S01]  /*a2f0*/  IMAD.MOV.U32 R240, RZ, RZ, c[0x0][0x2b8] ;  /* 0x0000ae00fff07624 */ /* 0x01cfe200078e00ff */
[----:B------:R-:W2:Y:S01]  /*a300*/  LDL R239, [R1+0x20] ;  /* 0x0000200001ef7983 */ /* 0x000ea20000100800 */
[----:B------:R-:W-:Y:S01]  /*a310*/  IMAD.MOV.U32 R212, RZ, RZ, RZ ;  /* 0x000000ffffd47224 */ /* 0x000fe200078e00ff */
[----:B------:R-:W-:Y:S01]  /*a320*/  SHF.R.S32.HI R6, RZ, 0x1f, R201 ;  /* 0x0000001fff067819 */ /* 0x000fe200000114c9 */
[----:B------:R-:W-:Y:S01]  /*a330*/  IMAD.SHL.U32 R18, R201, 0x2, RZ ;  /* 0x00000002c9127824 */ /* 0x000fe200078e00ff */
[----:B------:R-:W-:Y:S01]  /*a340*/  ISETP.NE.AND P2, PT, R240, 0x1, PT ;  /* 0x00000001f000780c */ /* 0x000fe20003f45270 */
[----:B------:R-:W3:Y:S04]  /*a350*/  LDL R238, [R1+0x18] ;  /* 0x0000180001ee7983 */ /* 0x000ee80000100800 */
[----:B------:R-:W4:Y:S04]  /*a360*/  LDL.64 R236, [R1+0x30] ;  /* 0x0000300001ec7983 */ /* 0x000f280000100a00 */
[----:B------:R-:W5:Y:S04]  /*a370*/  LDL R233, [R1+0x40] ;  /* 0x0000400001e97983 */ /* 0x000f680000100800 */
[----:B------:R-:W4:Y:S04]  /*a380*/  LDL.64 R234, [R1+0x28] ;  /* 0x0000280001ea7983 */ /* 0x000f280000100a00 */
[----:B------:R-:W5:Y:S01]  /*a390*/  LDL R7, [R1+0x24] ;  /* 0x0000240001077983 */ /* 0x000f620000100800 */
[----:B--2---:R-:W-:Y:S05]  /*a3a0*/  IMAD R2, R202, 0x50, R239 ;  /* 0x00000050ca027824 */ /* 0x004fea00078e02ef */
[----:B---3--:R-:W-:Y:S02]  /*a3b0*/  IADD3 R2, R2, -0x50, R238 ;  /* 0xffffffb002027810 */ /* 0x008fe40007ffe0ee */
[----:B------:R-:W-:Y:S03]  /*a3c0*/  ISETP.GT.AND P1, PT, R238, 0x4f, PT ;  /* 0x0000004fee00780c */ /* 0x000fe60003f24270 */
[----:B------:R-:W-:Y:S04]  /*a3d0*/  @P2 IMAD.HI.U32 R3, R2, c[0x0][0x2bc], RZ ;  /* 0x0000af0002032a27 */ /* 0x000fe800078e00ff */
[----:B-1----:R-:W-:Y:S01]  /*a3e0*/  IMAD.MOV.U32 R0, RZ, RZ, R2 ;  /* 0x000000ffff007224 */ /* 0x002fe200078e0002 */
[----:B------:R-:W-:Y:S05]  /*a3f0*/  @P2 SHF.R.U32.HI R0, RZ, c[0x0][0x2c0], R3 ;  /* 0x0000b000ff002a19 */ /* 0x000fea0000011603 */
[C---:B----4-:R-:W-:Y:S04]  /*a400*/  @!P1 IADD3 R3, P0, R0.reuse, R236, RZ ;  /* 0x000000ec00039210 */ /* 0x050fe80007f1e0ff */
[----:B-----5:R-:W-:Y:S01]  /*a410*/  @!P1 LEA.HI.X.SX32 R5, R0, R233, 0x1, P0 ;  /* 0x000000e900059211 */ /* 0x020fe200000f0eff */
[----:B------:R-:W-:Y:S01]  /*a420*/  IMAD.MOV R0, RZ, RZ, -R0 ;  /* 0x000000ffff007224 */ /* 0x000fe200078e0a00 */
[C---:B------:R-:W-:Y:S03]  /*a430*/  @!P1 LEA R4, P0, R3.reuse, c[0x0][0x2a0], 0x2 ;  /* 0x0000a80003049a11 */ /* 0x040fe600078010ff */
[----:B------:R-:W-:Y:S01]  /*a440*/  IMAD R214, R0, c[0x0][0x2b8], R2 ;  /* 0x0000ae0000d67a24 */ /* 0x000fe200078e0202 */
[----:B------:R-:W-:Y:S03]  /*a450*/  @!P1 LEA.HI.X R5, R3, c[0x0][0x2a4], R5, 0x2, P0 ;  /* 0x0000a90003059a11 */ /* 0x000fe600000f1405 */
[----:B------:R-:W-:Y:S01]  /*a460*/  IMAD.WIDE.U32 R2, R214, c[0x0][0x1e0], RZ ;  /* 0x00007800d6027a25 */ /* 0x000fe200078e00ff */
[----:B------:R-:W-:Y:S01]  /*a470*/  SHF.R.S32.HI R0, RZ, 0x1f, R214 ;  /* 0x0000001fff007819 */ /* 0x000fe200000114d6 */
[----:B------:R1:W2:Y:S04]  /*a480*/  @!P1 LDG.E R212, [R4.64] ;  /* 0x0000000604d49981 */ /* 0x0002a8000c1e1900 */
[----:B------:R-:W-:Y:S04]  /*a490*/  IMAD R0, R0, c[0x0][0x1e0], RZ ;  /* 0x0000780000007a24 */ /* 0x000fe800078e02ff */
[----:B------:R-:W-:Y:S04]  /*a4a0*/  IMAD R0, R214, c[0x0][0x1e4], R0 ;  /* 0x00007900d6007a24 */ /* 0x000fe800078e0200 */
[----:B------:R-:W-:Y:S01]  /*a4b0*/  IMAD.IADD R3, R3, 0x1, R0 ;  /* 0x0000000103037824 */ /* 0x000fe200078e0200 */
[----:B-1----:R-:W-:Y:S02]  /*a4c0*/  SHF.L.U64.HI R5, R201, 0x1, R6 ;  /* 0x00000001c9057819 */ /* 0x002fe40000010206 */
[----:B--2---:R-:W-:Y:S01]  /*a4d0*/  SHF.R.S32.HI R0, RZ, 0x1f, R212 ;  /* 0x0000001fff007819 */ /* 0x004fe200000114d4 */
[----:B------:R-:W-:Y:S04]  /*a4e0*/  IMAD.WIDE.U32 R2, R212, c[0x0][0x1f0], R2 ;  /* 0x00007c00d4027a25 */ /* 0x000fe800078e0002 */
[----:B------:R-:W-:Y:S01]  /*a4f0*/  IMAD R0, R0, c[0x0][0x1f0], RZ ;  /* 0x00007c0000007a24 */ /* 0x000fe200078e02ff */
[----:B------:R-:W-:Y:S03]  /*a500*/  IADD3 R2, P1, R234, R2, RZ ;  /* 0x00000002ea027210 */ /* 0x000fe60007f3e0ff */
[----:B------:R-:W-:Y:S01]  /*a510*/  IMAD R4, R212, c[0x0][0x1f4], R0 ;  /* 0x00007d00d4047a24 */ /* 0x000fe200078e0200 */
[C---:B------:R-:W-:Y:S04]  /*a520*/  LEA R0, P0, R2.reuse, c[0x0][0x1c8], 0x1 ;  /* 0x0000720002007a11 */ /* 0x040fe800078008ff */
[----:B------:R-:W-:Y:S04]  /*a530*/  IADD3.X R3, R7, R3, R4, P1, !PT ;  /* 0x0000000307037210 */ /* 0x000fe80000ffe404 */
[----:B------:R-:W-:Y:S01]  /*a540*/  LEA.HI.X R4, R2, c[0x0][0x1cc], R3, 0x1, P0 ;  /* 0x0000730002047a11 */ /* 0x000fe200000f0c03 */
[----:B------:R-:W-:-:S05]  /*a550*/  BRA.DIV ~URZ, `(.L_x_665) ;  /* 0x000141127f007947 */ /* 0x000fca000b800000 */
[----:B------:R1:W2:Y:S02]  /*a560*/  SHFL.IDX PT, R7, R4, RZ, 0x181f ;  /* 0x00181fff04077589 */ /* 0x0002a400000e0000 */
.L_x_831:
        /* <DEDUP_REMOVED lines=22> */
.L_x_832:
[----:B--2---:R-:W-:Y:S04]  /*a6d0*/  IADD3 R2, P0, R0, R18, RZ ;  /* 0x0000001200027210 */ /* 0x004fe80007f1e0ff */
[----:B-1----:R-:W-:Y:S05]  /*a6e0*/  IADD3.X R3, R4, R5, RZ, P0, !PT ;  /* 0x0000000504037210 */ /* 0x002fea00007fe4ff */
[----:B------:R-:W-:Y:S01]  /*a6f0*/  @!PT LDS RZ, [RZ] ;  /* 0x00000000fffff984 */ /* 0x000fe20000000800 */
[----:B------:R-:W-:Y:S01]  /*a700*/  @!PT LDS RZ, [RZ] ;  /* 0x00000000fffff984 */ /* 0x000fe20000000800 */
[----:B------:R-:W-:Y:S01]  /*a710*/  @!PT LDS RZ, [RZ] ;  /* 0x00000000fffff984 */ /* 0x000fe20000000800 */
[----:B------:R1:W-:Y:S04]  /*a720*/  LDGSTS.E.BYPASS.LTC128B.128 [R203+0x4900], [R2.64], !P3 ;  /* 0x0490000002cb7fae */ /* 0x0003e8000d901d46 */
.L_x_664:
[----:B--234-:R-:W-:Y:S05]  /*a730*/  BSYNC B0 ;  /* 0x0000000000007941 */ /* 0x01cfea0003800000 */
.L_x_663:
[----:B------:R-:W2:Y:S01]  /*a740*/  LDL R4, [R1+0x48] ;  /* 0x0000480001047983 */ /* 0x000ea20000100800 */
[----:B-1----:R-:W-:Y:S01]  /*a750*/  IMAD.MOV.U32 R0, RZ, RZ, c[0x0][0x2c4] ;  /* 0x0000b100ff007624 */ /* 0x002fe200078e00ff */
[----:B------:R-:W-:Y:S02]  /*a760*/  LOP3.LUT R8, RZ, c[0x0][0x324], RZ, 0x33, !PT ;  /* 0x0000c900ff087a12 */ /* 0x000fe400078e33ff */
[----:B------:R-:W2:Y:S02]  /*a770*/  LDL R3, [R1+0x4c] ;  /* 0x00004c0001037983 */ /* 0x000ea40000100800 */
[----:B------:R-:W-:Y:S01]  /*a780*/  ISETP.NE.AND P0, PT, R0, 0x1, PT ;  /* 0x000000010000780c */ /* 0x000fe20003f05270 */
[----:B------:R-:W-:Y:S01]  /*a790*/  IMAD R0, R202, -0x50, RZ ;  /* 0xffffffb0ca007824 */ /* 0x000fe200078e02ff */
[----:B------:R-:W3:Y:S04]  /*a7a0*/  LDL R2, [R1] ;  /* 0x0000000001027983 */ /* 0x000ee80000100800 */
[----:B------:R-:W0:Y:S01]  /*a7b0*/  LDGDEPBAR ;  /* 0x00000000000079af */ /* 0x000e220000000000 */
[----:B---3--:R-:W-:Y:S01]  /*a7c0*/  IADD3 R2, -R2, 0x1, R0 ;  /* 0x0000000102027810 */ /* 0x008fe20007ffe100 */
[----:B--2---:R-:W-:Y:S03]  /*a7d0*/  IMAD.IADD R5, R3, 0x1, R4 ;  /* 0x0000000103057824 */ /* 0x004fe600078e0204 */
[----:B------:R-:W-:Y:S02]  /*a7e0*/  IADD3 R7, -R246, R2, R248 ;  /* 0x00000002f6077210 */ /* 0x000fe40007ffe1f8 */
[----:B------:R-:W-:Y:S02]  /*a7f0*/  @P0 IMAD.HI.U32 R3, R5, c[0x0][0x2c8], RZ ;  /* 0x0000b20005030a27 */ /* 0x000fe400078e00ff */
[----:B------:R-:W-:Y:S03]  /*a800*/  IADD3 R6, R7, c[0x0][0x328], RZ ;  /* 0x0000ca0007067a10 */ /* 0x000fe60007ffe0ff */
[----:B------:R-:W-:Y:S01]  /*a810*/  @P0 SHF.R.U32.HI R5, RZ, c[0x0][0x2cc], R3 ;  /* 0x0000b300ff050a19 */ /* 0x000fe20000011603 */
[----:B------:R-:W-:-:S05]  /*a820*/  BRA.DIV ~URZ, `(.L_x_667) ;  /* 0x000143627f007947 */ /* 0x000fca000b800000 */
[----:B------:R1:W2:Y:S02]  /*a830*/  SHFL.IDX PT, R4, R5, RZ, 0x1c1f ;  /* 0x001c1fff05047589 */ /* 0x0002a400000e0000 */
.L_x_833:
[-C--:B--2---:R-:W-:Y:S01]  /*a840*/  IADD3 R3, R6, R4.reuse, RZ ;  /* 0x0000000406037210 */ /* 0x084fe20007ffe0ff */
[----:B------:R-:W-:Y:S02]  /*a850*/  IMAD.MOV.U32 R2, RZ, RZ, c[0x0][0x32c] ;  /* 0x0000cb00ff027624 */ /* 0x000fe400078e00ff */
[----:B------:R-:W-:Y:S03]  /*a860*/  IMAD.IADD R7, R8, 0x1, R7 ;  /* 0x0000000108077824 */ /* 0x000fe600078e0207 */
[----:B------:R-:W-:Y:S02]  /*a870*/  ISETP.GE.AND P0, PT, R2, 0x1, PT ;  /* 0x000000010200780c */ /* 0x000fe40003f06270 */
[----:B------:R-:W-:Y:S11]  /*a880*/  IADD3 R2, R7, R4, RZ ;  /* 0x0000000407027210 */ /* 0x000ff60007ffe0ff */
[----:B------:R-:W-:-:S05]  /*a890*/  @!P0 BRA `(.L_x_668) ;  /* 0x0000016000008947 */ /* 0x000fca0003800000 */
[----:B------:R-:W-:Y:S01]  /*a8a0*/  IADD3 R4, -R246, R248, R4 ;  /* 0x000000f8f6047210 */ /* 0x000fe20007ffe104 */
[----:B------:R-:W-:Y:S03]  /*a8b0*/  BSSY B0, `(.L_x_669) ;  /* 0x000000e000007945 */ /* 0x000fe60003800000 */
[----:B------:R-:W-:-:S13]  /*a8c0*/  ISETP.GT.AND P0, PT, R4, -0x1, PT ;  /* 0xffffffff0400780c */ /* 0x000fda0003f04270 */
[----:B------:R-:W-:-:S05]  /*a8d0*/  @P0 BRA `(.L_x_670) ;  /* 0x0000007000000947 */ /* 0x000fca0003800000 */
[----:B------:R-:W-:Y:S01]  /*a8e0*/  LOP3.LUT R4, RZ, R4, RZ, 0x33, !PT ;  /* 0x00000004ff047212 */ /* 0x000fe200078e33ff */
[----:B------:R-:W-:Y:S05]  /*a8f0*/  IMAD.MOV.U32 R8, RZ, RZ, c[0x0][0x32c] ;  /* 0x0000cb00ff087624 */ /* 0x000fea00078e00ff */
[----:B------:R-:W-:-:S13]  /*a900*/  ISETP.NE.AND P0, PT, R8, 0x1, PT ;  /* 0x000000010800780c */ /* 0x000fda0003f05270 */
[----:B------:R-:W-:Y:S05]  /*a910*/  @P0 IMAD.HI.U32 R8, R4, c[0x0][0x330], RZ ;  /* 0x0000cc0004080a27 */ /* 0x000fea00078e00ff */
[----:B------:R-:W-:Y:S04]  /*a920*/  @P0 SHF.R.U32.HI R4, RZ, c[0x0][0x334], R8 ;  /* 0x0000cd00ff040a19 */ /* 0x000fe80000011608 */
[----:B------:R-:W-:Y:S01]  /*a930*/  LOP3.LUT R4, RZ, R4, RZ, 0x33, !PT ;  /* 0x00000004ff047212 */ /* 0x000fe200078e33ff */
[----:B------:R-:W-:-:S05]  /*a940*/  BRA `(.L_x_671) ;  /* 0x0000004000007947 */ /* 0x000fca0003800000 */
.L_x_670:
[----:B------:R-:W-:Y:S04]  /*a950*/  MOV R8, c[0x0][0x32c] ;  /* 0x0000cb0000087a02 */ /* 0x000fe80000000f00 */
[----:B------:R-:W-:-:S13]  /*a960*/  ISETP.NE.AND P0, PT, R8, 0x1, PT ;  /* 0x000000010800780c */ /* 0x000fda0003f05270 */
[----:B------:R-:W-:Y:S05]  /*a970*/  @P0 IMAD.HI.U32 R8, R4, c[0x0][0x330], RZ ;  /* 0x0000cc0004080a27 */ /* 0x000fea00078e00ff */
[----:B------:R-:W-:Y:S02]  /*a980*/  @P0 SHF.R.U32.HI R4, RZ, c[0x0][0x334], R8 ;  /* 0x0000cd00ff040a19 */ /* 0x000fe40000011608 */
.L_x_671:
[----:B------:R-:W-:Y:S05]  /*a990*/  BSYNC B0 ;  /* 0x0000000000007941 */ /* 0x000fea0003800000 */
.L_x_669:
[----:B------:R-:W2:Y:S02]  /*a9a0*/  LDL R8, [R1] ;  /* 0x0000000001087983 */ /* 0x000ea40000100800 */
[----:B--2---:R-:W-:Y:S04]  /*a9b0*/  IMAD.IADD R8, R0, 0x1, -R8 ;  /* 0x0000000100087824 */ /* 0x004fe800078e0a08 */
[----:B------:R-:W-:Y:S05]  /*a9c0*/  IMAD R4, R4, c[0x0][0x32c], R8 ;  /* 0x0000cb0004047a24 */ /* 0x000fea00078e0208 */
[----:B------:R-:W-:Y:S02]  /*a9d0*/  IADD3 R8, R4, c[0x0][0x32c], RZ ;  /* 0x0000cb0004087a10 */ /* 0x000fe40007ffe0ff */
[----:B------:R-:W-:Y:S02]  /*a9e0*/  IMNMX R2, R2, R4, !PT ;  /* 0x0000000402027217 */ /* 0x000fe40007800200 */
[----:B------:R-:W-:Y:S02]  /*a9f0*/  IMNMX R3, R3, R8, PT ;  /* 0x0000000803037217 */ /* 0x000fe40003800200 */
.L_x_668:
[C---:B------:R-:W-:Y:S02]  /*aa00*/  ISETP.GE.AND P0, PT, R0.reuse, 0x1, PT ;  /* 0x000000010000780c */ /* 0x040fe40003f06270 */
[----:B------:R-:W-:Y:S02]  /*aa10*/  ISETP.GE.AND P1, PT, R0, 0x2, PT ;  /* 0x000000020000780c */ /* 0x000fe40003f26270 */
[----:B------:R-:W-:Y:S02]  /*aa20*/  LOP3.LUT R200, R200, 0xffffdfff, RZ, 0xc0, !PT ;  /* 0xffffdfffc8c87812 */ /* 0x000fe400078ec0ff */
[C---:B------:R-:W-:Y:S02]  /*aa30*/  ISETP.GE.AND P6, PT, R0.reuse, 0x39, PT ;  /* 0x000000390000780c */ /* 0x040fe40003fc6270 */
[C---:B------:R-:W-:Y:S02]  /*aa40*/  ISETP.GE.AND P5, PT, R0.reuse, 0x3a, PT ;  /* 0x0000003a0000780c */ /* 0x040fe40003fa6270 */
[C---:B------:R-:W-:Y:S02]  /*aa50*/  ISETP.GE.AND P4, PT, R0.reuse, 0x41, PT ;  /* 0x000000410000780c */ /* 0x040fe40003f86270 */
[----:B------:R-:W-:Y:S02]  /*aa60*/  ISETP.GE.AND P2, PT, R0, 0x42, PT ;  /* 0x000000420000780c */ /* 0x000fe40003f46270 */
[----:B------:R-:W-:Y:S02]  /*aa70*/  @P0 LOP3.LUT R200, R200, 0x2000, RZ, 0xfc, !PT ;  /* 0x00002000c8c80812 */ /* 0x000fe400078efcff */
[----:B------:R-:W-:Y:S02]  /*aa80*/  ISETP.GT.AND P0, PT, R2, RZ, !P0 ;  /* 0x000000ff0200720c */ /* 0x000fe40004704270 */
[----:B------:R-:W-:Y:S02]  /*aa90*/  LOP3.LUT R200, R200, 0xffffefff, RZ, 0xc0, !PT ;  /* 0xffffefffc8c87812 */ /* 0x000fe400078ec0ff */
[----:B------:R-:W-:Y:S02]  /*aaa0*/  ISETP.LT.OR P0, PT, R3, 0x1, P0 ;  /* 0x000000010300780c */ /* 0x000fe40000701670 */
[----:B------:R-:W-:Y:S02]  /*aab0*/  @P1 LOP3.LUT R200, R200, 0x1000, RZ, 0xfc, !PT ;  /* 0x00001000c8c81812 */ /* 0x000fe400078efcff */
[----:B------:R-:W-:Y:S02]  /*aac0*/  FSEL R19, R217, -INF , !P0 ;  /* 0xff800000d9137808 */ /* 0x000fe40004000000 */
[----:B------:R-:W-:Y:S02]  /*aad0*/  ISETP.GT.AND P0, PT, R2, 0x1, !P1 ;  /* 0x000000010200780c */ /* 0x000fe40004f04270 */
[----:B------:R-:W-:Y:S02]  /*aae0*/  ISETP.GE.AND P1, PT, R0, 0x9, PT ;  /* 0x000000090000780c */ /* 0x000fe40003f26270 */
[----:B------:R-:W-:Y:S02]  /*aaf0*/  ISETP.LT.OR P0, PT, R3, 0x2, P0 ;  /* 0x000000020300780c */ /* 0x000fe40000701670 */
[----:B------:R-:W-:Y:S02]  /*ab00*/  LOP3.LUT R200, R200, 0xfffff7ff, RZ, 0xc0, !PT ;  /* 0xfffff7ffc8c87812 */ /* 0x000fe400078ec0ff */
[----:B------:R-:W-:Y:S02]  /*ab10*/  FSEL R22, R215, -INF , !P0 ;  /* 0xff800000d7167808 */ /* 0x000fe40004000000 */
[----:B------:R-:W-:Y:S04]  /*ab20*/  ISETP.GT.AND P0, PT, R2, 0x8, !P1 ;  /* 0x000000080200780c */ /* 0x000fe80004f04270 */
[C---:B------:R-:W-:Y:S02]  /*ab30*/  ISETP.LT.OR P0, PT, R3.reuse, 0x9, P0 ;  /* 0x000000090300780c */ /* 0x040fe40000701670 */
[----:B------:R-:W-:Y:S02]  /*ab40*/  @P1 LOP3.LUT R200, R200, 0x800, RZ, 0xfc, !PT ;  /* 0x00000800c8c81812 */ /* 0x000fe400078efcff */
[----:B------:R-:W-:Y:S02]  /*ab50*/  ISETP.GE.AND P1, PT, R0, 0xa, PT ;  /* 0x0000000a0000780c */ /* 0x000fe40003f26270 */
[----:B------:R-:W-:Y:S02]  /*ab60*/  LOP3.LUT R200, R200, 0xfffffbff, RZ, 0xc0, !PT ;  /* 0xfffffbffc8c87812 */ /* 0x000fe400078ec0ff */
[----:B------:R-:W-:Y:S02]  /*ab70*/  FSEL R23, R180, -INF , !P0 ;  /* 0xff800000b4177808 */ /* 0x000fe40004000000 */
[----:B------:R-:W-:Y:S04]  /*ab80*/  ISETP.GT.AND P0, PT, R2, 0x9, !P1 ;  /* 0x000000090200780c */ /* 0x000fe80004f04270 */
[----:B------:R-:W-:Y:S03]  /*ab90*/  ISETP.LT.OR P0, PT, R3, 0xa, P0 ;  /* 0x0000000a0300780c */ /* 0x000fe60000701670 */
        /* <DEDUP_REMOVED lines=17> */
[C---:B------:R-:W-:Y:S03]  /*acb0*/  ISETP.LT.OR P0, PT, R3.reuse, 0x19, P0 ;  /* 0x000000190300780c */ /* 0x040fe60000701670 */
        /* <DEDUP_REMOVED lines=32> */
[----:B------:R-:W-:Y:S02]  /*aec0*/  FSEL R42, R37, -INF , !P0 ;  /* 0xff800000252a7808 */ /* 0x000fe40004000000 */
[----:B------:R-:W-:Y:S02]  /*aed0*/  LOP3.LUT R200, R200, 0xfffffffd, RZ, 0xc0, !PT ;  /* 0xfffffffdc8c87812 */ /* 0x000fe400078ec0ff */
[----:B------:R-:W-:Y:S04]  /*aee0*/  ISETP.GT.AND P0, PT, R2, 0x30, !P1 ;  /* 0x000000300200780c */ /* 0x000fe80004f04270 */
[C---:B------:R-:W-:Y:S03]  /*aef0*/  ISETP.LT.OR P0, PT, R3.reuse, 0x31, P0 ;  /* 0x000000310300780c */ /* 0x040fe60000701670 */
[----:B------:R-:W-:Y:S02]  /*af00*/  @P1 LOP3.LUT R200, R200, 0x2, RZ, 0xfc, !PT ;  /* 0x00000002c8c81812 */ /* 0x000fe400078efcff */
[----:B------:R-:W-:Y:S02]  /*af10*/  ISETP.GE.AND P1, PT, R0, 0x32, PT ;  /* 0x000000320000780c */ /* 0x000fe40003f26270 */
[----:B------:R-:W-:Y:S02]  /*af20*/  FSEL R41, R36, -INF , !P0 ;  /* 0xff80000024297808 */ /* 0x000fe40004000000 */
[----:B------:R-:W-:Y:S02]  /*af30*/  ISETP.GT.AND P0, PT, R2, 0x31, !P1 ;  /* 0x000000310200780c */ /* 0x000fe40004f04270 */
[----:B------:R-:W-:Y:S02]  /*af40*/  LOP3.LUT R200, R200, 0xfffffffe, RZ, 0xc0, !PT ;  /* 0xfffffffec8c87812 */ /* 0x000fe400078ec0ff */
[----:B------:R-:W-:Y:S04]  /*af50*/  ISETP.LT.OR P0, PT, R3, 0x32, P0 ;  /* 0x000000320300780c */ /* 0x000fe80000701670 */
[----:B------:R-:W-:Y:S02]  /*af60*/  FSEL R39, R35, -INF , !P0 ;  /* 0xff80000023277808 */ /* 0x000fe40004000000 */
[----:B------:R-:W-:Y:S02]  /*af70*/  ISETP.GT.AND P0, PT, R2, 0x38, !P6 ;  /* 0x000000380200780c */ /* 0x000fe40007704270 */
[----:B------:R-:W-:Y:S02]  /*af80*/  @P1 LOP3.LUT R200, R200, 0x1, RZ, 0xfc, !PT ;  /* 0x00000001c8c81812 */ /* 0x000fe400078efcff */
[----:B------:R-:W-:Y:S02]  /*af90*/  ISETP.LT.OR P0, PT, R3, 0x39, P0 ;  /* 0x000000390300780c */ /* 0x000fe40000701670 */
[----:B------:R-:W-:Y:S02]  /*afa0*/  ISETP.GE.AND P1, PT, R0, 0x49, PT ;  /* 0x000000490000780c */ /* 0x000fe40003f26270 */
[----:B------:R-:W-:Y:S02]  /*afb0*/  FSEL R38, R31, -INF , !P0 ;  /* 0xff8000001f267808 */ /* 0x000fe40004000000 */
[----:B------:R-:W-:Y:S02]  /*afc0*/  ISETP.GT.AND P0, PT, R2, 0x39, !P5 ;  /* 0x000000390200780c */ /* 0x000fe40006f04270 */
[----:B------:R-:W-:Y:S02]  /*afd0*/  LOP3.LUT R200, R200, 0xffffbfff, RZ, 0xc0, !PT ;  /* 0xffffbfffc8c87812 */ /* 0x000fe400078ec0ff */
[C---:B------:R-:W-:Y:S04]  /*afe0*/  ISETP.LT.OR P0, PT, R3.reuse, 0x3a, P0 ;  /* 0x0000003a0300780c */ /* 0x040fe80000701670 */
[----:B------:R-:W-:Y:S02]  /*aff0*/  FSEL R37, R26, -INF , !P0 ;  /* 0xff8000001a257808 */ /* 0x000fe40004000000 */
[C---:B------:R-:W-:Y:S04]  /*b000*/  ISETP.GT.AND P0, PT, R2.reuse, 0x40, !P4 ;  /* 0x000000400200780c */ /* 0x040fe80006704270 */
[----:B------:R-:W-:Y:S04]  /*b010*/  ISETP.LT.OR P0, PT, R3, 0x41, P0 ;  /* 0x000000410300780c */ /* 0x000fe80000701670 */
[----:B------:R-:W-:Y:S02]  /*b020*/  FSEL R36, R21, -INF , !P0 ;  /* 0xff80000015247808 */ /* 0x000fe40004000000 */
[----:B------:R-:W-:Y:S04]  /*b030*/  ISETP.GT.AND P0, PT, R2, 0x41, !P2 ;  /* 0x000000410200780c */ /* 0x000fe80005704270 */
[C---:B------:R-:W-:Y:S04]  /*b040*/  ISETP.LT.OR P0, PT, R3.reuse, 0x42, P0 ;  /* 0x000000420300780c */ /* 0x040fe80000701670 */
[----:B------:R-:W-:Y:S02]  /*b050*/  FSEL R35, R20, -INF , !P0 ;  /* 0xff80000014237808 */ /* 0x000fe40004000000 */
[----:B------:R-:W-:Y:S04]  /*b060*/  ISETP.GT.AND P0, PT, R2, 0x48, !P1 ;  /* 0x000000480200780c */ /* 0x000fe80004f04270 */
[----:B------:R-:W-:Y:S04]  /*b070*/  ISETP.LT.OR P0, PT, R3, 0x49, P0 ;  /* 0x000000490300780c */ /* 0x000fe80000701670 */
[----:B------:R-:W-:Y:S02]  /*b080*/  FSEL R31, R16, -INF , !P0 ;  /* 0xff800000101f7808 */ /* 0x000fe40004000000 */
[----:B------:R-:W-:-:S13]  /*b090*/  ISETP.GE.AND P0, PT, R0, 0x4a, PT ;  /* 0x0000004a0000780c */ /* 0x000fda0003f06270 */
[----:B------:R-:W-:Y:S02]  /*b0a0*/  @P0 LOP3.LUT R200, R200, 0x4000, RZ, 0xfc, !PT ;  /* 0x00004000c8c80812 */ /* 0x000fe400078efcff */
[----:B------:R-:W-:Y:S04]  /*b0b0*/  ISETP.GT.AND P0, PT, R2, 0x49, !P0 ;  /* 0x000000490200780c */ /* 0x000fe80004704270 */
[----:B------:R-:W-:Y:S04]  /*b0c0*/  ISETP.LT.OR P0, PT, R3, 0x4a, P0 ;  /* 0x0000004a0300780c */ /* 0x000fe80000701670 */
[----:B------:R-:W-:Y:S01]  /*b0d0*/  FSEL R26, R15, -INF , !P0 ;  /* 0xff8000000f1a7808 */ /* 0x000fe20004000000 */
[----:B------:R-:W-:-:S06]  /*b0e0*/  BRA.DIV ~URZ, `(.L_x_672) ;  /* 0x00013b127f007947 */ /* 0x000fcc000b800000 */
[----:B------:R2:W3:Y:S02]  /*b0f0*/  SHFL.IDX PT, R4, R5, 0x1, 0x1c1f ;  /* 0x003c1f0005047f89 */ /* 0x0004e400000e0000 */
.L_x_834:
[----:B---3--:R-:W-:Y:S01]  /*b100*/  IADD3 R3, R7, R4, RZ ;  /* 0x0000000407037210 */ /* 0x008fe20007ffe0ff */
[----:B------:R-:W-:Y:S05]  /*b110*/  IMAD.MOV.U32 R2, RZ, RZ, c[0x0][0x32c] ;  /* 0x0000cb00ff027624 */ /* 0x000fea00078e00ff */
[----:B------:R-:W-:Y:S01]  /*b120*/  ISETP.GE.AND P0, PT, R2, 0x1, PT ;  /* 0x000000010200780c */ /* 0x000fe20003f06270 */
[----:B------:R-:W-:-:S12]  /*b130*/  IMAD.IADD R2, R6, 0x1, R4 ;  /* 0x0000000106027824 */ /* 0x000fd800078e0204 */
        /* <DEDUP_REMOVED lines=12> */
.L_x_675:
[----:B------:R-:W-:Y:S04]  /*b200*/  MOV R8, c[0x0][0x32c] ;  /* 0x0000cb0000087a02 */ /* 0x000fe80000000f00 */
[----:B------:R-:W-:-:S13]  /*b210*/  ISETP.NE.AND P0, PT, R8, 0x1, PT ;  /* 0x000000010800780c */ /* 0x000fda0003f05270 */
[----:B------:R-:W-:Y:S05]  /*b220*/  @P0 IMAD.HI.U32 R8, R4, c[0x0][0x330], RZ ;  /* 0x0000cc0004080a27 */ /* 0x000fea00078e00ff */
[----:B------:R-:W-:Y:S02]  /*b230*/  @P0 SHF.R.U32.HI R4, RZ, c[0x0][0x334], R8 ;  /* 0x0000cd00ff040a19 */ /* 0x000fe40000011608 */
.L_x_676:
[----:B------:R-:W-:Y:S05]  /*b240*/  BSYNC B0 ;  /* 0x0000000000007941 */ /* 0x000fea0003800000 */
.L_x_674:
[----:B------:R-:W3:Y:S02]  /*b250*/  LDL R8, [R1] ;  /* 0x0000000001087983 */ /* 0x000ee40000100800 */
[----:B---3--:R-:W-:Y:S04]  /*b260*/  IMAD.IADD R8, R0, 0x1, -R8 ;  /* 0x0000000100087824 */ /* 0x008fe800078e0a08 */
[----:B------:R-:W-:Y:S05]  /*b270*/  IMAD R4, R4, c[0x0][0x32c], R8 ;  /* 0x0000cb0004047a24 */ /* 0x000fea00078e0208 */
[----:B------:R-:W-:Y:S02]  /*b280*/  IADD3 R8, R4, c[0x0][0x32c], RZ ;  /* 0x0000cb0004087a10 */ /* 0x000fe40007ffe0ff */
[----:B------:R-:W-:Y:S02]  /*b290*/  IMNMX R3, R3, R4, !PT ;  /* 0x0000000403037217 */ /* 0x000fe40007800200 */
[----:B------:R-:W-:Y:S02]  /*b2a0*/  IMNMX R2, R2, R8, PT ;  /* 0x0000000802027217 */ /* 0x000fe40003800200 */
.L_x_673:
[----:B------:R-:W-:Y:S04]  /*b2b0*/  LOP3.LUT P0, RZ, R200, 0x1000, RZ, 0xc0, !PT ;  /* 0x00001000c8ff7812 */ /* 0x000fe8000780c0ff */
[----:B------:R-:W-:Y:S04]  /*b2c0*/  ISETP.GT.AND P0, PT, R3, 0x1, !P0 ;  /* 0x000000010300780c */ /* 0x000fe80004704270 */
[----:B------:R-:W-:Y:S04]  /*b2d0*/  ISETP.LT.OR P0, PT, R2, 0x2, P0 ;  /* 0x000000020200780c */ /* 0x000fe80000701670 */
[----:B------:R-:W-:Y:S02]  /*b2e0*/  FSEL R18, R221, -INF , !P0 ;  /* 0xff800000dd127808 */ /* 0x000fe40004000000 */
        /* <DEDUP_REMOVED lines=9> */
[C---:B------:R-:W-:Y:S04]  /*b380*/  ISETP.GT.AND P0, PT, R3.reuse, 0x10, !P0 ;  /* 0x000000100300780c */ /* 0x040fe80004704270 */
        /* <DEDUP_REMOVED lines=45> */
[C---:B------:R-:W-:Y:S04]  /*b660*/  ISETP.LT.OR P0, PT, R2.reuse, 0x41, P0 ;  /* 0x000000410200780c */ /* 0x040fe80000701670 */
[----:B------:R-:W-:Y:S02]  /*b670*/  FSEL R75, R53, -INF , !P0 ;  /* 0xff800000354b7808 */ /* 0x000fe40004000000 */
[C---:B------:R-:W-:Y:S04]  /*b680*/  ISETP.GT.AND P0, PT, R3.reuse, 0x41, !P2 ;  /* 0x000000410300780c */ /* 0x040fe80005704270 */
[----:B------:R-:W-:Y:S04]  /*b690*/  ISETP.LT.OR P0, PT, R2, 0x42, P0 ;  /* 0x000000420200780c */ /* 0x000fe80000701670 */
[----:B------:R-:W-:Y:S02]  /*b6a0*/  FSEL R74, R48, -INF , !P0 ;  /* 0xff800000304a7808 */ /* 0x000fe40004000000 */
[C---:B------:R-:W-:Y:S04]  /*b6b0*/  ISETP.GT.AND P0, PT, R3.reuse, 0x48, !P1 ;  /* 0x000000480300780c */ /* 0x040fe80004f04270 */
[----:B------:R-:W-:Y:S04]  /*b6c0*/  ISETP.LT.OR P0, PT, R2, 0x49, P0 ;  /* 0x000000490200780c */ /* 0x000fe80000701670 */
[----:B------:R-:W-:Y:S02]  /*b6d0*/  FSEL R67, R24, -INF , !P0 ;  /* 0xff80000018437808 */ /* 0x000fe40004000000 */
[----:B------:R-:W-:Y:S04]  /*b6e0*/  LOP3.LUT P0, RZ, R200, 0x2000, RZ, 0xc0, !PT ;  /* 0x00002000c8ff7812 */ /* 0x000fe8000780c0ff */
[C---:B------:R-:W-:Y:S04]  /*b6f0*/  ISETP.GT.AND P0, PT, R3.reuse, RZ, !P0 ;  /* 0x000000ff0300720c */ /* 0x040fe80004704270 */
[----:B------:R-:W-:Y:S04]  /*b700*/  ISETP.LT.OR P0, PT, R2, 0x1, P0 ;  /* 0x000000010200780c */ /* 0x000fe80000701670 */
[----:B------:R-:W-:Y:S02]  /*b710*/  FSEL R12, R226, -INF , !P0 ;  /* 0xff800000e20c7808 */ /* 0x000fe40004000000 */
[----:B------:R-:W-:Y:S04]  /*b720*/  LOP3.LUT P0, RZ, R200, 0x4000, RZ, 0xc0, !PT ;  /* 0x00004000c8ff7812 */ /* 0x000fe8000780c0ff */
[----:B------:R-:W-:Y:S04]  /*b730*/  ISETP.GT.AND P0, PT, R3, 0x49, !P0 ;  /* 0x000000490300780c */ /* 0x000fe80004704270 */
[----:B------:R-:W-:Y:S04]  /*b740*/  ISETP.LT.OR P0, PT, R2, 0x4a, P0 ;  /* 0x0000004a0200780c */ /* 0x000fe80000701670 */
[----:B------:R-:W-:Y:S01]  /*b750*/  FSEL R53, R17, -INF , !P0 ;  /* 0xff80000011357808 */ /* 0x000fe20004000000 */
[----:B------:R-:W-:-:S06]  /*b760*/  BRA.DIV ~URZ, `(.L_x_677) ;  /* 0x000135027f007947 */ /* 0x000fcc000b800000 */
[----:B------:R3:W4:Y:S02]  /*b770*/  SHFL.IDX PT, R4, R5, 0x2, 0x1c1f ;  /* 0x005c1f0005047f89 */ /* 0x00072400000e0000 */
.L_x_835:
[----:B----4-:R-:W-:Y:S01]  /*b780*/  IADD3 R3, R7, R4, RZ ;  /* 0x0000000407037210 */ /* 0x010fe20007ffe0ff */
        /* <DEDUP_REMOVED lines=15> */
.L_x_680:
[----:B------:R-:W-:Y:S04]  /*b880*/  MOV R8, c[0x0][0x32c] ;  /* 0x0000cb0000087a02 */ /* 0x000fe80000000f00 */
[----:B------:R-:W-:-:S13]  /*b890*/  ISETP.NE.AND P0, PT, R8, 0x1, PT ;  /* 0x000000010800780c */ /* 0x000fda0003f05270 */
[----:B------:R-:W-:Y:S05]  /*b8a0*/  @P0 IMAD.HI.U32 R8, R4, c[0x0][0x330], RZ ;  /* 0x0000cc0004080a27 */ /* 0x000fea00078e00ff */
[----:B------:R-:W-:Y:S02]  /*b8b0*/  @P0 SHF.R.U32.HI R4, RZ, c[0x0][0x334], R8 ;  /* 0x0000cd00ff040a19 */ /* 0x000fe40000011608 */
.L_x_681:
[----:B------:R-:W-:Y:S05]  /*b8c0*/  BSYNC B0 ;  /* 0x0000000000007941 */ /* 0x000fea0003800000 */
.L_x_679:
[----:B------:R-:W4:Y:S02]  /*b8d0*/  LDL R8, [R1] ;  /* 0x0000000001087983 */ /* 0x000f240000100800 */
[----:B----4-:R-:W-:Y:S04]  /*b8e0*/  IMAD.IADD R8, R0, 0x1, -R8 ;  /* 0x0000000100087824 */ /* 0x010fe800078e0a08 */
[----:B------:R-:W-:Y:S05]  /*b8f0*/  IMAD R4, R4, c[0x0][0x32c], R8 ;  /* 0x0000cb0004047a24 */ /* 0x000fea00078e0208 */
[----:B------:R-:W-:Y:S02]  /*b900*/  IADD3 R8, R4, c[0x0][0x32c], RZ ;  /* 0x0000cb0004087a10 */ /* 0x000fe40007ffe0ff */
[----:B------:R-:W-:Y:S02]  /*b910*/  IMNMX R3, R3, R4, !PT ;  /* 0x0000000403037217 */ /* 0x000fe40007800200 */
[----:B------:R-:W-:Y:S02]  /*b920*/  IMNMX R2, R2, R8, PT ;  /* 0x0000000802027217 */ /* 0x000fe40003800200 */
.L_x_678:
        /* <DEDUP_REMOVED lines=76> */
[----:B------:R4:W1:Y:S02]  /*bdf0*/  SHFL.IDX PT, R4, R5, 0x3, 0x1c1f ;  /* 0x007c1f0005047f89 */ /* 0x00086400000e0000 */
.L_x_836:
[----:B-1----:R-:W-:Y:S01]  /*be00*/  IADD3 R3, R6, R4, RZ ;  /* 0x0000000406037210 */ /* 0x002fe20007ffe0ff */
        /* <DEDUP_REMOVED lines=9> */
[----:B--234-:R-:W-:Y:S05]  /*bea0*/  IMAD.MOV.U32 R5, RZ, RZ, c[0x0][0x32c] ;  /* 0x0000cb00ff057624 */ /* 0x01cfea00078e00ff */
[----:B------:R-:W-:-:S13]  /*beb0*/  ISETP.NE.AND P0, PT, R5, 0x1, PT ;  /* 0x000000010500780c */ /* 0x000fda0003f05270 */
[----:B------:R-:W-:Y:S05]  /*bec0*/  @P0 IMAD.HI.U32 R5, R4, c[0x0][0x330], RZ ;  /* 0x0000cc0004050a27 */ /* 0x000fea00078e00ff */
[----:B------:R-:W-:Y:S04]  /*bed0*/  @P0 SHF.R.U32.HI R4, RZ, c[0x0][0x334], R5 ;  /* 0x0000cd00ff040a19 */ /* 0x000fe80000011605 */
[----:B------:R-:W-:Y:S01]  /*bee0*/  LOP3.LUT R4, RZ, R4, RZ, 0x33, !PT ;  /* 0x00000004ff047212 */ /* 0x000fe200078e33ff */
[----:B------:R-:W-:-:S05]  /*bef0*/  BRA `(.L_x_686) ;  /* 0x0000004000007947 */ /* 0x000fca0003800000 */
.L_x_685:
[----:B--234-:R-:W-:Y:S04]  /*bf00*/  MOV R5, c[0x0][0x32c] ;  /* 0x0000cb0000057a02 */ /* 0x01cfe80000000f00 */
[----:B------:R-:W-:-:S13]  /*bf10*/  ISETP.NE.AND P0, PT, R5, 0x1, PT ;  /* 0x000000010500780c */ /* 0x000fda0003f05270 */
[----:B------:R-:W-:Y:S05]  /*bf20*/  @P0 IMAD.HI.U32 R5, R4, c[0x0][0x330], RZ ;  /* 0x0000cc0004050a27 */ /* 0x000fea00078e00ff */
[----:B------:R-:W-:Y:S02]  /*bf30*/  @P0 SHF.R.U32.HI R4, RZ, c[0x0][0x334], R5 ;  /* 0x0000cd00ff040a19 */ /* 0x000fe40000011605 */
.L_x_686:
[----:B------:R-:W-:Y:S05]  /*bf40*/  BSYNC B0 ;  /* 0x0000000000007941 */ /* 0x000fea0003800000 */
.L_x_684:
[----:B------:R-:W2:Y:S02]  /*bf50*/  LDL R5, [R1] ;  /* 0x0000000001057983 */ /* 0x000ea40000100800 */
[----:B--2---:R-:W-:Y:S04]  /*bf60*/  IMAD.IADD R0, R0, 0x1, -R5 ;  /* 0x0000000100007824 */ /* 0x004fe800078e0a05 */
[----:B------:R-:W-:Y:S05]  /*bf70*/  IMAD R0, R4, c[0x0][0x32c], R0 ;  /* 0x0000cb0004007a24 */ /* 0x000fea00078e0200 */
[----:B------:R-:W-:Y:S02]  /*bf80*/  IADD3 R4, R0, c[0x0][0x32c], RZ ;  /* 0x0000cb0000047a10 */ /* 0x000fe40007ffe0ff */
[----:B------:R-:W-:Y:S02]  /*bf90*/  IMNMX R2, R2, R0, !PT ;  /* 0x0000000002027217 */ /* 0x000fe40007800200 */
[----:B------:R-:W-:Y:S02]  /*bfa0*/  IMNMX R3, R3, R4, PT ;  /* 0x0000000403037217 */ /* 0x000fe40003800200 */
.L_x_683:
[----:B------:R-:W-:Y:S02]  /*bfb0*/  LOP3.LUT P0, RZ, R200, 0x2000, RZ, 0xc0, !PT ;  /* 0x00002000c8ff7812 */ /* 0x000fe4000780c0ff */
[C---:B------:R-:W-:Y:S02]  /*bfc0*/  ISETP.GT.AND P1, PT, R2.reuse, 0x48, !P1 ;  /* 0x000000480200780c */ /* 0x040fe40004f24270 */
[----:B------:R-:W-:Y:S02]  /*bfd0*/  ISETP.GT.AND P0, PT, R2, RZ, !P0 ;  /* 0x000000ff0200720c */ /* 0x000fe40004704270 */
[----:B------:R-:W-:Y:S02]  /*bfe0*/  FMNMX.FTZ R0, R12, R85, !PT ;  /* 0x000000550c007209 */ /* 0x000fe40007810000 */
[C---:B------:R-:W-:Y:S02]  /*bff0*/  ISETP.LT.OR P0, PT, R3.reuse, 0x1, P0 ;  /* 0x000000010300780c */ /* 0x040fe40000701670 */
[C---:B------:R-:W-:Y:S02]  /*c000*/  ISETP.LT.OR P1, PT, R3.reuse, 0x49, P1 ;  /* 0x000000490300780c */ /* 0x040fe40000f21670 */
[----:B------:R-:W-:Y:S02]  /*c010*/  FSEL R11, R232, -INF , !P0 ;  /* 0xff800000e80b7808 */ /* 0x000fe40004000000 */
[----:B------:R-:W-:Y:S02]  /*c020*/  LOP3.LUT P0, RZ, R200, 0x1000, RZ, 0xc0, !PT ;  /* 0x00001000c8ff7812 */ /* 0x000fe4000780c0ff */
[----:B------:R-:W-:Y:S02]  /*c030*/  FMNMX.FTZ R0, R18, R0, !PT ;  /* 0x0000000012007209 */ /* 0x000fe40007810000 */
[----:B------:R-:W-:Y:S02]  /*c040*/  ISETP.GT.AND P0, PT, R2, 0x1, !P0 ;  /* 0x000000010200780c */ /* 0x000fe40004704270 */
[----:B--234-:R-:W-:Y:S02]  /*c050*/  FMNMX.FTZ R5, R20, R0, !PT ;  /* 0x0000000014057209 */ /* 0x01cfe40007810000 */
[----:B------:R-:W-:Y:S02]  /*c060*/  ISETP.LT.OR P0, PT, R3, 0x2, P0 ;  /* 0x000000020300780c */ /* 0x000fe40000701670 */
[----:B------:R-:W-:Y:S02]  /*c070*/  FMNMX.FTZ R5, R21, R5, !PT ;  /* 0x0000000515057209 */ /* 0x000fe40007810000 */
[----:B------:R-:W-:Y:S02]  /*c080*/  FSEL R14, R231, -INF , !P0 ;  /* 0xff800000e70e7808 */ /* 0x000fe40004000000 */
[----:B------:R-:W-:Y:S02]  /*c090*/  LOP3.LUT P0, RZ, R200, 0x800, RZ, 0xc0, !PT ;  /* 0x00000800c8ff7812 */ /* 0x000fe4000780c0ff */
[----:B------:R-:W-:Y:S02]  /*c0a0*/  FMNMX.FTZ R5, R44, R5, !PT ;  /* 0x000000052c057209 */ /* 0x000fe40007810000 */
[----:B------:R-:W-:Y:S02]  /*c0b0*/  ISETP.GT.AND P0, PT, R2, 0x8, !P0 ;  /* 0x000000080200780c */ /* 0x000fe40004704270 */
[----:B------:R-:W-:Y:S02]  /*c0c0*/  FMNMX.FTZ R5, R45, R5, !PT ;  /* 0x000000052d057209 */ /* 0x000fe40007810000 */
        /* <DEDUP_REMOVED lines=31> */
[----:B------:R-:W-:Y:S04]  /*c2c0*/  LOP3.LUT P0, RZ, R200, 0x40, RZ, 0xc0, !PT ;  /* 0x00000040c8ff7812 */ /* 0x000fe8000780c0ff */
[----:B------:R-:W-:Y:S04]  /*c2d0*/  ISETP.GT.AND P0, PT, R2, 0x19, !P0 ;  /* 0x000000190200780c */ /* 0x000fe80004704270 */
[----:B------:R-:W-:Y:S04]  /*c2e0*/  ISETP.LT.OR P0, PT, R3, 0x1a, P0 ;  /* 0x0000001a0300780c */ /* 0x000fe80000701670 */
[----:B------:R-:W-:Y:S02]  /*c2f0*/  FSEL R176, R219, -INF , !P0 ;  /* 0xff800000dbb07808 */ /* 0x000fe40004000000 */
[----:B------:R-:W-:Y:S04]  /*c300*/  LOP3.LUT P0, RZ, R200, 0x20, RZ, 0xc0, !PT ;  /* 0x00000020c8ff7812 */ /* 0x000fe8000780c0ff */
[----:B------:R-:W-:Y:S04]  /*c310*/  ISETP.GT.AND P0, PT, R2, 0x20, !P0 ;  /* 0x000000200200780c */ /* 0x000fe80004704270 */
[C---:B------:R-:W-:Y:S04]  /*c320*/  ISETP.LT.OR P0, PT, R3.reuse, 0x21, P0 ;  /* 0x000000210300780c */ /* 0x040fe80000701670 */
        /* <DEDUP_REMOVED lines=21> */
[----:B------:R-:W-:Y:S02]  /*c480*/  ISETP.GT.AND P0, PT, R2, 0x38, !P6 ;  /* 0x000000380200780c */ /* 0x000fe40007704270 */
[----:B------:R-:W-:Y:S02]  /*c490*/  LOP3.LUT P6, RZ, R200, 0x4000, RZ, 0xc0, !PT ;  /* 0x00004000c8ff7812 */ /* 0x000fe400078cc0ff */
[C---:B------:R-:W-:Y:S04]  /*c4a0*/  ISETP.LT.OR P0, PT, R3.reuse, 0x39, P0 ;  /* 0x000000390300780c */ /* 0x040fe80000701670 */
[----:B------:R-:W-:Y:S02]  /*c4b0*/  FSEL R206, R178, -INF , !P0 ;  /* 0xff800000b2ce7808 */ /* 0x000fe40004000000 */
[----:B------:R-:W-:Y:S02]  /*c4c0*/  ISETP.GT.AND P0, PT, R2, 0x39, !P5 ;  /* 0x000000390200780c */ /* 0x000fe40006f04270 */
[----:B------:R-:W-:Y:S02]  /*c4d0*/  FSEL R178, R60, -INF , !P1 ;  /* 0xff8000003cb27808 */ /* 0x000fe40004800000 */
[----:B------:R-:W-:Y:S04]  /*c4e0*/  ISETP.LT.OR P0, PT, R3, 0x3a, P0 ;  /* 0x0000003a0300780c */ /* 0x000fe80000701670 */
[----:B------:R-:W-:Y:S02]  /*c4f0*/  FSEL R208, R177, -INF , !P0 ;  /* 0xff800000b1d07808 */ /* 0x000fe40004000000 */
[C---:B------:R-:W-:Y:S04]  /*c500*/  ISETP.GT.AND P0, PT, R2.reuse, 0x40, !P4 ;  /* 0x000000400200780c */ /* 0x040fe80006704270 */
[----:B------:R-:W-:Y:S04]  /*c510*/  ISETP.LT.OR P0, PT, R3, 0x41, P0 ;  /* 0x000000410300780c */ /* 0x000fe80000701670 */
[----:B------:R-:W-:Y:S02]  /*c520*/  FSEL R207, R65, -INF , !P0 ;  /* 0xff80000041cf7808 */ /* 0x000fe40004000000 */
[----:B------:R-:W-:Y:S04]  /*c530*/  ISETP.GT.AND P0, PT, R2, 0x41, !P2 ;  /* 0x000000410200780c */ /* 0x000fe80005704270 */
[----:B------:R-:W-:Y:S04]  /*c540*/  ISETP.LT.OR P0, PT, R3, 0x42, P0 ;  /* 0x000000420300780c */ /* 0x000fe80000701670 */
[----:B------:R-:W-:Y:S02]  /*c550*/  FSEL R205, R64, -INF , !P0 ;  /* 0xff80000040cd7808 */ /* 0x000fe40004000000 */
[----:B------:R-:W-:Y:S02]  /*c560*/  ISETP.GT.AND P0, PT, R2, 0x49, !P6 ;  /* 0x000000490200780c */ /* 0x000fe40007704270 */
[----:B------:R-:W-:Y:S02]  /*c570*/  FMNMX.FTZ R2, R19, R84, !PT ;  /* 0x0000005413027209 */ /* 0x000fe40007810000 */
[----:B------:R-:W-:Y:S02]  /*c580*/  ISETP.LT.OR P0, PT, R3, 0x4a, P0 ;  /* 0x0000004a0300780c */ /* 0x000fe40000701670 */
        /* <DEDUP_REMOVED lines=53> */
[----:B------:R-:W-:Y:S02]  /*c8e0*/  FSEL R177, R59, -INF , !P0 ;  /* 0xff8000003bb17808 */ /* 0x000fe40004000000 */
        /* <DEDUP_REMOVED lines=8> */
[----:B------:R1:W2:Y:S02]  /*c970*/  SHFL.BFLY PT, R2, R4, 0x2, 0x1f ;  /* 0x0c401f0004027f89 */ /* 0x0002a400000e0000 */
.L_x_837:
[----:B--2---:R-:W-:Y:S01]  /*c980*/  FMNMX.FTZ R5, R4, R2, !PT ;  /* 0x0000000204057209 */ /* 0x004fe20007810000 */
[----:B------:R-:W-:-:S05]  /*c990*/  BRA.DIV ~URZ, `(.L_x_688) ;  /* 0x000124027f007947 */ /* 0x000fca000b800000 */
[----:B------:R-:W-:Y:S04]  /*c9a0*/  SHFL.BFLY PT, R2, R0, 0x2, 0x1f ;  /* 0x0c401f0000027f89 */ /* 0x000fe800000e0000 */
[----:B------:R-:W-:Y:S04]  /*c9b0*/  SHFL.BFLY PT, R3, R6, 0x2, 0x1f ;  /* 0x0c401f0006037f89 */ /* 0x000fe800000e0000 */
[----:B-1----:R-:W1:Y:S02]  /*c9c0*/  SHFL.BFLY PT, R4, R7, 0x2, 0x1f ;  /* 0x0c401f0007047f89 */ /* 0x002e6400000e0000 */
[----:B-1----:R-:W-:Y:S02]  /*c9d0*/  FMNMX.FTZ R4, R7, R4, !PT ;  /* 0x0000000407047209 */ /* 0x002fe40007810000 */
[----:B------:R-:W-:Y:S02]  /*c9e0*/  FMNMX.FTZ R0, R0, R2, !PT ;  /* 0x0000000200007209 */ /* 0x000fe40007810000 */
[----:B------:R-:W-:Y:S02]  /*c9f0*/  FMNMX.FTZ R2, R6, R3, !PT ;  /* 0x0000000306027209 */ /* 0x000fe40007810000 */
[----:B------:R-:W1:Y:S04]  /*ca00*/  SHFL.BFLY PT, R6, R5, 0x1, 0x1f ;  /* 0x0c201f0005067f89 */ /* 0x000e6800000e0000 */
[----:B------:R-:W2:Y:S04]  /*ca10*/  SHFL.BFLY PT, R8, R0, 0x1, 0x1f ;  /* 0x0c201f0000087f89 */ /* 0x000ea800000e0000 */
[----:B------:R-:W3:Y:S04]  /*ca20*/  SHFL.BFLY PT, R9, R2, 0x1, 0x1f ;  /* 0x0c201f0002097f89 */ /* 0x000ee800000e0000 */
[----:B------:R4:W4:Y:S01]  /*ca30*/  SHFL.BFLY PT, R3, R4, 0x1, 0x1f ;  /* 0x0c201f0004037f89 */ /* 0x00092200000e0000 */
[----:B-1----:R-:W-:Y:S02]  /*ca40*/  FMNMX.FTZ R72, R5, R6, !PT ;  /* 0x0000000605487209 */ /* 0x002fe40007810000 */
[----:B--2---:R-:W-:Y:S02]  /*ca50*/  FMNMX.FTZ R71, R0, R8, !PT ;  /* 0x0000000800477209 */ /* 0x004fe40007810000 */
[----:B---3--:R-:W-:Y:S02]  /*ca60*/  FMNMX.FTZ R70, R2, R9, !PT ;  /* 0x0000000902467209 */ /* 0x008fe40007810000 */
.L_x_838:
[C---:B------:R-:W-:Y:S01]  /*ca70*/  FMUL.FTZ R0, R72.reuse, c[0x0][0x2d0] ;  /* 0x0000b40048007a20 */ /* 0x040fe20000410000 */
[----:B------:R-:W-:Y:S01]  /*ca80*/  FSETP.NEU.FTZ.AND P0, PT, R72, -INF , PT ;  /* 0xff8000004800780b */ /* 0x000fe20003f1d000 */
[----:B------:R-:W2:Y:S01]  /*ca90*/  LDL.LU R237, [R1+0x4] ;  /* 0x0000040001ed7983 */ /* 0x000ea20000300800 */
[----:B------:R-:W-:Y:S01]  /*caa0*/  FSETP.NEU.FTZ.AND P1, PT, R71, -INF , PT ;  /* 0xff8000004700780b */ /* 0x000fe20003f3d000 */
[----:B------:R-:W-:Y:S01]  /*cab0*/  WARPSYNC 0xffffffff ;  /* 0xffffffff00007948 */ /* 0x000fe20003800000 */
[----:B------:R-:W-:Y:S02]  /*cac0*/  FSEL R5, R0, RZ, P0 ;  /* 0x000000ff00057208 */ /* 0x000fe40000000000 */
[----:B----4-:R-:W-:Y:S03]  /*cad0*/  FMNMX.FTZ R69, R3, R4, !PT ;  /* 0x0000000403457209 */ /* 0x010fe60007810000 */
[--C-:B------:R-:W-:Y:S02]  /*cae0*/  FFMA.FTZ R0, R19, c[0x0][0x2d0], -R5.reuse ;  /* 0x0000b40013007a23 */ /* 0x100fe40000010805 */
[--C-:B------:R-:W-:Y:S02]  /*caf0*/  FFMA.FTZ R2, R22, c[0x0][0x2d0], -R5.reuse ;  /* 0x0000b40016027a23 */ /* 0x100fe40000010805 */
[----:B------:R1:W-:Y:S01]  /*cb00*/  MUFU.EX2 R220, R0 ;  /* 0x0000000000dc7308 */ /* 0x0003e20000000800 */
[--C-:B------:R-:W-:Y:S02]  /*cb10*/  FFMA.FTZ R216, R39, c[0x0][0x2d0], -R5.reuse ;  /* 0x0000b40027d87a23 */ /* 0x100fe40000010805 */
[--C-:B------:R-:W-:Y:S02]  /*cb20*/  FFMA.FTZ R215, R38, c[0x0][0x2d0], -R5.reuse ;  /* 0x0000b40026d77a23 */ /* 0x100fe40000010805 */
[--C-:B------:R-:W-:Y:S02]  /*cb30*/  FFMA.FTZ R213, R37, c[0x0][0x2d0], -R5.reuse ;  /* 0x0000b40025d57a23 */ /* 0x100fe40000010805 */
[--C-:B------:R-:W-:Y:S02]  /*cb40*/  FFMA.FTZ R211, R36, c[0x0][0x2d0], -R5.reuse ;  /* 0x0000b40024d37a23 */ /* 0x100fe40000010805 */
[----:B------:R-:W-:Y:S01]  /*cb50*/  LDSM.16.MT88.4 R36, [R189] ;  /* 0x00000000bd24783b */ /* 0x000fe20000004200 */
[----:B------:R3:W-:Y:S01]  /*cb60*/  MUFU.EX2 R232, R2 ;  /* 0x0000000200e87308 */ /* 0x0007e20000000800 */
[----:B------:R-:W-:Y:S02]  /*cb70*/  FMUL.FTZ R4, R69, c[0x0][0x2d0] ;  /* 0x0000b40045047a20 */ /* 0x000fe40000410000 */
[--C-:B------:R-:W-:Y:S02]  /*cb80*/  FFMA.FTZ R48, R30, c[0x0][0x2d0], -R5.reuse ;  /* 0x0000b4001e307a23 */ /* 0x100fe40000010805 */
[--C-:B------:R-:W-:Y:S02]  /*cb90*/  FFMA.FTZ R156, R28, c[0x0][0x2d0], -R5.reuse ;  /* 0x0000b4001c9c7a23 */ /* 0x100fe40000010805 */
[--C-:B------:R-:W-:Y:S02]  /*cba0*/  FFMA.FTZ R155, R27, c[0x0][0x2d0], -R5.reuse ;  /* 0x0000b4001b9b7a23 */ /* 0x100fe40000010805 */
[--C-:B------:R-:W-:Y:S01]  /*cbb0*/  FFMA.FTZ R154, R34, c[0x0][0x2d0], -R5.reuse ;  /* 0x0000b400229a7a23 */ /* 0x100fe20000010805 */
[----:B------:R-:W-:Y:S01]  /*cbc0*/  MUFU.EX2 R236, R156 ;  /* 0x0000009c00ec7308 */ /* 0x000fe20000000800 */
[--C-:B------:R-:W-:Y:S02]  /*cbd0*/  FFMA.FTZ R73, R33, c[0x0][0x2d0], -R5.reuse ;  /* 0x0000b40021497a23 */ /* 0x100fe40000010805 */
[--C-:B------:R-:W-:Y:S02]  /*cbe0*/  FFMA.FTZ R66, R32, c[0x0][0x2d0], -R5.reuse ;  /* 0x0000b40020427a23 */ /* 0x100fe40000010805 */
[----:B-1----:R-:W-:Y:S02]  /*cbf0*/  FMUL.FTZ R0, R71, c[0x0][0x2d0] ;  /* 0x0000b40047007a20 */ /* 0x002fe40000410000 */
[--C-:B------:R-:W-:Y:S02]  /*cc00*/  FFMA.FTZ R209, R42, c[0x0][0x2d0], -R5.reuse ;  /* 0x0000b4002ad17a23 */ /* 0x100fe40000010805 */
[--C-:B------:R-:W-:Y:S01]  /*cc10*/  FFMA.FTZ R217, R41, c[0x0][0x2d0], -R5.reuse ;  /* 0x0000b40029d97a23 */ /* 0x100fe20000010805 */
[----:B------:R-:W-:Y:S01]  /*cc20*/  MUFU.EX2 R249, R66 ;  /* 0x0000004200f97308 */ /* 0x000fe20000000800 */
[----:B------:R-:W-:Y:S01]  /*cc30*/  FSEL R40, R0, RZ, P1 ;  /* 0x000000ff00287208 */ /* 0x000fe20000800000 */
[--C-:B------:R-:W-:Y:S02]  /*cc40*/  FFMA.FTZ R210, R35, c[0x0][0x2d0], -R5.reuse ;  /* 0x0000b40023d27a23 */ /* 0x100fe40000010805 */
[--C-:B---3--:R-:W-:Y:S02]  /*cc50*/  FFMA.FTZ R2, R23, c[0x0][0x2d0], -R5.reuse ;  /* 0x0000b40017027a23 */ /* 0x108fe40000010805 */
[--C-:B------:R-:W-:Y:S02]  /*cc60*/  FFMA.FTZ R0, R12, c[0x0][0x2d0], -R40.reuse ;  /* 0x0000b4000c007a23 */ /* 0x100fe40000010828 */
[--C-:B------:R-:W-:Y:S02]  /*cc70*/  FFMA.FTZ R6, R21, c[0x0][0x2d0], -R40.reuse ;  /* 0x0000b40015067a23 */ /* 0x100fe40000010828 */
[----:B------:R1:W-:Y:S01]  /*cc80*/  MUFU.EX2 R222, R0 ;  /* 0x0000000000de7308 */ /* 0x0003e20000000800 */
[--C-:B------:R-:W-:Y:S02]  /*cc90*/  FFMA.FTZ R218, R31, c[0x0][0x2d0], -R5.reuse ;  /* 0x0000b4001fda7a23 */ /* 0x100fe40000010805 */
[--C-:B------:R-:W-:Y:S02]  /*cca0*/  FFMA.FTZ R219, R26, c[0x0][0x2d0], -R5.reuse ;  /* 0x0000b4001adb7a23 */ /* 0x100fe40000010805 */
[--C-:B------:R-:W-:Y:S02]  /*ccb0*/  FFMA.FTZ R65, R44, c[0x0][0x2d0], -R40.reuse ;  /* 0x0000b4002c417a23 */ /* 0x100fe40000010828 */
[--C-:B------:R-:W-:Y:S02]  /*ccc0*/  FFMA.FTZ R61, R49, c[0x0][0x2d0], -R40.reuse ;  /* 0x0000b400313d7a23 */ /* 0x100fe40000010828 */
[--C-:B------:R-:W-:Y:S01]  /*ccd0*/  FFMA.FTZ R59, R50, c[0x0][0x2d0], -R40.reuse ;  /* 0x0000b400323b7a23 */ /* 0x100fe20000010828 */
[----:B------:R3:W-:Y:S01]  /*cce0*/  MUFU.EX2 R228, R2 ;  /* 0x0000000200e47308 */ /* 0x0007e20000000800 */
[--C-:B------:R-:W-:Y:S02]  /*ccf0*/  FFMA.FTZ R64, R45, c[0x0][0x2d0], -R40.reuse ;  /* 0x0000b4002d407a23 */ /* 0x100fe40000010828 */
[--C-:B------:R-:W-:Y:S02]  /*cd00*/  FFMA.FTZ R63, R46, c[0x0][0x2d0], -R40.reuse ;  /* 0x0000b4002e3f7a23 */ /* 0x100fe40000010828 */
[--C-:B------:R-:W-:Y:S05]  /*cd10*/  FFMA.FTZ R62, R47, c[0x0][0x2d0], -R40.reuse ;  /* 0x0000b4002f3e7a23 */ /* 0x100fea0000010828 */
[----:B------:R-:W-:Y:S01]  /*cd20*/  MUFU.EX2 R251, R6 ;  /* 0x0000000600fb7308 */ /* 0x000fe20000000800 */
[--C-:B-1----:R-:W-:Y:S09]  /*cd30*/  FFMA.FTZ R0, R18, c[0x0][0x2d0], -R40.reuse ;  /* 0x0000b40012007a23 */ /* 0x102ff20000010828 */
[----:B------:R1:W-:Y:S01]  /*cd40*/  MUFU.EX2 R227, R0 ;  /* 0x0000000000e37308 */ /* 0x0003e20000000800 */
[----:B---3--:R-:W-:Y:S09]  /*cd50*/  FMUL.FTZ R2, R70, c[0x0][0x2d0] ;  /* 0x0000b40046027a20 */ /* 0x008ff20000410000 */
[----:B------:R-:W-:Y:S10]  /*cd60*/  MUFU.EX2 R240, R61 ;  /* 0x0000003d00f07308 */ /* 0x000ff40000000800 */
[----:B------:R-:W-:Y:S01]  /*cd70*/  MUFU.EX2 R245, R59 ;  /* 0x0000003b00f57308 */ /* 0x000fe20000000800 */
[--C-:B-1----:R-:W-:Y:S09]  /*cd80*/  FFMA.FTZ R0, R25, c[0x0][0x2d0], -R5.reuse ;  /* 0x0000b40019007a23 */ /* 0x102ff20000010805 */
[----:B------:R1:W-:Y:S10]  /*cd90*/  MUFU.EX2 R252, R0 ;  /* 0x0000000000fc7308 */ /* 0x0003f40000000800 */
[----:B------:R-:W-:Y:S10]  /*cda0*/  MUFU.EX2 R230, R64 ;  /* 0x0000004000e67308 */ /* 0x000ff40000000800 */
[----:B------:R-:W-:Y:S01]  /*cdb0*/  MUFU.EX2 R235, R63 ;  /* 0x0000003f00eb7308 */ /* 0x000fe20000000800 */
[----:B-1----:R-:W-:Y:S02]  /*cdc0*/  FFMA.FTZ R0, R20, c[0x0][0x2d0], -R40 ;  /* 0x0000b40014007a23 */ /* 0x002fe40000010828 */
[----:B------:R-:W1:Y:S07]  /*cdd0*/  LDSM.16.MT88.4 R20, [R185] ;  /* 0x00000000b914783b */ /* 0x000e6e0000004200 */
[----:B------:R3:W-:Y:S10]  /*cde0*/  MUFU.EX2 R234, R0 ;  /* 0x0000000000ea7308 */ /* 0x0007f40000000800 */
[----:B------:R-:W-:Y:S10]  /*cdf0*/  MUFU.EX2 R244, R62 ;  /* 0x0000003e00f47308 */ /* 0x000ff40000000800 */
[----:B------:R-:W-:Y:S01]  /*ce00*/  MUFU.EX2 R241, R155 ;  /* 0x0000009b00f17308 */ /* 0x000fe20000000800 */
[----:B---3--:R-:W-:Y:S02]  /*ce10*/  FSEL R0, R72, RZ, P0 ;  /* 0x000000ff48007208 */ /* 0x008fe40000000000 */
[----:B------:R-:W-:Y:S03]  /*ce20*/  FSETP.NEU.FTZ.AND P0, PT, R70, -INF , PT ;  /* 0xff8000004600780b */ /* 0x000fe60003f1d000 */
[----:B------:R-:W-:Y:S04]  /*ce30*/  FADD.FTZ R0, -R0, R84 ;  /* 0x0000005400007221 */ /* 0x000fe80000010100 */
[----:B------:R-:W-:Y:S01]  /*ce40*/  MUFU.EX2 R247, R73 ;  /* 0x0000004900f77308 */ /* 0x000fe20000000800 */
[----:B------:R-:W-:Y:S01]  /*ce50*/  FSEL R56, R2, RZ, P0 ;  /* 0x000000ff02387208 */ /* 0x000fe20000000000 */
[----:B------:R-:W-:Y:S02]  /*ce60*/  FFMA.FTZ R84, R29, c[0x0][0x2d0], -R5 ;  /* 0x0000b4001d547a23 */ /* 0x000fe40000010805 */
[----:B------:R-:W-:Y:S02]  /*ce70*/  FMUL.FTZ R0, R0, c[0x0][0x2d0] ;  /* 0x0000b40000007a20 */ /* 0x000fe40000410000 */
[--C-:B------:R-:W-:Y:S02]  /*ce80*/  FFMA.FTZ R2, R10, c[0x0][0x2d0], -R56.reuse ;  /* 0x0000b4000a027a23 */ /* 0x100fe40000010838 */
[--C-:B------:R-:W-:Y:S02]  /*ce90*/  FFMA.FTZ R57, R158, c[0x0][0x2d0], -R56.reuse ;  /* 0x0000b4009e397a23 */ /* 0x100fe40000010838 */
[----:B------:R3:W-:Y:S10]  /*cea0*/  MUFU.EX2 R221, R2 ;  /* 0x0000000200dd7308 */ /* 0x0007f40000000800 */
[----:B------:R-:W4:Y:S10]  /*ceb0*/  MUFU.EX2 R60, R0 ;  /* 0x00000000003c7308 */ /* 0x000f340000000800 */
[----:B------:R-:W-:Y:S01]  /*cec0*/  MUFU.EX2 R231, R84 ;  /* 0x0000005400e77308 */ /* 0x000fe20000000800 */
[--C-:B---3--:R-:W-:Y:S09]  /*ced0*/  FFMA.FTZ R2, R13, c[0x0][0x2d0], -R56.reuse ;  /* 0x0000b4000d027a23 */ /* 0x108ff20000010838 */
[----:B------:R3:W5:Y:S10]  /*cee0*/  MUFU.EX2 R225, R2 ;  /* 0x0000000200e17308 */ /* 0x0007740000000800 */
[----:B------:R-:W-:Y:S10]  /*cef0*/  MUFU.EX2 R226, R57 ;  /* 0x0000003900e27308 */ /* 0x000ff40000000800 */
[----:B------:R-:W-:Y:S01]  /*cf00*/  MUFU.EX2 R242, R154 ;  /* 0x0000009a00f27308 */ /* 0x000fe20000000800 */
[--C-:B---3--:R-:W-:Y:S09]  /*cf10*/  FFMA.FTZ R2, R15, c[0x0][0x2d0], -R56.reuse ;  /* 0x0000b4000f027a23 */ /* 0x108ff20000010838 */
[----:B------:R3:W-:Y:S02]  /*cf20*/  MUFU.EX2 R229, R2 ;  /* 0x0000000200e57308 */ /* 0x0007e40000000800 */
[----:B---3--:R-:W-:Y:S08]  /*cf30*/  FFMA.FTZ R2, R17, c[0x0][0x2d0], -R56 ;  /* 0x0000b40011027a23 */ /* 0x008ff00000010838 */
[----:B------:R3:W1:Y:S02]  /*cf40*/  MUFU.EX2 R250, R2 ;  /* 0x0000000200fa7308 */ /* 0x0006640000000800 */
[----:B---3--:R-:W-:Y:S05]  /*cf50*/  FSEL R2, R71, RZ, P1 ;  /* 0x000000ff47027208 */ /* 0x008fea0000800000 */
[----:B------:R-:W-:Y:S01]  /*cf60*/  FADD.FTZ R0, -R2, R85 ;  /* 0x0000005502007221 */ /* 0x000fe20000010100 */
[----:B------:R-:W-:Y:S01]  /*cf70*/  FSEL R2, R70, RZ, P0 ;  /* 0x000000ff46027208 */ /* 0x000fe20000000000 */
[----:B----4-:R-:W-:Y:S01]  /*cf80*/  FMUL.FTZ R5, R60, R89 ;  /* 0x000000593c057220 */ /* 0x010fe20000410000 */
[----:B------:R-:W-:Y:S01]  /*cf90*/  FSETP.NEU.FTZ.AND P0, PT, R69, -INF , PT ;  /* 0xff8000004500780b */ /* 0x000fe20003f1d000 */
[----:B------:R-:W-:Y:S01]  /*cfa0*/  FMUL.FTZ R0, R0, c[0x0][0x2d0] ;  /* 0x0000b40000007a20 */ /* 0x000fe20000410000 */
[----:B------:R-:W-:Y:S01]  /*cfb0*/  F2FP.PACK_AB R76, R232, R220 ;  /* 0x000000dce84c723e */ /* 0x000fe200000000ff */
[----:B------:R-:W-:Y:S01]  /*cfc0*/  FMUL.FTZ R17, R60, R101 ;  /* 0x000000653c117220 */ /* 0x000fe20000410000 */
[----:B------:R-:W-:Y:S01]  /*cfd0*/  FSEL R68, R4, RZ, P0 ;  /* 0x000000ff04447208 */ /* 0x000fe20000000000 */
[----:B------:R3:W4:Y:S01]  /*cfe0*/  MUFU.EX2 R3, R0 ;  /* 0x0000000000037308 */ /* 0x0007220000000800 */
[----:B------:R-:W-:Y:S01]  /*cff0*/  F2FP.PACK_AB R77, R227, R222 ;  /* 0x000000dee34d723e */ /* 0x000fe200000000ff */
[----:B------:R-:W-:Y:S01]  /*d000*/  FMUL.FTZ R32, R60, R116 ;  /* 0x000000743c207220 */ /* 0x000fe20000410000 */
[----:B------:R-:W-:Y:S01]  /*d010*/  F2FP.PACK_AB R78, R252, R228 ;  /* 0x000000e4fc4e723e */ /* 0x000fe200000000ff */
[----:B------:R-:W-:Y:S01]  /*d020*/  FFMA.FTZ R4, R11, c[0x0][0x2d0], -R68 ;  /* 0x0000b4000b047a23 */ /* 0x000fe20000010844 */
[----:B------:R-:W-:Y:S01]  /*d030*/  F2FP.PACK_AB R79, R251, R234 ;  /* 0x000000eafb4f723e */ /* 0x000fe200000000ff */
[----:B------:R-:W-:Y:S01]  /*d040*/  FMUL.FTZ R33, R60, R117 ;  /* 0x000000753c217220 */ /* 0x000fe20000410000 */
[----:B-----5:R-:W-:Y:S01]  /*d050*/  F2FP.PACK_AB R80, R225, R221 ;  /* 0x000000dde150723e */ /* 0x020fe200000000ff */
[----:B------:R-:W-:Y:S01]  /*d060*/  FFMA.FTZ R117, R75, c[0x0][0x2d0], -R40 ;  /* 0x0000b4004b757a23 */ /* 0x000fe20000010828 */
[----:B-1----:R-:W-:Y:S01]  /*d070*/  F2FP.PACK_AB R82, R250, R229 ;  /* 0x000000e5fa52723e */ /* 0x002fe200000000ff */
[----:B------:R1:W-:Y:S01]  /*d080*/  MUFU.EX2 R223, R4 ;  /* 0x0000000400df7308 */ /* 0x0003e20000000800 */
[----:B------:R-:W-:Y:S02]  /*d090*/  FFMA.FTZ R101, R168, c[0x0][0x2d0], -R56 ;  /* 0x0000b400a8657a23 */ /* 0x000fe40000010838 */
[----:B------:R-:W-:Y:S02]  /*d0a0*/  FMUL.FTZ R49, R60, R133 ;  /* 0x000000853c317220 */ /* 0x000fe40000410000 */
[--C-:B------:R-:W-:Y:S02]  /*d0b0*/  FFMA.FTZ R116, R208, c[0x0][0x2d0], -R68.reuse ;  /* 0x0000b400d0747a23 */ /* 0x100fe40000010844 */
[----:B------:R-:W-:Y:S02]  /*d0c0*/  FMUL.FTZ R64, R60, R144 ;  /* 0x000000903c407220 */ /* 0x000fe40000410000 */
[--C-:B------:R-:W-:Y:S01]  /*d0d0*/  FFMA.FTZ R73, R179, c[0x0][0x2d0], -R68.reuse ;  /* 0x0000b400b3497a23 */ /* 0x100fe20000010844 */
[----:B------:R-:W-:Y:S01]  /*d0e0*/  MUFU.EX2 R156, R116 ;  /* 0x00000074009c7308 */ /* 0x000fe20000000800 */
[--C-:B------:R-:W-:Y:S02]  /*d0f0*/  FFMA.FTZ R61, R175, c[0x0][0x2d0], -R68.reuse ;  /* 0x0000b400af3d7a23 */ /* 0x100fe40000010844 */
[----:B------:R-:W-:Y:S02]  /*d100*/  FFMA.FTZ R66, R176, c[0x0][0x2d0], -R68 ;  /* 0x0000b400b0427a23 */ /* 0x000fe40000010844 */
[----:B---3--:R-:W-:Y:S02]  /*d110*/  FADD.FTZ R0, -R2, R86 ;  /* 0x0000005602007221 */ /* 0x008fe40000010100 */
[C---:B----4-:R-:W-:Y:S02]  /*d120*/  FMUL.FTZ R6, R3.reuse, R90 ;  /* 0x0000005a03067220 */ /* 0x050fe40000410000 */
[----:B------:R-:W-:Y:S01]  /*d130*/  FMUL.FTZ R0, R0, c[0x0][0x2d0] ;  /* 0x0000b40000007a20 */ /* 0x000fe20000410000 */
[----:B------:R-:W-:Y:S01]  /*d140*/  MUFU.EX2 R176, R213 ;  /* 0x000000d500b07308 */ /* 0x000fe20000000800 */
[C---:B------:R-:W-:Y:S02]  /*d150*/  FMUL.FTZ R7, R3.reuse, R91 ;  /* 0x0000005b03077220 */ /* 0x040fe40000410000 */
[C---:B------:R-:W-:Y:S02]  /*d160*/  FMUL.FTZ R18, R3.reuse, R102 ;  /* 0x0000006603127220 */ /* 0x040fe40000410000 */
[----:B-1----:R-:W-:Y:S02]  /*d170*/  FFMA.FTZ R4, R24, c[0x0][0x2d0], -R68 ;  /* 0x0000b40018047a23 */ /* 0x002fe40000010844 */
[C---:B------:R-:W-:Y:S02]  /*d180*/  FMUL.FTZ R19, R3.reuse, R103 ;  /* 0x0000006703137220 */ /* 0x040fe40000410000 */
[C---:B------:R-:W-:Y:S01]  /*d190*/  FMUL.FTZ R34, R3.reuse, R118 ;  /* 0x0000007603227220 */ /* 0x040fe20000410000 */
[----:B------:R1:W3:Y:S01]  /*d1a0*/  MUFU.EX2 R2, R0 ;  /* 0x0000000000027308 */ /* 0x0002e20000000800 */
[C---:B------:R-:W-:Y:S02]  /*d1b0*/  FMUL.FTZ R35, R3.reuse, R119 ;  /* 0x0000007703237220 */ /* 0x040fe40000410000 */
[----:B------:R-:W-:Y:S02]  /*d1c0*/  FFMA.FTZ R118, R74, c[0x0][0x2d0], -R40 ;  /* 0x0000b4004a767a23 */ /* 0x000fe40000010828 */
[--C-:B------:R-:W-:Y:S02]  /*d1d0*/  FFMA.FTZ R103, R162, c[0x0][0x2d0], -R56.reuse ;  /* 0x0000b400a2677a23 */ /* 0x100fe40000010838 */
[----:B------:R-:W-:Y:S02]  /*d1e0*/  FFMA.FTZ R102, R166, c[0x0][0x2d0], -R56 ;  /* 0x0000b400a6667a23 */ /* 0x000fe40000010838 */
[----:B------:R-:W-:Y:S01]  /*d1f0*/  FMUL.FTZ R50, R3, R134 ;  /* 0x0000008603327220 */ /* 0x000fe20000410000 */
[----:B------:R4:W-:Y:S01]  /*d200*/  MUFU.EX2 R243, R4 ;  /* 0x0000000400f37308 */ /* 0x0009e20000000800 */
[--C-:B------:R-:W-:Y:S02]  /*d210*/  FFMA.FTZ R119, R207, c[0x0][0x2d0], -R68.reuse ;  /* 0x0000b400cf777a23 */ /* 0x100fe40000010844 */
[--C-:B------:R-:W-:Y:S02]  /*d220*/  FFMA.FTZ R74, R180, c[0x0][0x2d0], -R68.reuse ;  /* 0x0000b400b44a7a23 */ /* 0x100fe40000010844 */
[--C-:B------:R-:W-:Y:S05]  /*d230*/  FFMA.FTZ R75, R181, c[0x0][0x2d0], -R68.reuse ;  /* 0x0000b400b54b7a23 */ /* 0x100fea0000010844 */
[----:B------:R-:W-:Y:S01]  /*d240*/  MUFU.EX2 R162, R118 ;  /* 0x0000007600a27308 */ /* 0x000fe20000000800 */
[--C-:B-1----:R-:W-:Y:S02]  /*d250*/  FFMA.FTZ R0, R14, c[0x0][0x2d0], -R68.reuse ;  /* 0x0000b4000e007a23 */ /* 0x102fe40000010844 */
[C---:B---3--:R-:W-:Y:S02]  /*d260*/  FMUL.FTZ R44, R2.reuse, R128 ;  /* 0x00000080022c7220 */ /* 0x048fe40000410000 */
[C---:B------:R-:W-:Y:S05]  /*d270*/  FMUL.FTZ R8, R2.reuse, R92 ;  /* 0x0000005c02087220 */ /* 0x040fea0000410000 */
[----:B------:R1:W3:Y:S01]  /*d280*/  MUFU.EX2 R224, R0 ;  /* 0x0000000000e07308 */ /* 0x0002e20000000800 */
[C---:B------:R-:W-:Y:S02]  /*d290*/  FMUL.FTZ R9, R2.reuse, R93 ;  /* 0x0000005d02097220 */ /* 0x040fe40000410000 */
[----:B------:R-:W-:Y:S02]  /*d2a0*/  FMUL.FTZ R12, R2, R96 ;  /* 0x00000060020c7220 */ /* 0x000fe40000410000 */
[----:B----4-:R-:W-:Y:S02]  /*d2b0*/  FMUL.FTZ R4, R60, R88 ;  /* 0x000000583c047220 */ /* 0x010fe40000410000 */
[----:B------:R-:W-:Y:S01]  /*d2c0*/  LDSM.16.MT88.4 R88, [R185+0x800] ;  /* 0x00080000b958783b */ /* 0x000fe20000004200 */
[----:B------:R-:W-:Y:S02]  /*d2d0*/  FFMA.FTZ R96, R182, c[0x0][0x2d0], -R68 ;  /* 0x0000b400b6607a23 */ /* 0x000fe40000010844 */
[C---:B------:R-:W-:Y:S01]  /*d2e0*/  FMUL.FTZ R13, R2.reuse, R97 ;  /* 0x00000061020d7220 */ /* 0x040fe20000410000 */
[----:B------:R-:W-:Y:S01]  /*d2f0*/  MUFU.EX2 R181, R209 ;  /* 0x000000d100b57308 */ /* 0x000fe20000000800 */
[-C--:B------:R-:W-:Y:S05]  /*d300*/  HMMA.16816.F32 R4, R76, R20.reuse, R4 ;  /* 0x000000144c04723c */ /* 0x080fea0000001804 */
[----:B------:R-:W-:Y:S02]  /*d310*/  FMUL.FTZ R24, R2, R108 ;  /* 0x0000006c02187220 */ /* 0x000fe40000410000 */
[----:B------:R-:W-:Y:S02]  /*d320*/  FFMA.FTZ R108, R54, c[0x0][0x2d0], -R40 ;  /* 0x0000b400366c7a23 */ /* 0x000fe40000010828 */
[----:B------:R-:W-:Y:S01]  /*d330*/  FMUL.FTZ R29, R2, R113 ;  /* 0x00000071021d7220 */ /* 0x000fe20000410000 */
[----:B------:R-:W-:Y:S02]  /*d340*/  MUFU.EX2 R166, R217 ;  /* 0x000000d900a67308 */ /* 0x000fe40000000800 */
[----:B-1----:R-:W-:Y:S01]  /*d350*/  FFMA.FTZ R0, R16, c[0x0][0x2d0], -R68 ;  /* 0x0000b40010007a23 */ /* 0x002fe20000010844 */
[----:B---3--:R-:W-:Y:S01]  /*d360*/  F2FP.PACK_AB R81, R224, R223 ;  /* 0x000000dfe051723e */ /* 0x008fe200000000ff */
[----:B------:R-:W-:Y:S02]  /*d370*/  FMUL.FTZ R16, R60, R100 ;  /* 0x000000643c107220 */ /* 0x000fe40000410000 */
[----:B------:R-:W3:Y:S01]  /*d380*/  LDL.LU R100, [R1+0x8] ;  /* 0x0000080001647983 */ /* 0x000ee20000300800 */
[--C-:B------:R-:W-:Y:S02]  /*d390*/  FFMA.FTZ R113, R55, c[0x0][0x2d0], -R40.reuse ;  /* 0x0000b40037717a23 */ /* 0x100fe40000010828 */
[C---:B------:R-:W-:Y:S01]  /*d3a0*/  FMUL.FTZ R25, R2.reuse, R109 ;  /* 0x0000006d02197220 */ /* 0x040fe20000410000 */
[----:B------:R1:W4:Y:S01]  /*d3b0*/  MUFU.EX2 R238, R0 ;  /* 0x0000000000ee7308 */ /* 0x0003220000000800 */
[----:B------:R-:W5:Y:S01]  /*d3c0*/  LDL.LU R128, [R1+0xc] ;  /* 0x00000c0001807983 */ /* 0x000f620000300800 */
[C---:B------:R-:W-:Y:S02]  /*d3d0*/  FMUL.FTZ R28, R2.reuse, R112 ;  /* 0x00000070021c7220 */ /* 0x040fe40000410000 */
[----:B------:R-:W-:Y:S02]  /*d3e0*/  FMUL.FTZ R41, R2, R125 ;  /* 0x0000007d02297220 */ /* 0x000fe40000410000 */
[--C-:B------:R-:W-:Y:S02]  /*d3f0*/  FFMA.FTZ R109, R152, c[0x0][0x2d0], -R40.reuse ;  /* 0x0000b400986d7a23 */ /* 0x100fe40000010828 */
[----:B------:R-:W-:Y:S02]  /*d400*/  FFMA.FTZ R152, R67, c[0x0][0x2d0], -R40 ;  /* 0x0000b40043987a23 */ /* 0x000fe40000010828 */
[----:B------:R-:W-:Y:S01]  /*d410*/  FMUL.FTZ R45, R2, R129 ;  /* 0x00000081022d7220 */ /* 0x000fe20000410000 */
[----:B------:R-:W-:Y:S01]  /*d420*/  MUFU.EX2 R179, R108 ;  /* 0x0000006c00b37308 */ /* 0x000fe20000000800 */
[--C-:B------:R-:W-:Y:S02]  /*d430*/  FFMA.FTZ R97, R174, c[0x0][0x2d0], -R56.reuse ;  /* 0x0000b400ae617a23 */ /* 0x100fe40000010838 */
[----:B------:R-:W-:Y:S02]  /*d440*/  FMUL.FTZ R57, R2, R141 ;  /* 0x0000008d02397220 */ /* 0x000fe40000410000 */
[----:B------:R-:W-:Y:S02]  /*d450*/  FMUL.FTZ R67, R3, R147 ;  /* 0x0000009303437220 */ /* 0x000fe40000410000 */
[----:B------:R-:W-:Y:S02]  /*d460*/  FFMA.FTZ R125, R169, c[0x0][0x2d0], -R56 ;  /* 0x0000b400a97d7a23 */ /* 0x000fe40000010838 */
[----:B------:R-:W-:Y:S01]  /*d470*/  FFMA.FTZ R112, R204, c[0x0][0x2d0], -R68 ;  /* 0x0000b400cc707a23 */ /* 0x000fe20000010844 */
[----:B------:R2:W-:Y:S01]  /*d480*/  MUFU.EX2 R129, R48 ;  /* 0x0000003000817308 */ /* 0x0005e20000000800 */
[----:B-1----:R-:W-:Y:S02]  /*d490*/  FSEL R0, R69, RZ, P0 ;  /* 0x000000ff45007208 */ /* 0x002fe40000000000 */
[----:B----4-:R-:W-:Y:S03]  /*d4a0*/  F2FP.PACK_AB R83, R243, R238 ;  /* 0x000000eef353723e */ /* 0x010fe600000000ff */
[----:B------:R-:W-:Y:S02]  /*d4b0*/  FADD.FTZ R0, -R0, R87 ;  /* 0x0000005700007221 */ /* 0x000fe40000010100 */
[----:B------:R-:W-:Y:S02]  /*d4c0*/  LDSM.16.MT88.4 R84, [R188] ;  /* 0x00000000bc54783b */ /* 0x000fe40000004200 */
[----:B------:R-:W-:Y:S01]  /*d4d0*/  MUFU.EX2 R169, R216 ;  /* 0x000000d800a97308 */ /* 0x000fe20000000800 */
[----:B------:R-:W-:Y:S09]  /*d4e0*/  FMUL.FTZ R0, R0, c[0x0][0x2d0] ;  /* 0x0000b40000007a20 */ /* 0x000ff20000410000 */
[----:B------:R-:W1:Y:S01]  /*d4f0*/  MUFU.EX2 R0, R0 ;  /* 0x0000000000007308 */ /* 0x000e620000000800 */
[----:B--2---:R-:W-:Y:S02]  /*d500*/  FMUL.FTZ R48, R60, R132 ;  /* 0x000000843c307220 */ /* 0x004fe40000410000 */
[----:B------:R-:W2:Y:S04]  /*d510*/  LDL.LU R132, [R1+0x10] ;  /* 0x0000100001847983 */ /* 0x000ea80000300800 */
[----:B------:R-:W4:Y:S03]  /*d520*/  LDL R182, [R1+0x1c] ;  /* 0x00001c0001b67983 */ /* 0x000f260000100800 */
[----:B------:R-:W-:Y:S10]  /*d530*/  MUFU.EX2 R168, R113 ;  /* 0x0000007100a87308 */ /* 0x000ff40000000800 */
[----:B------:R-:W-:Y:S01]  /*d540*/  MUFU.EX2 R175, R109 ;  /* 0x0000006d00af7308 */ /* 0x000fe20000000800 */
[C---:B-1----:R-:W-:Y:S02]  /*d550*/  FMUL.FTZ R10, R0.reuse, R94 ;  /* 0x0000005e000a7220 */ /* 0x042fe40000410000 */
[C---:B------:R-:W-:Y:S02]  /*d560*/  FMUL.FTZ R11, R0.reuse, R95 ;  /* 0x0000005f000b7220 */ /* 0x040fe40000410000 */
[----:B------:R-:W-:Y:S01]  /*d570*/  LDSM.16.MT88.4 R92, [R189+0x800] ;  /* 0x00080000bd5c783b */ /* 0x000fe20000004200 */
[----:B------:R-:W-:Y:S02]  /*d580*/  FMUL.FTZ R14, R0, R98 ;  /* 0x00000062000e7220 */ /* 0x000fe40000410000 */
[--C-:B------:R-:W-:Y:S02]  /*d590*/  FFMA.FTZ R98, R172, c[0x0][0x2d0], -R56.reuse ;  /* 0x0000b400ac627a23 */ /* 0x100fe40000010838 */
[C---:B------:R-:W-:Y:S01]  /*d5a0*/  HMMA.16816.F32 R8, R80.reuse, R20, R8 ;  /* 0x000000145008723c */ /* 0x040fe20000001808 */
[----:B------:R-:W-:Y:S03]  /*d5b0*/  MUFU.EX2 R172, R97 ;  /* 0x0000006100ac7308 */ /* 0x000fe60000000800 */
[C---:B------:R-:W-:Y:S02]  /*d5c0*/  FMUL.FTZ R15, R0.reuse, R99 ;  /* 0x00000063000f7220 */ /* 0x040fe40000410000 */
[----:B------:R-:W-:Y:S02]  /*d5d0*/  FFMA.FTZ R99, R161, c[0x0][0x2d0], -R56 ;  /* 0x0000b400a1637a23 */ /* 0x000fe40000010838 */
[C---:B------:R-:W-:Y:S03]  /*d5e0*/  FMUL.FTZ R46, R0.reuse, R130 ;  /* 0x00000082002e7220 */ /* 0x040fe60000410000 */
[-C--:B------:R-:W-:Y:S01]  /*d5f0*/  HMMA.16816.F32 R12, R80, R22.reuse, R12 ;  /* 0x00000016500c723c */ /* 0x080fe2000000180c */
[----:B------:R-:W-:Y:S02]  /*d600*/  MUFU.EX2 R130, R99 ;  /* 0x0000006300827308 */ /* 0x000fe40000000800 */
[C---:B------:R-:W-:Y:S02]  /*d610*/  FMUL.FTZ R59, R0.reuse, R143 ;  /* 0x0000008f003b7220 */ /* 0x040fe40000410000 */
[C---:B------:R-:W-:Y:S02]  /*d620*/  FMUL.FTZ R62, R0.reuse, R150 ;  /* 0x00000096003e7220 */ /* 0x040fe40000410000 */
[----:B------:R-:W-:Y:S01]  /*d630*/  FMUL.FTZ R63, R0, R151 ;  /* 0x00000097003f7220 */ /* 0x000fe20000410000 */
[C---:B------:R-:W-:Y:S03]  /*d640*/  HMMA.16816.F32 R16, R76.reuse, R22, R16 ;  /* 0x000000164c10723c */ /* 0x040fe60000001810 */
[----:B------:R-:W-:Y:S01]  /*d650*/  MUFU.EX2 R143, R102 ;  /* 0x00000066008f7308 */ /* 0x000fe20000000800 */
[C---:B------:R-:W-:Y:S02]  /*d660*/  FMUL.FTZ R20, R60.reuse, R104 ;  /* 0x000000683c147220 */ /* 0x040fe40000410000 */
[----:B------:R-:W-:Y:S02]  /*d670*/  FMUL.FTZ R21, R60, R105 ;  /* 0x000000693c157220 */ /* 0x000fe40000410000 */
[C---:B------:R-:W-:Y:S04]  /*d680*/  FMUL.FTZ R22, R3.reuse, R106 ;  /* 0x0000006a03167220 */ /* 0x040fe80000410000 */
[----:B------:R-:W-:Y:S01]  /*d690*/  FMUL.FTZ R23, R3, R107 ;  /* 0x0000006b03177220 */ /* 0x000fe20000410000 */
[----:B------:R-:W-:Y:S01]  /*d6a0*/  MUFU.EX2 R161, R218 ;  /* 0x000000da00a17308 */ /* 0x000fe20000000800 */
[C---:B------:R-:W-:Y:S02]  /*d6b0*/  FMUL.FTZ R26, R0.reuse, R110 ;  /* 0x0000006e001a7220 */ /* 0x040fe40000410000 */
[--C-:B------:R-:W-:Y:S02]  /*d6c0*/  FFMA.FTZ R110, R153, c[0x0][0x2d0], -R40.reuse ;  /* 0x0000b400996e7a23 */ /* 0x100fe40000010828 */
[--C-:B------:R-:W-:Y:S01]  /*d6d0*/  FFMA.FTZ R153, R53, c[0x0][0x2d0], -R40.reuse ;  /* 0x0000b40035997a23 */ /* 0x100fe20000010828 */
[-C--:B------:R-:W-:Y:S01]  /*d6e0*/  HMMA.16816.F32 R20, R76, R36.reuse, R20 ;  /* 0x000000244c14723c */ /* 0x080fe20000001814 */
[----:B------:R-:W1:Y:S02]  /*d6f0*/  LDSM.16.MT88.4 R52, [R186] ;  /* 0x00000000ba34783b */ /* 0x000e640000004200 */
[C---:B------:R-:W-:Y:S01]  /*d700*/  FMUL.FTZ R27, R0.reuse, R111 ;  /* 0x0000006f001b7220 */ /* 0x040fe20000410000 */
[----:B------:R-:W-:Y:S01]  /*d710*/  MUFU.EX2 R158, R153 ;  /* 0x00000099009e7308 */ /* 0x000fe20000000800 */
[----:B------:R-:W-:Y:S02]  /*d720*/  FFMA.FTZ R106, R51, c[0x0][0x2d0], -R40 ;  /* 0x0000b400336a7a23 */ /* 0x000fe40000010828 */
[----:B------:R-:W-:Y:S02]  /*d730*/  FMUL.FTZ R51, R3, R135 ;  /* 0x0000008703337220 */ /* 0x000fe40000410000 */
[----:B------:R-:W-:Y:S01]  /*d740*/  FFMA.FTZ R105, R163, c[0x0][0x2d0], -R56 ;  /* 0x0000b400a3697a23 */ /* 0x000fe20000010838 */
[C---:B------:R-:W-:Y:S04]  /*d750*/  HMMA.16816.F32 R24, R80.reuse, R36, R24 ;  /* 0x000000245018723c */ /* 0x040fe80000001818 */
[C---:B------:R-:W-:Y:S01]  /*d760*/  FMUL.FTZ R30, R0.reuse, R114 ;  /* 0x00000072001e7220 */ /* 0x040fe20000410000 */
[----:B------:R-:W1:Y:S01]  /*d770*/  MUFU.EX2 R163, R117 ;  /* 0x0000007500a37308 */ /* 0x000e620000000800 */
[----:B------:R-:W-:Y:S02]  /*d780*/  FMUL.FTZ R31, R0, R115 ;  /* 0x00000073001f7220 */ /* 0x000fe40000410000 */
[C---:B------:R-:W-:Y:S04]  /*d790*/  FMUL.FTZ R36, R60.reuse, R120 ;  /* 0x000000783c247220 */ /* 0x040fe80000410000 */
[----:B------:R-:W-:Y:S01]  /*d7a0*/  FMUL.FTZ R37, R60, R121 ;  /* 0x000000793c257220 */ /* 0x000fe20000410000 */
[-C--:B------:R-:W-:Y:S02]  /*d7b0*/  HMMA.16816.F32 R28, R80, R38.reuse, R28 ;  /* 0x00000026501c723c */ /* 0x080fe4000000181c */
[----:B------:R-:W-:Y:S01]  /*d7c0*/  MUFU.EX2 R180, R106 ;  /* 0x0000006a00b47308 */ /* 0x000fe20000000800 */
[----:B------:R-:W-:Y:S02]  /*d7d0*/  FFMA.FTZ R115, R58, c[0x0][0x2d0], -R40 ;  /* 0x0000b4003a737a23 */ /* 0x000fe40000010828 */
[----:B------:R-:W-:Y:S02]  /*d7e0*/  FMUL.FTZ R40, R2, R124 ;  /* 0x0000007c02287220 */ /* 0x000fe40000410000 */
[--C-:B------:R-:W-:Y:S01]  /*d7f0*/  FFMA.FTZ R124, R170, c[0x0][0x2d0], -R56.reuse ;  /* 0x0000b400aa7c7a23 */ /* 0x100fe20000010838 */
[C---:B------:R-:W-:Y:S04]  /*d800*/  HMMA.16816.F32 R32, R76.reuse, R38, R32 ;  /* 0x000000264c20723c */ /* 0x040fe80000001820 */
[C---:B------:R-:W-:Y:S01]  /*d810*/  FMUL.FTZ R42, R0.reuse, R126 ;  /* 0x0000007e002a7220 */ /* 0x040fe20000410000 */
[----:B------:R-:W-:Y:S01]  /*d820*/  MUFU.EX2 R170, R98 ;  /* 0x0000006200aa7308 */ /* 0x000fe20000000800 */
[C---:B------:R-:W-:Y:S02]  /*d830*/  FMUL.FTZ R43, R0.reuse, R127 ;  /* 0x0000007f002b7220 */ /* 0x040fe40000410000 */
[C---:B------:R-:W-:Y:S04]  /*d840*/  FMUL.FTZ R38, R3.reuse, R122 ;  /* 0x0000007a03267220 */ /* 0x040fe80000410000 */
[----:B------:R-:W-:Y:S02]  /*d850*/  FMUL.FTZ R39, R3, R123 ;  /* 0x0000007b03277220 */ /* 0x000fe40000410000 */
[----:B------:R-:W-:Y:S01]  /*d860*/  FMUL.FTZ R47, R0, R131 ;  /* 0x00000083002f7220 */ /* 0x000fe20000410000 */
[----:B------:R-:W-:Y:S01]  /*d870*/  MUFU.EX2 R127, R65 ;  /* 0x00000041007f7308 */ /* 0x000fe20000000800 */
[--C-:B------:R-:W-:Y:S02]  /*d880*/  FFMA.FTZ R58, R157, c[0x0][0x2d0], -R56.reuse ;  /* 0x0000b4009d3a7a23 */ /* 0x100fe40000010838 */
[--C-:B------:R-:W-:Y:S01]  /*d890*/  FFMA.FTZ R104, R164, c[0x0][0x2d0], -R56.reuse ;  /* 0x0000b400a4687a23 */ /* 0x100fe20000010838 */
[-C--:B-1----:R-:W-:Y:S03]  /*d8a0*/  HMMA.16816.F32 R36, R76, R52.reuse, R36 ;  /* 0x000000344c24723c */ /* 0x082fe60000001824 */
[--C-:B------:R-:W-:Y:S02]  /*d8b0*/  FFMA.FTZ R122, R173, c[0x0][0x2d0], -R56.reuse ;  /* 0x0000b400ad7a7a23 */ /* 0x100fe40000010838 */
[----:B------:R-:W-:Y:S01]  /*d8c0*/  FFMA.FTZ R123, R171, c[0x0][0x2d0], -R56 ;  /* 0x0000b400ab7b7a23 */ /* 0x000fe20000010838 */
[----:B------:R1:W1:Y:S01]  /*d8d0*/  MUFU.EX2 R126, R58 ;  /* 0x0000003a007e7308 */ /* 0x0002620000000800 */
[----:B------:R-:W-:Y:S01]  /*d8e0*/  FFMA.FTZ R107, R60, R237, R220 ;  /* 0x000000ed3c6b7223 */ /* 0x000fe200000100dc */
[C---:B------:R-:W-:Y:S04]  /*d8f0*/  HMMA.16816.F32 R40, R80.reuse, R52, R40 ;  /* 0x000000345028723c */ /* 0x040fe80000001828 */
[--C-:B------:R-:W-:Y:S02]  /*d900*/  FFMA.FTZ R111, R183, c[0x0][0x2d0], -R68.reuse ;  /* 0x0000b400b76f7a23 */ /* 0x100fe40000010844 */
[----:B------:R-:W-:Y:S02]  /*d910*/  FFMA.FTZ R114, R206, c[0x0][0x2d0], -R68 ;  /* 0x0000b400ce727a23 */ /* 0x000fe40000010844 */
[-C--:B------:R-:W-:Y:S01]  /*d920*/  HMMA.16816.F32 R44, R80, R54.reuse, R44 ;  /* 0x00000036502c723c */ /* 0x080fe2000000182c */
[----:B------:R1:W-:Y:S03]  /*d930*/  MUFU.EX2 R220, R61 ;  /* 0x0000003d00dc7308 */ /* 0x0003e60000000800 */
[--C-:B------:R-:W-:Y:S02]  /*d940*/  FFMA.FTZ R52, R160, c[0x0][0x2d0], -R56.reuse ;  /* 0x0000b400a0347a23 */ /* 0x100fe40000010838 */
[----:B------:R-:W-:Y:S02]  /*d950*/  FFMA.FTZ R53, R159, c[0x0][0x2d0], -R56 ;  /* 0x0000b4009f357a23 */ /* 0x000fe40000010838 */
[C---:B------:R-:W-:Y:S03]  /*d960*/  HMMA.16816.F32 R48, R76.reuse, R54, R48 ;  /* 0x000000364c30723c */ /* 0x040fe60000001830 */
[----:B------:R1:W-:Y:S01]  /*d970*/  MUFU.EX2 R239, R52 ;  /* 0x0000003400ef7308 */ /* 0x0003e20000000800 */
[--C-:B------:R-:W-:Y:S02]  /*d980*/  FFMA.FTZ R56, R167, c[0x0][0x2d0], -R68.reuse ;  /* 0x0000b400a7387a23 */ /* 0x100fe40000010844 */
[----:B-1----:R-:W-:Y:S02]  /*d990*/  FMUL.FTZ R58, R0, R142 ;  /* 0x0000008e003a7220 */ /* 0x002fe40000410000 */
[C---:B------:R-:W-:Y:S04]  /*d9a0*/  FMUL.FTZ R54, R3.reuse, R138 ;  /* 0x0000008a03367220 */ /* 0x040fe80000410000 */
[----:B------:R-:W-:Y:S01]  /*d9b0*/  FMUL.FTZ R55, R3, R139 ;  /* 0x0000008b03377220 */ /* 0x000fe20000410000 */
[----:B------:R1:W1:Y:S01]  /*d9c0*/  MUFU.EX2 R233, R53 ;  /* 0x0000003500e97308 */ /* 0x0002620000000800 */
[----:B------:R-:W-:Y:S01]  /*d9d0*/  FMUL.FTZ R65, R60, R145 ;  /* 0x000000913c417220 */ /* 0x000fe20000410000 */
[----:B------:R-:W-:Y:S01]  /*d9e0*/  F2FP.PACK_AB R145, R162, R163 ;  /* 0x000000a3a291723e */ /* 0x000fe200000000ff */
[--C-:B------:R-:W-:Y:S02]  /*d9f0*/  FFMA.FTZ R120, R205, c[0x0][0x2d0], -R68.reuse ;  /* 0x0000b400cd787a23 */ /* 0x100fe40000010844 */
[----:B------:R-:W-:Y:S02]  /*da00*/  FMUL.FTZ R61, R2, R149 ;  /* 0x00000095023d7220 */ /* 0x000fe40000410000 */
[--C-:B------:R-:W-:Y:S03]  /*da10*/  FFMA.FTZ R121, R178, c[0x0][0x2d0], -R68.reuse ;  /* 0x0000b400b2797a23 */ /* 0x100fe60000010844 */
[----:B------:R1:W-:Y:S01]  /*da20*/  MUFU.EX2 R131, R56 ;  /* 0x0000003800837308 */ /* 0x0003e20000000800 */
[--C-:B------:R-:W-:Y:S02]  /*da30*/  FFMA.FTZ R52, R165, c[0x0][0x2d0], -R68.reuse ;  /* 0x0000b400a5347a23 */ /* 0x100fe40000010844 */
[----:B------:R-:W-:Y:S07]  /*da40*/  FFMA.FTZ R68, R177, c[0x0][0x2d0], -R68 ;  /* 0x0000b400b1447a23 */ /* 0x000fee0000010844 */
[----:B------:R1:W1:Y:S02]  /*da50*/  MUFU.EX2 R174, R52 ;  /* 0x0000003400ae7308 */ /* 0x0002640000000800 */
[----:B-1----:R-:W-:Y:S08]  /*da60*/  FMUL.FTZ R53, R60, R137 ;  /* 0x000000893c357220 */ /* 0x002ff00000410000 */
[----:B------:R1:W1:Y:S01]  /*da70*/  MUFU.EX2 R237, R66 ;  /* 0x0000004200ed7308 */ /* 0x0002620000000800 */
[----:B------:R-:W-:Y:S09]  /*da80*/  FMUL.FTZ R56, R2, R140 ;  /* 0x0000008c02387220 */ /* 0x000ff20000410000 */
[----:B------:R-:W-:Y:S01]  /*da90*/  MUFU.EX2 R139, R103 ;  /* 0x00000067008b7308 */ /* 0x000fe20000000800 */
[----:B------:R-:W-:Y:S02]  /*daa0*/  FMUL.FTZ R52, R60, R136 ;  /* 0x000000883c347220 */ /* 0x000fe40000410000 */
[----:B------:R-:W-:Y:S07]  /*dab0*/  FMUL.FTZ R60, R2, R148 ;  /* 0x00000094023c7220 */ /* 0x000fee0000410000 */
[----:B------:R1:W-:Y:S01]  /*dac0*/  MUFU.EX2 R136, R96 ;  /* 0x0000006000887308 */ /* 0x0003e20000000800 */
[-C--:B------:R-:W-:Y:S03]  /*dad0*/  HMMA.16816.F32 R52, R76, R84.reuse, R52 ;  /* 0x000000544c34723c */ /* 0x080fe60000001834 */
[----:B-1----:R-:W-:Y:S05]  /*dae0*/  FMUL.FTZ R66, R3, R146 ;  /* 0x0000009203427220 */ /* 0x002fea0000410000 */
[C---:B------:R-:W-:Y:S01]  /*daf0*/  HMMA.16816.F32 R56, R80.reuse, R84, R56 ;  /* 0x000000545038723c */ /* 0x040fe20000001838 */
[----:B------:R-:W-:Y:S07]  /*db00*/  MUFU.EX2 R167, R101 ;  /* 0x0000006500a77308 */ /* 0x000fee0000000800 */
[-C--:B------:R-:W-:Y:S03]  /*db10*/  HMMA.16816.F32 R60, R80, R86.reuse, R60 ;  /* 0x00000056503c723c */ /* 0x080fe6000000183c */
[----:B------:R-:W1:Y:S01]  /*db20*/  MUFU.EX2 R160, R219 ;  /* 0x000000db00a07308 */ /* 0x000e620000000800 */
[----:B------:R-:W-:Y:S04]  /*db30*/  LDSM.16.MT88.4 R96, [R186+0x1000] ;  /* 0x00100000ba60783b */ /* 0x000fe80000004200 */
[----:B------:R-:W-:Y:S04]  /*db40*/  HMMA.16816.F32 R64, R76, R86, R64 ;  /* 0x000000564c40723c */ /* 0x000fe80000001840 */
[----:B------:R-:W-:Y:S01]  /*db50*/  F2FP.PACK_AB R80, R226, R126 ;  /* 0x0000007ee250723e */ /* 0x000fe200000000ff */
[----:B------:R-:W-:Y:S01]  /*db60*/  MUFU.EX2 R142, R105 ;  /* 0x00000069008e7308 */ /* 0x000fe20000000800 */
[----:B------:R-:W-:Y:S01]  /*db70*/  F2FP.PACK_AB R82, R239, R233 ;  /* 0x000000e9ef52723e */ /* 0x000fe200000000ff */
[----:B------:R-:W2:Y:S01]  /*db80*/  LDSM.16.MT88.4 R84, [R186+0x800] ;  /* 0x00080000ba54783b */ /* 0x000ea20000004200 */
[----:B------:R-:W-:Y:S04]  /*db90*/  F2FP.PACK_AB R76, R231, R129 ;  /* 0x00000081e74c723e */ /* 0x000fe800000000ff */
[----:B------:R-:W-:Y:S02]  /*dba0*/  F2FP.PACK_AB R77, R230, R127 ;  /* 0x0000007fe64d723e */ /* 0x000fe400000000ff */
[----:B------:R-:W-:Y:S01]  /*dbb0*/  F2FP.PACK_AB R78, R241, R236 ;  /* 0x000000ecf14e723e */ /* 0x000fe200000000ff */
[----:B------:R-:W-:Y:S01]  /*dbc0*/  MUFU.EX2 R164, R104 ;  /* 0x0000006800a47308 */ /* 0x000fe20000000800 */
[----:B------:R-:W-:Y:S02]  /*dbd0*/  F2FP.PACK_AB R79, R244, R235 ;  /* 0x000000ebf44f723e */ /* 0x000fe400000000ff */
[----:B------:R-:W-:Y:S02]  /*dbe0*/  F2FP.PACK_AB R81, R131, R174 ;  /* 0x000000ae8351723e */ /* 0x000fe400000000ff */
[----:B------:R-:W-:Y:S01]  /*dbf0*/  F2FP.PACK_AB R83, R237, R220 ;  /* 0x000000dced53723e */ /* 0x000fe200000000ff */
[----:B---3--:R-:W-:Y:S01]  /*dc00*/  FFMA.FTZ R100, R3, R100, R222 ;  /* 0x0000006403647223 */ /* 0x008fe200000100de */
[----:B-1----:R-:W-:Y:S01]  /*dc10*/  F2FP.PACK_AB R146, R160, R161 ;  /* 0x000000a1a092723e */ /* 0x002fe200000000ff */
[-C--:B------:R-:W-:Y:S02]  /*dc20*/  HMMA.16816.F32 R4, R76, R88.reuse, R4 ;  /* 0x000000584c04723c */ /* 0x080fe40000001804 */
[----:B------:R-:W-:Y:S01]  /*dc30*/  MUFU.EX2 R138, R74 ;  /* 0x0000004a008a7308 */ /* 0x000fe20000000800 */
[----:B-----5:R-:W-:Y:S04]  /*dc40*/  FFMA.FTZ R3, R2, R128, R221 ;  /* 0x0000008002037223 */ /* 0x020fe800000100dd */
[----:B------:R-:W-:Y:S01]  /*dc50*/  FADD.FTZ R3, R225, R3 ;  /* 0x00000003e1037221 */ /* 0x000fe20000010000 */
[C---:B------:R-:W-:Y:S04]  /*dc60*/  HMMA.16816.F32 R8, R80.reuse, R88, R8 ;  /* 0x000000585008723c */ /* 0x040fe80000001808 */
[----:B------:R1:W-:Y:S01]  /*dc70*/  MUFU.EX2 R128, R73 ;  /* 0x0000004900807308 */ /* 0x0003e20000000800 */
[----:B------:R-:W-:Y:S03]  /*dc80*/  FADD.FTZ R3, R229, R3 ;  /* 0x00000003e5037221 */ /* 0x000fe60000010000 */
[-C--:B------:R-:W-:Y:S04]  /*dc90*/  HMMA.16816.F32 R12, R80, R90.reuse, R12 ;  /* 0x0000005a500c723c */ /* 0x080fe8000000180c */
[----:B------:R-:W-:Y:S02]  /*dca0*/  FADD.FTZ R3, R250, R3 ;  /* 0x00000003fa037221 */ /* 0x000fe40000010000 */
[----:B------:R3:W-:Y:S02]  /*dcb0*/  MUFU.EX2 R137, R75 ;  /* 0x0000004b00897308 */ /* 0x0007e40000000800 */
[C---:B------:R-:W-:Y:S01]  /*dcc0*/  HMMA.16816.F32 R16, R76.reuse, R90, R16 ;  /* 0x0000005a4c10723c */ /* 0x040fe20000001810 */
[----:B------:R-:W5:Y:S07]  /*dcd0*/  LDSM.16.MT88.4 R88, [R188+0x800] ;  /* 0x00080000bc58783b */ /* 0x000f6e0000004200 */
[-C--:B------:R-:W-:Y:S01]  /*dce0*/  HMMA.16816.F32 R20, R76, R92.reuse, R20 ;  /* 0x0000005c4c14723c */ /* 0x080fe20000001814 */
[----:B------:R-:W-:Y:S03]  /*dcf0*/  MUFU.EX2 R165, R115 ;  /* 0x0000007300a57308 */ /* 0x000fe60000000800 */
[----:B-1----:R-:W-:Y:S02]  /*dd00*/  FADD.FTZ R73, R227, R100 ;  /* 0x00000064e3497221 */ /* 0x002fe40000010000 */
[----:B------:R-:W-:Y:S02]  /*dd10*/  LDSM.16.MT88.4 R100, [R185+0x2000] ;  /* 0x00200000b964783b */ /* 0x000fe40000004200 */
[C---:B------:R-:W-:Y:S03]  /*dd20*/  HMMA.16816.F32 R24, R80.reuse, R92, R24 ;  /* 0x0000005c5018723c */ /* 0x040fe60000001818 */
[----:B------:R-:W-:Y:S01]  /*dd30*/  MUFU.EX2 R171, R215 ;  /* 0x000000d700ab7308 */ /* 0x000fe20000000800 */
[----:B------:R-:W-:Y:S04]  /*dd40*/  FADD.FTZ R73, R234, R73 ;  /* 0x00000049ea497221 */ /* 0x000fe80000010000 */
[-C--:B------:R-:W-:Y:S04]  /*dd50*/  HMMA.16816.F32 R28, R80, R94.reuse, R28 ;  /* 0x0000005e501c723c */ /* 0x080fe8000000181c */
[----:B--2---:R-:W-:Y:S01]  /*dd60*/  FFMA.FTZ R2, R0, R132, R223 ;  /* 0x0000008400027223 */ /* 0x004fe200000100df */
[----:B------:R-:W-:Y:S01]  /*dd70*/  MUFU.EX2 R173, R110 ;  /* 0x0000006e00ad7308 */ /* 0x000fe20000000800 */
[----:B------:R-:W-:Y:S01]  /*dd80*/  LDSM.16.MT88.4 R132, [R186+0x2000] ;  /* 0x00200000ba84783b */ /* 0x000fe20000004200 */
[----:B------:R-:W-:Y:S01]  /*dd90*/  FADD.FTZ R73, R251, R73 ;  /* 0x00000049fb497221 */ /* 0x000fe20000010000 */
[C---:B------:R-:W-:Y:S04]  /*dda0*/  HMMA.16816.F32 R32, R76.reuse, R94, R32 ;  /* 0x0000005e4c20723c */ /* 0x040fe80000001820 */
[----:B------:R-:W-:Y:S01]  /*ddb0*/  FADD.FTZ R73, R127, R73 ;  /* 0x000000497f497221 */ /* 0x000fe20000010000 */
[----:B----4-:R-:W-:Y:S01]  /*ddc0*/  ISETP.GT.AND P0, PT, R202, R182, PT ;  /* 0x000000b6ca00720c */ /* 0x010fe20003f04270 */
[----:B------:R-:W1:Y:S01]  /*ddd0*/  LDSM.16.MT88.4 R92, [R185+0x1000] ;  /* 0x00100000b95c783b */ /* 0x000e620000004200 */
[----:B------:R-:W-:Y:S01]  /*dde0*/  MUFU.EX2 R177, R211 ;  /* 0x000000d300b17308 */ /* 0x000fe20000000800 */
[-C--:B------:R-:W-:Y:S04]  /*ddf0*/  HMMA.16816.F32 R36, R76, R84.reuse, R36 ;  /* 0x000000544c24723c */ /* 0x080fe80000001824 */
[----:B------:R-:W-:Y:S01]  /*de00*/  FADD.FTZ R0, R232, R107 ;  /* 0x0000006be8007221 */ /* 0x000fe20000010000 */
[----:B------:R-:W-:Y:S01]  /*de10*/  IADD3 R202, R202, -0x1, RZ ;  /* 0xffffffffcaca7810 */ /* 0x000fe20007ffe0ff */
[----:B------:R-:W-:Y:S02]  /*de20*/  FADD.FTZ R2, R224, R2 ;  /* 0x00000002e0027221 */ /* 0x000fe40000010000 */
[C---:B------:R-:W-:Y:S01]  /*de30*/  HMMA.16816.F32 R40, R80.reuse, R84, R40 ;  /* 0x000000545028723c */ /* 0x040fe20000001828 */
[----:B------:R-:W2:Y:S03]  /*de40*/  MUFU.EX2 R178, R210 ;  /* 0x000000d200b27308 */ /* 0x000ea60000000800 */
[----:B------:R-:W-:Y:S02]  /*de50*/  FADD.FTZ R2, R238, R2 ;  /* 0x00000002ee027221 */ /* 0x000fe40000010000 */
[----:B------:R-:W-:Y:S02]  /*de60*/  FADD.FTZ R0, R228, R0 ;  /* 0x00000000e4007221 */ /* 0x000fe40000010000 */
[-C--:B------:R-:W-:Y:S03]  /*de70*/  HMMA.16816.F32 R44, R80, R86.reuse, R44 ;  /* 0x00000056502c723c */ /* 0x080fe6000000182c */
[----:B------:R-:W4:Y:S01]  /*de80*/  MUFU.EX2 R159, R152 ;  /* 0x00000098009f7308 */ /* 0x000f220000000800 */
[----:B------:R-:W-:Y:S02]  /*de90*/  FADD.FTZ R0, R252, R0 ;  /* 0x00000000fc007221 */ /* 0x000fe40000010000 */
[----:B---3--:R-:W-:Y:S02]  /*dea0*/  FADD.FTZ R75, R243, R2 ;  /* 0x00000002f34b7221 */ /* 0x008fe40000010000 */
[C---:B------:R-:W-:Y:S01]  /*deb0*/  HMMA.16816.F32 R48, R76.reuse, R86, R48 ;  /* 0x000000564c30723c */ /* 0x040fe20000001830 */
[----:B------:R-:W3:Y:S03]  /*dec0*/  LDSM.16.MT88.4 R84, [R189+0x1000] ;  /* 0x00100000bd54783b */ /* 0x000ee60000004200 */
[----:B------:R-:W-:Y:S01]  /*ded0*/  FADD.FTZ R74, R129, R0 ;  /* 0x00000000814a7221 */ /* 0x000fe20000010000 */
[----:B------:R-:W-:Y:S01]  /*dee0*/  MUFU.EX2 R152, R125 ;  /* 0x0000007d00987308 */ /* 0x000fe20000000800 */
[----:B------:R-:W-:Y:S02]  /*def0*/  FADD.FTZ R2, R126, R3 ;  /* 0x000000037e027221 */ /* 0x000fe40000010000 */
[-C--:B-----5:R-:W-:Y:S04]  /*df00*/  HMMA.16816.F32 R52, R76, R88.reuse, R52 ;  /* 0x000000584c34723c */ /* 0x0a0fe80000001834 */
[----:B--2---:R-:W-:Y:S01]  /*df10*/  F2FP.PACK_AB R144, R178, R177 ;  /* 0x000000b1b290723e */ /* 0x004fe200000000ff */
[----:B------:R-:W-:Y:S02]  /*df20*/  FADD.FTZ R0, R174, R75 ;  /* 0x0000004bae007221 */ /* 0x000fe40000010000 */
[----:B------:R-:W2:Y:S01]  /*df30*/  MUFU.EX2 R153, R124 ;  /* 0x0000007c00997308 */ /* 0x000ea20000000800 */
[C---:B------:R-:W-:Y:S04]  /*df40*/  HMMA.16816.F32 R56, R80.reuse, R88, R56 ;  /* 0x000000585038723c */ /* 0x040fe80000001838 */
[----:B----4-:R-:W-:Y:S01]  /*df50*/  F2FP.PACK_AB R147, R158, R159 ;  /* 0x0000009f9e93723e */ /* 0x010fe200000000ff */
[----:B------:R-:W-:Y:S02]  /*df60*/  FADD.FTZ R0, R131, R0 ;  /* 0x0000000083007221 */ /* 0x000fe40000010000 */
[----:B------:R-:W-:Y:S01]  /*df70*/  FADD.FTZ R2, R226, R2 ;  /* 0x00000002e2027221 */ /* 0x000fe20000010000 */
[-C--:B------:R-:W-:Y:S01]  /*df80*/  HMMA.16816.F32 R60, R80, R90.reuse, R60 ;  /* 0x0000005a503c723c */ /* 0x080fe2000000183c */
[----:B------:R-:W-:Y:S03]  /*df90*/  MUFU.EX2 R141, R111 ;  /* 0x0000006f008d7308 */ /* 0x000fe60000000800 */
[----:B------:R-:W-:Y:S02]  /*dfa0*/  FADD.FTZ R0, R220, R0 ;  /* 0x00000000dc007221 */ /* 0x000fe40000010000 */
[----:B------:R-:W-:Y:S01]  /*dfb0*/  FADD.FTZ R2, R233, R2 ;  /* 0x00000002e9027221 */ /* 0x000fe20000010000 */
[----:B------:R-:W-:Y:S01]  /*dfc0*/  F2FP.PACK_AB R80, R139, R130 ;  /* 0x000000828b50723e */ /* 0x000fe200000000ff */
[----:B------:R-:W-:Y:S01]  /*dfd0*/  HMMA.16816.F32 R64, R76, R90, R64 ;  /* 0x0000005a4c40723c */ /* 0x000fe20000001840 */
[----:B------:R-:W4:Y:S02]  /*dfe0*/  LDSM.16.MT88.4 R88, [R188+0x1000] ;  /* 0x00100000bc58783b */ /* 0x000f240000004200 */
[----:B------:R-:W-:Y:S01]  /*dff0*/  MUFU.EX2 R140, R112 ;  /* 0x00000070008c7308 */ /* 0x000fe20000000800 */
[----:B------:R-:W-:Y:S01]  /*e000*/  F2FP.PACK_AB R82, R164, R142 ;  /* 0x0000008ea452723e */ /* 0x000fe200000000ff */
[----:B------:R-:W-:Y:S01]  /*e010*/  FADD.FTZ R0, R237, R0 ;  /* 0x00000000ed007221 */ /* 0x000fe20000010000 */
[----:B------:R-:W-:Y:S01]  /*e020*/  F2FP.PACK_AB R81, R138, R128 ;  /* 0x000000808a51723e */ /* 0x000fe200000000ff */
[----:B------:R-:W-:Y:S01]  /*e030*/  FADD.FTZ R2, R239, R2 ;  /* 0x00000002ef027221 */ /* 0x000fe20000010000 */
[----:B------:R-:W-:Y:S01]  /*e040*/  F2FP.PACK_AB R76, R247, R242 ;  /* 0x000000f2f74c723e */ /* 0x000fe200000000ff */
[----:B------:R-:W-:Y:S03]  /*e050*/  FADD.FTZ R3, R230, R73 ;  /* 0x00000049e6037221 */ /* 0x000fe60000010000 */
[----:B------:R-:W-:Y:S01]  /*e060*/  F2FP.PACK_AB R77, R245, R240 ;  /* 0x000000f0f54d723e */ /* 0x000fe200000000ff */
[----:B------:R-:W-:Y:S01]  /*e070*/  MUFU.EX2 R157, R114 ;  /* 0x00000072009d7308 */ /* 0x000fe20000000800 */
[----:B------:R-:W-:Y:S01]  /*e080*/  F2FP.PACK_AB R78, R181, R249 ;  /* 0x000000f9b54e723e */ /* 0x000fe200000000ff */
[----:B------:R-:W-:Y:S01]  /*e090*/  FADD.FTZ R3, R235, R3 ;  /* 0x00000003eb037221 */ /* 0x000fe20000010000 */
[----:B------:R-:W-:Y:S02]  /*e0a0*/  F2FP.PACK_AB R79, R179, R180 ;  /* 0x000000b4b34f723e */ /* 0x000fe400000000ff */
[----:B------:R-:W-:Y:S01]  /*e0b0*/  F2FP.PACK_AB R83, R136, R137 ;  /* 0x000000898853723e */ /* 0x000fe200000000ff */
[----:B------:R-:W-:Y:S01]  /*e0c0*/  FADD.FTZ R3, R244, R3 ;  /* 0x00000003f4037221 */ /* 0x000fe20000010000 */
[----:B--2---:R-:W-:Y:S03]  /*e0d0*/  F2FP.PACK_AB R150, R152, R153 ;  /* 0x000000999896723e */ /* 0x004fe600000000ff */
[-C--:B-1----:R-:W-:Y:S01]  /*e0e0*/  HMMA.16816.F32 R4, R76, R92.reuse, R4 ;  /* 0x0000005c4c04723c */ /* 0x082fe20000001804 */
[----:B------:R-:W-:Y:S07]  /*e0f0*/  MUFU.EX2 R154, R123 ;  /* 0x0000007b009a7308 */ /* 0x000fee0000000800 */
[C---:B------:R-:W-:Y:S03]  /*e100*/  HMMA.16816.F32 R8, R80.reuse, R92, R8 ;  /* 0x0000005c5008723c */ /* 0x040fe60000001808 */
[----:B------:R-:W1:Y:S05]  /*e110*/  MUFU.EX2 R155, R122 ;  /* 0x0000007a009b7308 */ /* 0x000e6a0000000800 */
[-C--:B------:R-:W-:Y:S08]  /*e120*/  HMMA.16816.F32 R12, R80, R94.reuse, R12 ;  /* 0x0000005e500c723c */ /* 0x080ff0000000180c */
[C---:B------:R-:W-:Y:S01]  /*e130*/  HMMA.16816.F32 R16, R76.reuse, R94, R16 ;  /* 0x0000005e4c10723c */ /* 0x040fe20000001810 */
[----:B------:R-:W-:Y:S07]  /*e140*/  LDSM.16.MT88.4 R92, [R189+0x1800] ;  /* 0x00180000bd5c783b */ /* 0x000fee0000004200 */
[-C--:B---3--:R-:W-:Y:S04]  /*e150*/  HMMA.16816.F32 R20, R76, R84.reuse, R20 ;  /* 0x000000544c14723c */ /* 0x088fe80000001814 */
[----:B-1----:R-:W-:Y:S04]  /*e160*/  F2FP.PACK_AB R148, R154, R155 ;  /* 0x0000009b9a94723e */ /* 0x002fe800000000ff */
        /* <DEDUP_REMOVED lines=8> */
[----:B------:R-:W2:Y:S07]  /*e1f0*/  LDSM.16.MT88.4 R96, [R186+0x1800] ;  /* 0x00180000ba60783b */ /* 0x000eae0000004200 */
[-C--:B----4-:R-:W-:Y:S08]  /*e200*/  HMMA.16816.F32 R52, R76, R88.reuse, R52 ;  /* 0x000000584c34723c */ /* 0x090ff00000001834 */
[C---:B------:R-:W-:Y:S08]  /*e210*/  HMMA.16816.F32 R56, R80.reuse, R88, R56 ;  /* 0x000000585038723c */ /* 0x040ff00000001838 */
[-C--:B------:R-:W-:Y:S07]  /*e220*/  HMMA.16816.F32 R60, R80, R90.reuse, R60 ;  /* 0x0000005a503c723c */ /* 0x080fee000000183c */
[----:B------:R-:W-:Y:S01]  /*e230*/  F2FP.PACK_AB R80, R167, R143 ;  /* 0x0000008fa750723e */ /* 0x000fe200000000ff */
[----:B------:R-:W-:Y:S01]  /*e240*/  HMMA.16816.F32 R64, R76, R90, R64 ;  /* 0x0000005a4c40723c */ /* 0x000fe20000001840 */
[----:B------:R-:W3:Y:S03]  /*e250*/  LDSM.16.MT88.4 R88, [R188+0x1800] ;  /* 0x00180000bc58783b */ /* 0x000ee60000004200 */
[----:B------:R-:W-:Y:S02]  /*e260*/  F2FP.PACK_AB R82, R172, R170 ;  /* 0x000000aaac52723e */ /* 0x000fe400000000ff */
[----:B------:R-:W-:Y:S02]  /*e270*/  F2FP.PACK_AB R81, R140, R141 ;  /* 0x0000008d8c51723e */ /* 0x000fe400000000ff */
[----:B------:R-:W-:Y:S04]  /*e280*/  F2FP.PACK_AB R76, R169, R166 ;  /* 0x000000a6a94c723e */ /* 0x000fe800000000ff */
[----:B------:R-:W-:Y:S02]  /*e290*/  F2FP.PACK_AB R77, R168, R165 ;  /* 0x000000a5a84d723e */ /* 0x000fe400000000ff */
[----:B------:R-:W-:Y:S02]  /*e2a0*/  F2FP.PACK_AB R78, R176, R171 ;  /* 0x000000abb04e723e */ /* 0x000fe400000000ff */
[----:B------:R-:W-:Y:S02]  /*e2b0*/  F2FP.PACK_AB R79, R175, R173 ;  /* 0x000000adaf4f723e */ /* 0x000fe400000000ff */
[----:B------:R-:W-:Y:S05]  /*e2c0*/  F2FP.PACK_AB R83, R156, R157 ;  /* 0x0000009d9c53723e */ /* 0x000fea00000000ff */
[-C--:B-1----:R-:W-:Y:S08]  /*e2d0*/  HMMA.16816.F32 R4, R76, R84.reuse, R4 ;  /* 0x000000544c04723c */ /* 0x082ff00000001804 */
[C---:B------:R-:W-:Y:S01]  /*e2e0*/  HMMA.16816.F32 R8, R80.reuse, R84, R8 ;  /* 0x000000545008723c */ /* 0x040fe20000001808 */
[----:B------:R1:W-:Y:S07]  /*e2f0*/  MUFU.EX2 R84, R68 ;  /* 0x0000004400547308 */ /* 0x0003ee0000000800 */
[-C--:B------:R-:W-:Y:S03]  /*e300*/  HMMA.16816.F32 R12, R80, R86.reuse, R12 ;  /* 0x00000056500c723c */ /* 0x080fe6000000180c */
[----:B------:R-:W4:Y:S05]  /*e310*/  MUFU.EX2 R85, R121 ;  /* 0x0000007900557308 */ /* 0x000f2a0000000800 */
[C---:B------:R-:W-:Y:S05]  /*e320*/  HMMA.16816.F32 R16, R76.reuse, R86, R16 ;  /* 0x000000564c10723c */ /* 0x040fea0000001810 */
[----:B------:R5:W-:Y:S03]  /*e330*/  MUFU.EX2 R87, R119 ;  /* 0x0000007700577308 */ /* 0x000be60000000800 */
[-C--:B------:R-:W-:Y:S04]  /*e340*/  HMMA.16816.F32 R20, R76, R92.reuse, R20 ;  /* 0x0000005c4c14723c */ /* 0x080fe80000001814 */
[----:B-1----:R-:W-:Y:S03]  /*e350*/  FADD.FTZ R68, R231, R74 ;  /* 0x0000004ae7447221 */ /* 0x002fe60000010000 */
[----:B------:R-:W1:Y:S01]  /*e360*/  MUFU.EX2 R86, R120 ;  /* 0x0000007800567308 */ /* 0x000e620000000800 */
[C---:B------:R-:W-:Y:S04]  /*e370*/  HMMA.16816.F32 R24, R80.reuse, R92, R24 ;  /* 0x0000005c5018723c */ /* 0x040fe80000001818 */
[----:B----4-:R-:W-:Y:S01]  /*e380*/  F2FP.PACK_AB R151, R84, R85 ;  /* 0x000000555497723e */ /* 0x010fe200000000ff */
[----:B------:R-:W-:Y:S03]  /*e390*/  FADD.FTZ R68, R236, R68 ;  /* 0x00000044ec447221 */ /* 0x000fe60000010000 */
[-C--:B------:R-:W-:Y:S01]  /*e3a0*/  HMMA.16816.F32 R28, R80, R94.reuse, R28 ;  /* 0x0000005e501c723c */ /* 0x080fe2000000181c */
[----:B-----5:R-:W4:Y:S07]  /*e3b0*/  LDSM.16.MT88.4 R116, [R189+0x2000] ;  /* 0x00200000bd74783b */ /* 0x020f2e0000004200 */
[C---:B------:R-:W-:Y:S04]  /*e3c0*/  HMMA.16816.F32 R32, R76.reuse, R94, R32 ;  /* 0x0000005e4c20723c */ /* 0x040fe80000001820 */
[----:B-1----:R-:W-:Y:S04]  /*e3d0*/  F2FP.PACK_AB R149, R86, R87 ;  /* 0x000000575695723e */ /* 0x002fe800000000ff */
[-C--:B--2---:R-:W-:Y:S08]  /*e3e0*/  HMMA.16816.F32 R36, R76, R96.reuse, R36 ;  /* 0x000000604c24723c */ /* 0x084ff00000001824 */
        /* <DEDUP_REMOVED lines=11> */
[-C--:B------:R-:W-:Y:S04]  /*e4a0*/  HMMA.16816.F32 R96, R148, R102.reuse, R12 ;  /* 0x000000669460723c */ /* 0x080fe8000000180c */
[----:B------:R-:W-:Y:S02]  /*e4b0*/  FADD.FTZ R8, R128, R0 ;  /* 0x0000000080087221 */ /* 0x000fe40000010000 */
[----:B------:R-:W-:Y:S02]  /*e4c0*/  FADD.FTZ R0, R139, R9 ;  /* 0x000000098b007221 */ /* 0x000fe40000010000 */
[C---:B------:R-:W-:Y:S04]  /*e4d0*/  HMMA.16816.F32 R100, R144.reuse, R102, R16 ;  /* 0x000000669064723c */ /* 0x040fe80000001810 */
[----:B------:R-:W-:Y:S02]  /*e4e0*/  FADD.FTZ R11, R241, R68 ;  /* 0x00000044f10b7221 */ /* 0x000fe40000010000 */
[----:B------:R-:W-:Y:S02]  /*e4f0*/  FADD.FTZ R10, R240, R3 ;  /* 0x00000003f00a7221 */ /* 0x000fe40000010000 */
[-C--:B----4-:R-:W-:Y:S04]  /*e500*/  HMMA.16816.F32 R104, R144, R116.reuse, R20 ;  /* 0x000000749068723c */ /* 0x090fe80000001814 */
        /* <DEDUP_REMOVED lines=50> */
[----:B------:R-:W-:Y:S01]  /*e830*/  FADD.FTZ R2, R153, R2 ;  /* 0x0000000299027221 */ /* 0x000fe20000010000 */
[----:B------:R1:W-:Y:S01]  /*e840*/  STL [R1+0x4], R4 ;  /* 0x0000040401007387 */ /* 0x0003e20000100800 */
[----:B------:R-:W-:Y:S02]  /*e850*/  FADD.FTZ R3, R158, R3 ;  /* 0x000000039e037221 */ /* 0x000fe40000010000 */
[----:B------:R-:W-:Y:S01]  /*e860*/  FADD.FTZ R0, R86, R5 ;  /* 0x0000000556007221 */ /* 0x000fe20000010000 */
[----:B------:R-:W-:Y:S01]  /*e870*/  MOV R86, R70 ;  /* 0x0000004600567202 */ /* 0x000fe20000000f00 */
[----:B------:R-:W-:Y:S01]  /*e880*/  FADD.FTZ R2, R152, R2 ;  /* 0x0000000298027221 */ /* 0x000fe20000010000 */
[----:B------:R1:W-:Y:S01]  /*e890*/  STL [R1+0x8], R3 ;  /* 0x0000080301007387 */ /* 0x0003e20000100800 */
[----:B------:R-:W-:Y:S01]  /*e8a0*/  FADD.FTZ R0, R85, R0 ;  /* 0x0000000055007221 */ /* 0x000fe20000010000 */
[----:B------:R-:W-:Y:S02]  /*e8b0*/  MOV R85, R71 ;  /* 0x0000004700557202 */ /* 0x000fe40000000f00 */
[----:B------:R1:W-:Y:S01]  /*e8c0*/  STL [R1+0xc], R2 ;  /* 0x00000c0201007387 */ /* 0x0003e20000100800 */
[----:B------:R-:W-:Y:S01]  /*e8d0*/  FADD.FTZ R0, R84, R0 ;  /* 0x0000000054007221 */ /* 0x000fe20000010000 */
[----:B------:R-:W-:Y:S04]  /*e8e0*/  MOV R84, R72 ;  /* 0x0000004800547202 */ /* 0x000fe80000000f00 */
[----:B------:R1:W-:Y:S02]  /*e8f0*/  STL [R1+0x10], R0 ;  /* 0x0000100001007387 */ /* 0x0003e40000100800 */
[----:B-1----:R-:W-:-:S05]  /*e900*/  @P0 BRA `(.L_x_689) ;  /* 0xffffa52000000947 */ /* 0x002fca000383ffff */
.L_x_658:
[----:B------:R-:W2:Y:S01]  /*e910*/  LDL R0, [R1+0x48] ;  /* 0x0000480001007983 */ /* 0x000ea20000100800 */
[----:B-1----:R-:W-:-:S05]  /*e920*/  IMAD.MOV.U32 R2, RZ, RZ, c[0x0][0x2c4] ;  /* 0x0000b100ff027624 */ /* 0x002fca00078e00ff */
[----:B------:R-:W-:Y:S01]  /*e930*/  ISETP.NE.AND P1, PT, R2, 0x1, PT ;  /* 0x000000010200780c */ /* 0x000fe20003f25270 */
[----:B------:R-:W-:-:S05]  /*e940*/  IMAD.MOV.U32 R4, RZ, RZ, c[0x0][0x32c] ;  /* 0x0000cb00ff047624 */ /* 0x000fca00078e00ff */
[----:B------:R-:W-:Y:S02]  /*e950*/  ISETP.GE.AND P0, PT, R4, 0x1, PT ;  /* 0x000000010400780c */ /* 0x000fe40003f06270 */
[----:B------:R-:W-:Y:S02]  /*e960*/  IADD3 R2, R248, 0x1, -R246 ;  /* 0x00000001f8027810 */ /* 0x000fe40007ffe8f6 */
[----:B--2---:R-:W-:-:S05]  /*e970*/  IADD3 R0, R0, 0x7f, RZ ;  /* 0x0000007f00007810 */ /* 0x004fca0007ffe0ff */
[----:B------:R-:W-:-:S05]  /*e980*/  @P1 IMAD.HI.U32 R3, R0, c[0x0][0x2c8], RZ ;  /* 0x0000b20000031a27 */ /* 0x000fca00078e00ff */
[----:B------:R-:W-:-:S05]  /*e990*/  @P1 SHF.R.U32.HI R0, RZ, c[0x0][0x2cc], R3 ;  /* 0x0000b300ff001a19 */ /* 0x000fca0000011603 */
[----:B------:R-:W-:-:S05]  /*e9a0*/  IMAD.IADD R0, R2, 0x1, R0 ;  /* 0x0000000102007824 */ /* 0x000fca00078e0200 */
[----:B------:R-:W-:Y:S01]  /*e9b0*/  IADD3 R2, R0, -c[0x0][0x324], RZ ;  /* 0x8000c90000027a10 */ /* 0x000fe20007ffe0ff */
[----:B------:R-:W-:Y:S05]  /*e9c0*/  @!P0 BRA `(.L_x_690) ;  /* 0x0000011000008947 */ /* 0x000fea0003800000 */
[----:B------:R-:W-:Y:S01]  /*e9d0*/  ISETP.GT.AND P0, PT, R0, -0x1, PT ;  /* 0xffffffff0000780c */ /* 0x000fe20003f04270 */
[----:B------:R-:W-:-:S12]  /*e9e0*/  BSSY B0, `(.L_x_691) ;  /* 0x000000d000007945 */ /* 0x000fd80003800000 */
[----:B------:R-:W-:Y:S05]  /*e9f0*/  @P0 BRA `(.L_x_692) ;  /* 0x0000007000000947 */ /* 0x000fea0003800000 */
[----:B------:R-:W-:Y:S01]  /*ea00*/  IMAD.MOV.U32 R3, RZ, RZ, 0x1 ;  /* 0x00000001ff037424 */ /* 0x000fe200078e00ff */
[----:B------:R-:W-:-:S04]  /*ea10*/  LOP3.LUT R0, RZ, R0, RZ, 0x33, !PT ;  /* 0x00000000ff007212 */ /* 0x000fc800078e33ff */
[----:B------:R-:W-:-:S13]  /*ea20*/  ISETP.NE.AND P0, PT, R3, c[0x0][0x32c], PT ;  /* 0x0000cb0003007a0c */ /* 0x000fda0003f05270 */
[----:B------:R-:W-:-:S05]  /*ea30*/  @P0 IMAD.HI.U32 R3, R0, c[0x0][0x330], RZ ;  /* 0x0000cc0000030a27 */ /* 0x000fca00078e00ff */
[----:B------:R-:W-:-:S04]  /*ea40*/  @P0 SHF.R.U32.HI R0, RZ, c[0x0][0x334], R3 ;  /* 0x0000cd00ff000a19 */ /* 0x000fc80000011603 */
[----:B------:R-:W-:Y:S01]  /*ea50*/  LOP3.LUT R0, RZ, R0, RZ, 0x33, !PT ;  /* 0x00000000ff007212 */ /* 0x000fe200078e33ff */
[----:B------:R-:W-:Y:S05]  /*ea60*/  BRA `(.L_x_693) ;  /* 0x0000004000007947 */ /* 0x000fea0003800000 */
.L_x_692:
[----:B------:R-:W-:-:S04]  /*ea70*/  MOV R3, 0x1 ;  /* 0x0000000100037802 */ /* 0x000fc80000000f00 */
[----:B------:R-:W-:-:S13]  /*ea80*/  ISETP.NE.AND P0, PT, R3, c[0x0][0x32c], PT ;  /* 0x0000cb0003007a0c */ /* 0x000fda0003f05270 */
[----:B------:R-:W-:-:S05]  /*ea90*/  @P0 IMAD.HI.U32 R3, R0, c[0x0][0x330], RZ ;  /* 0x0000cc0000030a27 */ /* 0x000fca00078e00ff */
[----:B------:R-:W-:Y:S02]  /*eaa0*/  @P0 SHF.R.U32.HI R0, RZ, c[0x0][0x334], R3 ;  /* 0x0000cd00ff000a19 */ /* 0x000fe40000011603 */
.L_x_693:
[----:B------:R-:W-:Y:S05]  /*eab0*/  BSYNC B0 ;  /* 0x0000000000007941 */ /* 0x000fea0003800000 */
.L_x_691:
[----:B------:R-:W-:-:S05]  /*eac0*/  IMAD R0, R0, c[0x0][0x32c], RZ ;  /* 0x0000cb0000007a24 */ /* 0x000fca00078e02ff */
[----:B------:R-:W-:-:S03]  /*ead0*/  IMNMX R2, R2, R0, !PT ;  /* 0x0000000002027217 */ /* 0x000fc60007800200 */
.L_x_690:
[----:B------:R-:W2:Y:S01]  /*eae0*/  LDL R3, [R1+0x14] ;  /* 0x0000140001037983 */ /* 0x000ea20000100800 */
[----:B------:R-:W-:-:S05]  /*eaf0*/  IADD3 R2, R2, 0x4f, RZ ;  /* 0x0000004f02027810 */ /* 0x000fca0007ffe0ff */
[----:B------:R-:W-:-:S05]  /*eb00*/  IMAD.HI R2, R2, 0x66666667, RZ ;  /* 0x6666666702027827 */ /* 0x000fca00078e02ff */
[----:B------:R-:W-:-:S04]  /*eb10*/  SHF.R.U32.HI R0, RZ, 0x1f, R2 ;  /* 0x0000001fff007819 */ /* 0x000fc80000011602 */
[----:B------:R-:W-:-:S04]  /*eb20*/  LEA.HI.SX32 R0, R2, R0, 0x1b ;  /* 0x0000000002007211 */ /* 0x000fc800078fdaff */
[----:B--2---:R-:W-:-:S04]  /*eb30*/  IMNMX R247, R3, R0, !PT ;  /* 0x0000000003f77217 */ /* 0x004fc80007800200 */
[----:B------:R-:W-:-:S13]  /*eb40*/  ISETP.GE.AND P0, PT, R202, R247, PT ;  /* 0x000000f7ca00720c */ /* 0x000fda0003f06270 */
[----:B------:R-:W-:Y:S05]  /*eb50*/  @!P0 BRA `(.L_x_694) ;  /* 0x00003d5000008947 */ /* 0x000fea0003800000 */
[----:B------:R-:W-:Y:S01]  /*eb60*/  IMAD.MOV.U32 R84, RZ, RZ, R71 ;  /* 0x000000ffff547224 */ /* 0x000fe200078e0047 */
[----:B------:R-:W-:Y:S01]  /*eb70*/  MOV R86, R69 ;  /* 0x0000004500567202 */ /* 0x000fe20000000f00 */
[----:B------:R-:W-:Y:S01]  /*eb80*/  IMAD.MOV.U32 R0, RZ, RZ, R72 ;  /* 0x000000ffff007224 */ /* 0x000fe200078e0048 */
[----:B------:R-:W-:Y:S02]  /*eb90*/  MOV R85, R70 ;  /* 0x0000004600557202 */ /* 0x000fe40000000f00 */
.L_x_705:
[----:B------:R-:W2:Y:S01]  /*eba0*/  LDL R2, [R1+0x14] ;  /* 0x0000140001027983 */ /* 0x000ea20000100800 */
[----:B------:R-:W-:Y:S04]  /*ebb0*/  DEPBAR.LE SB0, 0x0 ;  /* 0x000080000000791a */ /* 0x000fe80000000000 */
[----:B------:R-:W-:Y:S01]  /*ebc0*/  WARPSYNC 0xffffffff ;  /* 0xffffffff00007948 */ /* 0x000fe20003800000 */
[----:B------:R-:W-:Y:S06]  /*ebd0*/  BAR.SYNC.DEFER_BLOCKING 0x0 ;  /* 0x0000000000007b1d */ /* 0x000fec0000010000 */
[----:B------:R1:W3:Y:S01]  /*ebe0*/  LDSM.16.M88.4 R80, [R191] ;  /* 0x00000000bf50783b */ /* 0x0002e20000000200 */
[----:B------:R-:W-:Y:S03]  /*ebf0*/  BSSY B0, `(.L_x_695) ;  /* 0x0000040000007945 */ /* 0x000fe60003800000 */
[----:B------:R1:W4:Y:S04]  /*ec00*/  LDSM.16.M88.4 R76, [R191+0x2000] ;  /* 0x00200000bf4c783b */ /* 0x0003280000000200 */
        /* <DEDUP_REMOVED lines=14> */
[C---:B-1-34-:R-:W-:Y:S01]  /*ecf0*/  IMAD.SHL.U32 R20, R201.reuse, 0x2, RZ ;  /* 0x00000002c9147824 */ /* 0x05afe200078e00ff */
[----:B------:R-:W2:Y:S01]  /*ed00*/  LDL.64 R8, [R1+0x38] ;  /* 0x0000380001087983 */ /* 0x000ea20000100a00 */
[----:B------:R-:W-:Y:S02]  /*ed10*/  SHF.R.S32.HI R2, RZ, 0x1f, R214 ;  /* 0x0000001fff027819 */ /* 0x000fe400000114d6 */
[----:B------:R-:W-:Y:S03]  /*ed20*/  SHF.R.S32.HI R6, RZ, 0x1f, R201 ;  /* 0x0000001fff067819 */ /* 0x000fe600000114c9 */
[----:B------:R-:W-:Y:S01]  /*ed30*/  IMAD R4, R2, c[0x0][0x208], RZ ;  /* 0x0000820002047a24 */ /* 0x000fe200078e02ff */
[----:B------:R-:W3:Y:S01]  /*ed40*/  LDL R7, [R1+0x44] ;  /* 0x0000440001077983 */ /* 0x000ee20000100800 */
[C---:B------:R-:W-:Y:S01]  /*ed50*/  IMAD.WIDE.U32 R2, R214.reuse, c[0x0][0x208], RZ ;  /* 0x00008200d6027a25 */ /* 0x040fe200078e00ff */
[----:B------:R-:W-:Y:S03]  /*ed60*/  SHF.L.U64.HI R6, R201, 0x1, R6 ;  /* 0x00000001c9067819 */ /* 0x000fe60000010206 */
[----:B------:R-:W-:Y:S04]  /*ed70*/  IMAD R4, R214, c[0x0][0x20c], R4 ;  /* 0x00008300d6047a24 */ /* 0x000fe800078e0204 */
[----:B------:R-:W-:Y:S01]  /*ed80*/  IMAD.IADD R3, R3, 0x1, R4 ;  /* 0x0000000103037824 */ /* 0x000fe200078e0204 */
[----:B------:R-:W-:Y:S03]  /*ed90*/  SHF.R.S32.HI R4, RZ, 0x1f, R212 ;  /* 0x0000001fff047819 */ /* 0x000fe600000114d4 */
[----:B------:R-:W-:Y:S04]  /*eda0*/  IMAD.WIDE.U32 R2, R212, c[0x0][0x218], R2 ;  /* 0x00008600d4027a25 */ /* 0x000fe800078e0002 */
[----:B------:R-:W-:Y:S04]  /*edb0*/  IMAD R4, R4, c[0x0][0x218], RZ ;  /* 0x0000860004047a24 */ /* 0x000fe800078e02ff */
[----:B------:R-:W-:Y:S01]  /*edc0*/  IMAD R5, R212, c[0x0][0x21c], R4 ;  /* 0x00008700d4057a24 */ /* 0x000fe200078e0204 */
[----:B--2---:R-:W-:Y:S04]  /*edd0*/  IADD3 R2, P1, R8, R2, RZ ;  /* 0x0000000208027210 */ /* 0x004fe80007f3e0ff */
[C---:B------:R-:W-:Y:S02]  /*ede0*/  LEA R4, P0, R2.reuse, c[0x0][0x1f8], 0x1 ;  /* 0x00007e0002047a11 */ /* 0x040fe400078008ff */
[----:B---3--:R-:W-:Y:S04]  /*edf0*/  IADD3.X R3, R7, R3, R5, P1, !PT ;  /* 0x0000000307037210 */ /* 0x008fe80000ffe405 */
[----:B------:R-:W-:Y:S01]  /*ee00*/  LEA.HI.X R5, R2, c[0x0][0x1fc], R3, 0x1, P0 ;  /* 0x00007f0002057a11 */ /* 0x000fe200000f0c03 */
[----:B------:R-:W-:-:S05]  /*ee10*/  BRA.DIV ~URZ, `(.L_x_697) ;  /* 0x000101927f007947 */ /* 0x000fca000b800000 */
[----:B------:R1:W2:Y:S02]  /*ee20*/  SHFL.IDX PT, R8, R5, RZ, 0x181f ;  /* 0x00181fff05087589 */ /* 0x0002a400000e0000 */
.L_x_839:
        /* <DEDUP_REMOVED lines=11> */
[-C--:B----4-:R-:W-:Y:S03]  /*eee0*/  IADD3 R10, P2, R3, R20.reuse, RZ ;  /* 0x00000014030a7210 */ /* 0x090fe60007f5e0ff */
[--C-:B--2---:R-:W-:Y:S01]  /*eef0*/  IMAD.X R13, R8, 0x1, R6.reuse, P0 ;  /* 0x00000001080d7824 */ /* 0x104fe200000e0606 */
[-C--:B-----5:R-:W-:Y:S01]  /*ef00*/  IADD3 R8, P1, R7, R20.reuse, RZ ;  /* 0x0000001407087210 */ /* 0x0a0fe20007f3e0ff */
        /* <DEDUP_REMOVED lines=8> */
.L_x_840:
[----:B--2---:R-:W-:Y:S04]  /*ef90*/  IADD3 R2, P0, R4, R20, RZ ;  /* 0x0000001404027210 */ /* 0x004fe80007f1e0ff */
[----:B-1----:R-:W-:Y:S05]  /*efa0*/  IADD3.X R3, R5, R6, RZ, P0, !PT ;  /* 0x0000000605037210 */ /* 0x002fea00007fe4ff */
[----:B------:R-:W-:Y:S01]  /*efb0*/  @!PT LDS RZ, [RZ] ;  /* 0x00000000fffff984 */ /* 0x000fe20000000800 */
[----:B------:R-:W-:Y:S01]  /*efc0*/  @!PT LDS RZ, [RZ] ;  /* 0x00000000fffff984 */ /* 0x000fe20000000800 */
[----:B------:R-:W-:Y:S01]  /*efd0*/  @!PT LDS RZ, [RZ] ;  /* 0x00000000fffff984 */ /* 0x000fe20000000800 */
[----:B------:R1:W-:Y:S04]  /*efe0*/  LDGSTS.E.BYPASS.LTC128B.128 [R203+0x2100], [R2.64], !P3 ;  /* 0x0210000002cb7fae */ /* 0x0003e8000d901d46 */
.L_x_696:
[----:B-1-34-:R-:W-:Y:S05]  /*eff0*/  BSYNC B0 ;  /* 0x0000000000007941 */ /* 0x01afea0003800000 */
.L_x_695:
        /* <DEDUP_REMOVED lines=277> */
[--C-:B-1----:R-:W-:Y:S01]  /*10150*/  IMAD.MOV.U32 R2, RZ, RZ, R3.reuse ;  /* 0x000000ffff027224 */ /* 0x102fe200078e0003 */
[----:B------:R-:W-:Y:S05]  /*10160*/  @P2 SHF.R.U32.HI R2, RZ, c[0x0][0x2c0], R4 ;  /* 0x0000b000ff022a19 */ /* 0x000fea0000011604 */
[C---:B----4-:R-:W-:Y:S04]  /*10170*/  @!P1 IADD3 R5, P0, R2.reuse, R238, RZ ;  /* 0x000000ee02059210 */ /* 0x050fe80007f1e0ff */
[----:B-----5:R-:W-:Y:S01]  /*10180*/  @!P1 LEA.HI.X.SX32 R6, R2, R236, 0x1, P0 ;  /* 0x000000ec02069211 */ /* 0x020fe200000f0eff */
        /* <DEDUP_REMOVED lines=12> */
[----:B------:R-:W-:Y:S04]  /*10250*/  IMAD.WIDE.U32 R2, R212, c[0x0][0x1f0], R2 ;  /* 0x00007c00d4027a25 */ /* 0x000fe800078e0002 */
[----:B------:R-:W-:Y:S01]  /*10260*/  IMAD R4, R4, c[0x0][0x1f0], RZ ;  /* 0x00007c0004047a24 */ /* 0x000fe200078e02ff */
[----:B------:R-:W-:Y:S03]  /*10270*/  IADD3 R2, P1, R234, R2, RZ ;  /* 0x00000002ea027210 */ /* 0x000fe60007f3e0ff */
[----:B------:R-:W-:Y:S01]  /*10280*/  IMAD R5, R212, c[0x0][0x1f4], R4 ;  /* 0x00007d00d4057a24 */ /* 0x000fe200078e0204 */
[----:B------:R-:W-:Y:S04]  /*10290*/  LEA R4, P0, R2, c[0x0][0x1c8], 0x1 ;  /* 0x0000720002047a11 */ /* 0x000fe800078008ff */
[----:B------:R-:W-:Y:S04]  /*102a0*/  IADD3.X R3, R8, R3, R5, P1, !PT ;  /* 0x0000000308037210 */ /* 0x000fe80000ffe405 */
[----:B------:R-:W-:Y:S01]  /*102b0*/  LEA.HI.X R5, R2, c[0x0][0x1cc], R3, 0x1, P0 ;  /* 0x0000730002057a11 */ /* 0x000fe200000f0c03 */
[----:B------:R-:W-:-:S05]  /*102c0*/  BRA.DIV ~URZ, `(.L_x_701) ;  /* 0x0000f2027f007947 */ /* 0x000fca000b800000 */
[----:B------:R1:W2:Y:S02]  /*102d0*/  SHFL.IDX PT, R8, R5, RZ, 0x181f ;  /* 0x00181fff05087589 */ /* 0x0002a400000e0000 */
.L_x_841:
        /* <DEDUP_REMOVED lines=22> */
.L_x_842:
[----:B--2---:R-:W-:Y:S04]  /*10440*/  IADD3 R2, P0, R4, R18, RZ ;  /* 0x0000001204027210 */ /* 0x004fe80007f1e0ff */
[----:B-1----:R-:W-:Y:S05]  /*10450*/  IADD3.X R3, R5, R6, RZ, P0, !PT ;  /* 0x0000000605037210 */ /* 0x002fea00007fe4ff */
[----:B------:R-:W-:Y:S01]  /*10460*/  @!PT LDS RZ, [RZ] ;  /* 0x00000000fffff984 */ /* 0x000fe20000000800 */
[----:B------:R-:W-:Y:S01]  /*10470*/  @!PT LDS RZ, [RZ] ;  /* 0x00000000fffff984 */ /* 0x000fe20000000800 */
[----:B------:R-:W-:Y:S01]  /*10480*/  @!PT LDS RZ, [RZ] ;  /* 0x00000000fffff984 */ /* 0x000fe20000000800 */
[----:B------:R1:W-:Y:S04]  /*10490*/  LDGSTS.E.BYPASS.LTC128B.128 [R203+0x4900], [R2.64], !P3 ;  /* 0x0490000002cb7fae */ /* 0x0003e8000d901d46 */
.L_x_700:
[----:B--234-:R-:W-:Y:S05]  /*104a0*/  BSYNC B0 ;  /* 0x0000000000007941 */ /* 0x01cfea0003800000 */
.L_x_699:
        /* <DEDUP_REMOVED lines=83> */
.L_x_843:
        /* <DEDUP_REMOVED lines=15> */
.L_x_844:
[----:B------:R-:W-:Y:S01]  /*10ad0*/  FADD.FTZ R0, -R72, R0 ;  /* 0x0000000048007221 */ /* 0x000fe20000010100 */
[----:B------:R-:W2:Y:S01]  /*10ae0*/  LDL.LU R249, [R1+0x4] ;  /* 0x0000040001f97983 */ /* 0x000ea20000300800 */
[----:B------:R-:W-:Y:S01]  /*10af0*/  FMUL.FTZ R40, R71, c[0x0][0x2d0] ;  /* 0x0000b40047287a20 */ /* 0x000fe20000410000 */
[----:B----4-:R-:W-:Y:S01]  /*10b00*/  FMNMX.FTZ R2, R2, R4, !PT ;  /* 0x0000000402027209 */ /* 0x010fe20007810000 */
[----:B------:R-:W-:Y:S01]  /*10b10*/  FMUL.FTZ R0, R0, c[0x0][0x2d0] ;  /* 0x0000b40000007a20 */ /* 0x000fe20000410000 */
[----:B------:R-:W-:Y:S01]  /*10b20*/  WARPSYNC 0xffffffff ;  /* 0xffffffff00007948 */ /* 0x000fe20003800000 */
[----:B------:R-:W1:Y:S01]  /*10b30*/  LDSM.16.MT88.4 R20, [R185] ;  /* 0x00000000b914783b */ /* 0x000e620000004200 */
[----:B------:R-:W-:Y:S01]  /*10b40*/  FMUL.FTZ R56, R70, c[0x0][0x2d0] ;  /* 0x0000b40046387a20 */ /* 0x000fe20000410000 */
[----:B------:R3:W4:Y:S01]  /*10b50*/  MUFU.EX2 R3, R0 ;  /* 0x0000000000037308 */ /* 0x0007220000000800 */
[----:B------:R-:W-:Y:S01]  /*10b60*/  FMUL.FTZ R5, R72, c[0x0][0x2d0] ;  /* 0x0000b40048057a20 */ /* 0x000fe20000410000 */
[----:B------:R-:W-:Y:S01]  /*10b70*/  ISETP.GT.AND P0, PT, R202, R247, PT ;  /* 0x000000f7ca00720c */ /* 0x000fe20003f04270 */
[----:B------:R-:W-:Y:S01]  /*10b80*/  FMUL.FTZ R73, R2, c[0x0][0x2d0] ;  /* 0x0000b40002497a20 */ /* 0x000fe20000410000 */
[----:B------:R-:W-:Y:S01]  /*10b90*/  IADD3 R202, R202, -0x1, RZ ;  /* 0xffffffffcaca7810 */ /* 0x000fe20007ffe0ff */
[----:B------:R-:W-:Y:S01]  /*10ba0*/  FFMA.FTZ R8, R204, c[0x0][0x2d0], -R5 ;  /* 0x0000b400cc087a23 */ /* 0x000fe20000010805 */
[----:B------:R-:W5:Y:S01]  /*10bb0*/  LDSM.16.MT88.4 R36, [R189] ;  /* 0x00000000bd24783b */ /* 0x000f620000004200 */
[----:B------:R-:W-:Y:S02]  /*10bc0*/  FFMA.FTZ R4, R181, c[0x0][0x2d0], -R73 ;  /* 0x0000b400b5047a23 */ /* 0x000fe40000010849 */
[--C-:B------:R-:W-:Y:S01]  /*10bd0*/  FFMA.FTZ R7, R159, c[0x0][0x2d0], -R5.reuse ;  /* 0x0000b4009f077a23 */ /* 0x100fe20000010805 */
[----:B------:R-:W-:Y:S01]  /*10be0*/  MUFU.EX2 R235, R8 ;  /* 0x0000000800eb7308 */ /* 0x000fe20000000800 */
[--C-:B------:R-:W-:Y:S02]  /*10bf0*/  FFMA.FTZ R6, R158, c[0x0][0x2d0], -R5.reuse ;  /* 0x0000b4009e067a23 */ /* 0x100fe40000010805 */
[--C-:B------:R-:W-:Y:S01]  /*10c00*/  FFMA.FTZ R9, R171, c[0x0][0x2d0], -R5.reuse ;  /* 0x0000b400ab097a23 */ /* 0x100fe20000010805 */
[----:B------:R-:W1:Y:S01]  /*10c10*/  LDSM.16.MT88.4 R52, [R186] ;  /* 0x00000000ba34783b */ /* 0x000e620000004200 */
[--C-:B------:R-:W-:Y:S02]  /*10c20*/  FFMA.FTZ R65, R161, c[0x0][0x2d0], -R5.reuse ;  /* 0x0000b400a1417a23 */ /* 0x100fe40000010805 */
[--C-:B------:R-:W-:Y:S02]  /*10c30*/  FFMA.FTZ R152, R152, c[0x0][0x2d0], -R5.reuse ;  /* 0x0000b40098987a23 */ /* 0x100fe40000010805 */
[--C-:B------:R-:W-:Y:S01]  /*10c40*/  FFMA.FTZ R75, R33, c[0x0][0x2d0], -R5.reuse ;  /* 0x0000b400214b7a23 */ /* 0x100fe20000010805 */
[----:B------:R4:W-:Y:S01]  /*10c50*/  MUFU.EX2 R234, R7 ;  /* 0x0000000700ea7308 */ /* 0x0009e20000000800 */
[--C-:B------:R-:W-:Y:S02]  /*10c60*/  FFMA.FTZ R74, R32, c[0x0][0x2d0], -R5.reuse ;  /* 0x0000b400204a7a23 */ /* 0x100fe40000010805 */
[--C-:B------:R-:W-:Y:S02]  /*10c70*/  FFMA.FTZ R67, R31, c[0x0][0x2d0], -R5.reuse ;  /* 0x0000b4001f437a23 */ /* 0x100fe40000010805 */
[----:B---3--:R-:W-:Y:S02]  /*10c80*/  FADD.FTZ R0, -R71, R84 ;  /* 0x0000005447007221 */ /* 0x008fe40000010100 */
[--C-:B------:R-:W-:Y:S02]  /*10c90*/  FFMA.FTZ R66, R30, c[0x0][0x2d0], -R5.reuse ;  /* 0x0000b4001e427a23 */ /* 0x100fe40000010805 */
[----:B------:R-:W-:Y:S01]  /*10ca0*/  FMUL.FTZ R0, R0, c[0x0][0x2d0] ;  /* 0x0000b40000007a20 */ /* 0x000fe20000410000 */
        /* <DEDUP_REMOVED lines=9> */
[----:B----4-:R-:W-:Y:S02]  /*10d40*/  FFMA.FTZ R7, R180, c[0x0][0x2d0], -R56 ;  /* 0x0000b400b4077a23 */ /* 0x010fe40000010838 */
[--C-:B------:R-:W-:Y:S02]  /*10d50*/  FFMA.FTZ R64, R219, c[0x0][0x2d0], -R40.reuse ;  /* 0x0000b400db407a23 */ /* 0x100fe40000010828 */
[--C-:B------:R-:W-:Y:S01]  /*10d60*/  FFMA.FTZ R63, R217, c[0x0][0x2d0], -R40.reuse ;  /* 0x0000b400d93f7a23 */ /* 0x100fe20000010828 */
[----:B------:R-:W4:Y:S01]  /*10d70*/  MUFU.EX2 R173, R9 ;  /* 0x0000000900ad7308 */ /* 0x000f220000000800 */
[--C-:B------:R-:W-:Y:S02]  /*10d80*/  FFMA.FTZ R62, R209, c[0x0][0x2d0], -R40.reuse ;  /* 0x0000b400d13e7a23 */ /* 0x100fe40000010828 */
[----:B------:R-:W-:Y:S02]  /*10d90*/  FFMA.FTZ R61, R208, c[0x0][0x2d0], -R40 ;  /* 0x0000b400d03d7a23 */ /* 0x000fe40000010828 */
[----:B---3--:R-:W-:Y:S02]  /*10da0*/  FFMA.FTZ R6, R205, c[0x0][0x2d0], -R56 ;  /* 0x0000b400cd067a23 */ /* 0x008fe40000010838 */
[--C-:B------:R-:W-:Y:S02]  /*10db0*/  FFMA.FTZ R60, R179, c[0x0][0x2d0], -R40.reuse ;  /* 0x0000b400b33c7a23 */ /* 0x100fe40000010828 */
[----:B------:R-:W-:Y:S01]  /*10dc0*/  FFMA.FTZ R59, R178, c[0x0][0x2d0], -R40 ;  /* 0x0000b400b23b7a23 */ /* 0x000fe20000010828 */
[----:B------:R-:W-:Y:S01]  /*10dd0*/  MUFU.EX2 R174, R7 ;  /* 0x0000000700ae7308 */ /* 0x000fe20000000800 */
[--C-:B------:R-:W-:Y:S02]  /*10de0*/  FFMA.FTZ R58, R226, c[0x0][0x2d0], -R56.reuse ;  /* 0x0000b400e23a7a23 */ /* 0x100fe40000010838 */
[----:B------:R-:W-:Y:S02]  /*10df0*/  FFMA.FTZ R57, R224, c[0x0][0x2d0], -R56 ;  /* 0x0000b400e0397a23 */ /* 0x000fe40000010838 */
[--C-:B-1----:R-:W-:Y:S02]  /*10e00*/  FFMA.FTZ R0, R170, c[0x0][0x2d0], -R40.reuse ;  /* 0x0000b400aa007a23 */ /* 0x102fe40000010828 */
[--C-:B------:R-:W-:Y:S03]  /*10e10*/  FFMA.FTZ R170, R41, c[0x0][0x2d0], -R40.reuse ;  /* 0x0000b40029aa7a23 */ /* 0x100fe60000010828 */
[----:B------:R1:W-:Y:S10]  /*10e20*/  MUFU.EX2 R175, R0 ;  /* 0x0000000000af7308 */ /* 0x0003f40000000800 */
[----:B------:R-:W-:Y:S10]  /*10e30*/  MUFU.EX2 R180, R6 ;  /* 0x0000000600b47308 */ /* 0x000ff40000000800 */
[----:B------:R-:W-:Y:S01]  /*10e40*/  MUFU.EX2 R240, R59 ;  /* 0x0000003b00f07308 */ /* 0x000fe20000000800 */
[--C-:B-1----:R-:W-:Y:S09]  /*10e50*/  FFMA.FTZ R0, R183, c[0x0][0x2d0], -R40.reuse ;  /* 0x0000b400b7007a23 */ /* 0x102ff20000010828 */
[----:B------:R1:W3:Y:S10]  /*10e60*/  MUFU.EX2 R183, R0 ;  /* 0x0000000000b77308 */ /* 0x0002f40000000800 */
[----:B------:R-:W-:Y:S10]  /*10e70*/  MUFU.EX2 R208, R63 ;  /* 0x0000003f00d07308 */ /* 0x000ff40000000800 */
[----:B------:R-:W-:Y:S01]  /*10e80*/  MUFU.EX2 R239, R61 ;  /* 0x0000003d00ef7308 */ /* 0x000fe20000000800 */
[--C-:B-1----:R-:W-:Y:S02]  /*10e90*/  FFMA.FTZ R0, R155, c[0x0][0x2d0], -R40.reuse ;  /* 0x0000b4009b007a23 */ /* 0x102fe40000010828 */
[--C-:B------:R-:W-:Y:S07]  /*10ea0*/  FFMA.FTZ R155, R29, c[0x0][0x2d0], -R5.reuse ;  /* 0x0000b4001d9b7a23 */ /* 0x100fee0000010805 */
[----:B------:R1:W-:Y:S10]  /*10eb0*/  MUFU.EX2 R236, R0 ;  /* 0x0000000000ec7308 */ /* 0x0003f40000000800 */
[----:B------:R-:W-:Y:S10]  /*10ec0*/  MUFU.EX2 R241, R67 ;  /* 0x0000004300f17308 */ /* 0x000ff40000000800 */
[----:B------:R-:W-:Y:S01]  /*10ed0*/  MUFU.EX2 R243, R66 ;  /* 0x0000004200f37308 */ /* 0x000fe20000000800 */
[----:B-1----:R-:W-:Y:S02]  /*10ee0*/  FFMA.FTZ R0, R153, c[0x0][0x2d0], -R40 ;  /* 0x0000b40099007a23 */ /* 0x002fe40000010828 */
[--C-:B------:R-:W-:Y:S02]  /*10ef0*/  FFMA.FTZ R153, R160, c[0x0][0x2d0], -R5.reuse ;  /* 0x0000b400a0997a23 */ /* 0x100fe40000010805 */
[----:B------:R-:W-:Y:S05]  /*10f00*/  FFMA.FTZ R160, R25, c[0x0][0x2d0], -R5 ;  /* 0x0000b40019a07a23 */ /* 0x000fea0000010805 */
[----:B------:R1:W-:Y:S10]  /*10f10*/  MUFU.EX2 R244, R0 ;  /* 0x0000000000f47308 */ /* 0x0003f40000000800 */
[----:B------:R-:W-:Y:S10]  /*10f20*/  MUFU.EX2 R209, R153 ;  /* 0x0000009900d17308 */ /* 0x000ff40000000800 */
[----:B------:R3:W-:Y:S01]  /*10f30*/  MUFU.EX2 R224, R75 ;  /* 0x0000004b00e07308 */ /* 0x0007e20000000800 */
[----:B-1----:R-:W-:Y:S04]  /*10f40*/  FADD.FTZ R0, -R70, R85 ;  /* 0x0000005546007221 */ /* 0x002fe80000010100 */
[----:B------:R-:W-:Y:S05]  /*10f50*/  FMUL.FTZ R0, R0, c[0x0][0x2d0] ;  /* 0x0000b40000007a20 */ /* 0x000fea0000410000 */
[----:B------:R1:W-:Y:S10]  /*10f60*/  MUFU.EX2 R226, R74 ;  /* 0x0000004a00e27308 */ /* 0x0003f40000000800 */
[----:B------:R4:W2:Y:S01]  /*10f70*/  MUFU.EX2 R68, R0 ;  /* 0x0000000000447308 */ /* 0x0008a20000000800 */
[--C-:B---3--:R-:W-:Y:S09]  /*10f80*/  FFMA.FTZ R75, R227, c[0x0][0x2d0], -R73.reuse ;  /* 0x0000b400e34b7a23 */ /* 0x108ff20000010849 */
[----:B------:R-:W-:Y:S01]  /*10f90*/  MUFU.EX2 R179, R160 ;  /* 0x000000a000b37308 */ /* 0x000fe20000000800 */
[--C-:B-1----:R-:W-:Y:S09]  /*10fa0*/  FFMA.FTZ R74, R228, c[0x0][0x2d0], -R73.reuse ;  /* 0x0000b400e44a7a23 */ /* 0x102ff20000010849 */
[----:B------:R-:W-:Y:S01]  /*10fb0*/  MUFU.EX2 R219, R155 ;  /* 0x0000009b00db7308 */ /* 0x000fe20000000800 */
[--C-:B----4-:R-:W-:Y:S09]  /*10fc0*/  FFMA.FTZ R0, R177, c[0x0][0x2d0], -R56.reuse ;  /* 0x0000b400b1007a23 */ /* 0x110ff20000010838 */
[----:B------:R1:W-:Y:S10]  /*10fd0*/  MUFU.EX2 R204, R0 ;  /* 0x0000000000cc7308 */ /* 0x0003f40000000800 */
[----:B------:R-:W-:Y:S10]  /*10fe0*/  MUFU.EX2 R167, R167 ;  /* 0x000000a700a77308 */ /* 0x000ff40000000800 */
[----:B------:R-:W-:Y:S01]  /*10ff0*/  MUFU.EX2 R166, R166 ;  /* 0x000000a600a67308 */ /* 0x000fe20000000800 */
[----:B-1----:R-:W-:Y:S09]  /*11000*/  FFMA.FTZ R0, R176, c[0x0][0x2d0], -R56 ;  /* 0x0000b400b0007a23 */ /* 0x002ff20000010838 */
[----:B------:R1:W-:Y:S10]  /*11010*/  MUFU.EX2 R176, R4 ;  /* 0x0000000400b07308 */ /* 0x0003f40000000800 */
[----:B------:R3:W-:Y:S10]  /*11020*/  MUFU.EX2 R242, R0 ;  /* 0x0000000000f27308 */ /* 0x0007f40000000800 */
[----:B------:R-:W-:Y:S01]  /*11030*/  MUFU.EX2 R181, R159 ;  /* 0x0000009f00b57308 */ /* 0x000fe20000000800 */
[--C-:B-1----:R-:W-:Y:S09]  /*11040*/  FFMA.FTZ R4, R207, c[0x0][0x2d0], -R73.reuse ;  /* 0x0000b400cf047a23 */ /* 0x102ff20000010849 */
[----:B------:R1:W-:Y:S01]  /*11050*/  MUFU.EX2 R177, R4 ;  /* 0x0000000400b17308 */ /* 0x0003e20000000800 */
[----:B---3--:R-:W-:Y:S04]  /*11060*/  FADD.FTZ R0, -R2, R86 ;  /* 0x0000005602007221 */ /* 0x008fe80000010100 */
[----:B------:R-:W-:Y:S05]  /*11070*/  FMUL.FTZ R0, R0, c[0x0][0x2d0] ;  /* 0x0000b40000007a20 */ /* 0x000fea0000410000 */
[----:B------:R-:W-:Y:S10]  /*11080*/  MUFU.EX2 R207, R57 ;  /* 0x0000003900cf7308 */ /* 0x000ff40000000800 */
[----:B------:R-:W3:Y:S01]  /*11090*/  MUFU.EX2 R0, R0 ;  /* 0x0000000000007308 */ /* 0x000ee20000000800 */
[--C-:B-1----:R-:W-:Y:S09]  /*110a0*/  FFMA.FTZ R4, R182, c[0x0][0x2d0], -R73.reuse ;  /* 0x0000b400b6047a23 */ /* 0x102ff20000010849 */
[----:B------:R1:W-:Y:S10]  /*110b0*/  MUFU.EX2 R238, R4 ;  /* 0x0000000400ee7308 */ /* 0x0003f40000000800 */
[----:B------:R-:W-:Y:S10]  /*110c0*/  MUFU.EX2 R182, R158 ;  /* 0x0000009e00b67308 */ /* 0x000ff40000000800 */
[----:B------:R-:W-:Y:S01]  /*110d0*/  MUFU.EX2 R158, R172 ;  /* 0x000000ac009e7308 */ /* 0x000fe20000000800 */
[--C-:B-1----:R-:W-:Y:S09]  /*110e0*/  FFMA.FTZ R4, R206, c[0x0][0x2d0], -R73.reuse ;  /* 0x0000b400ce047a23 */ /* 0x102ff20000010849 */
[----:B------:R1:W4:Y:S10]  /*110f0*/  MUFU.EX2 R237, R4 ;  /* 0x0000000400ed7308 */ /* 0x0003340000000800 */
[----:B------:R-:W-:Y:S01]  /*11100*/  MUFU.EX2 R159, R171 ;  /* 0x000000ab009f7308 */ /* 0x000fe20000000800 */
[----:B------:R-:W-:Y:S01]  /*11110*/  FMUL.FTZ R5, R3, R89 ;  /* 0x0000005903057220 */ /* 0x000fe20000410000 */
[----:B------:R-:W-:Y:S01]  /*11120*/  F2FP.PACK_AB R76, R235, R173 ;  /* 0x000000adeb4c723e */ /* 0x000fe200000000ff */
[----:B------:R-:W-:Y:S01]  /*11130*/  FMUL.FTZ R6, R69, R90 ;  /* 0x0000005a45067220 */ /* 0x000fe20000410000 */
[----:B------:R-:W-:Y:S01]  /*11140*/  F2FP.PACK_AB R77, R183, R175 ;  /* 0x000000afb74d723e */ /* 0x000fe200000000ff */
[----:B------:R-:W-:Y:S01]  /*11150*/  FMUL.FTZ R7, R69, R91 ;  /* 0x0000005b45077220 */ /* 0x000fe20000410000 */
[----:B------:R-:W-:Y:S01]  /*11160*/  F2FP.PACK_AB R78, R245, R234 ;  /* 0x000000eaf54e723e */ /* 0x000fe200000000ff */
[----:B--2---:R-:W-:Y:S01]  /*11170*/  FMUL.FTZ R25, R68, R109 ;  /* 0x0000006d44197220 */ /* 0x004fe20000410000 */
[----:B------:R-:W-:Y:S01]  /*11180*/  F2FP.PACK_AB R79, R244, R236 ;  /* 0x000000ecf44f723e */ /* 0x000fe200000000ff */
[--C-:B------:R-:W-:Y:S01]  /*11190*/  FFMA.FTZ R109, R46, c[0x0][0x2d0], -R40.reuse ;  /* 0x0000b4002e6d7a23 */ /* 0x100fe20000010828 */
[----:B------:R-:W-:Y:S01]  /*111a0*/  F2FP.PACK_AB R80, R180, R174 ;  /* 0x000000aeb450723e */ /* 0x000fe200000000ff */
[----:B---3--:R-:W-:Y:S01]  /*111b0*/  FMUL.FTZ R46, R0, R130 ;  /* 0x00000082002e7220 */ /* 0x008fe20000410000 */
[----:B------:R-:W-:Y:S01]  /*111c0*/  F2FP.PACK_AB R82, R242, R204 ;  /* 0x000000ccf252723e */ /* 0x000fe200000000ff */
[----:B------:R-:W2:Y:S01]  /*111d0*/  LDL.LU R130, [R1+0x8] ;  /* 0x0000080001827983 */ /* 0x000ea20000300800 */
[----:B-1----:R-:W-:Y:S01]  /*111e0*/  FMUL.FTZ R4, R3, R88 ;  /* 0x0000005803047220 */ /* 0x002fe20000410000 */
[----:B------:R-:W-:Y:S01]  /*111f0*/  F2FP.PACK_AB R81, R177, R176 ;  /* 0x000000b0b151723e */ /* 0x000fe200000000ff */
[C---:B------:R-:W-:Y:S01]  /*11200*/  FMUL.FTZ R24, R68.reuse, R108 ;  /* 0x0000006c44187220 */ /* 0x040fe20000410000 */
[----:B------:R-:W-:Y:S01]  /*11210*/  LDSM.16.MT88.4 R88, [R185+0x800] ;  /* 0x00080000b958783b */ /* 0x000fe20000004200 */
[----:B------:R-:W-:Y:S01]  /*11220*/  FFMA.FTZ R108, R45, c[0x0][0x2d0], -R40 ;  /* 0x0000b4002d6c7a23 */ /* 0x000fe20000010828 */
[----:B----4-:R-:W-:Y:S01]  /*11230*/  F2FP.PACK_AB R83, R237, R238 ;  /* 0x000000eeed53723e */ /* 0x010fe200000000ff */
[C---:B------:R-:W-:Y:S01]  /*11240*/  FMUL.FTZ R45, R68.reuse, R129 ;  /* 0x00000081442d7220 */ /* 0x040fe20000410000 */
[-C--:B------:R-:W-:Y:S04]  /*11250*/  HMMA.16816.F32 R4, R76, R20.reuse, R4 ;  /* 0x000000144c04723c */ /* 0x080fe80000001804 */
[----:B------:R-:W3:Y:S01]  /*11260*/  LDL.LU R129, [R1+0xc] ;  /* 0x00000c0001817983 */ /* 0x000ee20000300800 */
[C---:B------:R-:W-:Y:S02]  /*11270*/  FMUL.FTZ R8, R68.reuse, R92 ;  /* 0x0000005c44087220 */ /* 0x040fe40000410000 */
[----:B------:R-:W-:Y:S02]  /*11280*/  FMUL.FTZ R9, R68, R93 ;  /* 0x0000005d44097220 */ /* 0x000fe40000410000 */
[C---:B------:R-:W-:Y:S03]  /*11290*/  FMUL.FTZ R10, R0.reuse, R94 ;  /* 0x0000005e000a7220 */ /* 0x040fe60000410000 */
[----:B------:R-:W-:Y:S02]  /*112a0*/  FMUL.FTZ R11, R0, R95 ;  /* 0x0000005f000b7220 */ /* 0x000fe40000410000 */
[----:B------:R-:W-:Y:S01]  /*112b0*/  LDSM.16.MT88.4 R92, [R189+0x800] ;  /* 0x00080000bd5c783b */ /* 0x000fe20000004200 */
[----:B------:R-:W-:Y:S02]  /*112c0*/  FMUL.FTZ R51, R69, R135 ;  /* 0x0000008745337220 */ /* 0x000fe40000410000 */
[C---:B------:R-:W-:Y:S02]  /*112d0*/  FMUL.FTZ R12, R68.reuse, R96 ;  /* 0x00000060440c7220 */ /* 0x040fe40000410000 */
[C---:B------:R-:W-:Y:S04]  /*112e0*/  HMMA.16816.F32 R8, R80.reuse, R20, R8 ;  /* 0x000000145008723c */ /* 0x040fe80000001808 */
[----:B------:R-:W-:Y:S02]  /*112f0*/  FMUL.FTZ R13, R68, R97 ;  /* 0x00000061440d7220 */ /* 0x000fe40000410000 */
[C---:B------:R-:W-:Y:S02]  /*11300*/  FMUL.FTZ R14, R0.reuse, R98 ;  /* 0x00000062000e7220 */ /* 0x040fe40000410000 */
[----:B------:R-:W-:Y:S04]  /*11310*/  FMUL.FTZ R15, R0, R99 ;  /* 0x00000063000f7220 */ /* 0x000fe80000410000 */
[--C-:B------:R-:W-:Y:S02]  /*11320*/  FFMA.FTZ R99, R216, c[0x0][0x2d0], -R56.reuse ;  /* 0x0000b400d8637a23 */ /* 0x100fe40000010838 */
[--C-:B------:R-:W-:Y:S01]  /*11330*/  FFMA.FTZ R98, R169, c[0x0][0x2d0], -R56.reuse ;  /* 0x0000b400a9627a23 */ /* 0x100fe20000010838 */
[-C--:B------:R-:W-:Y:S01]  /*11340*/  HMMA.16816.F32 R12, R80, R22.reuse, R12 ;  /* 0x00000016500c723c */ /* 0x080fe2000000180c */
[----:B------:R-:W-:Y:S02]  /*11350*/  MUFU.EX2 R169, R161 ;  /* 0x000000a100a97308 */ /* 0x000fe40000000800 */
[C---:B------:R-:W-:Y:S02]  /*11360*/  FMUL.FTZ R16, R3.reuse, R100 ;  /* 0x0000006403107220 */ /* 0x040fe40000410000 */
[----:B------:R-:W-:Y:S02]  /*11370*/  FMUL.FTZ R17, R3, R101 ;  /* 0x0000006503117220 */ /* 0x000fe40000410000 */
[C---:B------:R-:W-:Y:S02]  /*11380*/  FMUL.FTZ R18, R69.reuse, R102 ;  /* 0x0000006645127220 */ /* 0x040fe40000410000 */
[----:B------:R-:W-:Y:S03]  /*11390*/  FMUL.FTZ R19, R69, R103 ;  /* 0x0000006745137220 */ /* 0x000fe60000410000 */
[--C-:B------:R-:W-:Y:S02]  /*113a0*/  FFMA.FTZ R101, R50, c[0x0][0x2d0], -R56.reuse ;  /* 0x0000b40032657a23 */ /* 0x100fe40000010838 */
[--C-:B------:R-:W-:Y:S02]  /*113b0*/  FFMA.FTZ R100, R49, c[0x0][0x2d0], -R56.reuse ;  /* 0x0000b40031647a23 */ /* 0x100fe40000010838 */
[C---:B------:R-:W-:Y:S04]  /*113c0*/  HMMA.16816.F32 R16, R76.reuse, R22, R16 ;  /* 0x000000164c10723c */ /* 0x040fe80000001810 */
[C---:B------:R-:W-:Y:S02]  /*113d0*/  FMUL.FTZ R20, R3.reuse, R104 ;  /* 0x0000006803147220 */ /* 0x040fe40000410000 */
[----:B------:R-:W-:Y:S02]  /*113e0*/  FMUL.FTZ R21, R3, R105 ;  /* 0x0000006903157220 */ /* 0x000fe40000410000 */
[C---:B------:R-:W-:Y:S04]  /*113f0*/  FMUL.FTZ R22, R69.reuse, R106 ;  /* 0x0000006a45167220 */ /* 0x040fe80000410000 */
[----:B------:R-:W-:Y:S02]  /*11400*/  FMUL.FTZ R23, R69, R107 ;  /* 0x0000006b45177220 */ /* 0x000fe40000410000 */
[----:B------:R-:W-:Y:S02]  /*11410*/  FMUL.FTZ R49, R3, R133 ;  /* 0x0000008503317220 */ /* 0x000fe40000410000 */
[----:B------:R-:W-:Y:S02]  /*11420*/  FMUL.FTZ R50, R69, R134 ;  /* 0x0000008645327220 */ /* 0x000fe40000410000 */
[--C-:B------:R-:W-:Y:S01]  /*11430*/  FFMA.FTZ R102, R211, c[0x0][0x2d0], -R56.reuse ;  /* 0x0000b400d3667a23 */ /* 0x100fe20000010838 */
[-C--:B-----5:R-:W-:Y:S01]  /*11440*/  HMMA.16816.F32 R20, R76, R36.reuse, R20 ;  /* 0x000000244c14723c */ /* 0x0a0fe20000001814 */
[----:B------:R-:W-:Y:S02]  /*11450*/  MUFU.EX2 R211, R62 ;  /* 0x0000003e00d37308 */ /* 0x000fe40000000800 */
[C---:B------:R-:W-:Y:S02]  /*11460*/  FMUL.FTZ R26, R0.reuse, R110 ;  /* 0x0000006e001a7220 */ /* 0x040fe40000410000 */
[----:B------:R-:W-:Y:S02]  /*11470*/  FMUL.FTZ R27, R0, R111 ;  /* 0x0000006f001b7220 */ /* 0x000fe40000410000 */
[--C-:B------:R-:W-:Y:S02]  /*11480*/  FFMA.FTZ R103, R213, c[0x0][0x2d0], -R56.reuse ;  /* 0x0000b400d5677a23 */ /* 0x100fe40000010838 */
[----:B------:R-:W-:Y:S02]  /*11490*/  FFMA.FTZ R97, R168, c[0x0][0x2d0], -R56 ;  /* 0x0000b400a8617a23 */ /* 0x000fe40000010838 */
[----:B------:R-:W-:Y:S01]  /*114a0*/  MUFU.EX2 R168, R98 ;  /* 0x0000006200a87308 */ /* 0x000fe20000000800 */
[C---:B------:R-:W-:Y:S04]  /*114b0*/  HMMA.16816.F32 R24, R80.reuse, R36, R24 ;  /* 0x000000245018723c */ /* 0x040fe80000001818 */
[C---:B------:R-:W-:Y:S02]  /*114c0*/  FMUL.FTZ R30, R0.reuse, R114 ;  /* 0x00000072001e7220 */ /* 0x040fe40000410000 */
[----:B------:R-:W-:Y:S02]  /*114d0*/  FMUL.FTZ R31, R0, R115 ;  /* 0x00000073001f7220 */ /* 0x000fe40000410000 */
[C---:B------:R-:W-:Y:S01]  /*114e0*/  FMUL.FTZ R28, R68.reuse, R112 ;  /* 0x00000070441c7220 */ /* 0x040fe20000410000 */
[----:B------:R-:W-:Y:S03]  /*114f0*/  MUFU.EX2 R213, R152 ;  /* 0x0000009800d57308 */ /* 0x000fe60000000800 */
[----:B------:R-:W-:Y:S02]  /*11500*/  FMUL.FTZ R29, R68, R113 ;  /* 0x00000071441d7220 */ /* 0x000fe40000410000 */
[--C-:B------:R-:W-:Y:S02]  /*11510*/  FFMA.FTZ R96, R225, c[0x0][0x2d0], -R73.reuse ;  /* 0x0000b400e1607a23 */ /* 0x100fe40000010849 */
[C---:B------:R-:W-:Y:S02]  /*11520*/  FMUL.FTZ R32, R3.reuse, R116 ;  /* 0x0000007403207220 */ /* 0x040fe40000410000 */
[--C-:B------:R-:W-:Y:S01]  /*11530*/  FFMA.FTZ R116, R44, c[0x0][0x2d0], -R40.reuse ;  /* 0x0000b4002c747a23 */ /* 0x100fe20000010828 */
[-C--:B------:R-:W-:Y:S03]  /*11540*/  HMMA.16816.F32 R28, R80, R38.reuse, R28 ;  /* 0x00000026501c723c */ /* 0x080fe6000000181c */
[----:B------:R-:W-:Y:S01]  /*11550*/  FMUL.FTZ R33, R3, R117 ;  /* 0x0000007503217220 */ /* 0x000fe20000410000 */
[----:B------:R-:W-:Y:S01]  /*11560*/  MUFU.EX2 R161, R116 ;  /* 0x0000007400a17308 */ /* 0x000fe20000000800 */
[--C-:B------:R-:W-:Y:S02]  /*11570*/  FFMA.FTZ R112, R35, c[0x0][0x2d0], -R40.reuse ;  /* 0x0000b40023707a23 */ /* 0x100fe40000010828 */
[C---:B------:R-:W-:Y:S02]  /*11580*/  FMUL.FTZ R35, R69.reuse, R119 ;  /* 0x0000007745237220 */ /* 0x040fe40000410000 */
[--C-:B------:R-:W-:Y:S03]  /*11590*/  FFMA.FTZ R111, R34, c[0x0][0x2d0], -R40.reuse ;  /* 0x0000b400226f7a23 */ /* 0x100fe60000010828 */
[----:B------:R-:W-:Y:S02]  /*115a0*/  FMUL.FTZ R34, R69, R118 ;  /* 0x0000007645227220 */ /* 0x000fe40000410000 */
[--C-:B------:R-:W-:Y:S02]  /*115b0*/  FFMA.FTZ R117, R43, c[0x0][0x2d0], -R40.reuse ;  /* 0x0000b4002b757a23 */ /* 0x100fe40000010828 */
[--C-:B------:R-:W-:Y:S02]  /*115c0*/  FFMA.FTZ R119, R42, c[0x0][0x2d0], -R40.reuse ;  /* 0x0000b4002a777a23 */ /* 0x100fe40000010828 */
[--C-:B------:R-:W-:Y:S01]  /*115d0*/  FFMA.FTZ R118, R165, c[0x0][0x2d0], -R73.reuse ;  /* 0x0000b400a5767a23 */ /* 0x100fe20000010849 */
[C---:B------:R-:W-:Y:S01]  /*115e0*/  HMMA.16816.F32 R32, R76.reuse, R38, R32 ;  /* 0x000000264c20723c */ /* 0x040fe20000001820 */
[----:B------:R-:W1:Y:S03]  /*115f0*/  MUFU.EX2 R160, R117 ;  /* 0x0000007500a07308 */ /* 0x000e660000000800 */
[C---:B------:R-:W-:Y:S02]  /*11600*/  FMUL.FTZ R36, R3.reuse, R120 ;  /* 0x0000007803247220 */ /* 0x040fe40000410000 */
[----:B------:R-:W-:Y:S02]  /*11610*/  FMUL.FTZ R37, R3, R121 ;  /* 0x0000007903257220 */ /* 0x000fe40000410000 */
[C---:B------:R-:W-:Y:S03]  /*11620*/  FMUL.FTZ R38, R69.reuse, R122 ;  /* 0x0000007a45267220 */ /* 0x040fe60000410000 */
[----:B------:R-:W-:Y:S01]  /*11630*/  MUFU.EX2 R165, R111 ;  /* 0x0000006f00a57308 */ /* 0x000fe20000000800 */
[----:B------:R-:W-:Y:S02]  /*11640*/  FMUL.FTZ R39, R69, R123 ;  /* 0x0000007b45277220 */ /* 0x000fe40000410000 */
[--C-:B------:R-:W-:Y:S02]  /*11650*/  FFMA.FTZ R107, R48, c[0x0][0x2d0], -R40.reuse ;  /* 0x0000b400306b7a23 */ /* 0x100fe40000010828 */
[----:B------:R-:W-:Y:S02]  /*11660*/  FMUL.FTZ R48, R3, R132 ;  /* 0x0000008403307220 */ /* 0x000fe40000410000 */
[----:B------:R-:W4:Y:S01]  /*11670*/  LDL.LU R132, [R1+0x10] ;  /* 0x0000100001847983 */ /* 0x000f220000300800 */
[-C--:B------:R-:W-:Y:S02]  /*11680*/  HMMA.16816.F32 R36, R76, R52.reuse, R36 ;  /* 0x000000344c24723c */ /* 0x080fe40000001824 */
[----:B------:R-:W-:Y:S01]  /*11690*/  MUFU.EX2 R205, R107 ;  /* 0x0000006b00cd7308 */ /* 0x000fe20000000800 */
[----:B------:R-:W-:Y:S02]  /*116a0*/  FMUL.FTZ R41, R68, R125 ;  /* 0x0000007d44297220 */ /* 0x000fe40000410000 */
[C---:B------:R-:W-:Y:S02]  /*116b0*/  FMUL.FTZ R42, R0.reuse, R126 ;  /* 0x0000007e002a7220 */ /* 0x040fe40000410000 */
[----:B------:R-:W-:Y:S02]  /*116c0*/  FMUL.FTZ R43, R0, R127 ;  /* 0x0000007f002b7220 */ /* 0x000fe40000410000 */
[----:B------:R-:W-:Y:S03]  /*116d0*/  FFMA.FTZ R105, R47, c[0x0][0x2d0], -R40 ;  /* 0x0000b4002f697a23 */ /* 0x000fe60000010828 */
[----:B------:R-:W-:Y:S01]  /*116e0*/  FMUL.FTZ R40, R68, R124 ;  /* 0x0000007c44287220 */ /* 0x000fe20000410000 */
[----:B------:R5:W1:Y:S01]  /*116f0*/  MUFU.EX2 R127, R58 ;  /* 0x0000003a007f7308 */ /* 0x000a620000000800 */
[--C-:B------:R-:W-:Y:S02]  /*11700*/  FFMA.FTZ R125, R87, c[0x0][0x2d0], -R56.reuse ;  /* 0x0000b400577d7a23 */ /* 0x100fe40000010838 */
[----:B------:R-:W1:Y:S01]  /*11710*/  LDSM.16.MT88.4 R84, [R188] ;  /* 0x00000000bc54783b */ /* 0x000e620000004200 */
[----:B------:R-:W-:Y:S02]  /*11720*/  FMUL.FTZ R47, R0, R131 ;  /* 0x00000083002f7220 */ /* 0x000fe40000410000 */
[C---:B------:R-:W-:Y:S04]  /*11730*/  HMMA.16816.F32 R40, R80.reuse, R52, R40 ;  /* 0x000000345028723c */ /* 0x040fe80000001828 */
[--C-:B------:R-:W-:Y:S01]  /*11740*/  FFMA.FTZ R104, R210, c[0x0][0x2d0], -R56.reuse ;  /* 0x0000b400d2687a23 */ /* 0x100fe20000010838 */
[----:B------:R-:W-:Y:S01]  /*11750*/  MUFU.EX2 R126, R65 ;  /* 0x00000041007e7308 */ /* 0x000fe20000000800 */
[----:B------:R-:W-:Y:S02]  /*11760*/  FMUL.FTZ R44, R68, R128 ;  /* 0x00000080442c7220 */ /* 0x000fe40000410000 */
[--C-:B------:R-:W-:Y:S04]  /*11770*/  FFMA.FTZ R52, R222, c[0x0][0x2d0], -R56.reuse ;  /* 0x0000b400de347a23 */ /* 0x100fe80000010838 */
[--C-:B------:R-:W-:Y:S01]  /*11780*/  FFMA.FTZ R53, R223, c[0x0][0x2d0], -R56.reuse ;  /* 0x0000b400df357a23 */ /* 0x100fe20000010838 */
[-C--:B------:R-:W-:Y:S02]  /*11790*/  HMMA.16816.F32 R44, R80, R54.reuse, R44 ;  /* 0x00000036502c723c */ /* 0x080fe4000000182c */
[----:B------:R1:W-:Y:S01]  /*117a0*/  MUFU.EX2 R222, R52 ;  /* 0x0000003400de7308 */ /* 0x0003e20000000800 */
[--C-:B------:R-:W-:Y:S02]  /*117b0*/  FFMA.FTZ R122, R157, c[0x0][0x2d0], -R56.reuse ;  /* 0x0000b4009d7a7a23 */ /* 0x100fe40000010838 */
[--C-:B-----5:R-:W-:Y:S02]  /*117c0*/  FFMA.FTZ R58, R232, c[0x0][0x2d0], -R73.reuse ;  /* 0x0000b400e83a7a23 */ /* 0x120fe40000010849 */
[----:B------:R-:W-:Y:S01]  /*117d0*/  FMUL.FTZ R57, R68, R141 ;  /* 0x0000008d44397220 */ /* 0x000fe20000410000 */
[C---:B------:R-:W-:Y:S04]  /*117e0*/  HMMA.16816.F32 R48, R76.reuse, R54, R48 ;  /* 0x000000364c30723c */ /* 0x040fe80000001830 */
[----:B------:R5:W-:Y:S01]  /*117f0*/  MUFU.EX2 R223, R60 ;  /* 0x0000003c00df7308 */ /* 0x000be20000000800 */
[----:B------:R-:W-:Y:S02]  /*11800*/  FMUL.FTZ R59, R0, R143 ;  /* 0x0000008f003b7220 */ /* 0x000fe40000410000 */
[C---:B------:R-:W-:Y:S02]  /*11810*/  FMUL.FTZ R54, R69.reuse, R138 ;  /* 0x0000008a45367220 */ /* 0x040fe40000410000 */
[----:B------:R-:W-:Y:S03]  /*11820*/  FMUL.FTZ R55, R69, R139 ;  /* 0x0000008b45377220 */ /* 0x000fe60000410000 */
[--C-:B------:R-:W-:Y:S02]  /*11830*/  FFMA.FTZ R123, R156, c[0x0][0x2d0], -R56.reuse ;  /* 0x0000b4009c7b7a23 */ /* 0x100fe40000010838 */
[----:B------:R5:W5:Y:S01]  /*11840*/  MUFU.EX2 R210, R53 ;  /* 0x0000003500d27308 */ /* 0x000b620000000800 */
[----:B------:R-:W-:Y:S02]  /*11850*/  FFMA.FTZ R124, R154, c[0x0][0x2d0], -R56 ;  /* 0x0000b4009a7c7a23 */ /* 0x000fe40000010838 */
[----:B------:R-:W-:Y:S02]  /*11860*/  FMUL.FTZ R56, R68, R140 ;  /* 0x0000008c44387220 */ /* 0x000fe40000410000 */
[----:B-1----:R-:W-:Y:S02]  /*11870*/  FFMA.FTZ R52, R230, c[0x0][0x2d0], -R73 ;  /* 0x0000b400e6347a23 */ /* 0x002fe40000010849 */
[----:B------:R-:W-:Y:S02]  /*11880*/  FMUL.FTZ R61, R68, R149 ;  /* 0x00000095443d7220 */ /* 0x000fe40000410000 */
[C---:B------:R-:W-:Y:S01]  /*11890*/  FMUL.FTZ R62, R0.reuse, R150 ;  /* 0x00000096003e7220 */ /* 0x040fe20000410000 */
[----:B------:R1:W-:Y:S01]  /*118a0*/  MUFU.EX2 R178, R52 ;  /* 0x0000003400b27308 */ /* 0x0003e20000000800 */
[----:B------:R-:W-:Y:S02]  /*118b0*/  FMUL.FTZ R63, R0, R151 ;  /* 0x00000097003f7220 */ /* 0x000fe40000410000 */
[----:B------:R-:W-:Y:S02]  /*118c0*/  FFMA.FTZ R106, R3, R249, R173 ;  /* 0x000000f9036a7223 */ /* 0x000fe400000100ad */
[--C-:B-----5:R-:W-:Y:S02]  /*118d0*/  FFMA.FTZ R60, R231, c[0x0][0x2d0], -R73.reuse ;  /* 0x0000b400e73c7a23 */ /* 0x120fe40000010849 */
[----:B------:R-:W-:Y:S01]  /*118e0*/  FMUL.FTZ R65, R3, R145 ;  /* 0x0000009103417220 */ /* 0x000fe20000410000 */
[----:B------:R-:W-:Y:S01]  /*118f0*/  F2FP.PACK_AB R145, R160, R161 ;  /* 0x000000a1a091723e */ /* 0x000fe200000000ff */
[C---:B------:R-:W-:Y:S01]  /*11900*/  FMUL.FTZ R66, R69.reuse, R146 ;  /* 0x0000009245427220 */ /* 0x040fe20000410000 */
[----:B------:R5:W5:Y:S01]  /*11910*/  MUFU.EX2 R131, R58 ;  /* 0x0000003a00837308 */ /* 0x000b620000000800 */
[----:B------:R-:W-:Y:S01]  /*11920*/  FMUL.FTZ R67, R69, R147 ;  /* 0x0000009345437220 */ /* 0x000fe20000410000 */
[----:B------:R-:W-:Y:S01]  /*11930*/  F2FP.PACK_AB R146, R158, R159 ;  /* 0x0000009f9e92723e */ /* 0x000fe200000000ff */
[--C-:B------:R-:W-:Y:S02]  /*11940*/  FFMA.FTZ R120, R164, c[0x0][0x2d0], -R73.reuse ;  /* 0x0000b400a4787a23 */ /* 0x100fe40000010849 */
[----:B------:R-:W-:Y:S02]  /*11950*/  FMUL.FTZ R53, R3, R137 ;  /* 0x0000008903357220 */ /* 0x000fe40000410000 */
[--C-:B------:R-:W-:Y:S02]  /*11960*/  FFMA.FTZ R110, R221, c[0x0][0x2d0], -R73.reuse ;  /* 0x0000b400dd6e7a23 */ /* 0x100fe40000010849 */
[--C-:B------:R-:W-:Y:S01]  /*11970*/  FFMA.FTZ R113, R220, c[0x0][0x2d0], -R73.reuse ;  /* 0x0000b400dc717a23 */ /* 0x100fe20000010849 */
[----:B------:R5:W-:Y:S01]  /*11980*/  MUFU.EX2 R216, R60 ;  /* 0x0000003c00d87308 */ /* 0x000be20000000800 */
[--C-:B------:R-:W-:Y:S02]  /*11990*/  FFMA.FTZ R114, R218, c[0x0][0x2d0], -R73.reuse ;  /* 0x0000b400da727a23 */ /* 0x100fe40000010849 */
[--C-:B------:R-:W-:Y:S02]  /*119a0*/  FFMA.FTZ R115, R215, c[0x0][0x2d0], -R73.reuse ;  /* 0x0000b400d7737a23 */ /* 0x100fe40000010849 */
[----:B-1----:R-:W-:Y:S02]  /*119b0*/  FMUL.FTZ R52, R3, R136 ;  /* 0x0000008803347220 */ /* 0x002fe40000410000 */
[--C-:B------:R-:W-:Y:S03]  /*119c0*/  FFMA.FTZ R121, R163, c[0x0][0x2d0], -R73.reuse ;  /* 0x0000b400a3797a23 */ /* 0x100fe60000010849 */
[----:B------:R1:W1:Y:S02]  /*119d0*/  MUFU.EX2 R128, R64 ;  /* 0x0000004000807308 */ /* 0x0002640000000800 */
[-C--:B------:R-:W-:Y:S03]  /*119e0*/  HMMA.16816.F32 R52, R76, R84.reuse, R52 ;  /* 0x000000544c34723c */ /* 0x080fe60000001834 */
[----:B-----5:R-:W-:Y:S05]  /*119f0*/  FMUL.FTZ R58, R0, R142 ;  /* 0x0000008e003a7220 */ /* 0x020fea0000410000 */
[----:B------:R-:W-:Y:S02]  /*11a00*/  MUFU.EX2 R139, R103 ;  /* 0x00000067008b7308 */ /* 0x000fe40000000800 */
[C---:B------:R-:W-:Y:S04]  /*11a10*/  HMMA.16816.F32 R56, R80.reuse, R84, R56 ;  /* 0x000000545038723c */ /* 0x040fe80000001838 */
[----:B------:R-:W-:Y:S04]  /*11a20*/  FMUL.FTZ R60, R68, R148 ;  /* 0x00000094443c7220 */ /* 0x000fe80000410000 */
[----:B------:R-:W-:Y:S03]  /*11a30*/  MUFU.EX2 R136, R96 ;  /* 0x0000006000887308 */ /* 0x000fe60000000800 */
[-C--:B------:R-:W-:Y:S03]  /*11a40*/  HMMA.16816.F32 R60, R80, R86.reuse, R60 ;  /* 0x00000056503c723c */ /* 0x080fe6000000183c */
[----:B-1----:R-:W-:Y:S01]  /*11a50*/  FMUL.FTZ R64, R3, R144 ;  /* 0x0000009003407220 */ /* 0x002fe20000410000 */
[----:B------:R-:W-:Y:S01]  /*11a60*/  F2FP.PACK_AB R144, R182, R181 ;  /* 0x000000b5b690723e */ /* 0x000fe200000000ff */
[----:B------:R-:W-:Y:S02]  /*11a70*/  FFMA.FTZ R3, R233, c[0x0][0x2d0], -R73 ;  /* 0x0000b400e9037a23 */ /* 0x000fe40000010849 */
[----:B------:R-:W-:Y:S01]  /*11a80*/  MUFU.EX2 R173, R97 ;  /* 0x0000006100ad7308 */ /* 0x000fe20000000800 */
[----:B------:R-:W-:Y:S02]  /*11a90*/  F2FP.PACK_AB R80, R207, R127 ;  /* 0x0000007fcf50723e */ /* 0x000fe400000000ff */
[----:B------:R-:W-:Y:S01]  /*11aa0*/  HMMA.16816.F32 R64, R76, R86, R64 ;  /* 0x000000564c40723c */ /* 0x000fe20000001840 */
[----:B------:R-:W1:Y:S03]  /*11ab0*/  LDSM.16.MT88.4 R84, [R186+0x800] ;  /* 0x00080000ba54783b */ /* 0x000e660000004200 */
[----:B------:R-:W-:Y:S02]  /*11ac0*/  F2FP.PACK_AB R82, R222, R210 ;  /* 0x000000d2de52723e */ /* 0x000fe400000000ff */
[----:B------:R-:W-:Y:S01]  /*11ad0*/  F2FP.PACK_AB R81, R131, R178 ;  /* 0x000000b28351723e */ /* 0x000fe200000000ff */
[----:B------:R-:W5:Y:S01]  /*11ae0*/  MUFU.EX2 R217, R3 ;  /* 0x0000000300d97308 */ /* 0x000f620000000800 */
[----:B------:R-:W-:Y:S04]  /*11af0*/  F2FP.PACK_AB R76, R209, R126 ;  /* 0x0000007ed14c723e */ /* 0x000fe800000000ff */
[----:B------:R-:W-:Y:S02]  /*11b00*/  F2FP.PACK_AB R77, R208, R128 ;  /* 0x00000080d04d723e */ /* 0x000fe400000000ff */
[----:B------:R-:W-:Y:S02]  /*11b10*/  F2FP.PACK_AB R78, R224, R213 ;  /* 0x000000d5e04e723e */ /* 0x000fe400000000ff */
[----:B------:R-:W-:Y:S01]  /*11b20*/  F2FP.PACK_AB R79, R239, R211 ;  /* 0x000000d3ef4f723e */ /* 0x000fe200000000ff */
[----:B------:R-:W-:Y:S06]  /*11b30*/  MUFU.EX2 R143, R101 ;  /* 0x00000065008f7308 */ /* 0x000fec0000000800 */
[-C--:B------:R-:W-:Y:S04]  /*11b40*/  HMMA.16816.F32 R4, R76, R88.reuse, R4 ;  /* 0x000000584c04723c */ /* 0x080fe80000001804 */
[----:B------:R-:W-:Y:S01]  /*11b50*/  MUFU.EX2 R164, R100 ;  /* 0x0000006400a47308 */ /* 0x000fe20000000800 */
[----:B--2---:R-:W-:Y:S01]  /*11b60*/  FFMA.FTZ R69, R69, R130, R175 ;  /* 0x0000008245457223 */ /* 0x004fe200000100af */
[----:B-----5:R-:W-:Y:S01]  /*11b70*/  F2FP.PACK_AB R83, R217, R216 ;  /* 0x000000d8d953723e */ /* 0x020fe200000000ff */
[--C-:B------:R-:W-:Y:S02]  /*11b80*/  FFMA.FTZ R3, R229, c[0x0][0x2d0], -R73.reuse ;  /* 0x0000b400e5037a23 */ /* 0x100fe40000010849 */
[----:B------:R-:W-:Y:S05]  /*11b90*/  FFMA.FTZ R73, R162, c[0x0][0x2d0], -R73 ;  /* 0x0000b400a2497a23 */ /* 0x000fea0000010849 */
[----:B------:R2:W-:Y:S01]  /*11ba0*/  MUFU.EX2 R130, R99 ;  /* 0x0000006300827308 */ /* 0x0005e20000000800 */
[C---:B------:R-:W-:Y:S04]  /*11bb0*/  HMMA.16816.F32 R8, R80.reuse, R88, R8 ;  /* 0x000000585008723c */ /* 0x040fe80000001808 */
[----:B---3--:R-:W-:Y:S02]  /*11bc0*/  FFMA.FTZ R68, R68, R129, R174 ;  /* 0x0000008144447223 */ /* 0x008fe400000100ae */
[----:B------:R-:W-:Y:S02]  /*11bd0*/  FADD.FTZ R69, R183, R69 ;  /* 0x00000045b7457221 */ /* 0x000fe40000010000 */
[-C--:B------:R-:W-:Y:S01]  /*11be0*/  HMMA.16816.F32 R12, R80, R90.reuse, R12 ;  /* 0x0000005a500c723c */ /* 0x080fe2000000180c */
[----:B------:R3:W-:Y:S03]  /*11bf0*/  MUFU.EX2 R162, R102 ;  /* 0x0000006600a27308 */ /* 0x0007e60000000800 */
[----:B------:R-:W-:Y:S04]  /*11c00*/  FADD.FTZ R68, R180, R68 ;  /* 0x00000044b4447221 */ /* 0x000fe80000010000 */
[C---:B------:R-:W-:Y:S01]  /*11c10*/  HMMA.16816.F32 R16, R76.reuse, R90, R16 ;  /* 0x0000005a4c10723c */ /* 0x040fe20000001810 */
[----:B------:R-:W5:Y:S02]  /*11c20*/  LDSM.16.MT88.4 R88, [R188+0x800] ;  /* 0x00080000bc58783b */ /* 0x000f640000004200 */
[----:B------:R-:W-:Y:S05]  /*11c30*/  MUFU.EX2 R157, R119 ;  /* 0x00000077009d7308 */ /* 0x000fea0000000800 */
[-C--:B------:R-:W-:Y:S01]  /*11c40*/  HMMA.16816.F32 R20, R76, R92.reuse, R20 ;  /* 0x0000005c4c14723c */ /* 0x080fe20000001814 */
[----:B--2---:R-:W-:Y:S04]  /*11c50*/  LDSM.16.MT88.4 R96, [R186+0x1000] ;  /* 0x00100000ba60783b */ /* 0x004fe80000004200 */
[----:B------:R-:W2:Y:S03]  /*11c60*/  MUFU.EX2 R156, R170 ;  /* 0x000000aa009c7308 */ /* 0x000ea60000000800 */
[C---:B------:R-:W-:Y:S01]  /*11c70*/  HMMA.16816.F32 R24, R80.reuse, R92, R24 ;  /* 0x0000005c5018723c */ /* 0x040fe20000001818 */
[----:B---3--:R-:W-:Y:S06]  /*11c80*/  LDSM.16.MT88.4 R100, [R185+0x2000] ;  /* 0x00200000b964783b */ /* 0x008fec0000004200 */
[----:B------:R-:W-:Y:S01]  /*11c90*/  MUFU.EX2 R73, R73 ;  /* 0x0000004900497308 */ /* 0x000fe20000000800 */
[-C--:B------:R-:W-:Y:S08]  /*11ca0*/  HMMA.16816.F32 R28, R80, R94.reuse, R28 ;  /* 0x0000005e501c723c */ /* 0x080ff0000000181c */
[C---:B------:R-:W-:Y:S01]  /*11cb0*/  HMMA.16816.F32 R32, R76.reuse, R94, R32 ;  /* 0x0000005e4c20723c */ /* 0x040fe20000001820 */
[----:B------:R-:W3:Y:S01]  /*11cc0*/  LDSM.16.MT88.4 R92, [R185+0x1000] ;  /* 0x00100000b95c783b */ /* 0x000ee20000004200 */
[----:B------:R-:W-:Y:S02]  /*11cd0*/  MUFU.EX2 R206, R105 ;  /* 0x0000006900ce7308 */ /* 0x000fe40000000800 */
[----:B--2---:R-:W-:Y:S04]  /*11ce0*/  F2FP.PACK_AB R147, R156, R157 ;  /* 0x0000009d9c93723e */ /* 0x004fe800000000ff */
[-C--:B-1----:R-:W-:Y:S04]  /*11cf0*/  HMMA.16816.F32 R36, R76, R84.reuse, R36 ;  /* 0x000000544c24723c */ /* 0x082fe80000001824 */
[----:B------:R-:W1:Y:S04]  /*11d00*/  MUFU.EX2 R142, R104 ;  /* 0x00000068008e7308 */ /* 0x000e680000000800 */
[C---:B------:R-:W-:Y:S06]  /*11d10*/  HMMA.16816.F32 R40, R80.reuse, R84, R40 ;  /* 0x000000545028723c */ /* 0x040fec0000001828 */
[----:B------:R2:W-:Y:S02]  /*11d20*/  MUFU.EX2 R129, R3 ;  /* 0x0000000300817308 */ /* 0x0005e40000000800 */
[-C--:B------:R-:W-:Y:S08]  /*11d30*/  HMMA.16816.F32 R44, R80, R86.reuse, R44 ;  /* 0x00000056502c723c */ /* 0x080ff0000000182c */
[C---:B------:R-:W-:Y:S01]  /*11d40*/  HMMA.16816.F32 R48, R76.reuse, R86, R48 ;  /* 0x000000564c30723c */ /* 0x040fe20000001830 */
[----:B------:R-:W3:Y:S01]  /*11d50*/  LDSM.16.MT88.4 R84, [R189+0x1000] ;  /* 0x00100000bd54783b */ /* 0x000ee20000004200 */
[----:B------:R1:W1:Y:S06]  /*11d60*/  MUFU.EX2 R138, R74 ;  /* 0x0000004a008a7308 */ /* 0x00026c0000000800 */
[-C--:B-----5:R-:W-:Y:S04]  /*11d70*/  HMMA.16816.F32 R52, R76, R88.reuse, R52 ;  /* 0x000000584c34723c */ /* 0x0a0fe80000001834 */
[----:B------:R-:W5:Y:S01]  /*11d80*/  MUFU.EX2 R137, R75 ;  /* 0x0000004b00897308 */ /* 0x000f620000000800 */
[----:B--2---:R-:W-:Y:S03]  /*11d90*/  FADD.FTZ R3, R235, R106 ;  /* 0x0000006aeb037221 */ /* 0x004fe60000010000 */
[C---:B------:R-:W-:Y:S06]  /*11da0*/  HMMA.16816.F32 R56, R80.reuse, R88, R56 ;  /* 0x000000585038723c */ /* 0x040fec0000001838 */
[----:B------:R-:W-:Y:S02]  /*11db0*/  MUFU.EX2 R163, R112 ;  /* 0x0000007000a37308 */ /* 0x000fe40000000800 */
[-C--:B------:R-:W-:Y:S04]  /*11dc0*/  HMMA.16816.F32 R60, R80, R90.reuse, R60 ;  /* 0x0000005a503c723c */ /* 0x080fe8000000183c */
[----:B-1----:R-:W-:Y:S03]  /*11dd0*/  FADD.FTZ R74, R236, R69 ;  /* 0x00000045ec4a7221 */ /* 0x002fe60000010000 */
[----:B------:R-:W-:Y:S01]  /*11de0*/  F2FP.PACK_AB R80, R139, R130 ;  /* 0x000000828b50723e */ /* 0x000fe200000000ff */
[----:B------:R-:W-:Y:S01]  /*11df0*/  HMMA.16816.F32 R64, R76, R90, R64 ;  /* 0x0000005a4c40723c */ /* 0x000fe20000001840 */
[----:B------:R-:W1:Y:S01]  /*11e00*/  LDSM.16.MT88.4 R88, [R188+0x1000] ;  /* 0x00100000bc58783b */ /* 0x000e620000004200 */
[----:B------:R-:W-:Y:S02]  /*11e10*/  MUFU.EX2 R174, R109 ;  /* 0x0000006d00ae7308 */ /* 0x000fe40000000800 */
[----:B------:R-:W-:Y:S02]  /*11e20*/  F2FP.PACK_AB R82, R162, R142 ;  /* 0x0000008ea252723e */ /* 0x000fe400000000ff */
[----:B------:R-:W-:Y:S02]  /*11e30*/  F2FP.PACK_AB R81, R138, R129 ;  /* 0x000000818a51723e */ /* 0x000fe400000000ff */
[----:B------:R-:W-:Y:S04]  /*11e40*/  F2FP.PACK_AB R76, R241, R226 ;  /* 0x000000e2f14c723e */ /* 0x000fe800000000ff */
[----:B------:R-:W-:Y:S01]  /*11e50*/  F2FP.PACK_AB R77, R240, R223 ;  /* 0x000000dff04d723e */ /* 0x000fe200000000ff */
[----:B------:R-:W-:Y:S01]  /*11e60*/  MUFU.EX2 R175, R108 ;  /* 0x0000006c00af7308 */ /* 0x000fe20000000800 */
[----:B------:R-:W-:Y:S02]  /*11e70*/  F2FP.PACK_AB R78, R219, R243 ;  /* 0x000000f3db4e723e */ /* 0x000fe400000000ff */
[----:B------:R-:W-:Y:S02]  /*11e80*/  F2FP.PACK_AB R79, R205, R206 ;  /* 0x000000cecd4f723e */ /* 0x000fe400000000ff */
[----:B-----5:R-:W-:Y:S01]  /*11e90*/  F2FP.PACK_AB R83, R136, R137 ;  /* 0x000000898853723e */ /* 0x020fe200000000ff */
[----:B----4-:R-:W-:Y:S04]  /*11ea0*/  FFMA.FTZ R0, R0, R132, R176 ;  /* 0x0000008400007223 */ /* 0x010fe800000100b0 */
[-C--:B---3--:R-:W-:Y:S01]  /*11eb0*/  HMMA.16816.F32 R4, R76, R92.reuse, R4 ;  /* 0x0000005c4c04723c */ /* 0x088fe20000001804 */
[----:B------:R-:W-:Y:S01]  /*11ec0*/  LDSM.16.MT88.4 R132, [R186+0x2000] ;  /* 0x00200000ba84783b */ /* 0x000fe20000004200 */
[----:B------:R-:W-:Y:S01]  /*11ed0*/  MUFU.EX2 R141, R110 ;  /* 0x0000006e008d7308 */ /* 0x000fe20000000800 */
[----:B------:R-:W-:Y:S02]  /*11ee0*/  FADD.FTZ R75, R177, R0 ;  /* 0x00000000b14b7221 */ /* 0x000fe40000010000 */
[----:B------:R-:W-:Y:S02]  /*11ef0*/  FADD.FTZ R0, R234, R3 ;  /* 0x00000003ea007221 */ /* 0x000fe40000010000 */
[----:B------:R-:W-:Y:S01]  /*11f00*/  FADD.FTZ R69, R238, R75 ;  /* 0x0000004bee457221 */ /* 0x000fe20000010000 */
[C---:B------:R-:W-:Y:S04]  /*11f10*/  HMMA.16816.F32 R8, R80.reuse, R92, R8 ;  /* 0x0000005c5008723c */ /* 0x040fe80000001808 */
[----:B------:R-:W2:Y:S01]  /*11f20*/  MUFU.EX2 R75, R121 ;  /* 0x00000079004b7308 */ /* 0x000ea20000000800 */
[----:B------:R-:W-:Y:S02]  /*11f30*/  FADD.FTZ R0, R245, R0 ;  /* 0x00000000f5007221 */ /* 0x000fe40000010000 */
[----:B------:R-:W-:Y:S01]  /*11f40*/  FADD.FTZ R3, R204, R68 ;  /* 0x00000044cc037221 */ /* 0x000fe20000010000 */
[-C--:B------:R-:W-:Y:S04]  /*11f50*/  HMMA.16816.F32 R12, R80, R94.reuse, R12 ;  /* 0x0000005e500c723c */ /* 0x080fe8000000180c */
[----:B------:R-:W-:Y:S02]  /*11f60*/  FADD.FTZ R68, R244, R74 ;  /* 0x0000004af4447221 */ /* 0x000fe40000010000 */
[----:B------:R-:W-:Y:S01]  /*11f70*/  MUFU.EX2 R140, R113 ;  /* 0x00000071008c7308 */ /* 0x000fe20000000800 */
[----:B------:R-:W-:Y:S01]  /*11f80*/  FADD.FTZ R3, R242, R3 ;  /* 0x00000003f2037221 */ /* 0x000fe20000010000 */
[C---:B------:R-:W-:Y:S01]  /*11f90*/  HMMA.16816.F32 R16, R76.reuse, R94, R16 ;  /* 0x0000005e4c10723c */ /* 0x040fe20000001810 */
[----:B------:R-:W-:Y:S03]  /*11fa0*/  LDSM.16.MT88.4 R92, [R189+0x1800] ;  /* 0x00180000bd5c783b */ /* 0x000fe60000004200 */
[----:B------:R-:W-:Y:S02]  /*11fb0*/  FADD.FTZ R3, R127, R3 ;  /* 0x000000037f037221 */ /* 0x000fe40000010000 */
[----:B------:R-:W-:Y:S02]  /*11fc0*/  FADD.FTZ R68, R128, R68 ;  /* 0x0000004480447221 */ /* 0x000fe40000010000 */
[-C--:B------:R-:W-:Y:S01]  /*11fd0*/  HMMA.16816.F32 R20, R76, R84.reuse, R20 ;  /* 0x000000544c14723c */ /* 0x080fe20000001814 */
[----:B------:R-:W-:Y:S03]  /*11fe0*/  MUFU.EX2 R155, R114 ;  /* 0x00000072009b7308 */ /* 0x000fe60000000800 */
[----:B--2---:R-:W-:Y:S01]  /*11ff0*/  F2FP.PACK_AB R151, R73, R75 ;  /* 0x0000004b4997723e */ /* 0x004fe200000000ff */
[----:B------:R-:W-:Y:S02]  /*12000*/  FADD.FTZ R74, R237, R69 ;  /* 0x00000045ed4a7221 */ /* 0x000fe40000010000 */
[----:B------:R-:W-:Y:S01]  /*12010*/  FADD.FTZ R69, R126, R0 ;  /* 0x000000007e457221 */ /* 0x000fe20000010000 */
[C---:B------:R-:W-:Y:S03]  /*12020*/  HMMA.16816.F32 R24, R80.reuse, R84, R24 ;  /* 0x000000545018723c */ /* 0x040fe60000001818 */
[----:B------:R-:W-:Y:S01]  /*12030*/  MUFU.EX2 R154, R115 ;  /* 0x00000073009a7308 */ /* 0x000fe20000000800 */
[----:B------:R-:W-:Y:S02]  /*12040*/  FADD.FTZ R0, R178, R74 ;  /* 0x0000004ab2007221 */ /* 0x000fe40000010000 */
[----:B------:R-:W-:Y:S02]  /*12050*/  FADD.FTZ R69, R209, R69 ;  /* 0x00000045d1457221 */ /* 0x000fe40000010000 */
[-C--:B------:R-:W-:Y:S04]  /*12060*/  HMMA.16816.F32 R28, R80, R86.reuse, R28 ;  /* 0x00000056501c723c */ /* 0x080fe8000000181c */
[----:B------:R-:W-:Y:S01]  /*12070*/  FADD.FTZ R0, R131, R0 ;  /* 0x0000000083007221 */ /* 0x000fe20000010000 */
[----:B------:R-:W-:Y:S01]  /*12080*/  MUFU.EX2 R152, R123 ;  /* 0x0000007b00987308 */ /* 0x000fe20000000800 */
[----:B------:R-:W-:Y:S02]  /*12090*/  FADD.FTZ R69, R213, R69 ;  /* 0x00000045d5457221 */ /* 0x000fe40000010000 */
[C---:B------:R-:W-:Y:S01]  /*120a0*/  HMMA.16816.F32 R32, R76.reuse, R86, R32 ;  /* 0x000000564c20723c */ /* 0x040fe20000001820 */
[----:B------:R-:W2:Y:S03]  /*120b0*/  LDSM.16.MT88.4 R84, [R185+0x1800] ;  /* 0x00180000b954783b */ /* 0x000ea60000004200 */
[----:B------:R-:W-:Y:S02]  /*120c0*/  FADD.FTZ R0, R216, R0 ;  /* 0x00000000d8007221 */ /* 0x000fe40000010000 */
[----:B------:R-:W-:Y:S01]  /*120d0*/  FADD.FTZ R3, R207, R3 ;  /* 0x00000003cf037221 */ /* 0x000fe20000010000 */
[----:B------:R-:W3:Y:S01]  /*120e0*/  MUFU.EX2 R153, R122 ;  /* 0x0000007a00997308 */ /* 0x000ee20000000800 */
[-C--:B------:R-:W-:Y:S04]  /*120f0*/  HMMA.16816.F32 R36, R76, R96.reuse, R36 ;  /* 0x000000604c24723c */ /* 0x080fe80000001824 */
[----:B------:R-:W-:Y:S02]  /*12100*/  FADD.FTZ R0, R217, R0 ;  /* 0x00000000d9007221 */ /* 0x000fe40000010000 */
[----:B------:R-:W-:Y:S02]  /*12110*/  FADD.FTZ R3, R210, R3 ;  /* 0x00000003d2037221 */ /* 0x000fe40000010000 */
[C---:B------:R-:W-:Y:S04]  /*12120*/  HMMA.16816.F32 R40, R80.reuse, R96, R40 ;  /* 0x000000605028723c */ /* 0x040fe80000001828 */
[----:B------:R-:W-:Y:S02]  /*12130*/  FADD.FTZ R3, R222, R3 ;  /* 0x00000003de037221 */ /* 0x000fe40000010000 */
[----:B------:R-:W-:Y:S02]  /*12140*/  FADD.FTZ R68, R208, R68 ;  /* 0x00000044d0447221 */ /* 0x000fe40000010000 */
[-C--:B------:R-:W-:Y:S04]  /*12150*/  HMMA.16816.F32 R44, R80, R98.reuse, R44 ;  /* 0x00000062502c723c */ /* 0x080fe8000000182c */
[----:B------:R-:W-:Y:S01]  /*12160*/  FADD.FTZ R68, R211, R68 ;  /* 0x00000044d3447221 */ /* 0x000fe20000010000 */
[----:B---3--:R-:W-:Y:S03]  /*12170*/  F2FP.PACK_AB R148, R152, R153 ;  /* 0x000000999894723e */ /* 0x008fe600000000ff */
[C---:B------:R-:W-:Y:S01]  /*12180*/  HMMA.16816.F32 R48, R76.reuse, R98, R48 ;  /* 0x000000624c30723c */ /* 0x040fe20000001830 */
[----:B------:R-:W3:Y:S07]  /*12190*/  LDSM.16.MT88.4 R96, [R186+0x1800] ;  /* 0x00180000ba60783b */ /* 0x000eee0000004200 */
[-C--:B-1----:R-:W-:Y:S08]  /*121a0*/  HMMA.16816.F32 R52, R76, R88.reuse, R52 ;  /* 0x000000584c34723c */ /* 0x082ff00000001834 */
[C---:B------:R-:W-:Y:S08]  /*121b0*/  HMMA.16816.F32 R56, R80.reuse, R88, R56 ;  /* 0x000000585038723c */ /* 0x040ff00000001838 */
[-C--:B------:R-:W-:Y:S07]  /*121c0*/  HMMA.16816.F32 R60, R80, R90.reuse, R60 ;  /* 0x0000005a503c723c */ /* 0x080fee000000183c */
[----:B------:R-:W-:Y:S01]  /*121d0*/  F2FP.PACK_AB R80, R164, R143 ;  /* 0x0000008fa450723e */ /* 0x000fe200000000ff */
[----:B------:R-:W-:Y:S01]  /*121e0*/  HMMA.16816.F32 R64, R76, R90, R64 ;  /* 0x0000005a4c40723c */ /* 0x000fe20000001840 */
[----:B------:R-:W1:Y:S03]  /*121f0*/  LDSM.16.MT88.4 R88, [R188+0x1800] ;  /* 0x00180000bc58783b */ /* 0x000e660000004200 */
[----:B------:R-:W-:Y:S02]  /*12200*/  F2FP.PACK_AB R82, R173, R168 ;  /* 0x000000a8ad52723e */ /* 0x000fe400000000ff */
[----:B------:R-:W-:Y:S02]  /*12210*/  F2FP.PACK_AB R81, R140, R141 ;  /* 0x0000008d8c51723e */ /* 0x000fe400000000ff */
[----:B------:R-:W-:Y:S04]  /*12220*/  F2FP.PACK_AB R76, R166, R167 ;  /* 0x000000a7a64c723e */ /* 0x000fe800000000ff */
[----:B------:R-:W-:Y:S02]  /*12230*/  F2FP.PACK_AB R77, R165, R163 ;  /* 0x000000a3a54d723e */ /* 0x000fe400000000ff */
[----:B------:R-:W-:Y:S02]  /*12240*/  F2FP.PACK_AB R78, R179, R169 ;  /* 0x000000a9b34e723e */ /* 0x000fe400000000ff */
[----:B------:R-:W-:Y:S02]  /*12250*/  F2FP.PACK_AB R79, R175, R174 ;  /* 0x000000aeaf4f723e */ /* 0x000fe400000000ff */
[----:B------:R-:W-:Y:S05]  /*12260*/  F2FP.PACK_AB R83, R154, R155 ;  /* 0x0000009b9a53723e */ /* 0x000fea00000000ff */
[-C--:B--2---:R-:W-:Y:S08]  /*12270*/  HMMA.16816.F32 R4, R76, R84.reuse, R4 ;  /* 0x000000544c04723c */ /* 0x084ff00000001804 */
[C---:B------:R-:W-:Y:S01]  /*12280*/  HMMA.16816.F32 R8, R80.reuse, R84, R8 ;  /* 0x000000545008723c */ /* 0x040fe20000001808 */
[----:B------:R2:W-:Y:S07]  /*12290*/  MUFU.EX2 R85, R118 ;  /* 0x0000007600557308 */ /* 0x0005ee0000000800 */
[-C--:B------:R-:W-:Y:S03]  /*122a0*/  HMMA.16816.F32 R12, R80, R86.reuse, R12 ;  /* 0x00000056500c723c */ /* 0x080fe6000000180c */
[----:B------:R-:W4:Y:S05]  /*122b0*/  MUFU.EX2 R84, R120 ;  /* 0x0000007800547308 */ /* 0x000f2a0000000800 */
[C---:B------:R-:W-:Y:S05]  /*122c0*/  HMMA.16816.F32 R16, R76.reuse, R86, R16 ;  /* 0x000000564c10723c */ /* 0x040fea0000001810 */
[----:B------:R-:W-:Y:S03]  /*122d0*/  MUFU.EX2 R86, R125 ;  /* 0x0000007d00567308 */ /* 0x000fe60000000800 */
[-C--:B------:R-:W-:Y:S01]  /*122e0*/  HMMA.16816.F32 R20, R76, R92.reuse, R20 ;  /* 0x0000005c4c14723c */ /* 0x080fe20000001814 */
[----:B--2---:R-:W2:Y:S06]  /*122f0*/  LDSM.16.MT88.4 R116, [R189+0x2000] ;  /* 0x00200000bd74783b */ /* 0x004eac0000004200 */
[----:B------:R-:W5:Y:S01]  /*12300*/  MUFU.EX2 R87, R124 ;  /* 0x0000007c00577308 */ /* 0x000f620000000800 */
[C---:B------:R-:W-:Y:S04]  /*12310*/  HMMA.16816.F32 R24, R80.reuse, R92, R24 ;  /* 0x0000005c5018723c */ /* 0x040fe80000001818 */
[----:B----4-:R-:W-:Y:S04]  /*12320*/  F2FP.PACK_AB R149, R84, R85 ;  /* 0x000000555495723e */ /* 0x010fe800000000ff */
[-C--:B------:R-:W-:Y:S08]  /*12330*/  HMMA.16816.F32 R28, R80, R94.reuse, R28 ;  /* 0x0000005e501c723c */ /* 0x080ff0000000181c */
[C---:B------:R-:W-:Y:S04]  /*12340*/  HMMA.16816.F32 R32, R76.reuse, R94, R32 ;  /* 0x0000005e4c20723c */ /* 0x040fe80000001820 */
[----:B-----5:R-:W-:Y:S04]  /*12350*/  F2FP.PACK_AB R150, R86, R87 ;  /* 0x000000575696723e */ /* 0x020fe800000000ff */
[-C--:B---3--:R-:W-:Y:S08]  /*12360*/  HMMA.16816.F32 R36, R76, R96.reuse, R36 ;  /* 0x000000604c24723c */ /* 0x088ff00000001824 */
[C---:B------:R-:W-:Y:S08]  /*12370*/  HMMA.16816.F32 R40, R80.reuse, R96, R40 ;  /* 0x000000605028723c */ /* 0x040ff00000001828 */
[-C--:B------:R-:W-:Y:S08]  /*12380*/  HMMA.16816.F32 R44, R80, R98.reuse, R44 ;  /* 0x00000062502c723c */ /* 0x080ff0000000182c */
[C---:B------:R-:W-:Y:S08]  /*12390*/  HMMA.16816.F32 R48, R76.reuse, R98, R48 ;  /* 0x000000624c30723c */ /* 0x040ff00000001830 */
[-C--:B-1----:R-:W-:Y:S08]  /*123a0*/  HMMA.16816.F32 R52, R76, R88.reuse, R52 ;  /* 0x000000584c34723c */ /* 0x082ff00000001834 */
        /* <DEDUP_REMOVED lines=8> */
[----:B------:R-:W-:Y:S01]  /*12430*/  FADD.FTZ R9, R224, R69 ;  /* 0x00000045e0097221 */ /* 0x000fe20000010000 */
[----:B------:R-:W-:Y:S01]  /*12440*/  MOV R69, R2 ;  /* 0x0000000200457202 */ /* 0x000fe20000000f00 */
[----:B------:R-:W-:Y:S02]  /*12450*/  FADD.FTZ R8, R239, R68 ;  /* 0x00000044ef087221 */ /* 0x000fe40000010000 */
[C---:B------:R-:W-:Y:S04]  /*12460*/  HMMA.16816.F32 R100, R144.reuse, R102, R16 ;  /* 0x000000669064723c */ /* 0x040fe80000001810 */
[----:B------:R-:W-:Y:S02]  /*12470*/  FADD.FTZ R12, R226, R9 ;  /* 0x00000009e20c7221 */ /* 0x000fe40000010000 */
[----:B------:R-:W-:Y:S02]  /*12480*/  FADD.FTZ R9, R129, R0 ;  /* 0x0000000081097221 */ /* 0x000fe40000010000 */
[-C--:B--2---:R-:W-:Y:S04]  /*12490*/  HMMA.16816.F32 R104, R144, R116.reuse, R20 ;  /* 0x000000749068723c */ /* 0x084fe80000001814 */
[----:B------:R-:W-:Y:S02]  /*124a0*/  FADD.FTZ R11, R223, R8 ;  /* 0x00000008df0b7221 */ /* 0x000fe40000010000 */
[----:B------:R-:W-:Y:S02]  /*124b0*/  FADD.FTZ R0, R139, R10 ;  /* 0x0000000a8b007221 */ /* 0x000fe40000010000 */
        /* <DEDUP_REMOVED lines=32> */
[C---:B------:R-:W-:Y:S07]  /*126c0*/  HMMA.16816.F32 R140, R148.reuse, R4, R56 ;  /* 0x00000004948c723c */ /* 0x040fee0000001838 */
[----:B------:R-:W-:Y:S01]  /*126d0*/  FADD.FTZ R4, R174, R11 ;  /* 0x0000000bae047221 */ /* 0x000fe20000010000 */
[-C--:B------:R-:W-:Y:S04]  /*126e0*/  HMMA.16816.F32 R148, R148, R6.reuse, R60 ;  /* 0x000000069494723c */ /* 0x080fe8000000183c */
[----:B------:R-:W-:Y:S02]  /*126f0*/  FADD.FTZ R9, R175, R4 ;  /* 0x00000004af097221 */ /* 0x000fe40000010000 */
[----:B------:R-:W-:Y:S02]  /*12700*/  FADD.FTZ R5, R154, R0 ;  /* 0x000000009a057221 */ /* 0x000fe40000010000 */
[----:B------:R-:W-:Y:S01]  /*12710*/  FADD.FTZ R4, R181, R10 ;  /* 0x0000000ab5047221 */ /* 0x000fe20000010000 */
[----:B------:R-:W-:Y:S04]  /*12720*/  HMMA.16816.F32 R144, R144, R6, R64 ;  /* 0x000000069090723c */ /* 0x000fe80000001840 */
[----:B------:R-:W-:Y:S02]  /*12730*/  FADD.FTZ R3, R161, R9 ;  /* 0x00000009a1037221 */ /* 0x000fe40000010000 */
[----:B------:R-:W-:Y:S02]  /*12740*/  FADD.FTZ R0, R153, R8 ;  /* 0x0000000899007221 */ /* 0x000fe40000010000 */
[----:B------:R-:W-:Y:S01]  /*12750*/  FADD.FTZ R8, R85, R5 ;  /* 0x0000000555087221 */ /* 0x000fe20000010000 */
[----:B------:R-:W-:Y:S03]  /*12760*/  MOV R85, R70 ;  /* 0x0000004600557202 */ /* 0x000fe60000000f00 */
        /* <DEDUP_REMOVED lines=10> */
[----:B------:R-:W-:Y:S01]  /*12810*/  MOV R84, R71 ;  /* 0x0000004700547202 */ /* 0x000fe20000000f00 */
[----:B------:R-:W-:Y:S01]  /*12820*/  FADD.FTZ R3, R86, R3 ;  /* 0x0000000356037221 */ /* 0x000fe20000010000 */
[----:B------:R-:W-:Y:S01]  /*12830*/  STL [R1+0x8], R4 ;  /* 0x0000080401007387 */ /* 0x000fe20000100800 */
[----:B------:R-:W-:Y:S01]  /*12840*/  FADD.FTZ R0, R75, R0 ;  /* 0x000000004b007221 */ /* 0x000fe20000010000 */
[----:B------:R-:W-:Y:S02]  /*12850*/  MOV R86, R2 ;  /* 0x0000000200567202 */ /* 0x000fe40000000f00 */
[----:B------:R-:W-:Y:S01]  /*12860*/  STL [R1+0xc], R3 ;  /* 0x00000c0301007387 */ /* 0x000fe20000100800 */
[----:B------:R-:W-:Y:S05]  /*12870*/  FADD.FTZ R0, R73, R0 ;  /* 0x0000000049007221 */ /* 0x000fea0000010000 */
[----:B------:R1:W-:Y:S02]  /*12880*/  STL [R1+0x10], R0 ;  /* 0x0000100001007387 */ /* 0x0003e40000100800 */
[----:B-1----:R-:W-:Y:S01]  /*12890*/  MOV R0, R72 ;  /* 0x0000004800007202 */ /* 0x002fe20000000f00 */
[----:B------:R-:W-:-:S05]  /*128a0*/  @P0 BRA `(.L_x_705) ;  /* 0xffffc2f000000947 */ /* 0x000fca000383ffff */
.L_x_694:
[----:B------:R-:W2:Y:S02]  /*128b0*/  LDL R2, [R1+0x14] ;  /* 0x0000140001027983 */ /* 0x000ea40000100800 */
[----:B--2---:R-:W-:-:S13]  /*128c0*/  ISETP.GE.AND P0, PT, R202, R2, PT ;  /* 0x00000002ca00720c */ /* 0x004fda0003f06270 */
[----:B------:R-:W-:Y:S05]  /*128d0*/  @!P0 BRA `(.L_x_706) ;  /* 0x00005aa000008947 */ /* 0x000fea0003800000 */
[----:B------:R-:W-:Y:S01]  /*128e0*/  IMAD.MOV.U32 R85, RZ, RZ, R71 ;  /* 0x000000ffff557224 */ /* 0x000fe200078e0047 */
[----:B------:R-:W-:Y:S01]  /*128f0*/  MOV R87, R69 ;  /* 0x0000004500577202 */ /* 0x000fe20000000f00 */
[----:B------:R-:W-:Y:S01]  /*12900*/  IMAD.MOV.U32 R84, RZ, RZ, R72 ;  /* 0x000000ffff547224 */ /* 0x000fe200078e0048 */
[----:B------:R-:W-:Y:S02]  /*12910*/  MOV R86, R70 ;  /* 0x0000004600567202 */ /* 0x000fe40000000f00 */
.L_x_734:
[----:B------:R-:W2:Y:S01]  /*12920*/  LDL.64 R6, [R1+0x38] ;  /* 0x0000380001067983 */ /* 0x000ea20000100a00 */
[----:B------:R-:W-:Y:S04]  /*12930*/  DEPBAR.LE SB0, 0x0 ;  /* 0x000080000000791a */ /* 0x000fe80000000000 */
[----:B------:R-:W3:Y:S01]  /*12940*/  LDL R5, [R1+0x44] ;  /* 0x0000440001057983 */ /* 0x000ee20000100800 */
[----:B------:R-:W-:Y:S01]  /*12950*/  WARPSYNC 0xffffffff ;  /* 0xffffffff00007948 */ /* 0x000fe20003800000 */
[----:B------:R-:W-:Y:S01]  /*12960*/  SHF.R.S32.HI R0, RZ, 0x1f, R214 ;  /* 0x0000001fff007819 */ /* 0x000fe200000114d6 */
[----:B------:R-:W-:Y:S01]  /*12970*/  IMAD.WIDE.U32 R2, R214, c[0x0][0x208], RZ ;  /* 0x00008200d6027a25 */ /* 0x000fe200078e00ff */
[----:B------:R-:W-:Y:S01]  /*12980*/  BAR.SYNC.DEFER_BLOCKING 0x0 ;  /* 0x0000000000007b1d */ /* 0x000fe20000010000 */
[----:B------:R-:W-:Y:S02]  /*12990*/  SHF.R.S32.HI R4, RZ, 0x1f, R201 ;  /* 0x0000001fff047819 */ /* 0x000fe400000114c9 */
[----:B------:R-:W-:Y:S02]  /*129a0*/  IMAD R0, R0, c[0x0][0x208], RZ ;  /* 0x0000820000007a24 */ /* 0x000fe400078e02ff */
[C---:B------:R-:W-:Y:S01]  /*129b0*/  SHF.L.U64.HI R68, R201.reuse, 0x1, R4 ;  /* 0x00000001c9447819 */ /* 0x040fe20000010204 */
[----:B------:R-:W-:Y:S02]  /*129c0*/  IMAD.SHL.U32 R58, R201, 0x2, RZ ;  /* 0x00000002c93a7824 */ /* 0x000fe400078e00ff */
[----:B------:R-:W-:Y:S04]  /*129d0*/  IMAD R0, R214, c[0x0][0x20c], R0 ;  /* 0x00008300d6007a24 */ /* 0x000fe800078e0200 */
[----:B------:R-:W-:Y:S01]  /*129e0*/  IMAD.IADD R3, R3, 0x1, R0 ;  /* 0x0000000103037824 */ /* 0x000fe200078e0200 */
[----:B------:R-:W-:Y:S03]  /*129f0*/  SHF.R.S32.HI R0, RZ, 0x1f, R212 ;  /* 0x0000001fff007819 */ /* 0x000fe600000114d4 */
[----:B------:R-:W-:Y:S04]  /*12a00*/  IMAD.WIDE.U32 R2, R212, c[0x0][0x218], R2 ;  /* 0x00008600d4027a25 */ /* 0x000fe800078e0002 */
[----:B------:R-:W-:Y:S01]  /*12a10*/  IMAD R0, R0, c[0x0][0x218], RZ ;  /* 0x0000860000007a24 */ /* 0x000fe200078e02ff */
[----:B------:R1:W4:Y:S03]  /*12a20*/  LDSM.16.M88.4 R80, [R191] ;  /* 0x00000000bf50783b */ /* 0x0003260000000200 */
[----:B------:R-:W-:Y:S01]  /*12a30*/  IMAD R0, R212, c[0x0][0x21c], R0 ;  /* 0x00008700d4007a24 */ /* 0x000fe200078e0200 */
        /* <DEDUP_REMOVED lines=19> */
.L_x_845:
[-C--:B------:R-:W-:Y:S01]  /*12b70*/  HMMA.16816.F32 R4, R80, R16.reuse, RZ ;  /* 0x000000105004723c */ /* 0x080fe200000018ff */
[----:B------:R-:W3:Y:S01]  /*12b80*/  SHFL.IDX PT, R2, R0, RZ, 0x181f ;  /* 0x00181fff00027589 */ /* 0x000ee200000e0000 */
[----:B------:R-:W-:Y:S06]  /*12b90*/  BSSY B0, `(.L_x_708) ;  /* 0x000015f000007945 */ /* 0x000fec0003800000 */
[C---:B------:R-:W-:Y:S01]  /*12ba0*/  HMMA.16816.F32 R8, R76.reuse, R16, RZ ;  /* 0x000000104c08723c */ /* 0x040fe200000018ff */
[----:B------:R-:W4:Y:S07]  /*12bb0*/  SHFL.IDX PT, R3, R0, 0x1, 0x181f ;  /* 0x00381f0000037f89 */ /* 0x000f2e00000e0000 */
[-C--:B------:R-:W-:Y:S01]  /*12bc0*/  HMMA.16816.F32 R12, R76, R18.reuse, RZ ;  /* 0x000000124c0c723c */ /* 0x080fe200000018ff */
[----:B------:R-:W5:Y:S07]  /*12bd0*/  SHFL.IDX PT, R55, R52, 0x1, 0x181f ;  /* 0x00381f0034377f89 */ /* 0x000f6e00000e0000 */
[C---:B------:R-:W-:Y:S01]  /*12be0*/  HMMA.16816.F32 R16, R80.reuse, R18, RZ ;  /* 0x000000125010723c */ /* 0x040fe200000018ff */
[----:B------:R-:W1:Y:S07]  /*12bf0*/  SHFL.IDX PT, R53, R0, 0x2, 0x181f ;  /* 0x00581f0000357f89 */ /* 0x000e6e00000e0000 */
[-C--:B------:R-:W-:Y:S01]  /*12c00*/  HMMA.16816.F32 R20, R80, R32.reuse, RZ ;  /* 0x000000205014723c */ /* 0x080fe200000018ff */
[----:B------:R-:W-:Y:S07]  /*12c10*/  SHFL.IDX PT, R56, R52, 0x2, 0x181f ;  /* 0x00581f0034387f89 */ /* 0x000fee00000e0000 */
[C---:B------:R-:W-:Y:S01]  /*12c20*/  HMMA.16816.F32 R24, R76.reuse, R32, RZ ;  /* 0x000000204c18723c */ /* 0x040fe200000018ff */
[----:B------:R-:W3:Y:S07]  /*12c30*/  SHFL.IDX PT, R54, R0, 0x3, 0x181f ;  /* 0x00781f0000367f89 */ /* 0x000eee00000e0000 */
[-C--:B------:R-:W-:Y:S01]  /*12c40*/  HMMA.16816.F32 R28, R76, R34.reuse, RZ ;  /* 0x000000224c1c723c */ /* 0x080fe200000018ff */
[----:B------:R-:W1:Y:S07]  /*12c50*/  SHFL.IDX PT, R69, R52, 0x3, 0x181f ;  /* 0x00781f0034457f89 */ /* 0x000e6e00000e0000 */
[C---:B------:R-:W-:Y:S01]  /*12c60*/  HMMA.16816.F32 R32, R80.reuse, R34, RZ ;  /* 0x000000225020723c */ /* 0x040fe200000018ff */
[----:B------:R1:W-:Y:S07]  /*12c70*/  SHFL.IDX PT, R73, R52, 0x4, 0x181f ;  /* 0x00981f0034497f89 */ /* 0x0003ee00000e0000 */
[-C--:B------:R-:W-:Y:S01]  /*12c80*/  HMMA.16816.F32 R36, R80, R48.reuse, RZ ;  /* 0x000000305024723c */ /* 0x080fe200000018ff */
[----:B------:R-:W1:Y:S07]  /*12c90*/  SHFL.IDX PT, R0, R0, 0x4, 0x181f ;  /* 0x00981f0000007f89 */ /* 0x000e6e00000e0000 */
[C---:B------:R-:W-:Y:S01]  /*12ca0*/  HMMA.16816.F32 R40, R76.reuse, R48, RZ ;  /* 0x000000304c28723c */ /* 0x040fe200000018ff */
[----:B------:R-:W2:Y:S07]  /*12cb0*/  LDL R235, [R1+0x14] ;  /* 0x0000140001eb7983 */ /* 0x000eae0000100800 */
[-C--:B------:R-:W-:Y:S08]  /*12cc0*/  HMMA.16816.F32 R44, R76, R50.reuse, RZ ;  /* 0x000000324c2c723c */ /* 0x080ff000000018ff */
[C---:B------:R-:W-:Y:S04]  /*12cd0*/  HMMA.16816.F32 R48, R80.reuse, R50, RZ ;  /* 0x000000325030723c */ /* 0x040fe800000018ff */
[-C--:B---3--:R-:W-:Y:S02]  /*12ce0*/  IADD3 R2, P0, R2, R58.reuse, RZ ;  /* 0x0000003a02027210 */ /* 0x088fe40007f1e0ff */
[----:B----4-:R-:W-:Y:S02]  /*12cf0*/  IADD3 R62, P1, R3, R58, RZ ;  /* 0x0000003a033e7210 */ /* 0x010fe40007f3e0ff */
[-C--:B--2---:R-:W-:Y:S04]  /*12d00*/  IADD3.X R3, R57, R68.reuse, RZ, P0, !PT ;  /* 0x0000004439037210 */ /* 0x084fe800007fe4ff */
[----:B-----5:R-:W-:Y:S01]  /*12d10*/  IADD3.X R63, R55, R68, RZ, P1, !PT ;  /* 0x00000044373f7210 */ /* 0x020fe20000ffe4ff */
[----:B------:R2:W-:Y:S01]  /*12d20*/  LDGSTS.E.BYPASS.LTC128B.128 [R203+0x100], [R2.64], !P3 ;  /* 0x0010000002cb7fae */ /* 0x0005e2000d901d46 */
[-C--:B-1----:R-:W-:Y:S02]  /*12d30*/  IADD3 R60, P0, R53, R58.reuse, RZ ;  /* 0x0000003a353c7210 */ /* 0x082fe40007f1e0ff */
[----:B------:R-:W-:Y:S02]  /*12d40*/  IADD3 R70, P1, R54, R58, RZ ;  /* 0x0000003a36467210 */ /* 0x000fe40007f3e0ff */
[-C--:B------:R-:W-:Y:S01]  /*12d50*/  IADD3.X R61, R56, R68.reuse, RZ, P0, !PT ;  /* 0x00000044383d7210 */ /* 0x080fe200007fe4ff */
[-C--:B------:R-:W-:Y:S01]  /*12d60*/  HMMA.16816.F32 R52, R80, R64.reuse, RZ ;  /* 0x000000405034723c */ /* 0x080fe200000018ff */
[----:B------:R-:W-:Y:S01]  /*12d70*/  IADD3.X R71, R69, R68, RZ, P1, !PT ;  /* 0x0000004445477210 */ /* 0x000fe20000ffe4ff */
[----:B------:R1:W-:Y:S01]  /*12d80*/  LDGSTS.E.BYPASS.LTC128B.128 [R203+0x900], [R62.64], !P3 ;  /* 0x009000003ecb7fae */ /* 0x0003e2000d901d46 */
[----:B------:R-:W-:Y:S04]  /*12d90*/  IADD3 R72, P0, R0, R58, RZ ;  /* 0x0000003a00487210 */ /* 0x000fe80007f1e0ff */
[----:B------:R-:W-:Y:S01]  /*12da0*/  IADD3.X R73, R73, R68, RZ, P0, !PT ;  /* 0x0000004449497210 */ /* 0x000fe200007fe4ff */
[C---:B------:R-:W-:Y:S02]  /*12db0*/  HMMA.16816.F32 R56, R76.reuse, R64, RZ ;  /* 0x000000404c38723c */ /* 0x040fe400000018ff */
[----:B------:R1:W-:Y:S08]  /*12dc0*/  LDGSTS.E.BYPASS.LTC128B.128 [R203+0x1100], [R60.64], !P3 ;  /* 0x011000003ccb7fae */ /* 0x0003f0000d901d46 */
[----:B------:R3:W-:Y:S08]  /*12dd0*/  LDGSTS.E.BYPASS.LTC128B.128 [R203+0x1900], [R70.64], !P3 ;  /* 0x0190000046cb7fae */ /* 0x0007f0000d901d46 */
[----:B------:R4:W-:Y:S08]  /*12de0*/  LDGSTS.E.BYPASS.LTC128B.128 [R203+0x2100], [R72.64], !P3 ;  /* 0x0210000048cb7fae */ /* 0x0009f0000d901d46 */
[----:B------:R-:W0:Y:S01]  /*12df0*/  LDGDEPBAR ;  /* 0x00000000000079af */ /* 0x000e220000000000 */
[-C--:B-1----:R-:W-:Y:S08]  /*12e00*/  HMMA.16816.F32 R60, R76, R66.reuse, RZ ;  /* 0x000000424c3c723c */ /* 0x082ff000000018ff */
        /* <DEDUP_REMOVED lines=31> */
[----:B------:R-:W2:Y:S07]  /*13000*/  LDSM.16.M88.4 R156, [R190+0x1800] ;  /* 0x00180000be9c783b */ /* 0x000eae0000000200 */
[-C--:B-1----:R-:W-:Y:S08]  /*13010*/  HMMA.16816.F32 R4, R152, R160.reuse, R4 ;  /* 0x000000a09804723c */ /* 0x082ff00000001804 */
[C---:B---3--:R-:W-:Y:S08]  /*13020*/  HMMA.16816.F32 R8, R168.reuse, R160, R8 ;  /* 0x000000a0a808723c */ /* 0x048ff00000001808 */
[-C--:B------:R-:W-:Y:S03]  /*13030*/  HMMA.16816.F32 R12, R168, R162.reuse, R12 ;  /* 0x000000a2a80c723c */ /* 0x080fe6000000180c */
[----:B------:R-:W-:Y:S05]  /*13040*/  ISETP.GT.AND P0, PT, R202, R235, PT ;  /* 0x000000ebca00720c */ /* 0x000fea0003f04270 */
[C---:B------:R-:W-:Y:S01]  /*13050*/  HMMA.16816.F32 R16, R152.reuse, R162, R16 ;  /* 0x000000a29810723c */ /* 0x040fe20000001810 */
[----:B------:R-:W1:Y:S07]  /*13060*/  LDSM.16.M88.4 R160, [R190+0x2000] ;  /* 0x00200000bea0783b */ /* 0x000e6e0000000200 */
        /* <DEDUP_REMOVED lines=10> */
[-C--:B--2---:R-:W-:Y:S08]  /*13110*/  HMMA.16816.F32 R52, R152, R156.reuse, R52 ;  /* 0x0000009c9834723c */ /* 0x084ff00000001834 */
[C---:B------:R-:W-:Y:S08]  /*13120*/  HMMA.16816.F32 R56, R168.reuse, R156, R56 ;  /* 0x0000009ca838723c */ /* 0x040ff00000001838 */
[-C--:B------:R-:W-:Y:S08]  /*13130*/  HMMA.16816.F32 R60, R168, R158.reuse, R60 ;  /* 0x0000009ea83c723c */ /* 0x080ff0000000183c */
[C---:B------:R-:W-:Y:S08]  /*13140*/  HMMA.16816.F32 R64, R152.reuse, R158, R64 ;  /* 0x0000009e9840723c */ /* 0x040ff00000001840 */
[-C--:B-1----:R-:W-:Y:S08]  /*13150*/  HMMA.16816.F32 R68, R152, R160.reuse, R68 ;  /* 0x000000a09844723c */ /* 0x082ff00000001844 */
        /* <DEDUP_REMOVED lines=230> */
.L_x_846:
        /* <DEDUP_REMOVED lines=22> */
.L_x_847:
[----:B--2---:R-:W-:Y:S04]  /*14120*/  IADD3 R2, P0, R0, R18, RZ ;  /* 0x0000001200027210 */ /* 0x004fe80007f1e0ff */
[----:B-1----:R-:W-:Y:S05]  /*14130*/  IADD3.X R3, R4, R5, RZ, P0, !PT ;  /* 0x0000000504037210 */ /* 0x002fea00007fe4ff */
[----:B------:R-:W-:Y:S01]  /*14140*/  @!PT LDS RZ, [RZ] ;  /* 0x00000000fffff984 */ /* 0x000fe20000000800 */
[----:B------:R-:W-:Y:S01]  /*14150*/  @!PT LDS RZ, [RZ] ;  /* 0x00000000fffff984 */ /* 0x000fe20000000800 */
[----:B------:R-:W-:Y:S01]  /*14160*/  @!PT LDS RZ, [RZ] ;  /* 0x00000000fffff984 */ /* 0x000fe20000000800 */
[----:B------:R1:W-:Y:S04]  /*14170*/  LDGSTS.E.BYPASS.LTC128B.128 [R203+0x4900], [R2.64], !P3 ;  /* 0x0490000002cb7fae */ /* 0x0003e8000d901d46 */
.L_x_709:
[----:B--234-:R-:W-:Y:S05]  /*14180*/  BSYNC B0 ;  /* 0x0000000000007941 */ /* 0x01cfea0003800000 */
.L_x_708:
[----:B-1----:R-:W2:Y:S01]  /*14190*/  LDL R2, [R1] ;  /* 0x0000000001027983 */ /* 0x002ea20000100800 */
[----:B------:R-:W-:Y:S01]  /*141a0*/  IMAD.MOV.U32 R3, RZ, RZ, c[0x0][0x2c4] ;  /* 0x0000b100ff037624 */ /* 0x000fe200078e00ff */
[----:B------:R-:W-:Y:S01]  /*141b0*/  ULDC UR4, c[0x0][0x324] ;  /* 0x0000c90000047ab9 */ /* 0x000fe20000000800 */
[----:B------:R-:W-:Y:S01]  /*141c0*/  IMAD R0, R202, -0x50, RZ ;  /* 0xffffffb0ca007824 */ /* 0x000fe200078e02ff */
[----:B------:R-:W3:Y:S01]  /*141d0*/  LDL R5, [R1+0x48] ;  /* 0x0000480001057983 */ /* 0x000ee20000100800 */
[----:B------:R-:W-:Y:S01]  /*141e0*/  ULOP3.LUT UR4, URZ, UR4, URZ, 0x33, !UPT ;  /* 0x000000043f047292 */ /* 0x000fe2000f8e333f */
[----:B------:R-:W-:Y:S02]  /*141f0*/  ISETP.NE.AND P0, PT, R3, 0x1, PT ;  /* 0x000000010300780c */ /* 0x000fe40003f05270 */
[----:B------:R-:W3:Y:S04]  /*14200*/  LDL R4, [R1+0x4c] ;  /* 0x00004c0001047983 */ /* 0x000ee80000100800 */
[----:B------:R-:W0:Y:S01]  /*14210*/  LDGDEPBAR ;  /* 0x00000000000079af */ /* 0x000e220000000000 */
[----:B--2---:R-:W-:Y:S04]  /*14220*/  IADD3 R2, -R2, 0x1, R0 ;  /* 0x0000000102027810 */ /* 0x004fe80007ffe100 */
[----:B------:R-:W-:Y:S04]  /*14230*/  IADD3 R2, -R246, R2, R248 ;  /* 0x00000002f6027210 */ /* 0x000fe80007ffe1f8 */
[----:B------:R-:W-:Y:S01]  /*14240*/  IADD3 R7, R2, UR4, RZ ;  /* 0x0000000402077c10 */ /* 0x000fe2000fffe0ff */
[----:B---3--:R-:W-:Y:S01]  /*14250*/  IMAD.IADD R5, R4, 0x1, R5 ;  /* 0x0000000104057824 */ /* 0x008fe200078e0205 */
[----:B------:R-:W-:Y:S03]  /*14260*/  IADD3 R6, R2, c[0x0][0x328], RZ ;  /* 0x0000ca0002067a10 */ /* 0x000fe60007ffe0ff */
[----:B------:R-:W-:Y:S05]  /*14270*/  @P0 IMAD.HI.U32 R3, R5, c[0x0][0x2c8], RZ ;  /* 0x0000b20005030a27 */ /* 0x000fea00078e00ff */
[----:B------:R-:W-:Y:S01]  /*14280*/  @P0 SHF.R.U32.HI R5, RZ, c[0x0][0x2cc], R3 ;  /* 0x0000b300ff050a19 */ /* 0x000fe20000011603 */
[----:B------:R-:W-:-:S05]  /*14290*/  BRA.DIV ~URZ, `(.L_x_712) ;  /* 0x0000bf227f007947 */ /* 0x000fca000b800000 */
[----:B------:R1:W2:Y:S02]  /*142a0*/  SHFL.IDX PT, R4, R5, RZ, 0x1c1f ;  /* 0x001c1fff05047589 */ /* 0x0002a400000e0000 */
.L_x_848:
[----:B--2---:R-:W-:Y:S01]  /*142b0*/  IADD3 R3, R6, R4, RZ ;  /* 0x0000000406037210 */ /* 0x004fe20007ffe0ff */
        /* <DEDUP_REMOVED lines=15> */
.L_x_715:
[----:B------:R-:W-:Y:S04]  /*143b0*/  MOV R8, c[0x0][0x32c] ;  /* 0x0000cb0000087a02 */ /* 0x000fe80000000f00 */
[----:B------:R-:W-:-:S13]  /*143c0*/  ISETP.NE.AND P0, PT, R8, 0x1, PT ;  /* 0x000000010800780c */ /* 0x000fda0003f05270 */
[----:B------:R-:W-:Y:S05]  /*143d0*/  @P0 IMAD.HI.U32 R8, R4, c[0x0][0x330], RZ ;  /* 0x0000cc0004080a27 */ /* 0x000fea00078e00ff */
[----:B------:R-:W-:Y:S02]  /*143e0*/  @P0 SHF.R.U32.HI R4, RZ, c[0x0][0x334], R8 ;  /* 0x0000cd00ff040a19 */ /* 0x000fe40000011608 */
.L_x_716:
[----:B------:R-:W-:Y:S05]  /*143f0*/  BSYNC B0 ;  /* 0x0000000000007941 */ /* 0x000fea0003800000 */
.L_x_714:
[----:B------:R-:W2:Y:S02]  /*14400*/  LDL R8, [R1] ;  /* 0x0000000001087983 */ /* 0x000ea40000100800 */
[----:B--2---:R-:W-:Y:S04]  /*14410*/  IMAD.IADD R8, R0, 0x1, -R8 ;  /* 0x0000000100087824 */ /* 0x004fe800078e0a08 */
[----:B------:R-:W-:Y:S05]  /*14420*/  IMAD R4, R4, c[0x0][0x32c], R8 ;  /* 0x0000cb0004047a24 */ /* 0x000fea00078e0208 */
[----:B------:R-:W-:Y:S02]  /*14430*/  IADD3 R8, R4, c[0x0][0x32c], RZ ;  /* 0x0000cb0004087a10 */ /* 0x000fe40007ffe0ff */
[----:B------:R-:W-:Y:S02]  /*14440*/  IMNMX R2, R2, R4, !PT ;  /* 0x0000000402027217 */ /* 0x000fe40007800200 */
[----:B------:R-:W-:Y:S02]  /*14450*/  IMNMX R3, R3, R8, PT ;  /* 0x0000000803037217 */ /* 0x000fe40003800200 */
.L_x_713:
        /* <DEDUP_REMOVED lines=76> */
[----:B------:R-:W-:Y:S02]  /*14920*/  FSEL R51, R44, -INF , !P0 ;  /* 0xff8000002c337808 */ /* 0x000fe40004000000 */
[----:B------:R-:W-:Y:S02]  /*14930*/  LOP3.LUT R200, R200, 0xfffffffd, RZ, 0xc0, !PT ;  /* 0xfffffffdc8c87812 */ /* 0x000fe400078ec0ff */
[----:B------:R-:W-:Y:S04]  /*14940*/  ISETP.GT.AND P0, PT, R2, 0x30, !P1 ;  /* 0x000000300200780c */ /* 0x000fe80004f04270 */
[----:B------:R-:W-:Y:S03]  /*14950*/  ISETP.LT.OR P0, PT, R3, 0x31, P0 ;  /* 0x000000310300780c */ /* 0x000fe60000701670 */
[----:B------:R-:W-:Y:S02]  /*14960*/  @P1 LOP3.LUT R200, R200, 0x2, RZ, 0xfc, !PT ;  /* 0x00000002c8c81812 */ /* 0x000fe400078efcff */
[----:B------:R-:W-:Y:S02]  /*14970*/  ISETP.GE.AND P1, PT, R0, 0x32, PT ;  /* 0x000000320000780c */ /* 0x000fe40003f26270 */
[----:B------:R-:W-:Y:S02]  /*14980*/  FSEL R53, R43, -INF , !P0 ;  /* 0xff8000002b357808 */ /* 0x000fe40004000000 */
[----:B------:R-:W-:Y:S02]  /*14990*/  ISETP.GT.AND P0, PT, R2, 0x31, !P1 ;  /* 0x000000310200780c */ /* 0x000fe40004f04270 */
[----:B------:R-:W-:Y:S02]  /*149a0*/  LOP3.LUT R200, R200, 0xfffffffe, RZ, 0xc0, !PT ;  /* 0xfffffffec8c87812 */ /* 0x000fe400078ec0ff */
[C---:B------:R-:W-:Y:S04]  /*149b0*/  ISETP.LT.OR P0, PT, R3.reuse, 0x32, P0 ;  /* 0x000000320300780c */ /* 0x040fe80000701670 */
        /* <DEDUP_REMOVED lines=26> */
.L_x_849:
        /* <DEDUP_REMOVED lines=16> */
.L_x_720:
[----:B------:R-:W-:Y:S04]  /*14c60*/  MOV R8, c[0x0][0x32c] ;  /* 0x0000cb0000087a02 */ /* 0x000fe80000000f00 */
[----:B------:R-:W-:-:S13]  /*14c70*/  ISETP.NE.AND P0, PT, R8, 0x1, PT ;  /* 0x000000010800780c */ /* 0x000fda0003f05270 */
[----:B------:R-:W-:Y:S05]  /*14c80*/  @P0 IMAD.HI.U32 R8, R4, c[0x0][0x330], RZ ;  /* 0x0000cc0004080a27 */ /* 0x000fea00078e00ff */
[----:B------:R-:W-:Y:S02]  /*14c90*/  @P0 SHF.R.U32.HI R4, RZ, c[0x0][0x334], R8 ;  /* 0x0000cd00ff040a19 */ /* 0x000fe40000011608 */
.L_x_721:
[----:B------:R-:W-:Y:S05]  /*14ca0*/  BSYNC B0 ;  /* 0x0000000000007941 */ /* 0x000fea0003800000 */
.L_x_719:
[----:B------:R-:W3:Y:S02]  /*14cb0*/  LDL R8, [R1] ;  /* 0x0000000001087983 */ /* 0x000ee40000100800 */
[----:B---3--:R-:W-:Y:S04]  /*14cc0*/  IMAD.IADD R8, R0, 0x1, -R8 ;  /* 0x0000000100087824 */ /* 0x008fe800078e0a08 */
[----:B------:R-:W-:Y:S05]  /*14cd0*/  IMAD R4, R4, c[0x0][0x32c], R8 ;  /* 0x0000cb0004047a24 */ /* 0x000fea00078e0208 */
[----:B------:R-:W-:Y:S02]  /*14ce0*/  IADD3 R8, R4, c[0x0][0x32c], RZ ;  /* 0x0000cb0004087a10 */ /* 0x000fe40007ffe0ff */
[----:B------:R-:W-:Y:S02]  /*14cf0*/  IMNMX R3, R3, R4, !PT ;  /* 0x0000000403037217 */ /* 0x000fe40007800200 */
[----:B------:R-:W-:Y:S02]  /*14d00*/  IMNMX R2, R2, R8, PT ;  /* 0x0000000802027217 */ /* 0x000fe40003800200 */
.L_x_718:
        /* <DEDUP_REMOVED lines=77> */
.L_x_850:
        /* <DEDUP_REMOVED lines=16> */
.L_x_725:
[----:B------:R-:W-:Y:S04]  /*152e0*/  MOV R8, c[0x0][0x32c] ;  /* 0x0000cb0000087a02 */ /* 0x000fe80000000f00 */
[----:B------:R-:W-:-:S13]  /*152f0*/  ISETP.NE.AND P0, PT, R8, 0x1, PT ;  /* 0x000000010800780c */ /* 0x000fda0003f05270 */
[----:B------:R-:W-:Y:S05]  /*15300*/  @P0 IMAD.HI.U32 R8, R4, c[0x0][0x330], RZ ;  /* 0x0000cc0004080a27 */ /* 0x000fea00078e00ff */
[----:B------:R-:W-:Y:S02]  /*15310*/  @P0 SHF.R.U32.HI R4, RZ, c[0x0][0x334], R8 ;  /* 0x0000cd00ff040a19 */ /* 0x000fe40000011608 */
.L_x_726:
[----:B------:R-:W-:Y:S05]  /*15320*/  BSYNC B0 ;  /* 0x0000000000007941 */ /* 0x000fea0003800000 */
.L_x_724:
[----:B------:R-:W4:Y:S02]  /*15330*/  LDL R8, [R1] ;  /* 0x0000000001087983 */ /* 0x000f240000100800 */
[----:B----4-:R-:W-:Y:S04]  /*15340*/  IMAD.IADD R8, R0, 0x1, -R8 ;  /* 0x0000000100087824 */ /* 0x010fe800078e0a08 */
[----:B------:R-:W-:Y:S05]  /*15350*/  IMAD R4, R4, c[0x0][0x32c], R8 ;  /* 0x0000cb0004047a24 */ /* 0x000fea00078e0208 */
[----:B------:R-:W-:Y:S02]  /*15360*/  IADD3 R8, R4, c[0x0][0x32c], RZ ;  /* 0x0000cb0004087a10 */ /* 0x000fe40007ffe0ff */
[----:B------:R-:W-:Y:S02]  /*15370*/  IMNMX R3, R3, R4, !PT ;  /* 0x0000000403037217 */ /* 0x000fe40007800200 */
[----:B------:R-:W-:Y:S02]  /*15380*/  IMNMX R2, R2, R8, PT ;  /* 0x0000000802027217 */ /* 0x000fe40003800200 */
.L_x_723:
        /* <DEDUP_REMOVED lines=77> */
.L_x_851:
        /* <DEDUP_REMOVED lines=16> */
.L_x_730:
[----:B--234-:R-:W-:Y:S04]  /*15960*/  MOV R5, c[0x0][0x32c] ;  /* 0x0000cb0000057a02 */ /* 0x01cfe80000000f00 */
[----:B------:R-:W-:-:S13]  /*15970*/  ISETP.NE.AND P0, PT, R5, 0x1, PT ;  /* 0x000000010500780c */ /* 0x000fda0003f05270 */
[----:B------:R-:W-:Y:S05]  /*15980*/  @P0 IMAD.HI.U32 R5, R4, c[0x0][0x330], RZ ;  /* 0x0000cc0004050a27 */ /* 0x000fea00078e00ff */
[----:B------:R-:W-:Y:S02]  /*15990*/  @P0 SHF.R.U32.HI R4, RZ, c[0x0][0x334], R5 ;  /* 0x0000cd00ff040a19 */ /* 0x000fe40000011605 */
.L_x_731:
[----:B------:R-:W-:Y:S05]  /*159a0*/  BSYNC B0 ;  /* 0x0000000000007941 */ /* 0x000fea0003800000 */
.L_x_729:
[----:B------:R-:W2:Y:S02]  /*159b0*/  LDL R5, [R1] ;  /* 0x0000000001057983 */ /* 0x000ea40000100800 */
[----:B--2---:R-:W-:Y:S04]  /*159c0*/  IMAD.IADD R0, R0, 0x1, -R5 ;  /* 0x0000000100007824 */ /* 0x004fe800078e0a05 */
[----:B------:R-:W-:Y:S05]  /*159d0*/  IMAD R0, R4, c[0x0][0x32c], R0 ;  /* 0x0000cb0004007a24 */ /* 0x000fea00078e0200 */
[----:B------:R-:W-:Y:S02]  /*159e0*/  IADD3 R4, R0, c[0x0][0x32c], RZ ;  /* 0x0000cb0000047a10 */ /* 0x000fe40007ffe0ff */
[----:B------:R-:W-:Y:S02]  /*159f0*/  IMNMX R2, R2, R0, !PT ;  /* 0x0000000002027217 */ /* 0x000fe40007800200 */
[----:B------:R-:W-:Y:S02]  /*15a00*/  IMNMX R3, R3, R4, PT ;  /* 0x0000000403037217 */ /* 0x000fe40003800200 */
.L_x_728:
        /* <DEDUP_REMOVED lines=45> */
[----:B------:R-:W-:Y:S02]  /*15ce0*/  FSEL R163, R36, -INF , !P1 ;  /* 0xff80000024a37808 */ /* 0x000fe40004800000 */
[----:B------:R-:W-:Y:S02]  /*15cf0*/  ISETP.LT.OR P0, PT, R3, 0x19, P0 ;  /* 0x000000190300780c */ /* 0x000fe40000701670 */
[----:B------:R-:W-:Y:S02]  /*15d00*/  FMNMX.FTZ R5, R177, R5, !PT ;  /* 0x00000005b1057209 */ /* 0x000fe40007810000 */
[----:B------:R-:W-:Y:S02]  /*15d10*/  FSEL R154, R222, -INF , !P0 ;  /* 0xff800000de9a7808 */ /* 0x000fe40004000000 */
[----:B------:R-:W-:Y:S02]  /*15d20*/  LOP3.LUT P0, RZ, R200, 0x40, RZ, 0xc0, !PT ;  /* 0x00000040c8ff7812 */ /* 0x000fe4000780c0ff */
[----:B------:R-:W-:Y:S02]  /*15d30*/  FMNMX.FTZ R5, R176, R5, !PT ;  /* 0x00000005b0057209 */ /* 0x000fe40007810000 */
        /* <DEDUP_REMOVED lines=106> */
.L_x_852:
        /* <DEDUP_REMOVED lines=15> */
.L_x_853:
[C---:B------:R-:W-:Y:S01]  /*164d0*/  FMUL.FTZ R0, R72.reuse, c[0x0][0x2d0] ;  /* 0x0000b40048007a20 */ /* 0x040fe20000410000 */
[----:B------:R-:W-:Y:S01]  /*164e0*/  FSETP.NEU.FTZ.AND P0, PT, R72, -INF , PT ;  /* 0xff8000004800780b */ /* 0x000fe20003f1d000 */
[----:B------:R-:W-:Y:S01]  /*164f0*/  WARPSYNC 0xffffffff ;  /* 0xffffffff00007948 */ /* 0x000fe20003800000 */
[----:B------:R-:W-:Y:S01]  /*16500*/  FSETP.NEU.FTZ.AND P1, PT, R71, -INF , PT ;  /* 0xff8000004700780b */ /* 0x000fe20003f3d000 */
[----:B------:R-:W-:Y:S01]  /*16510*/  LDSM.16.MT88.4 R36, [R189] ;  /* 0x00000000bd24783b */ /* 0x000fe20000004200 */
[----:B------:R-:W-:Y:S02]  /*16520*/  FSEL R40, R0, RZ, P0 ;  /* 0x000000ff00287208 */ /* 0x000fe40000000000 */
[----:B----4-:R-:W-:Y:S03]  /*16530*/  FMNMX.FTZ R69, R3, R4, !PT ;  /* 0x0000000403457209 */ /* 0x010fe60007810000 */
[--C-:B------:R-:W-:Y:S02]  /*16540*/  FFMA.FTZ R0, R19, c[0x0][0x2d0], -R40.reuse ;  /* 0x0000b40013007a23 */ /* 0x100fe40000010828 */
[----:B------:R-:W2:Y:S01]  /*16550*/  LDL.LU R251, [R1+0x4] ;  /* 0x0000040001fb7983 */ /* 0x000ea20000300800 */
[--C-:B------:R-:W-:Y:S01]  /*16560*/  FFMA.FTZ R2, R22, c[0x0][0x2d0], -R40.reuse ;  /* 0x0000b40016027a23 */ /* 0x100fe20000010828 */
[----:B------:R1:W-:Y:S01]  /*16570*/  MUFU.EX2 R217, R0 ;  /* 0x0000000000d97308 */ /* 0x0003e20000000800 */
[--C-:B------:R-:W-:Y:S01]  /*16580*/  FFMA.FTZ R211, R53, c[0x0][0x2d0], -R40.reuse ;  /* 0x0000b40035d37a23 */ /* 0x100fe20000010828 */
[----:B------:R-:W3:Y:S01]  /*16590*/  LDL.LU R250, [R1+0x8] ;  /* 0x0000080001fa7983 */ /* 0x000ee20000300800 */
[--C-:B------:R-:W-:Y:S02]  /*165a0*/  FFMA.FTZ R209, R54, c[0x0][0x2d0], -R40.reuse ;  /* 0x0000b40036d17a23 */ /* 0x100fe40000010828 */
[--C-:B------:R-:W-:Y:S02]  /*165b0*/  FFMA.FTZ R215, R55, c[0x0][0x2d0], -R40.reuse ;  /* 0x0000b40037d77a23 */ /* 0x100fe40000010828 */
[----:B------:R-:W-:Y:S01]  /*165c0*/  LDSM.16.MT88.4 R52, [R186] ;  /* 0x00000000ba34783b */ /* 0x000fe20000004200 */
[--C-:B------:R-:W-:Y:S02]  /*165d0*/  FFMA.FTZ R48, R47, c[0x0][0x2d0], -R40.reuse ;  /* 0x0000b4002f307a23 */ /* 0x100fe40000010828 */
[----:B------:R4:W5:Y:S01]  /*165e0*/  MUFU.EX2 R223, R2 ;  /* 0x0000000200df7308 */ /* 0x0009620000000800 */
[----:B------:R-:W-:Y:S02]  /*165f0*/  FMUL.FTZ R4, R69, c[0x0][0x2d0] ;  /* 0x0000b40045047a20 */ /* 0x000fe40000410000 */
[--C-:B------:R-:W-:Y:S02]  /*16600*/  FFMA.FTZ R58, R49, c[0x0][0x2d0], -R40.reuse ;  /* 0x0000b400313a7a23 */ /* 0x100fe40000010828 */
[--C-:B------:R-:W-:Y:S02]  /*16610*/  FFMA.FTZ R213, R73, c[0x0][0x2d0], -R40.reuse ;  /* 0x0000b40049d57a23 */ /* 0x100fe40000010828 */
[--C-:B------:R-:W-:Y:S02]  /*16620*/  FFMA.FTZ R28, R41, c[0x0][0x2d0], -R40.reuse ;  /* 0x0000b400291c7a23 */ /* 0x100fe40000010828 */
[----:B------:R-:W-:Y:S01]  /*16630*/  FFMA.FTZ R210, R63, c[0x0][0x2d0], -R40 ;  /* 0x0000b4003fd27a23 */ /* 0x000fe20000010828 */
[----:B------:R-:W-:Y:S01]  /*16640*/  MUFU.EX2 R241, R48 ;  /* 0x0000003000f17308 */ /* 0x000fe20000000800 */
[----:B-1----:R-:W-:Y:S05]  /*16650*/  FMUL.FTZ R0, R71, c[0x0][0x2d0] ;  /* 0x0000b40047007a20 */ /* 0x002fea0000410000 */
[----:B------:R-:W-:Y:S04]  /*16660*/  FSEL R56, R0, RZ, P1 ;  /* 0x000000ff00387208 */ /* 0x000fe80000800000 */
[----:B------:R1:W-:Y:S01]  /*16670*/  MUFU.EX2 R245, R28 ;  /* 0x0000001c00f57308 */ /* 0x0003e20000000800 */
[----:B------:R-:W-:Y:S02]  /*16680*/  FFMA.FTZ R0, R12, c[0x0][0x2d0], -R56 ;  /* 0x0000b4000c007a23 */ /* 0x000fe40000010838 */
[----:B----4-:R-:W-:Y:S02]  /*16690*/  FFMA.FTZ R2, R23, c[0x0][0x2d0], -R40 ;  /* 0x0000b40017027a23 */ /* 0x010fe40000010828 */
[--C-:B------:R-:W-:Y:S05]  /*166a0*/  FFMA.FTZ R5, R21, c[0x0][0x2d0], -R56.reuse ;  /* 0x0000b40015057a23 */ /* 0x100fea0000010838 */
[----:B------:R4:W-:Y:S01]  /*166b0*/  MUFU.EX2 R216, R0 ;  /* 0x0000000000d87308 */ /* 0x0009e20000000800 */
[--C-:B------:R-:W-:Y:S09]  /*166c0*/  FFMA.FTZ R73, R83, c[0x0][0x2d0], -R56.reuse ;  /* 0x0000b40053497a23 */ /* 0x100ff20000010838 */
[----:B------:R5:W-:Y:S01]  /*166d0*/  MUFU.EX2 R226, R2 ;  /* 0x0000000200e27308 */ /* 0x000be20000000800 */
[--C-:B-1----:R-:W-:Y:S02]  /*166e0*/  FFMA.FTZ R28, R32, c[0x0][0x2d0], -R56.reuse ;  /* 0x0000b400201c7a23 */ /* 0x102fe40000010838 */
[--C-:B------:R-:W-:Y:S07]  /*166f0*/  FFMA.FTZ R32, R33, c[0x0][0x2d0], -R56.reuse ;  /* 0x0000b40021207a23 */ /* 0x100fee0000010838 */
[----:B------:R-:W-:Y:S01]  /*16700*/  MUFU.EX2 R240, R5 ;  /* 0x0000000500f07308 */ /* 0x000fe20000000800 */
[----:B----4-:R-:W-:Y:S09]  /*16710*/  FFMA.FTZ R0, R18, c[0x0][0x2d0], -R56 ;  /* 0x0000b40012007a23 */ /* 0x010ff20000010838 */
[----:B------:R1:W-:Y:S01]  /*16720*/  MUFU.EX2 R222, R0 ;  /* 0x0000000000de7308 */ /* 0x0003e20000000800 */
[----:B-----5:R-:W-:Y:S09]  /*16730*/  FMUL.FTZ R2, R70, c[0x0][0x2d0] ;  /* 0x0000b40046027a20 */ /* 0x020ff20000410000 */
[----:B------:R-:W-:Y:S10]  /*16740*/  MUFU.EX2 R225, R28 ;  /* 0x0000001c00e17308 */ /* 0x000ff40000000800 */
[----:B------:R-:W-:Y:S01]  /*16750*/  MUFU.EX2 R239, R32 ;  /* 0x0000002000ef7308 */ /* 0x000fe20000000800 */
[----:B-1----:R-:W-:Y:S09]  /*16760*/  FFMA.FTZ R0, R25, c[0x0][0x2d0], -R40 ;  /* 0x0000b40019007a23 */ /* 0x002ff20000010828 */
[----:B------:R1:W-:Y:S10]  /*16770*/  MUFU.EX2 R242, R0 ;  /* 0x0000000000f27308 */ /* 0x0003f40000000800 */
[----:B------:R-:W-:Y:S01]  /*16780*/  MUFU.EX2 R238, R58 ;  /* 0x0000003a00ee7308 */ /* 0x000fe20000000800 */
[----:B-1----:R-:W-:Y:S02]  /*16790*/  FFMA.FTZ R0, R20, c[0x0][0x2d0], -R56 ;  /* 0x0000b40014007a23 */ /* 0x002fe40000010838 */
[----:B------:R-:W1:Y:S07]  /*167a0*/  LDSM.16.MT88.4 R20, [R185] ;  /* 0x00000000b914783b */ /* 0x000e6e0000004200 */
[----:B------:R4:W-:Y:S02]  /*167b0*/  MUFU.EX2 R224, R0 ;  /* 0x0000000000e07308 */ /* 0x0009e40000000800 */
[----:B----4-:R-:W-:Y:S02]  /*167c0*/  FSEL R0, R72, RZ, P0 ;  /* 0x000000ff48007208 */ /* 0x010fe40000000000 */
[----:B------:R-:W-:Y:S03]  /*167d0*/  FSETP.NEU.FTZ.AND P0, PT, R70, -INF , PT ;  /* 0xff8000004600780b */ /* 0x000fe60003f1d000 */
[----:B------:R-:W-:Y:S01]  /*167e0*/  FADD.FTZ R0, -R0, R84 ;  /* 0x0000005400007221 */ /* 0x000fe20000010100 */
[----:B------:R-:W-:Y:S03]  /*167f0*/  FSEL R57, R2, RZ, P0 ;  /* 0x000000ff02397208 */ /* 0x000fe60000000000 */
[----:B------:R-:W-:Y:S02]  /*16800*/  FMUL.FTZ R0, R0, c[0x0][0x2d0] ;  /* 0x0000b40000007a20 */ /* 0x000fe40000410000 */
[--C-:B------:R-:W-:Y:S02]  /*16810*/  FFMA.FTZ R2, R10, c[0x0][0x2d0], -R57.reuse ;  /* 0x0000b4000a027a23 */ /* 0x100fe40000010839 */
[----:B------:R-:W4:Y:S10]  /*16820*/  MUFU.EX2 R68, R0 ;  /* 0x0000000000447308 */ /* 0x000f340000000800 */
[----:B------:R5:W-:Y:S02]  /*16830*/  MUFU.EX2 R220, R2 ;  /* 0x0000000200dc7308 */ /* 0x000be40000000800 */
[--C-:B-----5:R-:W-:Y:S08]  /*16840*/  FFMA.FTZ R2, R13, c[0x0][0x2d0], -R57.reuse ;  /* 0x0000b4000d027a23 */ /* 0x120ff00000010839 */
[----:B------:R5:W-:Y:S02]  /*16850*/  MUFU.EX2 R221, R2 ;  /* 0x0000000200dd7308 */ /* 0x000be40000000800 */
[--C-:B-----5:R-:W-:Y:S08]  /*16860*/  FFMA.FTZ R2, R15, c[0x0][0x2d0], -R57.reuse ;  /* 0x0000b4000f027a23 */ /* 0x120ff00000010839 */
[----:B------:R5:W-:Y:S02]  /*16870*/  MUFU.EX2 R234, R2 ;  /* 0x0000000200ea7308 */ /* 0x000be40000000800 */
[----:B-----5:R-:W-:Y:S08]  /*16880*/  FFMA.FTZ R2, R17, c[0x0][0x2d0], -R57 ;  /* 0x0000b40011027a23 */ /* 0x020ff00000010839 */
[----:B------:R5:W-:Y:S02]  /*16890*/  MUFU.EX2 R236, R2 ;  /* 0x0000000200ec7308 */ /* 0x000be40000000800 */
[----:B-----5:R-:W-:Y:S05]  /*168a0*/  FSEL R2, R71, RZ, P1 ;  /* 0x000000ff47027208 */ /* 0x020fea0000800000 */
[----:B------:R-:W-:Y:S01]  /*168b0*/  FADD.FTZ R0, -R2, R85 ;  /* 0x0000005502007221 */ /* 0x000fe20000010100 */
[----:B------:R-:W-:Y:S02]  /*168c0*/  FSEL R2, R70, RZ, P0 ;  /* 0x000000ff46027208 */ /* 0x000fe40000000000 */
[----:B------:R-:W-:Y:S01]  /*168d0*/  FSETP.NEU.FTZ.AND P0, PT, R69, -INF , PT ;  /* 0xff8000004500780b */ /* 0x000fe20003f1d000 */
[----:B------:R-:W-:Y:S03]  /*168e0*/  FMUL.FTZ R0, R0, c[0x0][0x2d0] ;  /* 0x0000b40000007a20 */ /* 0x000fe60000410000 */
[----:B------:R-:W-:Y:S01]  /*168f0*/  FSEL R60, R4, RZ, P0 ;  /* 0x000000ff043c7208 */ /* 0x000fe20000000000 */
[----:B------:R5:W1:Y:S04]  /*16900*/  MUFU.EX2 R3, R0 ;  /* 0x0000000000037308 */ /* 0x000a680000000800 */
[----:B------:R-:W-:Y:S06]  /*16910*/  FFMA.FTZ R4, R14, c[0x0][0x2d0], -R60 ;  /* 0x0000b4000e047a23 */ /* 0x000fec000001083c */
[----:B------:R1:W-:Y:S01]  /*16920*/  MUFU.EX2 R219, R4 ;  /* 0x0000000400db7308 */ /* 0x0003e20000000800 */
[----:B-----5:R-:W-:Y:S04]  /*16930*/  FADD.FTZ R0, -R2, R86 ;  /* 0x0000005602007221 */ /* 0x020fe80000010100 */
[----:B------:R-:W-:Y:S05]  /*16940*/  FMUL.FTZ R0, R0, c[0x0][0x2d0] ;  /* 0x0000b40000007a20 */ /* 0x000fea0000410000 */
[----:B------:R5:W-:Y:S01]  /*16950*/  MUFU.EX2 R2, R0 ;  /* 0x0000000000027308 */ /* 0x000be20000000800 */
[----:B-1----:R-:W-:Y:S02]  /*16960*/  FFMA.FTZ R4, R24, c[0x0][0x2d0], -R60 ;  /* 0x0000b40018047a23 */ /* 0x002fe4000001083c */
[----:B------:R-:W-:Y:S07]  /*16970*/  FFMA.FTZ R24, R31, c[0x0][0x2d0], -R40 ;  /* 0x0000b4001f187a23 */ /* 0x000fee0000010828 */
[----:B------:R-:W-:Y:S10]  /*16980*/  MUFU.EX2 R231, R4 ;  /* 0x0000000400e77308 */ /* 0x000ff40000000800 */
[----:B------:R-:W-:Y:S01]  /*16990*/  MUFU.EX2 R227, R24 ;  /* 0x0000001800e37308 */ /* 0x000fe20000000800 */
[--C-:B-----5:R-:W-:Y:S09]  /*169a0*/  FFMA.FTZ R0, R11, c[0x0][0x2d0], -R60.reuse ;  /* 0x0000b4000b007a23 */ /* 0x120ff2000001083c */
[----:B------:R1:W5:Y:S02]  /*169b0*/  MUFU.EX2 R218, R0 ;  /* 0x0000000000da7308 */ /* 0x0003640000000800 */
[----:B-1----:R-:W-:Y:S01]  /*169c0*/  FFMA.FTZ R0, R16, c[0x0][0x2d0], -R60 ;  /* 0x0000b40010007a23 */ /* 0x002fe2000001083c */
[----:B------:R-:W-:Y:S01]  /*169d0*/  F2FP.PACK_AB R76, R223, R217 ;  /* 0x000000d9df4c723e */ /* 0x000fe200000000ff */
[----:B----4-:R-:W-:Y:S01]  /*169e0*/  FMUL.FTZ R4, R68, R88 ;  /* 0x0000005844047220 */ /* 0x010fe20000410000 */
[----:B------:R-:W-:Y:S05]  /*169f0*/  F2FP.PACK_AB R77, R222, R216 ;  /* 0x000000d8de4d723e */ /* 0x000fea00000000ff */
[----:B------:R1:W4:Y:S01]  /*16a00*/  MUFU.EX2 R229, R0 ;  /* 0x0000000000e57308 */ /* 0x0003220000000800 */
[----:B------:R-:W-:Y:S01]  /*16a10*/  FMUL.FTZ R5, R68, R89 ;  /* 0x0000005944057220 */ /* 0x000fe20000410000 */
[----:B------:R-:W-:Y:S01]  /*16a20*/  F2FP.PACK_AB R78, R242, R226 ;  /* 0x000000e2f24e723e */ /* 0x000fe200000000ff */
[C---:B------:R-:W-:Y:S01]  /*16a30*/  FMUL.FTZ R6, R3.reuse, R90 ;  /* 0x0000005a03067220 */ /* 0x040fe20000410000 */
[----:B------:R-:W-:Y:S01]  /*16a40*/  F2FP.PACK_AB R79, R240, R224 ;  /* 0x000000e0f04f723e */ /* 0x000fe200000000ff */
[----:B------:R-:W-:Y:S01]  /*16a50*/  FMUL.FTZ R7, R3, R91 ;  /* 0x0000005b03077220 */ /* 0x000fe20000410000 */
[----:B------:R-:W-:Y:S01]  /*16a60*/  F2FP.PACK_AB R64, R221, R220 ;  /* 0x000000dcdd40723e */ /* 0x000fe200000000ff */
[----:B------:R-:W-:Y:S01]  /*16a70*/  LDSM.16.MT88.4 R88, [R189+0x800] ;  /* 0x00080000bd58783b */ /* 0x000fe20000004200 */
[----:B------:R-:W-:Y:S01]  /*16a80*/  FMUL.FTZ R48, R68, R132 ;  /* 0x0000008444307220 */ /* 0x000fe20000410000 */
[----:B------:R-:W-:Y:S01]  /*16a90*/  F2FP.PACK_AB R66, R236, R234 ;  /* 0x000000eaec42723e */ /* 0x000fe200000000ff */
[----:B------:R-:W-:Y:S01]  /*16aa0*/  FMUL.FTZ R49, R68, R133 ;  /* 0x0000008544317220 */ /* 0x000fe20000410000 */
[----:B-----5:R-:W-:Y:S01]  /*16ab0*/  F2FP.PACK_AB R65, R219, R218 ;  /* 0x000000dadb41723e */ /* 0x020fe200000000ff */
[-C--:B------:R-:W-:Y:S03]  /*16ac0*/  HMMA.16816.F32 R4, R76, R20.reuse, R4 ;  /* 0x000000144c04723c */ /* 0x080fe60000001804 */
[----:B------:R-:W5:Y:S02]  /*16ad0*/  LDL.LU R133, [R1+0xc] ;  /* 0x00000c0001857983 */ /* 0x000f640000300800 */
[C---:B------:R-:W-:Y:S02]  /*16ae0*/  FMUL.FTZ R8, R2.reuse, R92 ;  /* 0x0000005c02087220 */ /* 0x040fe40000410000 */
[C---:B------:R-:W-:Y:S01]  /*16af0*/  FMUL.FTZ R9, R2.reuse, R93 ;  /* 0x0000005d02097220 */ /* 0x040fe20000410000 */
[----:B------:R-:W2:Y:S01]  /*16b00*/  LDL.LU R132, [R1+0x10] ;  /* 0x0000100001847983 */ /* 0x000ea20000300800 */
[C---:B------:R-:W-:Y:S03]  /*16b10*/  FMUL.FTZ R12, R2.reuse, R96 ;  /* 0x00000060020c7220 */ /* 0x040fe60000410000 */
[----:B-1----:R-:W-:Y:S01]  /*16b20*/  FSEL R0, R69, RZ, P0 ;  /* 0x000000ff45007208 */ /* 0x002fe20000000000 */
[----:B------:R-:W-:Y:S01]  /*16b30*/  FMUL.FTZ R13, R2, R97 ;  /* 0x00000061020d7220 */ /* 0x000fe20000410000 */
[----:B----4-:R-:W-:Y:S01]  /*16b40*/  F2FP.PACK_AB R67, R231, R229 ;  /* 0x000000e5e743723e */ /* 0x010fe200000000ff */
[----:B------:R-:W-:Y:S02]  /*16b50*/  FMUL.FTZ R16, R68, R100 ;  /* 0x0000006444107220 */ /* 0x000fe40000410000 */
[----:B------:R-:W-:Y:S02]  /*16b60*/  FADD.FTZ R0, -R0, R87 ;  /* 0x0000005700007221 */ /* 0x000fe40000010100 */
[----:B------:R-:W-:Y:S01]  /*16b70*/  FMUL.FTZ R17, R68, R101 ;  /* 0x0000006544117220 */ /* 0x000fe20000410000 */
[----:B------:R-:W-:Y:S01]  /*16b80*/  LDSM.16.MT88.4 R84, [R185+0x800] ;  /* 0x00080000b954783b */ /* 0x000fe20000004200 */
[----:B------:R-:W-:Y:S02]  /*16b90*/  FMUL.FTZ R0, R0, c[0x0][0x2d0] ;  /* 0x0000b40000007a20 */ /* 0x000fe40000410000 */
[C---:B------:R-:W-:Y:S02]  /*16ba0*/  FMUL.FTZ R18, R3.reuse, R102 ;  /* 0x0000006603127220 */ /* 0x040fe40000410000 */
[----:B------:R-:W-:Y:S02]  /*16bb0*/  FMUL.FTZ R19, R3, R103 ;  /* 0x0000006703137220 */ /* 0x000fe40000410000 */
[----:B------:R-:W1:Y:S01]  /*16bc0*/  MUFU.EX2 R0, R0 ;  /* 0x0000000000007308 */ /* 0x000e620000000800 */
[C---:B------:R-:W-:Y:S02]  /*16bd0*/  FMUL.FTZ R24, R2.reuse, R108 ;  /* 0x0000006c02187220 */ /* 0x040fe40000410000 */
[C---:B------:R-:W-:Y:S02]  /*16be0*/  FMUL.FTZ R25, R2.reuse, R109 ;  /* 0x0000006d02197220 */ /* 0x040fe40000410000 */
[C---:B------:R-:W-:Y:S02]  /*16bf0*/  FMUL.FTZ R28, R2.reuse, R112 ;  /* 0x00000070021c7220 */ /* 0x040fe40000410000 */
[----:B------:R-:W-:Y:S02]  /*16c00*/  FMUL.FTZ R29, R2, R113 ;  /* 0x00000071021d7220 */ /* 0x000fe40000410000 */
[--C-:B------:R-:W-:Y:S02]  /*16c10*/  FFMA.FTZ R93, R50, c[0x0][0x2d0], -R40.reuse ;  /* 0x0000b400325d7a23 */ /* 0x100fe40000010828 */
[--C-:B------:R-:W-:Y:S02]  /*16c20*/  FFMA.FTZ R113, R80, c[0x0][0x2d0], -R40.reuse ;  /* 0x0000b40050717a23 */ /* 0x100fe40000010828 */
[--C-:B------:R-:W-:Y:S02]  /*16c30*/  FFMA.FTZ R112, R75, c[0x0][0x2d0], -R40.reuse ;  /* 0x0000b4004b707a23 */ /* 0x100fe40000010828 */
[C---:B------:R-:W-:Y:S02]  /*16c40*/  FMUL.FTZ R32, R68.reuse, R116 ;  /* 0x0000007444207220 */ /* 0x040fe40000410000 */
[----:B------:R-:W-:Y:S02]  /*16c50*/  FMUL.FTZ R33, R68, R117 ;  /* 0x0000007544217220 */ /* 0x000fe40000410000 */
[C---:B------:R-:W-:Y:S02]  /*16c60*/  FMUL.FTZ R34, R3.reuse, R118 ;  /* 0x0000007603227220 */ /* 0x040fe40000410000 */
[----:B------:R-:W-:Y:S02]  /*16c70*/  FMUL.FTZ R35, R3, R119 ;  /* 0x0000007703237220 */ /* 0x000fe40000410000 */
[----:B------:R-:W-:Y:S02]  /*16c80*/  FMUL.FTZ R41, R2, R125 ;  /* 0x0000007d02297220 */ /* 0x000fe40000410000 */
[C---:B-1----:R-:W-:Y:S02]  /*16c90*/  FMUL.FTZ R11, R0.reuse, R95 ;  /* 0x0000005f000b7220 */ /* 0x042fe40000410000 */
[----:B------:R-:W-:Y:S02]  /*16ca0*/  FMUL.FTZ R10, R0, R94 ;  /* 0x0000005e000a7220 */ /* 0x000fe40000410000 */
[----:B------:R-:W-:Y:S02]  /*16cb0*/  FFMA.FTZ R94, R51, c[0x0][0x2d0], -R40 ;  /* 0x0000b400335e7a23 */ /* 0x000fe40000010828 */
[--C-:B------:R-:W-:Y:S02]  /*16cc0*/  FFMA.FTZ R92, R156, c[0x0][0x2d0], -R56.reuse ;  /* 0x0000b4009c5c7a23 */ /* 0x100fe40000010838 */
[--C-:B------:R-:W-:Y:S01]  /*16cd0*/  FFMA.FTZ R103, R179, c[0x0][0x2d0], -R56.reuse ;  /* 0x0000b400b3677a23 */ /* 0x100fe20000010838 */
[C---:B------:R-:W-:Y:S01]  /*16ce0*/  HMMA.16816.F32 R8, R64.reuse, R20, R8 ;  /* 0x000000144008723c */ /* 0x040fe20000001808 */
[----:B------:R-:W-:Y:S03]  /*16cf0*/  MUFU.EX2 R179, R113 ;  /* 0x0000007100b37308 */ /* 0x000fe60000000800 */
[C---:B------:R-:W-:Y:S02]  /*16d00*/  FMUL.FTZ R14, R0.reuse, R98 ;  /* 0x00000062000e7220 */ /* 0x040fe40000410000 */
[----:B------:R-:W-:Y:S02]  /*16d10*/  FMUL.FTZ R15, R0, R99 ;  /* 0x00000063000f7220 */ /* 0x000fe40000410000 */
[----:B------:R-:W-:Y:S04]  /*16d20*/  FFMA.FTZ R119, R176, c[0x0][0x2d0], -R56 ;  /* 0x0000b400b0777a23 */ /* 0x000fe80000010838 */
[C---:B------:R-:W-:Y:S01]  /*16d30*/  FMUL.FTZ R50, R3.reuse, R134 ;  /* 0x0000008603327220 */ /* 0x040fe20000410000 */
[-C--:B------:R-:W-:Y:S03]  /*16d40*/  HMMA.16816.F32 R12, R64, R22.reuse, R12 ;  /* 0x00000016400c723c */ /* 0x080fe6000000180c */
[----:B------:R-:W-:Y:S02]  /*16d50*/  FMUL.FTZ R51, R3, R135 ;  /* 0x0000008703337220 */ /* 0x000fe40000410000 */
[--C-:B------:R-:W-:Y:S02]  /*16d60*/  FFMA.FTZ R97, R204, c[0x0][0x2d0], -R57.reuse ;  /* 0x0000b400cc617a23 */ /* 0x100fe40000010839 */
[--C-:B------:R-:W-:Y:S01]  /*16d70*/  FFMA.FTZ R101, R173, c[0x0][0x2d0], -R57.reuse ;  /* 0x0000b400ad657a23 */ /* 0x100fe20000010839 */
[C---:B------:R-:W-:Y:S01]  /*16d80*/  HMMA.16816.F32 R16, R76.reuse, R22, R16 ;  /* 0x000000164c10723c */ /* 0x040fe20000001810 */
[----:B------:R-:W-:Y:S03]  /*16d90*/  MUFU.EX2 R173, R97 ;  /* 0x0000006100ad7308 */ /* 0x000fe60000000800 */
[C---:B------:R-:W-:Y:S02]  /*16da0*/  FMUL.FTZ R20, R68.reuse, R104 ;  /* 0x0000006844147220 */ /* 0x040fe40000410000 */
[----:B------:R-:W-:Y:S02]  /*16db0*/  FMUL.FTZ R21, R68, R105 ;  /* 0x0000006944157220 */ /* 0x000fe40000410000 */
[C---:B------:R-:W-:Y:S04]  /*16dc0*/  FMUL.FTZ R22, R3.reuse, R106 ;  /* 0x0000006a03167220 */ /* 0x040fe80000410000 */
[----:B------:R-:W-:Y:S02]  /*16dd0*/  FMUL.FTZ R23, R3, R107 ;  /* 0x0000006b03177220 */ /* 0x000fe40000410000 */
[--C-:B------:R-:W-:Y:S02]  /*16de0*/  FFMA.FTZ R100, R174, c[0x0][0x2d0], -R57.reuse ;  /* 0x0000b400ae647a23 */ /* 0x100fe40000010839 */
[--C-:B------:R-:W-:Y:S01]  /*16df0*/  FFMA.FTZ R99, R175, c[0x0][0x2d0], -R57.reuse ;  /* 0x0000b400af637a23 */ /* 0x100fe20000010839 */
[----:B------:R-:W-:Y:S01]  /*16e00*/  MUFU.EX2 R174, R209 ;  /* 0x000000d100ae7308 */ /* 0x000fe20000000800 */
[--C-:B------:R-:W-:Y:S01]  /*16e10*/  FFMA.FTZ R98, R181, c[0x0][0x2d0], -R57.reuse ;  /* 0x0000b400b5627a23 */ /* 0x100fe20000010839 */
[-C--:B------:R-:W-:Y:S03]  /*16e20*/  HMMA.16816.F32 R20, R76, R36.reuse, R20 ;  /* 0x000000244c14723c */ /* 0x080fe60000001814 */
[C---:B------:R-:W-:Y:S02]  /*16e30*/  FMUL.FTZ R26, R0.reuse, R110 ;  /* 0x0000006e001a7220 */ /* 0x040fe40000410000 */
[C---:B------:R-:W-:Y:S02]  /*16e40*/  FMUL.FTZ R27, R0.reuse, R111 ;  /* 0x0000006f001b7220 */ /* 0x040fe40000410000 */
[--C-:B------:R-:W-:Y:S02]  /*16e50*/  FFMA.FTZ R96, R207, c[0x0][0x2d0], -R57.reuse ;  /* 0x0000b400cf607a23 */ /* 0x100fe40000010839 */
[----:B------:R-:W-:Y:S01]  /*16e60*/  FFMA.FTZ R102, R157, c[0x0][0x2d0], -R60 ;  /* 0x0000b4009d667a23 */ /* 0x000fe2000001083c */
[----:B------:R-:W-:Y:S02]  /*16e70*/  MUFU.EX2 R207, R94 ;  /* 0x0000005e00cf7308 */ /* 0x000fe40000000800 */
[C---:B------:R-:W-:Y:S04]  /*16e80*/  HMMA.16816.F32 R24, R64.reuse, R36, R24 ;  /* 0x000000244018723c */ /* 0x040fe80000001818 */
[C---:B------:R-:W-:Y:S02]  /*16e90*/  FMUL.FTZ R30, R0.reuse, R114 ;  /* 0x00000072001e7220 */ /* 0x040fe40000410000 */
[----:B------:R-:W-:Y:S02]  /*16ea0*/  FMUL.FTZ R31, R0, R115 ;  /* 0x00000073001f7220 */ /* 0x000fe40000410000 */
[--C-:B------:R-:W-:Y:S01]  /*16eb0*/  FFMA.FTZ R36, R45, c[0x0][0x2d0], -R40.reuse ;  /* 0x0000b4002d247a23 */ /* 0x100fe20000010828 */
[----:B------:R-:W-:Y:S03]  /*16ec0*/  MUFU.EX2 R175, R96 ;  /* 0x0000006000af7308 */ /* 0x000fe60000000800 */
[--C-:B------:R-:W-:Y:S01]  /*16ed0*/  FFMA.FTZ R37, R46, c[0x0][0x2d0], -R40.reuse ;  /* 0x0000b4002e257a23 */ /* 0x100fe20000010828 */
[-C--:B------:R-:W-:Y:S03]  /*16ee0*/  HMMA.16816.F32 R28, R64, R38.reuse, R28 ;  /* 0x00000026401c723c */ /* 0x080fe6000000181c */
[----:B------:R-:W-:Y:S02]  /*16ef0*/  FFMA.FTZ R111, R74, c[0x0][0x2d0], -R40 ;  /* 0x0000b4004a6f7a23 */ /* 0x000fe40000010828 */
[--C-:B------:R-:W-:Y:S01]  /*16f00*/  FFMA.FTZ R40, R44, c[0x0][0x2d0], -R57.reuse ;  /* 0x0000b4002c287a23 */ /* 0x100fe20000010839 */
[----:B------:R1:W-:Y:S01]  /*16f10*/  MUFU.EX2 R237, R36 ;  /* 0x0000002400ed7308 */ /* 0x0003e20000000800 */
[----:B------:R-:W-:Y:S01]  /*16f20*/  FFMA.FTZ R116, R168, c[0x0][0x2d0], -R60 ;  /* 0x0000b400a8747a23 */ /* 0x000fe2000001083c */
[C---:B------:R-:W-:Y:S04]  /*16f30*/  HMMA.16816.F32 R32, R76.reuse, R38, R32 ;  /* 0x000000264c20723c */ /* 0x040fe80000001820 */
[--C-:B------:R-:W-:Y:S02]  /*16f40*/  FFMA.FTZ R44, R59, c[0x0][0x2d0], -R57.reuse ;  /* 0x0000b4003b2c7a23 */ /* 0x100fe40000010839 */
[----:B------:R-:W-:Y:S02]  /*16f50*/  FMUL.FTZ R47, R0, R131 ;  /* 0x00000083002f7220 */ /* 0x000fe40000410000 */
[----:B------:R4:W-:Y:S01]  /*16f60*/  MUFU.EX2 R249, R37 ;  /* 0x0000002500f97308 */ /* 0x0009e20000000800 */
[C---:B------:R-:W-:Y:S03]  /*16f70*/  FMUL.FTZ R38, R3.reuse, R122 ;  /* 0x0000007a03267220 */ /* 0x040fe60000410000 */
[----:B------:R-:W-:Y:S02]  /*16f80*/  FMUL.FTZ R39, R3, R123 ;  /* 0x0000007b03277220 */ /* 0x000fe40000410000 */
[----:B------:R-:W-:Y:S02]  /*16f90*/  FMUL.FTZ R45, R2, R129 ;  /* 0x00000081022d7220 */ /* 0x000fe40000410000 */
[----:B------:R-:W-:Y:S02]  /*16fa0*/  FMUL.FTZ R46, R0, R130 ;  /* 0x00000082002e7220 */ /* 0x000fe40000410000 */
[----:B------:R3:W-:Y:S01]  /*16fb0*/  MUFU.EX2 R244, R40 ;  /* 0x0000002800f47308 */ /* 0x0007e20000000800 */
[--C-:B------:R-:W-:Y:S02]  /*16fc0*/  FFMA.FTZ R110, R178, c[0x0][0x2d0], -R56.reuse ;  /* 0x0000b400b26e7a23 */ /* 0x100fe40000010838 */
[--C-:B------:R-:W-:Y:S02]  /*16fd0*/  FFMA.FTZ R107, R158, c[0x0][0x2d0], -R56.reuse ;  /* 0x0000b4009e6b7a23 */ /* 0x100fe40000010838 */
[--C-:B-1----:R-:W-:Y:S02]  /*16fe0*/  FFMA.FTZ R36, R61, c[0x0][0x2d0], -R56.reuse ;  /* 0x0000b4003d247a23 */ /* 0x102fe40000010838 */
[--C-:B------:R-:W-:Y:S02]  /*16ff0*/  FFMA.FTZ R106, R166, c[0x0][0x2d0], -R56.reuse ;  /* 0x0000b400a66a7a23 */ /* 0x100fe40000010838 */
[--C-:B------:R-:W-:Y:S01]  /*17000*/  FFMA.FTZ R105, R165, c[0x0][0x2d0], -R56.reuse ;  /* 0x0000b400a5697a23 */ /* 0x100fe20000010838 */
[----:B------:R1:W-:Y:S01]  /*17010*/  MUFU.EX2 R235, R36 ;  /* 0x0000002400eb7308 */ /* 0x0003e20000000800 */
[----:B------:R-:W-:Y:S02]  /*17020*/  FFMA.FTZ R114, R177, c[0x0][0x2d0], -R56 ;  /* 0x0000b400b1727a23 */ /* 0x000fe40000010838 */
[----:B------:R-:W-:Y:S02]  /*17030*/  FFMA.FTZ R61, R154, c[0x0][0x2d0], -R60 ;  /* 0x0000b4009a3d7a23 */ /* 0x000fe4000001083c */
[----:B----4-:R-:W-:Y:S02]  /*17040*/  FMUL.FTZ R37, R68, R121 ;  /* 0x0000007944257220 */ /* 0x010fe40000410000 */
[----:B------:R-:W-:Y:S02]  /*17050*/  FFMA.FTZ R121, R171, c[0x0][0x2d0], -R56 ;  /* 0x0000b400ab797a23 */ /* 0x000fe40000010838 */
[--C-:B------:R-:W-:Y:S01]  /*17060*/  FFMA.FTZ R75, R170, c[0x0][0x2d0], -R57.reuse ;  /* 0x0000b400aa4b7a23 */ /* 0x100fe20000010839 */
[----:B------:R4:W-:Y:S01]  /*17070*/  MUFU.EX2 R243, R44 ;  /* 0x0000002c00f37308 */ /* 0x0009e20000000800 */
[C---:B------:R-:W-:Y:S02]  /*17080*/  FMUL.FTZ R58, R0.reuse, R142 ;  /* 0x0000008e003a7220 */ /* 0x040fe40000410000 */
[----:B------:R-:W-:Y:S02]  /*17090*/  FMUL.FTZ R59, R0, R143 ;  /* 0x0000008f003b7220 */ /* 0x000fe40000410000 */
[----:B---3--:R-:W-:Y:S02]  /*170a0*/  FMUL.FTZ R40, R2, R124 ;  /* 0x0000007c02287220 */ /* 0x008fe40000410000 */
[--C-:B------:R-:W-:Y:S02]  /*170b0*/  FFMA.FTZ R74, R169, c[0x0][0x2d0], -R57.reuse ;  /* 0x0000b400a94a7a23 */ /* 0x100fe40000010839 */
[--C-:B------:R-:W-:Y:S01]  /*170c0*/  FFMA.FTZ R123, R183, c[0x0][0x2d0], -R57.reuse ;  /* 0x0000b400b77b7a23 */ /* 0x100fe20000010839 */
[----:B------:R-:W-:Y:S01]  /*170d0*/  MUFU.EX2 R142, R101 ;  /* 0x00000065008e7308 */ /* 0x000fe20000000800 */
[--C-:B------:R-:W-:Y:S02]  /*170e0*/  FFMA.FTZ R125, R180, c[0x0][0x2d0], -R57.reuse ;  /* 0x0000b400b47d7a23 */ /* 0x100fe40000010839 */
[----:B------:R-:W-:Y:S02]  /*170f0*/  FFMA.FTZ R118, R167, c[0x0][0x2d0], -R60 ;  /* 0x0000b400a7767a23 */ /* 0x000fe4000001083c */
[----:B-1----:R-:W-:Y:S02]  /*17100*/  FFMA.FTZ R36, R62, c[0x0][0x2d0], -R56 ;  /* 0x0000b4003e247a23 */ /* 0x002fe40000010838 */
[--C-:B------:R-:W-:Y:S02]  /*17110*/  FFMA.FTZ R62, R155, c[0x0][0x2d0], -R60.reuse ;  /* 0x0000b4009b3e7a23 */ /* 0x100fe4000001083c */
[--C-:B------:R-:W-:Y:S01]  /*17120*/  FFMA.FTZ R117, R208, c[0x0][0x2d0], -R60.reuse ;  /* 0x0000b400d0757a23 */ /* 0x100fe2000001083c */
[----:B------:R1:W-:Y:S01]  /*17130*/  MUFU.EX2 R247, R36 ;  /* 0x0000002400f77308 */ /* 0x0003e20000000800 */
[--C-:B------:R-:W-:Y:S01]  /*17140*/  FFMA.FTZ R104, R159, c[0x0][0x2d0], -R60.reuse ;  /* 0x0000b4009f687a23 */ /* 0x100fe2000001083c */
[----:B------:R-:W3:Y:S01]  /*17150*/  LDL R208, [R1+0x14] ;  /* 0x0000140001d07983 */ /* 0x000ee20000100800 */
[--C-:B------:R-:W-:Y:S02]  /*17160*/  FFMA.FTZ R108, R160, c[0x0][0x2d0], -R60.reuse ;  /* 0x0000b400a06c7a23 */ /* 0x100fe4000001083c */
[----:B----4-:R-:W-:Y:S02]  /*17170*/  FMUL.FTZ R44, R2, R128 ;  /* 0x00000080022c7220 */ /* 0x010fe40000410000 */
[--C-:B------:R-:W-:Y:S02]  /*17180*/  FFMA.FTZ R109, R162, c[0x0][0x2d0], -R60.reuse ;  /* 0x0000b400a26d7a23 */ /* 0x100fe4000001083c */
[--C-:B------:R-:W-:Y:S01]  /*17190*/  FFMA.FTZ R122, R205, c[0x0][0x2d0], -R60.reuse ;  /* 0x0000b400cd7a7a23 */ /* 0x100fe2000001083c */
[----:B------:R4:W-:Y:S01]  /*171a0*/  MUFU.EX2 R204, R62 ;  /* 0x0000003e00cc7308 */ /* 0x0009e20000000800 */
[--C-:B------:R-:W-:Y:S02]  /*171b0*/  FFMA.FTZ R124, R182, c[0x0][0x2d0], -R60.reuse ;  /* 0x0000b400b67c7a23 */ /* 0x100fe4000001083c */
[----:B------:R-:W-:Y:S02]  /*171c0*/  FMUL.FTZ R63, R0, R151 ;  /* 0x00000097003f7220 */ /* 0x000fe40000410000 */
[--C-:B------:R-:W-:Y:S02]  /*171d0*/  FFMA.FTZ R115, R164, c[0x0][0x2d0], -R60.reuse ;  /* 0x0000b400a4737a23 */ /* 0x100fe4000001083c */
[--C-:B------:R-:W-:Y:S03]  /*171e0*/  FFMA.FTZ R128, R161, c[0x0][0x2d0], -R60.reuse ;  /* 0x0000b400a1807a23 */ /* 0x100fe6000001083c */
[----:B------:R-:W-:Y:S01]  /*171f0*/  MUFU.EX2 R205, R93 ;  /* 0x0000005d00cd7308 */ /* 0x000fe20000000800 */
[--C-:B-1----:R-:W-:Y:S02]  /*17200*/  FFMA.FTZ R36, R42, c[0x0][0x2d0], -R57.reuse ;  /* 0x0000b4002a247a23 */ /* 0x102fe40000010839 */
[C---:B------:R-:W-:Y:S02]  /*17210*/  FMUL.FTZ R42, R0.reuse, R126 ;  /* 0x0000007e002a7220 */ /* 0x040fe40000410000 */
[----:B------:R-:W-:Y:S05]  /*17220*/  FFMA.FTZ R126, R163, c[0x0][0x2d0], -R60 ;  /* 0x0000b400a37e7a23 */ /* 0x000fea000001083c */
[----:B------:R1:W-:Y:S01]  /*17230*/  MUFU.EX2 R228, R36 ;  /* 0x0000002400e47308 */ /* 0x0003e20000000800 */
[C---:B----4-:R-:W-:Y:S09]  /*17240*/  FMUL.FTZ R62, R0.reuse, R150 ;  /* 0x00000096003e7220 */ /* 0x050ff20000410000 */
[----:B------:R4:W-:Y:S10]  /*17250*/  MUFU.EX2 R182, R92 ;  /* 0x0000005c00b67308 */ /* 0x0009f40000000800 */
[----:B------:R-:W-:Y:S01]  /*17260*/  MUFU.EX2 R167, R100 ;  /* 0x0000006400a77308 */ /* 0x000fe20000000800 */
[--C-:B-1----:R-:W-:Y:S02]  /*17270*/  FFMA.FTZ R36, R43, c[0x0][0x2d0], -R57.reuse ;  /* 0x0000b4002b247a23 */ /* 0x102fe40000010839 */
[----:B------:R-:W-:Y:S02]  /*17280*/  FMUL.FTZ R43, R0, R127 ;  /* 0x0000007f002b7220 */ /* 0x000fe40000410000 */
[--C-:B------:R-:W-:Y:S05]  /*17290*/  FFMA.FTZ R127, R172, c[0x0][0x2d0], -R57.reuse ;  /* 0x0000b400ac7f7a23 */ /* 0x100fea0000010839 */
[----:B------:R1:W1:Y:S01]  /*172a0*/  MUFU.EX2 R230, R36 ;  /* 0x0000002400e67308 */ /* 0x0002620000000800 */
[----:B----4-:R-:W-:Y:S09]  /*172b0*/  LDSM.16.MT88.4 R92, [R186+0x800] ;  /* 0x00080000ba5c783b */ /* 0x010ff20000004200 */
[----:B------:R-:W-:Y:S10]  /*172c0*/  MUFU.EX2 R129, R102 ;  /* 0x0000006600817308 */ /* 0x000ff40000000800 */
[----:B------:R-:W-:Y:S01]  /*172d0*/  MUFU.EX2 R143, R99 ;  /* 0x00000063008f7308 */ /* 0x000fe20000000800 */
[----:B-1----:R-:W-:Y:S02]  /*172e0*/  FMUL.FTZ R36, R68, R120 ;  /* 0x0000007844247220 */ /* 0x002fe40000410000 */
[----:B------:R-:W-:Y:S02]  /*172f0*/  FFMA.FTZ R120, R206, c[0x0][0x2d0], -R57 ;  /* 0x0000b400ce787a23 */ /* 0x000fe40000010839 */
[----:B------:R-:W-:Y:S05]  /*17300*/  FMUL.FTZ R57, R2, R141 ;  /* 0x0000008d02397220 */ /* 0x000fea0000410000 */
[----:B------:R1:W-:Y:S01]  /*17310*/  MUFU.EX2 R170, R98 ;  /* 0x0000006200aa7308 */ /* 0x0003e20000000800 */
[-C--:B------:R-:W-:Y:S08]  /*17320*/  HMMA.16816.F32 R36, R76, R52.reuse, R36 ;  /* 0x000000344c24723c */ /* 0x080ff00000001824 */
[C---:B------:R-:W-:Y:S01]  /*17330*/  HMMA.16816.F32 R40, R64.reuse, R52, R40 ;  /* 0x000000344028723c */ /* 0x040fe20000001828 */
[----:B------:R4:W-:Y:S06]  /*17340*/  MUFU.EX2 R178, R103 ;  /* 0x0000006700b27308 */ /* 0x0009ec0000000800 */
[--C-:B------:R-:W-:Y:S01]  /*17350*/  FFMA.FTZ R52, R82, c[0x0][0x2d0], -R56.reuse ;  /* 0x0000b40052347a23 */ /* 0x100fe20000010838 */
[-C--:B------:R-:W-:Y:S03]  /*17360*/  HMMA.16816.F32 R44, R64, R54.reuse, R44 ;  /* 0x00000036402c723c */ /* 0x080fe6000000182c */
[----:B------:R5:W-:Y:S01]  /*17370*/  MUFU.EX2 R232, R52 ;  /* 0x0000003400e87308 */ /* 0x000be20000000800 */
[----:B------:R-:W-:Y:S02]  /*17380*/  FFMA.FTZ R53, R81, c[0x0][0x2d0], -R56 ;  /* 0x0000b40051357a23 */ /* 0x000fe40000010838 */
[----:B------:R-:W5:Y:S01]  /*17390*/  LDSM.16.MT88.4 R80, [R188] ;  /* 0x00000000bc50783b */ /* 0x000f620000004200 */
[----:B------:R-:W-:Y:S01]  /*173a0*/  FFMA.FTZ R56, R153, c[0x0][0x2d0], -R60 ;  /* 0x0000b40099387a23 */ /* 0x000fe2000001083c */
[C---:B------:R-:W-:Y:S04]  /*173b0*/  HMMA.16816.F32 R48, R76.reuse, R54, R48 ;  /* 0x000000364c30723c */ /* 0x040fe80000001830 */
[----:B--2---:R-:W-:Y:S01]  /*173c0*/  FFMA.FTZ R0, R0, R132, R218 ;  /* 0x0000008400007223 */ /* 0x004fe200000100da */
[----:B------:R2:W-:Y:S01]  /*173d0*/  MUFU.EX2 R233, R53 ;  /* 0x0000003500e97308 */ /* 0x0005e20000000800 */
[----:B-1----:R-:W-:Y:S01]  /*173e0*/  LDSM.16.MT88.4 R96, [R186+0x1000] ;  /* 0x00100000ba60783b */ /* 0x002fe20000004200 */
[C---:B------:R-:W-:Y:S02]  /*173f0*/  FMUL.FTZ R54, R3.reuse, R138 ;  /* 0x0000008a03367220 */ /* 0x040fe40000410000 */
[----:B------:R-:W-:Y:S03]  /*17400*/  FMUL.FTZ R55, R3, R139 ;  /* 0x0000008b03377220 */ /* 0x000fe60000410000 */
[----:B------:R-:W-:Y:S02]  /*17410*/  FADD.FTZ R0, R219, R0 ;  /* 0x00000000db007221 */ /* 0x000fe40000010000 */
[----:B----4-:R-:W-:Y:S01]  /*17420*/  LDSM.16.MT88.4 R100, [R185+0x2000] ;  /* 0x00200000b964783b */ /* 0x010fe20000004200 */
[----:B------:R1:W-:Y:S01]  /*17430*/  MUFU.EX2 R177, R56 ;  /* 0x0000003800b17308 */ /* 0x0003e20000000800 */
[----:B------:R-:W-:Y:S02]  /*17440*/  FADD.FTZ R0, R229, R0 ;  /* 0x00000000e5007221 */ /* 0x000fe40000010000 */
[----:B-----5:R-:W-:Y:S02]  /*17450*/  FFMA.FTZ R52, R152, c[0x0][0x2d0], -R60 ;  /* 0x0000b40098347a23 */ /* 0x020fe4000001083c */
[----:B------:R-:W-:Y:S05]  /*17460*/  FMUL.FTZ R60, R2, R148 ;  /* 0x00000094023c7220 */ /* 0x000fea0000410000 */
[----:B------:R4:W5:Y:S01]  /*17470*/  MUFU.EX2 R131, R52 ;  /* 0x0000003400837308 */ /* 0x0009620000000800 */
[----:B--2---:R-:W-:Y:S09]  /*17480*/  FMUL.FTZ R53, R68, R137 ;  /* 0x0000008944357220 */ /* 0x004ff20000410000 */
[----:B------:R2:W2:Y:S01]  /*17490*/  MUFU.EX2 R206, R61 ;  /* 0x0000003d00ce7308 */ /* 0x0004a20000000800 */
[----:B-1----:R-:W-:Y:S09]  /*174a0*/  FMUL.FTZ R56, R2, R140 ;  /* 0x0000008c02387220 */ /* 0x002ff20000410000 */
[----:B------:R-:W-:Y:S01]  /*174b0*/  MUFU.EX2 R140, R116 ;  /* 0x00000074008c7308 */ /* 0x000fe20000000800 */
[----:B----4-:R-:W-:Y:S09]  /*174c0*/  FMUL.FTZ R52, R68, R136 ;  /* 0x0000008844347220 */ /* 0x010ff20000410000 */
[----:B------:R-:W-:Y:S01]  /*174d0*/  MUFU.EX2 R160, R118 ;  /* 0x0000007600a07308 */ /* 0x000fe20000000800 */
[-C--:B------:R-:W-:Y:S03]  /*174e0*/  HMMA.16816.F32 R52, R76, R80.reuse, R52 ;  /* 0x000000504c34723c */ /* 0x080fe60000001834 */
[C---:B--2---:R-:W-:Y:S02]  /*174f0*/  FMUL.FTZ R61, R2.reuse, R149 ;  /* 0x00000095023d7220 */ /* 0x044fe40000410000 */
[----:B------:R-:W-:Y:S02]  /*17500*/  FFMA.FTZ R2, R2, R133, R220 ;  /* 0x0000008502027223 */ /* 0x000fe400000100dc */
[----:B------:R-:W-:Y:S01]  /*17510*/  LDSM.16.MT88.4 R132, [R186+0x2000] ;  /* 0x00200000ba84783b */ /* 0x000fe20000004200 */
[C---:B------:R-:W-:Y:S01]  /*17520*/  HMMA.16816.F32 R56, R64.reuse, R80, R56 ;  /* 0x000000504038723c */ /* 0x040fe20000001838 */
[----:B------:R-:W-:Y:S03]  /*17530*/  MUFU.EX2 R159, R117 ;  /* 0x00000075009f7308 */ /* 0x000fe60000000800 */
[----:B------:R-:W-:Y:S03]  /*17540*/  FADD.FTZ R2, R221, R2 ;  /* 0x00000002dd027221 */ /* 0x000fe60000010000 */
[----:B------:R-:W-:Y:S01]  /*17550*/  F2FP.PACK_AB R80, R230, R228 ;  /* 0x000000e4e650723e */ /* 0x000fe200000000ff */
[-C--:B------:R-:W-:Y:S03]  /*17560*/  HMMA.16816.F32 R60, R64, R82.reuse, R60 ;  /* 0x00000052403c723c */ /* 0x080fe6000000183c */
[----:B------:R1:W-:Y:S01]  /*17570*/  MUFU.EX2 R162, R119 ;  /* 0x0000007700a27308 */ /* 0x0003e20000000800 */
[----:B-----5:R-:W-:Y:S01]  /*17580*/  F2FP.PACK_AB R81, R177, R131 ;  /* 0x00000083b151723e */ /* 0x020fe200000000ff */
[----:B------:R-:W-:Y:S02]  /*17590*/  FADD.FTZ R2, R234, R2 ;  /* 0x00000002ea027221 */ /* 0x000fe40000010000 */
[C---:B------:R-:W-:Y:S02]  /*175a0*/  FMUL.FTZ R64, R68.reuse, R144 ;  /* 0x0000009044407220 */ /* 0x040fe40000410000 */
[C---:B------:R-:W-:Y:S03]  /*175b0*/  FMUL.FTZ R65, R68.reuse, R145 ;  /* 0x0000009144417220 */ /* 0x040fe60000410000 */
[C---:B------:R-:W-:Y:S01]  /*175c0*/  FMUL.FTZ R66, R3.reuse, R146 ;  /* 0x0000009203427220 */ /* 0x040fe20000410000 */
[----:B------:R-:W-:Y:S01]  /*175d0*/  MUFU.EX2 R163, R215 ;  /* 0x000000d700a37308 */ /* 0x000fe20000000800 */
[C---:B------:R-:W-:Y:S02]  /*175e0*/  FMUL.FTZ R67, R3.reuse, R147 ;  /* 0x0000009303437220 */ /* 0x040fe40000410000 */
[----:B------:R-:W-:Y:S02]  /*175f0*/  FFMA.FTZ R68, R68, R251, R217 ;  /* 0x000000fb44447223 */ /* 0x000fe400000100d9 */
[----:B------:R-:W-:Y:S02]  /*17600*/  FFMA.FTZ R3, R3, R250, R216 ;  /* 0x000000fa03037223 */ /* 0x000fe400000100d8 */
[----:B------:R-:W-:Y:S01]  /*17610*/  FADD.FTZ R68, R223, R68 ;  /* 0x00000044df447221 */ /* 0x000fe20000010000 */
[----:B------:R-:W-:Y:S02]  /*17620*/  HMMA.16816.F32 R64, R76, R82, R64 ;  /* 0x000000524c40723c */ /* 0x000fe40000001840 */
[----:B------:R-:W2:Y:S02]  /*17630*/  MUFU.EX2 R161, R121 ;  /* 0x0000007900a17308 */ /* 0x000ea40000000800 */
[----:B------:R-:W-:Y:S01]  /*17640*/  FADD.FTZ R68, R226, R68 ;  /* 0x00000044e2447221 */ /* 0x000fe20000010000 */
[----:B-1----:R-:W-:Y:S02]  /*17650*/  LDSM.16.MT88.4 R116, [R189+0x2000] ;  /* 0x00200000bd74783b */ /* 0x002fe40000004200 */
[----:B------:R-:W-:Y:S01]  /*17660*/  F2FP.PACK_AB R76, R245, R227 ;  /* 0x000000e3f54c723e */ /* 0x000fe200000000ff */
[----:B------:R-:W-:Y:S01]  /*17670*/  FADD.FTZ R68, R242, R68 ;  /* 0x00000044f2447221 */ /* 0x000fe20000010000 */
[----:B------:R-:W-:Y:S03]  /*17680*/  F2FP.PACK_AB R77, R239, R225 ;  /* 0x000000e1ef4d723e */ /* 0x000fe600000000ff */
[----:B------:R-:W-:Y:S01]  /*17690*/  F2FP.PACK_AB R78, R249, R237 ;  /* 0x000000edf94e723e */ /* 0x000fe200000000ff */
[----:B------:R-:W-:Y:S01]  /*176a0*/  MUFU.EX2 R155, R127 ;  /* 0x0000007f009b7308 */ /* 0x000fe20000000800 */
[----:B------:R-:W-:Y:S01]  /*176b0*/  F2FP.PACK_AB R79, R247, R235 ;  /* 0x000000ebf74f723e */ /* 0x000fe200000000ff */
[----:B------:R-:W-:Y:S01]  /*176c0*/  FADD.FTZ R3, R222, R3 ;  /* 0x00000003de037221 */ /* 0x000fe20000010000 */
[----:B------:R-:W-:Y:S02]  /*176d0*/  F2FP.PACK_AB R82, R243, R244 ;  /* 0x000000f4f352723e */ /* 0x000fe400000000ff */
[----:B------:R-:W-:Y:S01]  /*176e0*/  F2FP.PACK_AB R83, R204, R206 ;  /* 0x000000cecc53723e */ /* 0x000fe200000000ff */
[----:B------:R-:W-:Y:S02]  /*176f0*/  FADD.FTZ R3, R224, R3 ;  /* 0x00000003e0037221 */ /* 0x000fe40000010000 */
[-C--:B------:R-:W-:Y:S02]  /*17700*/  HMMA.16816.F32 R4, R76, R84.reuse, R4 ;  /* 0x000000544c04723c */ /* 0x080fe40000001804 */
[----:B------:R1:W-:Y:S01]  /*17710*/  MUFU.EX2 R183, R73 ;  /* 0x0000004900b77308 */ /* 0x0003e20000000800 */
[----:B------:R-:W-:Y:S01]  /*17720*/  FADD.FTZ R3, R240, R3 ;  /* 0x00000003f0037221 */ /* 0x000fe20000010000 */
[----:B--2---:R-:W-:Y:S04]  /*17730*/  F2FP.PACK_AB R147, R161, R162 ;  /* 0x000000a2a193723e */ /* 0x004fe800000000ff */
[C---:B------:R-:W-:Y:S04]  /*17740*/  HMMA.16816.F32 R8, R80.reuse, R84, R8 ;  /* 0x000000545008723c */ /* 0x040fe80000001808 */
[----:B------:R2:W-:Y:S04]  /*17750*/  MUFU.EX2 R130, R74 ;  /* 0x0000004a00827308 */ /* 0x0005e80000000800 */
[-C--:B------:R-:W-:Y:S06]  /*17760*/  HMMA.16816.F32 R12, R80, R86.reuse, R12 ;  /* 0x00000056500c723c */ /* 0x080fec000000180c */
[----:B------:R4:W5:Y:S02]  /*17770*/  MUFU.EX2 R139, R75 ;  /* 0x0000004b008b7308 */ /* 0x0009640000000800 */
[C---:B------:R-:W-:Y:S01]  /*17780*/  HMMA.16816.F32 R16, R76.reuse, R86, R16 ;  /* 0x000000564c10723c */ /* 0x040fe20000001810 */
[----:B------:R-:W3:Y:S03]  /*17790*/  LDSM.16.MT88.4 R84, [R188+0x800] ;  /* 0x00080000bc54783b */ /* 0x000ee60000004200 */
[----:B-1----:R-:W-:Y:S04]  /*177a0*/  FADD.FTZ R73, R227, R68 ;  /* 0x00000044e3497221 */ /* 0x002fe80000010000 */
[-C--:B------:R-:W-:Y:S01]  /*177b0*/  HMMA.16816.F32 R20, R76, R88.reuse, R20 ;  /* 0x000000584c14723c */ /* 0x080fe20000001814 */
[----:B------:R-:W1:Y:S03]  /*177c0*/  MUFU.EX2 R138, R104 ;  /* 0x00000068008a7308 */ /* 0x000e660000000800 */
[----:B--2---:R-:W-:Y:S04]  /*177d0*/  FADD.FTZ R74, R231, R0 ;  /* 0x00000000e74a7221 */ /* 0x004fe80000010000 */
[C---:B------:R-:W-:Y:S03]  /*177e0*/  HMMA.16816.F32 R24, R80.reuse, R88, R24 ;  /* 0x000000585018723c */ /* 0x040fe60000001818 */
[----:B------:R-:W-:Y:S01]  /*177f0*/  MUFU.EX2 R137, R108 ;  /* 0x0000006c00897308 */ /* 0x000fe20000000800 */
[----:B------:R-:W-:Y:S02]  /*17800*/  FADD.FTZ R68, R131, R74 ;  /* 0x0000004a83447221 */ /* 0x000fe40000010000 */
[----:B----4-:R-:W-:Y:S02]  /*17810*/  FADD.FTZ R75, R236, R2 ;  /* 0x00000002ec4b7221 */ /* 0x010fe40000010000 */
[-C--:B------:R-:W-:Y:S04]  /*17820*/  HMMA.16816.F32 R28, R80, R90.reuse, R28 ;  /* 0x0000005a501c723c */ /* 0x080fe8000000181c */
[----:B------:R-:W-:Y:S01]  /*17830*/  FADD.FTZ R0, R228, R75 ;  /* 0x0000004be4007221 */ /* 0x000fe20000010000 */
[----:B------:R-:W2:Y:S01]  /*17840*/  MUFU.EX2 R136, R109 ;  /* 0x0000006d00887308 */ /* 0x000ea20000000800 */
[----:B------:R-:W-:Y:S02]  /*17850*/  FADD.FTZ R2, R225, R3 ;  /* 0x00000003e1027221 */ /* 0x000fe40000010000 */
[C---:B------:R-:W-:Y:S01]  /*17860*/  HMMA.16816.F32 R32, R76.reuse, R90, R32 ;  /* 0x0000005a4c20723c */ /* 0x040fe20000001820 */
[----:B------:R-:W4:Y:S03]  /*17870*/  LDSM.16.MT88.4 R88, [R185+0x1000] ;  /* 0x00100000b958783b */ /* 0x000f260000004200 */
[----:B------:R-:W-:Y:S02]  /*17880*/  FADD.FTZ R3, R245, R73 ;  /* 0x00000049f5037221 */ /* 0x000fe40000010000 */
[----:B------:R-:W-:Y:S01]  /*17890*/  FADD.FTZ R2, R239, R2 ;  /* 0x00000002ef027221 */ /* 0x000fe20000010000 */
[----:B------:R-:W-:Y:S01]  /*178a0*/  MUFU.EX2 R169, R211 ;  /* 0x000000d300a97308 */ /* 0x000fe20000000800 */
[-C--:B------:R-:W-:Y:S04]  /*178b0*/  HMMA.16816.F32 R36, R76, R92.reuse, R36 ;  /* 0x0000005c4c24723c */ /* 0x080fe80000001824 */
[----:B------:R-:W-:Y:S02]  /*178c0*/  FADD.FTZ R3, R237, R3 ;  /* 0x00000003ed037221 */ /* 0x000fe40000010000 */
[----:B------:R-:W-:Y:S02]  /*178d0*/  FADD.FTZ R73, R230, R0 ;  /* 0x00000000e6497221 */ /* 0x000fe40000010000 */
[C---:B------:R-:W-:Y:S01]  /*178e0*/  HMMA.16816.F32 R40, R80.reuse, R92, R40 ;  /* 0x0000005c5028723c */ /* 0x040fe20000001828 */
[----:B------:R-:W-:Y:S03]  /*178f0*/  MUFU.EX2 R172, R210 ;  /* 0x000000d200ac7308 */ /* 0x000fe60000000800 */
[----:B------:R-:W-:Y:S01]  /*17900*/  FADD.FTZ R0, R177, R68 ;  /* 0x00000044b1007221 */ /* 0x000fe20000010000 */
[----:B---3--:R-:W-:Y:S01]  /*17910*/  ISETP.GT.AND P0, PT, R202, R208, PT ;  /* 0x000000d0ca00720c */ /* 0x008fe20003f04270 */
[----:B------:R-:W-:Y:S02]  /*17920*/  FADD.FTZ R68, R235, R2 ;  /* 0x00000002eb447221 */ /* 0x000fe40000010000 */
[-C--:B------:R-:W-:Y:S03]  /*17930*/  HMMA.16816.F32 R44, R80, R94.reuse, R44 ;  /* 0x0000005e502c723c */ /* 0x080fe6000000182c */
[----:B------:R-:W-:Y:S01]  /*17940*/  MUFU.EX2 R168, R107 ;  /* 0x0000006b00a87308 */ /* 0x000fe20000000800 */
[----:B------:R-:W-:Y:S02]  /*17950*/  FADD.FTZ R0, R206, R0 ;  /* 0x00000000ce007221 */ /* 0x000fe40000010000 */
[----:B------:R-:W-:Y:S02]  /*17960*/  FADD.FTZ R2, R244, R73 ;  /* 0x00000049f4027221 */ /* 0x000fe40000010000 */
[C---:B------:R-:W-:Y:S01]  /*17970*/  HMMA.16816.F32 R48, R76.reuse, R94, R48 ;  /* 0x0000005e4c30723c */ /* 0x040fe20000001830 */
[----:B------:R-:W3:Y:S03]  /*17980*/  LDSM.16.MT88.4 R92, [R189+0x1000] ;  /* 0x00100000bd5c783b */ /* 0x000ee60000004200 */
[----:B------:R-:W-:Y:S01]  /*17990*/  FADD.FTZ R0, R204, R0 ;  /* 0x00000000cc007221 */ /* 0x000fe20000010000 */
[----:B------:R-:W-:Y:S01]  /*179a0*/  MUFU.EX2 R171, R106 ;  /* 0x0000006a00ab7308 */ /* 0x000fe20000000800 */
[----:B------:R-:W-:Y:S02]  /*179b0*/  FADD.FTZ R2, R243, R2 ;  /* 0x00000002f3027221 */ /* 0x000fe40000010000 */
[-C--:B------:R-:W-:Y:S07]  /*179c0*/  HMMA.16816.F32 R52, R76, R84.reuse, R52 ;  /* 0x000000544c34723c */ /* 0x080fee0000001834 */
[----:B------:R-:W-:Y:S01]  /*179d0*/  MUFU.EX2 R176, R105 ;  /* 0x0000006900b07308 */ /* 0x000fe20000000800 */
[C---:B------:R-:W-:Y:S08]  /*179e0*/  HMMA.16816.F32 R56, R80.reuse, R84, R56 ;  /* 0x000000545038723c */ /* 0x040ff00000001838 */
[-C--:B------:R-:W-:Y:S01]  /*179f0*/  HMMA.16816.F32 R60, R80, R86.reuse, R60 ;  /* 0x00000056503c723c */ /* 0x080fe2000000183c */
[----:B------:R-:W-:Y:S06]  /*17a00*/  MUFU.EX2 R180, R112 ;  /* 0x0000007000b47308 */ /* 0x000fec0000000800 */
[----:B-----5:R-:W-:Y:S01]  /*17a10*/  F2FP.PACK_AB R80, R139, R130 ;  /* 0x000000828b50723e */ /* 0x020fe200000000ff */
[----:B------:R-:W-:Y:S01]  /*17a20*/  HMMA.16816.F32 R64, R76, R86, R64 ;  /* 0x000000564c40723c */ /* 0x000fe20000001840 */
[----:B------:R-:W5:Y:S02]  /*17a30*/  LDSM.16.MT88.4 R84, [R188+0x1000] ;  /* 0x00100000bc54783b */ /* 0x000f640000004200 */
[----:B------:R-:W3:Y:S01]  /*17a40*/  MUFU.EX2 R181, R111 ;  /* 0x0000006f00b57308 */ /* 0x000ee20000000800 */
[----:B------:R-:W-:Y:S02]  /*17a50*/  F2FP.PACK_AB R82, R167, R142 ;  /* 0x0000008ea752723e */ /* 0x000fe400000000ff */
[----:B-1----:R-:W-:Y:S02]  /*17a60*/  F2FP.PACK_AB R81, R138, R129 ;  /* 0x000000818a51723e */ /* 0x002fe400000000ff */
[----:B------:R-:W-:Y:S04]  /*17a70*/  F2FP.PACK_AB R76, R238, R241 ;  /* 0x000000f1ee4c723e */ /* 0x000fe800000000ff */
[----:B------:R-:W-:Y:S01]  /*17a80*/  F2FP.PACK_AB R77, R232, R233 ;  /* 0x000000e9e84d723e */ /* 0x000fe200000000ff */
[----:B------:R-:W-:Y:S01]  /*17a90*/  MUFU.EX2 R166, R110 ;  /* 0x0000006e00a67308 */ /* 0x000fe20000000800 */
[----:B------:R-:W-:Y:S02]  /*17aa0*/  F2FP.PACK_AB R78, R207, R205 ;  /* 0x000000cdcf4e723e */ /* 0x000fe400000000ff */
[----:B------:R-:W-:Y:S02]  /*17ab0*/  F2FP.PACK_AB R79, R182, R183 ;  /* 0x000000b7b64f723e */ /* 0x000fe400000000ff */
[----:B--2---:R-:W-:Y:S05]  /*17ac0*/  F2FP.PACK_AB R83, R136, R137 ;  /* 0x000000898853723e */ /* 0x004fea00000000ff */
[-C--:B----4-:R-:W-:Y:S01]  /*17ad0*/  HMMA.16816.F32 R4, R76, R88.reuse, R4 ;  /* 0x000000584c04723c */ /* 0x090fe20000001804 */
[----:B------:R-:W1:Y:S02]  /*17ae0*/  MUFU.EX2 R165, R114 ;  /* 0x0000007200a57308 */ /* 0x000e640000000800 */
[----:B---3--:R-:W-:Y:S05]  /*17af0*/  F2FP.PACK_AB R144, R181, R180 ;  /* 0x000000b4b590723e */ /* 0x008fea00000000ff */
[C---:B------:R-:W-:Y:S03]  /*17b00*/  HMMA.16816.F32 R8, R80.reuse, R88, R8 ;  /* 0x000000585008723c */ /* 0x040fe60000001808 */
[----:B------:R-:W2:Y:S05]  /*17b10*/  MUFU.EX2 R164, R213 ;  /* 0x000000d500a47308 */ /* 0x000eaa0000000800 */
[-C--:B------:R-:W-:Y:S05]  /*17b20*/  HMMA.16816.F32 R12, R80, R90.reuse, R12 ;  /* 0x0000005a500c723c */ /* 0x080fea000000180c */
[----:B------:R-:W3:Y:S03]  /*17b30*/  MUFU.EX2 R156, R125 ;  /* 0x0000007d009c7308 */ /* 0x000ee60000000800 */
[C---:B------:R-:W-:Y:S01]  /*17b40*/  HMMA.16816.F32 R16, R76.reuse, R90, R16 ;  /* 0x0000005a4c10723c */ /* 0x040fe20000001810 */
[----:B------:R-:W4:Y:S03]  /*17b50*/  LDSM.16.MT88.4 R88, [R185+0x1800] ;  /* 0x00180000b958783b */ /* 0x000f260000004200 */
[----:B-1----:R-:W-:Y:S03]  /*17b60*/  F2FP.PACK_AB R145, R165, R166 ;  /* 0x000000a6a591723e */ /* 0x002fe600000000ff */
[----:B------:R-:W-:Y:S01]  /*17b70*/  MUFU.EX2 R152, R126 ;  /* 0x0000007e00987308 */ /* 0x000fe20000000800 */
[-C--:B------:R-:W-:Y:S04]  /*17b80*/  HMMA.16816.F32 R20, R76, R92.reuse, R20 ;  /* 0x0000005c4c14723c */ /* 0x080fe80000001814 */
[----:B--2---:R-:W-:Y:S04]  /*17b90*/  F2FP.PACK_AB R146, R163, R164 ;  /* 0x000000a4a392723e */ /* 0x004fe800000000ff */
[C---:B------:R-:W-:Y:S01]  /*17ba0*/  HMMA.16816.F32 R24, R80.reuse, R92, R24 ;  /* 0x0000005c5018723c */ /* 0x040fe20000001818 */
[----:B------:R-:W-:Y:S03]  /*17bb0*/  MUFU.EX2 R141, R115 ;  /* 0x00000073008d7308 */ /* 0x000fe60000000800 */
[----:B---3--:R-:W-:Y:S04]  /*17bc0*/  F2FP.PACK_AB R150, R155, R156 ;  /* 0x0000009c9b96723e */ /* 0x008fe800000000ff */
[-C--:B------:R-:W-:Y:S03]  /*17bd0*/  HMMA.16816.F32 R28, R80, R94.reuse, R28 ;  /* 0x0000005e501c723c */ /* 0x080fe6000000181c */
[----:B------:R-:W-:Y:S05]  /*17be0*/  MUFU.EX2 R157, R123 ;  /* 0x0000007b009d7308 */ /* 0x000fea0000000800 */
[C---:B------:R-:W-:Y:S01]  /*17bf0*/  HMMA.16816.F32 R32, R76.reuse, R94, R32 ;  /* 0x0000005e4c20723c */ /* 0x040fe20000001820 */
[----:B------:R-:W1:Y:S04]  /*17c00*/  LDSM.16.MT88.4 R92, [R189+0x1800] ;  /* 0x00180000bd5c783b */ /* 0x000e680000004200 */
[----:B------:R-:W-:Y:S03]  /*17c10*/  MUFU.EX2 R154, R122 ;  /* 0x0000007a009a7308 */ /* 0x000fe60000000800 */
[-C--:B------:R-:W-:Y:S07]  /*17c20*/  HMMA.16816.F32 R36, R76, R96.reuse, R36 ;  /* 0x000000604c24723c */ /* 0x080fee0000001824 */
[----:B------:R-:W2:Y:S01]  /*17c30*/  MUFU.EX2 R153, R124 ;  /* 0x0000007c00997308 */ /* 0x000ea20000000800 */
[C---:B------:R-:W-:Y:S08]  /*17c40*/  HMMA.16816.F32 R40, R80.reuse, R96, R40 ;  /* 0x000000605028723c */ /* 0x040ff00000001828 */
[-C--:B------:R-:W-:Y:S01]  /*17c50*/  HMMA.16816.F32 R44, R80, R98.reuse, R44 ;  /* 0x00000062502c723c */ /* 0x080fe2000000182c */
[----:B------:R-:W3:Y:S07]  /*17c60*/  MUFU.EX2 R158, R120 ;  /* 0x00000078009e7308 */ /* 0x000eee0000000800 */
[C---:B------:R-:W-:Y:S01]  /*17c70*/  HMMA.16816.F32 R48, R76.reuse, R98, R48 ;  /* 0x000000624c30723c */ /* 0x040fe20000001830 */
[----:B------:R-:W1:Y:S03]  /*17c80*/  LDSM.16.MT88.4 R96, [R186+0x1800] ;  /* 0x00180000ba60783b */ /* 0x000e660000004200 */
[----:B--2---:R-:W-:Y:S04]  /*17c90*/  F2FP.PACK_AB R149, R153, R154 ;  /* 0x0000009a9995723e */ /* 0x004fe800000000ff */
[-C--:B-----5:R-:W-:Y:S08]  /*17ca0*/  HMMA.16816.F32 R52, R76, R84.reuse, R52 ;  /* 0x000000544c34723c */ /* 0x0a0ff00000001834 */
[C---:B------:R-:W-:Y:S04]  /*17cb0*/  HMMA.16816.F32 R56, R80.reuse, R84, R56 ;  /* 0x000000545038723c */ /* 0x040fe80000001838 */
[----:B---3--:R-:W-:Y:S04]  /*17cc0*/  F2FP.PACK_AB R148, R157, R158 ;  /* 0x0000009e9d94723e */ /* 0x008fe800000000ff */
[-C--:B------:R-:W-:Y:S07]  /*17cd0*/  HMMA.16816.F32 R60, R80, R86.reuse, R60 ;  /* 0x00000056503c723c */ /* 0x080fee000000183c */
[----:B------:R-:W-:Y:S01]  /*17ce0*/  F2FP.PACK_AB R80, R170, R143 ;  /* 0x0000008faa50723e */ /* 0x000fe200000000ff */
[----:B------:R-:W-:Y:S01]  /*17cf0*/  HMMA.16816.F32 R64, R76, R86, R64 ;  /* 0x000000564c40723c */ /* 0x000fe20000001840 */
[----:B------:R-:W2:Y:S03]  /*17d00*/  LDSM.16.MT88.4 R84, [R188+0x1800] ;  /* 0x00180000bc54783b */ /* 0x000ea60000004200 */
[----:B------:R-:W-:Y:S02]  /*17d10*/  F2FP.PACK_AB R82, R175, R173 ;  /* 0x000000adaf52723e */ /* 0x000fe400000000ff */
[----:B------:R-:W-:Y:S02]  /*17d20*/  F2FP.PACK_AB R81, R140, R141 ;  /* 0x0000008d8c51723e */ /* 0x000fe400000000ff */
[----:B------:R-:W-:Y:S04]  /*17d30*/  F2FP.PACK_AB R76, R172, R169 ;  /* 0x000000a9ac4c723e */ /* 0x000fe800000000ff */
[----:B------:R-:W-:Y:S02]  /*17d40*/  F2FP.PACK_AB R77, R171, R168 ;  /* 0x000000a8ab4d723e */ /* 0x000fe400000000ff */
[----:B------:R-:W-:Y:S02]  /*17d50*/  F2FP.PACK_AB R78, R179, R174 ;  /* 0x000000aeb34e723e */ /* 0x000fe400000000ff */
[----:B------:R-:W-:Y:S02]  /*17d60*/  F2FP.PACK_AB R79, R178, R176 ;  /* 0x000000b0b24f723e */ /* 0x000fe400000000ff */
[----:B------:R-:W-:Y:S05]  /*17d70*/  F2FP.PACK_AB R83, R159, R160 ;  /* 0x000000a09f53723e */ /* 0x000fea00000000ff */
[-C--:B----4-:R-:W-:Y:S08]  /*17d80*/  HMMA.16816.F32 R4, R76, R88.reuse, R4 ;  /* 0x000000584c04723c */ /* 0x090ff00000001804 */
[C---:B------:R-:W-:Y:S08]  /*17d90*/  HMMA.16816.F32 R8, R80.reuse, R88, R8 ;  /* 0x000000585008723c */ /* 0x040ff00000001808 */
[-C--:B------:R-:W-:Y:S08]  /*17da0*/  HMMA.16816.F32 R12, R80, R90.reuse, R12 ;  /* 0x0000005a500c723c */ /* 0x080ff0000000180c */
[C---:B------:R-:W-:Y:S08]  /*17db0*/  HMMA.16816.F32 R16, R76.reuse, R90, R16 ;  /* 0x0000005a4c10723c */ /* 0x040ff00000001810 */
[-C--:B-1----:R-:W-:Y:S08]  /*17dc0*/  HMMA.16816.F32 R20, R76, R92.reuse, R20 ;  /* 0x0000005c4c14723c */ /* 0x082ff00000001814 */
[C---:B------:R-:W-:Y:S08]  /*17dd0*/  HMMA.16816.F32 R24, R80.reuse, R92, R24 ;  /* 0x0000005c5018723c */ /* 0x040ff00000001818 */
[-C--:B------:R-:W-:Y:S08]  /*17de0*/  HMMA.16816.F32 R28, R80, R94.reuse, R28 ;  /* 0x0000005e501c723c */ /* 0x080ff0000000181c */
[C---:B------:R-:W-:Y:S08]  /*17df0*/  HMMA.16816.F32 R32, R76.reuse, R94, R32 ;  /* 0x0000005e4c20723c */ /* 0x040ff00000001820 */
[-C--:B------:R-:W-:Y:S08]  /*17e00*/  HMMA.16816.F32 R36, R76, R96.reuse, R36 ;  /* 0x000000604c24723c */ /* 0x080ff00000001824 */
[C---:B------:R-:W-:Y:S08]  /*17e10*/  HMMA.16816.F32 R40, R80.reuse, R96, R40 ;  /* 0x000000605028723c */ /* 0x040ff00000001828 */
[-C--:B------:R-:W-:Y:S08]  /*17e20*/  HMMA.16816.F32 R44, R80, R98.reuse, R44 ;  /* 0x00000062502c723c */ /* 0x080ff0000000182c */
[C---:B------:R-:W-:Y:S08]  /*17e30*/  HMMA.16816.F32 R48, R76.reuse, R98, R48 ;  /* 0x000000624c30723c */ /* 0x040ff00000001830 */
[-C--:B--2---:R-:W-:Y:S08]  /*17e40*/  HMMA.16816.F32 R52, R76, R84.reuse, R52 ;  /* 0x000000544c34723c */ /* 0x084ff00000001834 */
[C---:B------:R-:W-:Y:S01]  /*17e50*/  HMMA.16816.F32 R56, R80.reuse, R84, R56 ;  /* 0x000000545038723c */ /* 0x040fe20000001838 */
[----:B------:R-:W1:Y:S06]  /*17e60*/  MUFU.EX2 R84, R128 ;  /* 0x0000008000547308 */ /* 0x000e6c0000000800 */
[----:B------:R-:W-:Y:S01]  /*17e70*/  MOV R85, R71 ;  /* 0x0000004700557202 */ /* 0x000fe20000000f00 */
[-C--:B------:R-:W-:Y:S08]  /*17e80*/  HMMA.16816.F32 R60, R80, R86.reuse, R60 ;  /* 0x00000056503c723c */ /* 0x080ff0000000183c */
[----:B------:R-:W-:Y:S07]  /*17e90*/  HMMA.16816.F32 R64, R76, R86, R64 ;  /* 0x000000564c40723c */ /* 0x000fee0000001840 */
[----:B------:R-:W-:Y:S01]  /*17ea0*/  MOV R86, R70 ;  /* 0x0000004600567202 */ /* 0x000fe20000000f00 */
[-C--:B------:R-:W-:Y:S01]  /*17eb0*/  HMMA.16816.F32 R88, R144, R100.reuse, R4 ;  /* 0x000000649058723c */ /* 0x080fe20000001804 */
[----:B------:R-:W2:Y:S04]  /*17ec0*/  LDSM.16.MT88.4 R4, [R188+0x2000] ;  /* 0x00200000bc04783b */ /* 0x000ea80000004200 */
[----:B-1----:R-:W-:Y:S02]  /*17ed0*/  F2FP.PACK_AB R151, R84, R152 ;  /* 0x000000985497723e */ /* 0x002fe400000000ff */
[----:B------:R-:W-:Y:S05]  /*17ee0*/  MOV R87, R69 ;  /* 0x0000004500577202 */ /* 0x000fea0000000f00 */
        /* <DEDUP_REMOVED lines=8> */
[-C--:B------:R-:W-:Y:S04]  /*17f70*/  HMMA.16816.F32 R104, R144, R116.reuse, R20 ;  /* 0x000000749068723c */ /* 0x080fe80000001814 */
[----:B------:R-:W-:Y:S04]  /*17f80*/  FADD.FTZ R3, R247, R68 ;  /* 0x00000044f7037221 */ /* 0x000fe80000010000 */
        /* <DEDUP_REMOVED lines=28> */
[-C--:B--2---:R-:W-:Y:S03]  /*18150*/  HMMA.16816.F32 R136, R144, R4.reuse, R52 ;  /* 0x000000049088723c */ /* 0x084fe60000001834 */
        /* <DEDUP_REMOVED lines=14> */
[----:B------:R-:W-:Y:S01]  /*18240*/  FADD.FTZ R4, R159, R0 ;  /* 0x000000009f047221 */ /* 0x000fe20000010000 */
[----:B------:R1:W-:Y:S03]  /*18250*/  STL [R1+0x4], R3 ;  /* 0x0000040301007387 */ /* 0x0003e60000100800 */
        /* <DEDUP_REMOVED lines=9> */
[----:B------:R2:W-:Y:S01]  /*182f0*/  STL [R1+0x8], R5 ;  /* 0x0000080501007387 */ /* 0x0005e20000100800 */
[----:B------:R-:W-:Y:S02]  /*18300*/  IADD3 R0, R202, -0x1, RZ ;  /* 0xffffffffca007810 */ /* 0x000fe40007ffe0ff */
[----:B------:R-:W-:Y:S01]  /*18310*/  FADD.FTZ R2, R84, R2 ;  /* 0x0000000254027221 */ /* 0x000fe20000010000 */
[----:B------:R-:W-:Y:S01]  /*18320*/  MOV R84, R72 ;  /* 0x0000004800547202 */ /* 0x000fe20000000f00 */
[----:B-1----:R-:W-:Y:S01]  /*18330*/  FADD.FTZ R3, R155, R4 ;  /* 0x000000049b037221 */ /* 0x002fe20000010000 */
[----:B------:R-:W-:Y:S04]  /*18340*/  MOV R202, R0 ;  /* 0x0000000000ca7202 */ /* 0x000fe80000000f00 */
[----:B------:R2:W-:Y:S04]  /*18350*/  STL [R1+0xc], R3 ;  /* 0x00000c0301007387 */ /* 0x0005e80000100800 */
[----:B------:R2:W-:Y:S02]  /*18360*/  STL [R1+0x10], R2 ;  /* 0x0000100201007387 */ /* 0x0005e40000100800 */
[----:B--2---:R-:W-:-:S05]  /*18370*/  @P0 BRA `(.L_x_734) ;  /* 0xffffa5a000000947 */ /* 0x004fca000383ffff */
.L_x_706:
[----:B------:R-:W-:Y:S05]  /*18380*/  BRA.DIV ~URZ, `(.L_x_735) ;  /* 0x000082527f007947 */ /* 0x000fea000b800000 */
[----:B------:R-:W2:Y:S04]  /*18390*/  LDL R2, [R1+0x4] ;  /* 0x0000040001027983 */ /* 0x000ea80000100800 */
[----:B--2---:R1:W2:Y:S02]  /*183a0*/  SHFL.BFLY PT, R0, R2, 0x2, 0x1f ;  /* 0x0c401f0002007f89 */ /* 0x0042a400000e0000 */
.L_x_854:
[----:B-1----:R-:W3:Y:S02]  /*183b0*/  LDL.LU R2, [R1+0x4] ;  /* 0x0000040001027983 */ /* 0x002ee40000300800 */
[----:B--23--:R-:W-:Y:S01]  /*183c0*/  FADD.FTZ R5, R0, R2 ;  /* 0x0000000200057221 */ /* 0x00cfe20000010000 */
[----:B------:R-:W-:Y:S05]  /*183d0*/  BRA.DIV ~URZ, `(.L_x_736) ;  /* 0x000082627f007947 */ /* 0x000fea000b800000 */
[----:B------:R-:W2:Y:S04]  /*183e0*/  LDL.LU R10, [R1+0x8] ;  /* 0x00000800010a7983 */ /* 0x000ea80000300800 */
[----:B------:R-:W3:Y:S04]  /*183f0*/  LDL.LU R3, [R1+0xc] ;  /* 0x00000c0001037983 */ /* 0x000ee80000300800 */
[----:B------:R-:W4:Y:S04]  /*18400*/  LDL.LU R8, [R1+0x10] ;  /* 0x0000100001087983 */ /* 0x000f280000300800 */
[----:B--2---:R-:W1:Y:S04]  /*18410*/  SHFL.BFLY PT, R0, R10, 0x2, 0x1f ;  /* 0x0c401f000a007f89 */ /* 0x004e6800000e0000 */
[----:B---3--:R-:W2:Y:S04]  /*18420*/  SHFL.BFLY PT, R2, R3, 0x2, 0x1f ;  /* 0x0c401f0003027f89 */ /* 0x008ea800000e0000 */
[----:B----4-:R-:W3:Y:S01]  /*18430*/  SHFL.BFLY PT, R4, R8, 0x2, 0x1f ;  /* 0x0c401f0008047f89 */ /* 0x010ee200000e0000 */
[----:B-1----:R-:W-:-:S02]  /*18440*/  FADD.FTZ R0, R0, R10 ;  /* 0x0000000a00007221 */ /* 0x002fc40000010000 */
[----:B--2---:R-:W-:-:S03]  /*18450*/  FADD.FTZ R2, R2, R3 ;  /* 0x0000000302027221 */ /* 0x004fc60000010000 */
[----:B------:R-:W1:Y:S01]  /*18460*/  SHFL.BFLY PT, R6, R0, 0x1, 0x1f ;  /* 0x0c201f0000067f89 */ /* 0x000e6200000e0000 */
[----:B---3--:R-:W-:-:S03]  /*18470*/  FADD.FTZ R4, R4, R8 ;  /* 0x0000000804047221 */ /* 0x008fc60000010000 */
[----:B------:R-:W2:Y:S04]  /*18480*/  SHFL.BFLY PT, R3, R5, 0x1, 0x1f ;  /* 0x0c201f0005037f89 */ /* 0x000ea800000e0000 */
[----:B------:R-:W3:Y:S04]  /*18490*/  SHFL.BFLY PT, R7, R2, 0x1, 0x1f ;  /* 0x0c201f0002077f89 */ /* 0x000ee800000e0000 */
[----:B------:R4:W4:Y:S01]  /*184a0*/  SHFL.BFLY PT, R9, R4, 0x1, 0x1f ;  /* 0x0c201f0004097f89 */ /* 0x00092200000e0000 */
[----:B-1----:R-:W-:Y:S02]  /*184b0*/  FADD.FTZ R6, R0, R6 ;  /* 0x0000000600067221 */ /* 0x002fe40000010000 */
[----:B--2---:R-:W-:-:S02]  /*184c0*/  FADD.FTZ R5, R5, R3 ;  /* 0x0000000305057221 */ /* 0x004fc40000010000 */
[----:B---3--:R-:W-:-:S03]  /*184d0*/  FADD.FTZ R7, R2, R7 ;  /* 0x0000000702077221 */ /* 0x008fc60000010000 */
.L_x_855:
[----:B------:R-:W-:Y:S01]  /*184e0*/  FSETP.NE.FTZ.AND P3, PT, R5, RZ, PT ;  /* 0x000000ff0500720b */ /* 0x000fe20003f75000 */
[----:B------:R-:W-:Y:S01]  /*184f0*/  CS2R R2, SRZ ;  /* 0x0000000000027805 */ /* 0x000fe2000001ff00 */
[----:B------:R-:W-:Y:S01]  /*18500*/  MOV R0, RZ ;  /* 0x000000ff00007202 */ /* 0x000fe20000000f00 */
[----:B----4-:R-:W-:Y:S01]  /*18510*/  FADD.FTZ R4, R9, R4 ;  /* 0x0000000409047221 */ /* 0x010fe20000010000 */
[----:B------:R-:W-:Y:S02]  /*18520*/  FSETP.NE.FTZ.AND P1, PT, R7, RZ, PT ;  /* 0x000000ff0700720b */ /* 0x000fe40003f35000 */
[----:B------:R-:W-:Y:S02]  /*18530*/  FSETP.NE.FTZ.AND P2, PT, R6, RZ, PT ;  /* 0x000000ff0600720b */ /* 0x000fe40003f55000 */
[----:B------:R-:W-:Y:S02]  /*18540*/  FSETP.NE.FTZ.AND P0, PT, R4, RZ, PT ;  /* 0x000000ff0400720b */ /* 0x000fe40003f15000 */
[----:B------:R-:W-:-:S02]  /*18550*/  MOV R25, 0xff800000 ;  /* 0xff80000000197802 */ /* 0x000fc40000000f00 */
[----:B------:R-:W-:Y:S01]  /*18560*/  MOV R23, 0xff800000 ;  /* 0xff80000000177802 */ /* 0x000fe20000000f00 */
[----:B------:R-:W1:Y:S01]  /*18570*/  @P3 MUFU.RCP R0, R5 ;  /* 0x0000000500003308 */ /* 0x000e620000001000 */
[----:B------:R-:W-:Y:S02]  /*18580*/  MOV R24, 0xff800000 ;  /* 0xff80000000187802 */ /* 0x000fe40000000f00 */
[----:B------:R-:W-:Y:S02]  /*18590*/  MOV R22, 0xff800000 ;  /* 0xff80000000167802 */ /* 0x000fe40000000f00 */
        /* <DEDUP_REMOVED lines=90> */
.L_x_601:
[----:B---3--:R3:W5:Y:S04]  /*18b40*/  LDL R6, [R1+0x50] ;  /* 0x0000500001067983 */ /* 0x0087680000100800 */
[----:B------:R-:W4:Y:S01]  /*18b50*/  S2R R2, SR_TID.X ;  /* 0x0000000000027919 */ /* 0x000f220000002100 */
[----:B------:R-:W-:Y:S01]  /*18b60*/  BSSY B0, `(.L_x_737) ;  /* 0x0000011000007945 */ /* 0x000fe20003800000 */
[----:B----4-:R-:W-:-:S13]  /*18b70*/  LOP3.LUT P0, RZ, R2, 0x7f, RZ, 0xc0, !PT ;  /* 0x0000007f02ff7812 */ /* 0x010fda000780c0ff */
[----:B------:R-:W-:Y:S05]  /*18b80*/  @P0 BRA `(.L_x_738) ;  /* 0x000000e000000947 */ /* 0x000fea0003800000 */
[----:B---3--:R-:W3:Y:S01]  /*18b90*/  S2R R4, SR_LANEID ;  /* 0x0000000000047919 */ /* 0x008ee20000000000 */
[----:B------:R-:W-:Y:S01]  /*18ba0*/  VOTEU.ANY UR4, UPT, PT ;  /* 0x0000000000047886 */ /* 0x000fe200038e0100 */
[----:B--2---:R-:W-:Y:S01]  /*18bb0*/  IMAD.MOV.U32 R5, RZ, RZ, c[0x0][0x564] ;  /* 0x00015900ff057624 */ /* 0x004fe200078e00ff */
[----:B------:R-:W3:Y:S08]  /*18bc0*/  FLO.U32 R3, UR4 ;  /* 0x0000000400037d00 */ /* 0x000ef000080e0000 */
[----:B------:R-:W2:Y:S01]  /*18bd0*/  POPC R2, UR4 ;  /* 0x0000000400027d09 */ /* 0x000ea20008000000 */
[----:B---3--:R-:W-:Y:S01]  /*18be0*/  ISETP.EQ.U32.AND P0, PT, R3, R4, PT ;  /* 0x000000040300720c */ /* 0x008fe20003f02070 */
[----:B------:R-:W-:-:S12]  /*18bf0*/  IMAD.MOV.U32 R4, RZ, RZ, c[0x0][0x560] ;  /* 0x00015800ff047624 */ /* 0x000fd800078e00ff */
[----:B--2---:R2:W3:Y:S04]  /*18c00*/  @P0 ATOMG.E.ADD.STRONG.GPU PT, R2, [R4.64], R2 ;  /* 0x00000002040209a8 */ /* 0x0044e800081ee1c6 */
[----:B--2---:R-:W2:Y:S04]  /*18c10*/  S2R R4, SR_LTMASK ;  /* 0x0000000000047919 */ /* 0x004ea80000003900 */
[----:B---3--:R2:W3:Y:S02]  /*18c20*/  SHFL.IDX PT, R3, R2, R3, 0x1f ;  /* 0x00001f0302037589 */ /* 0x0084e400000e0000 */
[----:B--2---:R-:W-:-:S06]  /*18c30*/  LOP3.LUT R2, R4, UR4, RZ, 0xc0, !PT ;  /* 0x0000000404027c12 */ /* 0x004fcc000f8ec0ff */
[----:B------:R-:W3:Y:S02]  /*18c40*/  POPC R2, R2 ;  /* 0x0000000200027309 */ /* 0x000ee40000000000 */
[----:B---3-5:R-:W-:-:S05]  /*18c50*/  IADD3 R6, R3, c[0x0][0xc], R2 ;  /* 0x0000030003067a10 */ /* 0x028fca0007ffe002 */
[----:B------:R2:W-:Y:S02]  /*18c60*/  STL [R1+0x50], R6 ;  /* 0x0000500601007387 */ /* 0x0005e40000100800 */
.L_x_738:
[----:B---3--:R-:W-:Y:S05]  /*18c70*/  BSYNC B0 ;  /* 0x0000000000007941 */ /* 0x008fea0003800000 */
.L_x_737:
[----:B------:R-:W-:Y:S01]  /*18c80*/  PRMT R0, R0, 0x9910, RZ ;  /* 0x0000991000007816 */ /* 0x000fe200000000ff */
[----:B------:R-:W-:Y:S01]  /*18c90*/  BSSY B1, `(.L_x_739) ;  /* 0x00002fb000017945 */ /* 0x000fe20003800000 */
[----:B-----5:R-:W-:Y:S02]  /*18ca0*/  IMAD.MOV.U32 R53, RZ, RZ, R6 ;  /* 0x000000ffff357224 */ /* 0x020fe400078e0006 */
[----:B------:R-:W-:-:S13]  /*18cb0*/  ISETP.NE.AND P0, PT, R0, RZ, PT ;  /* 0x000000ff0000720c */ /* 0x000fda0003f05270 */
[----:B------:R-:W-:Y:S05]  /*18cc0*/  @!P0 BRA `(.L_x_740) ;  /* 0x0000232000008947 */ /* 0x000fea0003800000 */
[----:B------:R-:W3:Y:S04]  /*18cd0*/  LDL R7, [R1+0x80] ;  /* 0x0000800001077983 */ /* 0x000ee80000100800 */
[----:B--2---:R-:W2:Y:S04]  /*18ce0*/  LDL R6, [R1+0x90] ;  /* 0x0000900001067983 */ /* 0x004ea80000100800 */
        /* <DEDUP_REMOVED lines=11> */
[----:B---3--:R3:W-:Y:S04]  /*18da0*/  STS [R7], R0 ;  /* 0x0000000007007388 */ /* 0x0087e80000000800 */
[----:B------:R1:W-:Y:S04]  /*18db0*/  STS [R7+0x400], R3 ;  /* 0x0004000307007388 */ /* 0x0003e80000000800 */
[----:B--2---:R2:W-:Y:S01]  /*18dc0*/  STS [R6], R2 ;  /* 0x0000000206007388 */ /* 0x0045e20000000800 */
[----:B---3--:R-:W-:-:S02]  /*18dd0*/  F2FP.PACK_AB R0, R89, R88 ;  /* 0x000000585900723e */ /* 0x008fc400000000ff */
[----:B-1----:R-:W-:-:S03]  /*18de0*/  F2FP.PACK_AB R3, R49, R48 ;  /* 0x000000303103723e */ /* 0x002fc600000000ff */
[----:B------:R1:W-:Y:S01]  /*18df0*/  STS [R6+0x400], R0 ;  /* 0x0004000006007388 */ /* 0x0003e20000000800 */
[----:B--2---:R-:W-:-:S03]  /*18e00*/  F2FP.PACK_AB R2, R31, R30 ;  /* 0x0000001e1f02723e */ /* 0x004fc600000000ff */
[----:B------:R2:W-:Y:S04]  /*18e10*/  STS [R7+0x2000], R3 ;  /* 0x0020000307007388 */ /* 0x0005e80000000800 */
[----:B------:R3:W-:Y:S01]  /*18e20*/  STS [R7+0x2400], R2 ;  /* 0x0024000207007388 */ /* 0x0007e20000000800 */
[----:B-1----:R-:W-:Y:S02]  /*18e30*/  F2FP.PACK_AB R0, R35, R34 ;  /* 0x000000222300723e */ /* 0x002fe400000000ff */
[----:B--2---:R-:W-:-:S03]  /*18e40*/  F2FP.PACK_AB R3, R79, R78 ;  /* 0x0000004e4f03723e */ /* 0x004fc600000000ff */
[----:B------:R1:W-:Y:S04]  /*18e50*/  STS [R6+0x2000], R0 ;  /* 0x0020000006007388 */ /* 0x0003e80000000800 */
[----:B---3--:R-:W2:Y:S01]  /*18e60*/  LDL R7, [R1+0x8c] ;  /* 0x00008c0001077983 */ /* 0x008ea20000100800 */
[----:B------:R-:W-:-:S03]  /*18e70*/  F2FP.PACK_AB R2, R91, R90 ;  /* 0x0000005a5b02723e */ /* 0x000fc600000000ff */
[----:B------:R3:W-:Y:S04]  /*18e80*/  STS [R6+0x2400], R4 ;  /* 0x0024000406007388 */ /* 0x0007e80000000800 */
[----:B----4-:R4:W-:Y:S04]  /*18e90*/  STS [R9], R3 ;  /* 0x0000000309007388 */ /* 0x0109e80000000800 */
[----:B------:R4:W-:Y:S01]  /*18ea0*/  STS [R9+0x400], R2 ;  /* 0x0004000209007388 */ /* 0x0009e20000000800 */
[----:B-1----:R-:W-:-:S05]  /*18eb0*/  F2FP.PACK_AB R0, R81, R80 ;  /* 0x000000505100723e */ /* 0x002fca00000000ff */
[----:B------:R1:W-:Y:S01]  /*18ec0*/  STS [R5], R0 ;  /* 0x0000000005007388 */ /* 0x0003e20000000800 */
[----:B---3--:R-:W-:-:S03]  /*18ed0*/  F2FP.PACK_AB R4, R39, R38 ;  /* 0x000000262704723e */ /* 0x008fc600000000ff */
[----:B------:R-:W3:Y:S01]  /*18ee0*/  LDL R6, [R1+0x88] ;  /* 0x0000880001067983 */ /* 0x000ee20000100800 */
[----:B----4-:R-:W-:Y:S02]  /*18ef0*/  F2FP.PACK_AB R3, R101, R100 ;  /* 0x000000646503723e */ /* 0x010fe400000000ff */
[----:B------:R-:W-:-:S03]  /*18f00*/  F2FP.PACK_AB R2, R43, R42 ;  /* 0x0000002a2b02723e */ /* 0x000fc600000000ff */
[----:B------:R4:W-:Y:S04]  /*18f10*/  STS [R5+0x400], R3 ;  /* 0x0004000305007388 */ /* 0x0009e80000000800 */
[----:B------:R-:W-:Y:S01]  /*18f20*/  STS [R9+0x2000], R4 ;  /* 0x0020000409007388 */ /* 0x000fe20000000800 */
[----:B-1----:R-:W-:-:S05]  /*18f30*/  F2FP.PACK_AB R0, R41, R40 ;  /* 0x000000282900723e */ /* 0x002fca00000000ff */
[----:B------:R1:W-:Y:S01]  /*18f40*/  STS [R9+0x2400], R0 ;  /* 0x0024000009007388 */ /* 0x0003e20000000800 */
[----:B----4-:R-:W-:-:S03]  /*18f50*/  F2FP.PACK_AB R3, R61, R60 ;  /* 0x0000003c3d03723e */ /* 0x010fc600000000ff */
[----:B-1----:R-:W4:Y:S01]  /*18f60*/  LDL R9, [R1+0xc0] ;  /* 0x0000c00001097983 */ /* 0x002f220000100800 */
[----:B------:R-:W-:-:S03]  /*18f70*/  F2FP.PACK_AB R0, R67, R66 ;  /* 0x000000424300723e */ /* 0x000fc600000000ff */
[----:B------:R1:W-:Y:S04]  /*18f80*/  STS [R5+0x2000], R2 ;  /* 0x0020000205007388 */ /* 0x0003e80000000800 */
[----:B------:R1:W-:Y:S04]  /*18f90*/  STS [R5+0x2400], R3 ;  /* 0x0024000305007388 */ /* 0x0003e80000000800 */
[----:B------:R1:W-:Y:S01]  /*18fa0*/  STS [R8], R0 ;  /* 0x0000000008007388 */ /* 0x0003e20000000800 */
[----:B------:R-:W-:Y:S02]  /*18fb0*/  F2FP.PACK_AB R4, R55, R54 ;  /* 0x000000363704723e */ /* 0x000fe400000000ff */
[----:B-1----:R-:W-:-:S02]  /*18fc0*/  F2FP.PACK_AB R2, R107, R106 ;  /* 0x0000006a6b02723e */ /* 0x002fc400000000ff */
[----:B------:R-:W-:-:S03]  /*18fd0*/  F2FP.PACK_AB R3, R105, R104 ;  /* 0x000000686903723e */ /* 0x000fc600000000ff */
[----:B------:R1:W-:Y:S01]  /*18fe0*/  STS [R8+0x400], R2 ;  /* 0x0004000208007388 */ /* 0x0003e20000000800 */
[----:B------:R-:W-:Y:S02]  /*18ff0*/  F2FP.PACK_AB R0, R103, R102 ;  /* 0x000000666700723e */ /* 0x000fe400000000ff */
[----:B------:R-:W-:Y:S02]  /*19000*/  F2FP.PACK_AB R5, R51, R50 ;  /* 0x000000323305723e */ /* 0x000fe400000000ff */
[----:B-1----:R-:W-:Y:S02]  /*19010*/  F2FP.PACK_AB R2, R59, R58 ;  /* 0x0000003a3b02723e */ /* 0x002fe400000000ff */
[----:B------:R-:W-:Y:S02]  /*19020*/  ISETP.NE.U32.AND P0, PT, RZ, c[0x0][0x508], PT ;  /* 0x00014200ff007a0c */ /* 0x000fe40003f05070 */
[----:B------:R-:W-:Y:S02]  /*19030*/  ISETP.NE.U32.AND P2, PT, RZ, c[0x0][0x500], PT ;  /* 0x00014000ff007a0c */ /* 0x000fe40003f45070 */
[----:B------:R-:W-:-:S02]  /*19040*/  ISETP.NE.AND.EX P1, PT, RZ, c[0x0][0x50c], PT, P0 ;  /* 0x00014300ff007a0c */ /* 0x000fc40003f25300 */
[----:B------:R-:W-:Y:S01]  /*19050*/  ISETP.NE.AND.EX P2, PT, RZ, c[0x0][0x504], PT, P2 ;  /* 0x00014100ff007a0c */ /* 0x000fe20003f45320 */
[----:B------:R-:W-:Y:S01]  /*19060*/  IMAD.MOV.U32 R11, RZ, RZ, c[0x0][0x388] ;  /* 0x0000e200ff0b7624 */ /* 0x000fe200078e00ff */
[----:B--2---:R1:W-:Y:S04]  /*19070*/  STS [R7], R3 ;  /* 0x0000000307007388 */ /* 0x0043e80000000800 */
[----:B------:R2:W-:Y:S04]  /*19080*/  STS [R7+0x400], R0 ;  /* 0x0004000007007388 */ /* 0x0005e80000000800 */
[----:B------:R3:W-:Y:S04]  /*19090*/  STS [R8+0x2000], R2 ;  /* 0x0020000208007388 */ /* 0x0007e80000000800 */
[----:B------:R3:W-:Y:S04]  /*190a0*/  STS [R8+0x2400], R4 ;  /* 0x0024000408007388 */ /* 0x0007e80000000800 */
[----:B------:R-:W-:Y:S01]  /*190b0*/  STS [R7+0x2000], R5 ;  /* 0x0020000507007388 */ /* 0x000fe20000000800 */
[----:B-1----:R-:W-:-:S02]  /*190c0*/  F2FP.PACK_AB R3, R47, R46 ;  /* 0x0000002e2f03723e */ /* 0x002fc400000000ff */
[----:B--2---:R-:W-:Y:S02]  /*190d0*/  F2FP.PACK_AB R0, R85, R84 ;  /* 0x000000545500723e */ /* 0x004fe400000000ff */
[----:B---3--:R-:W-:Y:S01]  /*190e0*/  F2FP.PACK_AB R2, R83, R82 ;  /* 0x000000525302723e */ /* 0x008fe200000000ff */
[----:B------:R-:W-:Y:S04]  /*190f0*/  STS [R7+0x2400], R3 ;  /* 0x0024000307007388 */ /* 0x000fe80000000800 */
[----:B------:R1:W-:Y:S04]  /*19100*/  STS [R6], R2 ;  /* 0x0000000206007388 */ /* 0x0003e80000000800 */
[----:B------:R2:W-:Y:S01]  /*19110*/  STS [R6+0x400], R0 ;  /* 0x0004000006007388 */ /* 0x0005e20000000800 */
[----:B------:R-:W-:-:S03]  /*19120*/  F2FP.PACK_AB R4, R45, R44 ;  /* 0x0000002c2d04723e */ /* 0x000fc600000000ff */
[----:B------:R-:W3:Y:S01]  /*19130*/  LDL.LU R8, [R1+0x54] ;  /* 0x0000540001087983 */ /* 0x000ee20000300800 */
[----:B-1----:R-:W-:Y:S02]  /*19140*/  F2FP.PACK_AB R2, R63, R62 ;  /* 0x0000003e3f02723e */ /* 0x002fe400000000ff */
[----:B--2---:R-:W-:-:S03]  /*19150*/  F2FP.PACK_AB R0, R65, R64 ;  /* 0x000000404100723e */ /* 0x004fc600000000ff */
[----:B------:R1:W-:Y:S01]  /*19160*/  STS [R12], R2 ;  /* 0x000000020c007388 */ /* 0x0003e20000000800 */
[----:B------:R-:W-:-:S03]  /*19170*/  F2FP.PACK_AB R3, R33, R32 ;  /* 0x000000202103723e */ /* 0x000fc600000000ff */
[----:B----4-:R2:W-:Y:S04]  /*19180*/  STS [R9+0x400], R0 ;  /* 0x0004000009007388 */ /* 0x0105e80000000800 */
[----:B------:R4:W-:Y:S04]  /*19190*/  STS [R6+0x2000], R4 ;  /* 0x0020000406007388 */ /* 0x0009e80000000800 */
[----:B------:R4:W-:Y:S01]  /*191a0*/  STS [R6+0x2400], R3 ;  /* 0x0024000306007388 */ /* 0x0009e20000000800 */
[----:B-1----:R-:W-:-:S05]  /*191b0*/  F2FP.PACK_AB R2, R29, R28 ;  /* 0x0000001c1d02723e */ /* 0x002fca00000000ff */
[----:B------:R-:W-:Y:S01]  /*191c0*/  STS [R12+0x2000], R2 ;  /* 0x002000020c007388 */ /* 0x000fe20000000800 */
[----:B--2---:R-:W-:-:S05]  /*191d0*/  F2FP.PACK_AB R0, R27, R26 ;  /* 0x0000001a1b00723e */ /* 0x004fca00000000ff */
[----:B------:R1:W-:Y:S01]  /*191e0*/  STS [R9+0x2400], R0 ;  /* 0x0024000009007388 */ /* 0x0003e20000000800 */
[----:B----4-:R-:W-:Y:S02]  /*191f0*/  IMAD.MOV.U32 R4, RZ, RZ, 0x4 ;  /* 0x00000004ff047424 */ /* 0x010fe400078e00ff */
[----:B------:R-:W-:Y:S02]  /*19200*/  IMAD.MOV.U32 R3, RZ, RZ, RZ ;  /* 0x000000ffff037224 */ /* 0x000fe400078e00ff */
[CC--:B------:R-:W-:Y:S01]  /*19210*/  @P1 IMAD.WIDE R6, R10.reuse, R4.reuse, c[0x0][0x508] ;  /* 0x000142000a061625 */ /* 0x0c0fe200078e0204 */
[----:B------:R-:W-:Y:S03]  /*19220*/  BAR.SYNC.DEFER_BLOCKING 0x1, 0x80 ;  /* 0x0042000000007b1d */ /* 0x000fe60000010000 */
[----:B------:R-:W-:-:S03]  /*19230*/  IMAD.WIDE R4, R10, R4, c[0x0][0x500] ;  /* 0x000140000a047625 */ /* 0x000fc600078e0204 */
[----:B------:R2:W5:Y:S04]  /*19240*/  @P1 LDG.E R11, [R6.64] ;  /* 0x00000006060b1981 */ /* 0x000568000c1e1900 */
[----:B------:R2:W5:Y:S01]  /*19250*/  @P2 LDG.E R3, [R4.64] ;  /* 0x0000000604032981 */ /* 0x000562000c1e1900 */
[----:B---3--:R-:W-:-:S04]  /*19260*/  ISETP.NE.AND P0, PT, R8, RZ, PT ;  /* 0x000000ff0800720c */ /* 0x008fc80003f05270 */
[----:B-1----:R-:W-:Y:S01]  /*19270*/  SEL R0, R8, c[0x0][0x3d4], P0 ;  /* 0x0000f50008007a07 */ /* 0x002fe20000000000 */
[----:B------:R-:W-:Y:S05]  /*19280*/  @P1 BRA `(.L_x_741) ;  /* 0x0000004000001947 */ /* 0x000fea0003800000 */
[----:B--2---:R-:W-:Y:S05]  /*19290*/  @!P2 BRA `(.L_x_741) ;  /* 0x000000300000a947 */ /* 0x004fea0003800000 */
[----:B-----5:R1:W2:Y:S04]  /*192a0*/  LDG.E R11, [R4.64] ;  /* 0x00000006040b7981 */ /* 0x0202a8000c1e1900 */
[----:B-1----:R-:W2:Y:S02]  /*192b0*/  LDG.E R4, [R4.64+0x4] ;  /* 0x0000040604047981 */ /* 0x002ea4000c1e1900 */
[----:B--2---:R-:W-:Y:S02]  /*192c0*/  IADD3 R11, -R11, R4, RZ ;  /* 0x000000040b0b7210 */ /* 0x004fe40007ffe1ff */
.L_x_741:
[----:B--2---:R-:W2:Y:S04]  /*192d0*/  LDL R5, [R1+0x4c] ;  /* 0x00004c0001057983 */ /* 0x004ea80000100800 */
[----:B------:R-:W3:Y:S04]  /*192e0*/  LDL.LU R4, [R1+0x58] ;  /* 0x0000580001047983 */ /* 0x000ee80000300800 */
[----:B------:R-:W2:Y:S04]  /*192f0*/  LDL R56, [R1+0x48] ;  /* 0x0000480001387983 */ /* 0x000ea80000100800 */
[----:B------:R-:W4:Y:S04]  /*19300*/  LDL R16, [R1+0x7c] ;  /* 0x00007c0001107983 */ /* 0x000f280000100800 */
[----:B------:R-:W4:Y:S01]  /*19310*/  LDL R52, [R1+0xc8] ;  /* 0x0000c80001347983 */ /* 0x000f220000100800 */
[----:B------:R-:W-:Y:S01]  /*19320*/  IMAD.MOV.U32 R12, RZ, RZ, 0x368 ;  /* 0x00000368ff0c7424 */ /* 0x000fe200078e00ff */
[----:B------:R-:W-:-:S04]  /*19330*/  ISETP.GT.AND P2, PT, R0, 0x1, PT ;  /* 0x000000010000780c */ /* 0x000fc80003f44270 */
[----:B------:R-:W-:-:S04]  /*19340*/  SEL R12, R12, 0x328, P2 ;  /* 0x000003280c0c7807 */ /* 0x000fc80001000000 */
[----:B------:R-:W1:Y:S08]  /*19350*/  LDC.64 R8, c[0x0][R12+0x170] ;  /* 0x00005c000c087b82 */ /* 0x000e700000000a00 */
[----:B------:R1:W2:Y:S08]  /*19360*/  LDC.64 R14, c[0x0][R12+0x168] ;  /* 0x00005a000c0e7b82 */ /* 0x0002b00000000a00 */
[----:B------:R1:W2:Y:S08]  /*19370*/  LDC.64 R18, c[0x0][R12+0x178] ;  /* 0x00005e000c127b82 */ /* 0x0002b00000000a00 */
[----:B------:R1:W2:Y:S01]  /*19380*/  LDC.64 R20, c[0x0][R12+0x160] ;  /* 0x000058000c147b82 */ /* 0x0002a20000000a00 */
[----:B------:R-:W-:Y:S01]  /*19390*/  IMAD.MOV.U32 R0, RZ, RZ, c[0x0][0x4e8] ;  /* 0x00013a00ff007624 */ /* 0x000fe200078e00ff */
[----:B------:R-:W-:-:S04]  /*193a0*/  ISETP.NE.U32.AND P0, PT, RZ, c[0x0][0x500], PT ;  /* 0x00014000ff007a0c */ /* 0x000fc80003f05070 */
[----:B------:R-:W-:Y:S02]  /*193b0*/  ISETP.NE.AND P5, PT, R0, 0x1, PT ;  /* 0x000000010000780c */ /* 0x000fe40003fa5270 */
[----:B------:R-:W-:Y:S02]  /*193c0*/  ISETP.NE.AND.EX P0, PT, RZ, c[0x0][0x504], PT, P0 ;  /* 0x00014100ff007a0c */ /* 0x000fe40003f05300 */
[----:B------:R-:W-:Y:S02]  /*193d0*/  SHF.R.S32.HI R0, RZ, 0x1f, R10 ;  /* 0x0000001fff007819 */ /* 0x000fe4000001140a */
[----:B------:R-:W-:Y:S02]  /*193e0*/  SEL R2, R10, RZ, !P0 ;  /* 0x000000ff0a027207 */ /* 0x000fe40004000000 */
[----:B------:R-:W-:Y:S01]  /*193f0*/  SEL R6, R0, RZ, !P0 ;  /* 0x000000ff00067207 */ /* 0x000fe20004000000 */
[----:B------:R-:W1:Y:S02]  /*19400*/  S2R R57, SR_TID.X ;  /* 0x0000000000397919 */ /* 0x000e640000002100 */
[----:B-1----:R-:W-:-:S04]  /*19410*/  IMAD R0, R9, R2, RZ ;  /* 0x0000000209007224 */ /* 0x002fc800078e02ff */
[C---:B------:R-:W-:Y:S02]  /*19420*/  IMAD R12, R8.reuse, R6, R0 ;  /* 0x00000006080c7224 */ /* 0x040fe400078e0200 */
[----:B------:R-:W-:Y:S01]  /*19430*/  IMAD.WIDE.U32 R6, R8, R2, RZ ;  /* 0x0000000208067225 */ /* 0x000fe200078e00ff */
[----:B------:R-:W-:-:S04]  /*19440*/  SHF.R.S32.HI R17, RZ, 0x1f, R57 ;  /* 0x0000001fff117819 */ /* 0x000fc80000011439 */
[----:B------:R-:W-:-:S04]  /*19450*/  LEA.HI R17, R17, R57, RZ, 0x5 ;  /* 0x0000003911117211 */ /* 0x000fc800078f28ff */
[----:B------:R-:W-:-:S05]  /*19460*/  LOP3.LUT R17, R17, 0xffffffe0, RZ, 0xc0, !PT ;  /* 0xffffffe011117812 */ /* 0x000fca00078ec0ff */
[----:B------:R-:W-:Y:S01]  /*19470*/  IMAD.IADD R17, R57, 0x1, -R17 ;  /* 0x0000000139117824 */ /* 0x000fe200078e0a11 */
[----:B------:R-:W-:-:S04]  /*19480*/  LOP3.LUT R200, R200, 0xfffffffd, RZ, 0xc0, !PT ;  /* 0xfffffffdc8c87812 */ /* 0x000fc800078ec0ff */
[----:B------:R-:W-:Y:S02]  /*19490*/  LOP3.LUT R200, R200, 0xfffffffe, RZ, 0xc0, !PT ;  /* 0xfffffffec8c87812 */ /* 0x000fe400078ec0ff */
[----:B---3--:R-:W-:Y:S01]  /*194a0*/  LOP3.LUT R4, R4, 0xffff, RZ, 0xc0, !PT ;  /* 0x0000ffff04047812 */ /* 0x008fe200078ec0ff */
[----:B--2---:R-:W-:-:S04]  /*194b0*/  IMAD.IADD R5, R5, 0x1, R56 ;  /* 0x0000000105057824 */ /* 0x004fc800078e0238 */
[----:B------:R-:W-:-:S04]  /*194c0*/  @P5 IMAD.HI.U32 R10, R5, c[0x0][0x4ec], RZ ;  /* 0x00013b00050a5a27 */ /* 0x000fc800078e00ff */
[----:B------:R-:W-:-:S04]  /*194d0*/  IMAD.WIDE.U32 R8, R14, R4, RZ ;  /* 0x000000040e087225 */ /* 0x000fc800078e00ff */
[----:B------:R-:W-:Y:S01]  /*194e0*/  IMAD.MOV.U32 R0, RZ, RZ, R5 ;  /* 0x000000ffff007224 */ /* 0x000fe200078e0005 */
[----:B------:R-:W-:Y:S01]  /*194f0*/  @P5 SHF.R.U32.HI R0, RZ, c[0x0][0x4f0], R10 ;  /* 0x00013c00ff005a19 */ /* 0x000fe2000001160a */
[----:B------:R-:W-:Y:S01]  /*19500*/  IMAD R13, R15, R4, RZ ;  /* 0x000000040f0d7224 */ /* 0x000fe200078e02ff */
[----:B----4-:R-:W-:Y:S01]  /*19510*/  SEL R10, R16, RZ, P2 ;  /* 0x000000ff100a7207 */ /* 0x010fe20001000000 */
[----:B------:R-:W-:Y:S01]  /*19520*/  IMAD.IADD R14, R7, 0x1, R12 ;  /* 0x00000001070e7824 */ /* 0x000fe200078e020c */
[----:B-----5:R-:W-:Y:S01]  /*19530*/  IADD3 R15, P1, P0, R6, R8, R3 ;  /* 0x00000008060f7210 */ /* 0x020fe2000783e003 */
        /* <DEDUP_REMOVED lines=30> */
[----:B------:R-:W4:Y:S04]  /*19720*/  SHFL.IDX PT, R10, R7, 0x2, 0x1c1f ;  /* 0x005c1f00070a7f89 */ /* 0x000f2800000e0000 */
[----:B------:R1:W1:Y:S01]  /*19730*/  SHFL.IDX PT, R8, R7, 0x3, 0x1c1f ;  /* 0x007c1f0007087f89 */ /* 0x00026200000e0000 */
[----:B---3--:R-:W-:-:S05]  /*19740*/  IMAD.IADD R6, R52, 0x1, R56 ;  /* 0x0000000134067824 */ /* 0x008fca00078e0238 */
[C---:B------:R-:W-:Y:S02]  /*19750*/  IADD3 R18, R6.reuse, 0x8, RZ ;  /* 0x0000000806127810 */ /* 0x040fe40007ffe0ff */
[CC--:B------:R-:W-:Y:S02]  /*19760*/  ISETP.GE.OR P4, PT, R6.reuse, R0.reuse, P0 ;  /* 0x000000000600720c */ /* 0x0c0fe40000786670 */
[----:B------:R-:W-:Y:S02]  /*19770*/  IADD3 R17, R6, 0x40, RZ ;  /* 0x0000004006117810 */ /* 0x000fe40007ffe0ff */
[-C--:B------:R-:W-:Y:S02]  /*19780*/  ISETP.GE.OR P3, PT, R18, R0.reuse, P0 ;  /* 0x000000001200720c */ /* 0x080fe40000766670 */
[----:B------:R-:W-:Y:S02]  /*19790*/  ISETP.GE.OR P1, PT, R17, R0, P0 ;  /* 0x000000001100720c */ /* 0x000fe40000726670 */
[----:B-1----:R-:W-:-:S05]  /*197a0*/  IADD3 R7, R6, 0x48, RZ ;  /* 0x0000004806077810 */ /* 0x002fca0007ffe0ff */
[----:B------:R1:W-:Y:S04]  /*197b0*/  @!P4 ST.E [R14.64], R23 ;  /* 0x000000170e00c985 */ /* 0x0003e8000c101906 */
[----:B--2---:R1:W-:Y:S01]  /*197c0*/  @!P3 ST.E [R12.64], R24 ;  /* 0x000000180c00b985 */ /* 0x0043e2000c101906 */
[-C--:B------:R-:W-:Y:S02]  /*197d0*/  ISETP.GE.AND P3, PT, R17, R0.reuse, PT ;  /* 0x000000001100720c */ /* 0x080fe40003f66270 */
[CC--:B------:R-:W-:Y:S01]  /*197e0*/  ISETP.GE.OR P0, PT, R7.reuse, R0.reuse, P0 ;  /* 0x000000000700720c */ /* 0x0c0fe20000706670 */
[----:B----4-:R1:W-:Y:S01]  /*197f0*/  @!P1 ST.E [R10.64], R25 ;  /* 0x000000190a009985 */ /* 0x0103e2000c101906 */
[-C--:B------:R-:W-:Y:S02]  /*19800*/  ISETP.GE.AND P1, PT, R7, R0.reuse, PT ;  /* 0x000000000700720c */ /* 0x080fe40003f26270 */
[----:B------:R-:W-:-:S07]  /*19810*/  ISETP.GE.AND P6, PT, R18, R0, PT ;  /* 0x000000001200720c */ /* 0x000fce0003fc6270 */
[----:B------:R-:W-:Y:S02]  /*19820*/  @P3 LOP3.LUT R200, R200, 0x1, RZ, 0xfc, !PT ;  /* 0x00000001c8c83812 */ /* 0x000fe400078efcff */
[----:B------:R1:W-:Y:S01]  /*19830*/  @!P0 ST.E [R8.64], R22 ;  /* 0x0000001608008985 */ /* 0x0003e2000c101906 */
[----:B------:R-:W-:Y:S02]  /*19840*/  ISETP.GE.AND P0, PT, R6, R0, PT ;  /* 0x000000000600720c */ /* 0x000fe40003f06270 */
[----:B------:R-:W-:Y:S01]  /*19850*/  @P1 LOP3.LUT R200, R200, 0x2, RZ, 0xfc, !PT ;  /* 0x00000002c8c81812 */ /* 0x000fe200078efcff */
[----:B------:R-:W-:Y:S05]  /*19860*/  @P2 BRA `(.L_x_742) ;  /* 0x000007b000002947 */ /* 0x000fea0003800000 */
[----:B------:R-:W2:Y:S01]  /*19870*/  LDL R52, [R1+0x18] ;  /* 0x0000180001347983 */ /* 0x000ea20000100800 */
[----:B------:R-:W-:Y:S01]  /*19880*/  IMAD R16, R16, c[0x0][0x3a0], RZ ;  /* 0x0000e80010107a24 */ /* 0x000fe200078e02ff */
[----:B-1----:R-:W-:Y:S01]  /*19890*/  SHF.R.S32.HI R9, RZ, 0x1f, R2 ;  /* 0x0000001fff097819 */ /* 0x002fe20000011402 */
[----:B------:R-:W-:Y:S01]  /*198a0*/  IMAD.WIDE.U32 R6, R3, c[0x0][0x3a0], RZ ;  /* 0x0000e80003067a25 */ /* 0x000fe200078e00ff */
[----:B------:R1:W3:Y:S01]  /*198b0*/  LDS.128 R12, [R203+0x80] ;  /* 0x00008000cb0c7984 */ /* 0x0002e20000000c00 */
[----:B------:R-:W-:-:S02]  /*198c0*/  ISETP.GE.AND P2, PT, R201, c[0x0][0x3c8], PT ;  /* 0x0000f200c9007a0c */ /* 0x000fc40003f46270 */
[----:B------:R-:W-:Y:S01]  /*198d0*/  IMAD R3, R3, c[0x0][0x3a4], R16 ;  /* 0x0000e90003037a24 */ /* 0x000fe200078e0210 */
[----:B------:R1:W4:Y:S01]  /*198e0*/  LDS.128 R20, [R203+0x1080] ;  /* 0x00108000cb147984 */ /* 0x0003220000000c00 */
[----:B------:R-:W-:-:S03]  /*198f0*/  IMAD R9, R9, c[0x0][0x3f0], RZ ;  /* 0x0000fc0009097a24 */ /* 0x000fc600078e02ff */
[----:B------:R-:W-:Y:S01]  /*19900*/  IADD3 R7, R7, R3, RZ ;  /* 0x0000000307077210 */ /* 0x000fe20007ffe0ff */
[----:B------:R1:W1:Y:S04]  /*19910*/  LDS.128 R16, [R203+0x880] ;  /* 0x00088000cb107984 */ /* 0x0002680000000c00 */
[C---:B------:R-:W-:Y:S01]  /*19920*/  IMAD.WIDE.U32 R6, R4.reuse, c[0x0][0x3e8], R6 ;  /* 0x0000fa0004067a25 */ /* 0x040fe200078e0006 */
[----:B------:R1:W1:Y:S03]  /*19930*/  LDS.128 R24, [R203+0x1880] ;  /* 0x00188000cb187984 */ /* 0x0002660000000c00 */
[----:B------:R-:W-:Y:S01]  /*19940*/  IMAD R5, R4, c[0x0][0x3ec], R7 ;  /* 0x0000fb0004057a24 */ /* 0x000fe200078e0207 */
[----:B------:R1:W1:Y:S01]  /*19950*/  LDS.128 R28, [R203+0x2080] ;  /* 0x00208000cb1c7984 */ /* 0x0002620000000c00 */
[----:B------:R-:W-:Y:S01]  /*19960*/  MOV R4, R6 ;  /* 0x0000000600047202 */ /* 0x000fe20000000f00 */
[----:B------:R-:W-:-:S02]  /*19970*/  IMAD R7, R2, c[0x0][0x3f4], R9 ;  /* 0x0000fd0002077a24 */ /* 0x000fc400078e0209 */
[----:B------:R1:W1:Y:S02]  /*19980*/  LDS.128 R32, [R203+0x2880] ;  /* 0x00288000cb207984 */ /* 0x0002640000000c00 */
[----:B------:R-:W-:Y:S02]  /*19990*/  IMAD.WIDE.U32 R4, R2, c[0x0][0x3f0], R4 ;  /* 0x0000fc0002047a25 */ /* 0x000fe400078e0004 */
[----:B------:R1:W1:Y:S03]  /*199a0*/  LDS.128 R36, [R203+0x3080] ;  /* 0x00308000cb247984 */ /* 0x0002660000000c00 */
[----:B------:R-:W-:Y:S01]  /*199b0*/  IADD3 R5, R5, R7, RZ ;  /* 0x0000000705057210 */ /* 0x000fe20007ffe0ff */
[----:B------:R1:W1:Y:S01]  /*199c0*/  LDS.128 R40, [R203+0x3880] ;  /* 0x00388000cb287984 */ /* 0x0002620000000c00 */
[----:B--2---:R-:W-:-:S04]  /*199d0*/  IADD3 R8, R52, R56, RZ ;  /* 0x0000003834087210 */ /* 0x004fc80007ffe0ff */
[----:B------:R-:W-:Y:S01]  /*199e0*/  MOV R3, R8 ;  /* 0x0000000800037202 */ /* 0x000fe20000000f00 */
[----:B------:R-:W-:-:S05]  /*199f0*/  @P5 IMAD.HI.U32 R10, R8, c[0x0][0x4ec], RZ ;  /* 0x00013b00080a5a27 */ /* 0x000fca00078e00ff */
[----:B------:R-:W-:-:S04]  /*19a00*/  @P5 SHF.R.U32.HI R3, RZ, c[0x0][0x4f0], R10 ;  /* 0x00013c00ff035a19 */ /* 0x000fc8000001160a */
        /* <DEDUP_REMOVED lines=15> */
[----:B-1-34-:R1:W2:Y:S02]  /*19b00*/  SHFL.IDX PT, R7, R5, RZ, 0x181f ;  /* 0x00181fff05077589 */ /* 0x01a2a400000e0000 */
.L_x_856:
[----:B------:R-:W-:Y:S05]  /*19b10*/  BRA.DIV ~URZ, `(.L_x_744) ;  /* 0x00006de27f007947 */ /* 0x000fea000b800000 */
[----:B------:R3:W4:Y:S02]  /*19b20*/  SHFL.IDX PT, R2, R6, RZ, 0x181f ;  /* 0x00181fff06027589 */ /* 0x00072400000e0000 */
.L_x_857:
[----:B------:R-:W5:Y:S04]  /*19b30*/  LDL.LU R4, [R1+0x48] ;  /* 0x0000480001047983 */ /* 0x000f680000300800 */
[----:B------:R-:W1:Y:S02]  /*19b40*/  S2R R8, SR_TID.X ;  /* 0x0000000000087919 */ /* 0x000e640000002100 */
[----:B-1----:R-:W-:-:S04]  /*19b50*/  SHF.R.S32.HI R3, RZ, 0x1f, R8 ;  /* 0x0000001fff037819 */ /* 0x002fc80000011408 */
[----:B------:R-:W-:-:S04]  /*19b60*/  LEA.HI R3, R3, R8, RZ, 0x3 ;  /* 0x0000000803037211 */ /* 0x000fc800078f18ff */
[----:B------:R-:W-:Y:S02]  /*19b70*/  SHF.R.S32.HI R3, RZ, 0x3, R3 ;  /* 0x00000003ff037819 */ /* 0x000fe40000011403 */
[----:B------:R-:W-:-:S03]  /*19b80*/  SHF.R.S32.HI R8, RZ, 0x1f, R201 ;  /* 0x0000001fff087819 */ /* 0x000fc600000114c9 */
[----:B-----5:R-:W-:-:S05]  /*19b90*/  IMAD.IADD R4, R3, 0x1, R4 ;  /* 0x0000000103047824 */ /* 0x020fca00078e0204 */
[----:B------:R-:W-:-:S13]  /*19ba0*/  ISETP.GE.OR P0, PT, R4, R0, P2 ;  /* 0x000000000400720c */ /* 0x000fda0001706670 */
[----:B----4-:R-:W-:-:S04]  /*19bb0*/  @!P0 LEA R2, P1, R201, R2, 0x1 ;  /* 0x00000002c9028211 */ /* 0x010fc800078208ff */
[----:B--2---:R-:W-:-:S05]  /*19bc0*/  @!P0 LEA.HI.X R3, R201, R7, R8, 0x1, P1 ;  /* 0x00000007c9038211 */ /* 0x004fca00008f0c08 */
[----:B------:R1:W-:Y:S01]  /*19bd0*/  @!P0 ST.E.128 [R2.64], R12 ;  /* 0x0000000c02008985 */ /* 0x0003e2000c101d06 */
[----:B------:R-:W-:Y:S05]  /*19be0*/  BRA.DIV ~URZ, `(.L_x_745) ;  /* 0x00006d827f007947 */ /* 0x000fea000b800000 */
[----:B------:R2:W4:Y:S04]  /*19bf0*/  SHFL.IDX PT, R7, R5, 0x1, 0x181f ;  /* 0x00381f0005077f89 */ /* 0x00052800000e0000 */
[----:B-1----:R2:W1:Y:S02]  /*19c00*/  SHFL.IDX PT, R2, R6, 0x1, 0x181f ;  /* 0x00381f0006027f89 */ /* 0x00246400000e0000 */
.L_x_858:
[----:B------:R-:W-:Y:S02]  /*19c10*/  IADD3 R3, R4, 0x10, RZ ;  /* 0x0000001004037810 */ /* 0x000fe40007ffe0ff */
[----:B------:R-:W-:Y:S02]  /*19c20*/  SHF.R.S32.HI R8, RZ, 0x1f, R201 ;  /* 0x0000001fff087819 */ /* 0x000fe400000114c9 */
[----:B------:R-:W-:-:S13]  /*19c30*/  ISETP.GE.OR P0, PT, R3, R0, P2 ;  /* 0x000000000300720c */ /* 0x000fda0001706670 */
[----:B-1----:R-:W-:-:S04]  /*19c40*/  @!P0 LEA R2, P1, R201, R2, 0x1 ;  /* 0x00000002c9028211 */ /* 0x002fc800078208ff */
[----:B----4-:R-:W-:-:S05]  /*19c50*/  @!P0 LEA.HI.X R3, R201, R7, R8, 0x1, P1 ;  /* 0x00000007c9038211 */ /* 0x010fca00008f0c08 */
[----:B------:R1:W-:Y:S01]  /*19c60*/  @!P0 ST.E.128 [R2.64], R16 ;  /* 0x0000001002008985 */ /* 0x0003e2000c101d06 */
[----:B------:R-:W-:Y:S05]  /*19c70*/  BRA.DIV ~URZ, `(.L_x_746) ;  /* 0x00006dc27f007947 */ /* 0x000fea000b800000 */
[----:B------:R4:W1:Y:S02]  /*19c80*/  SHFL.IDX PT, R7, R5, 0x2, 0x181f ;  /* 0x00581f0005077f89 */ /* 0x00086400000e0000 */
.L_x_859:
[----:B------:R-:W-:Y:S05]  /*19c90*/  BRA.DIV ~URZ, `(.L_x_747) ;  /* 0x00006e127f007947 */ /* 0x000fea000b800000 */
[----:B-1----:R1:W2:Y:S02]  /*19ca0*/  SHFL.IDX PT, R2, R6, 0x2, 0x181f ;  /* 0x00581f0006027f89 */ /* 0x0022a400000e0000 */
.L_x_860:
        /* <DEDUP_REMOVED lines=9> */
.L_x_861:
        /* <DEDUP_REMOVED lines=8> */
.L_x_862:
[----:B------:R-:W-:Y:S05]  /*19dc0*/  BRA.DIV ~URZ, `(.L_x_750) ;  /* 0x00006e927f007947 */ /* 0x000fea000b800000 */
[----:B--2---:R2:W1:Y:S02]  /*19dd0*/  SHFL.IDX PT, R2, R6, 0x4, 0x181f ;  /* 0x00981f0006027f89 */ /* 0x00446400000e0000 */
.L_x_863:
        /* <DEDUP_REMOVED lines=9> */
.L_x_864:
        /* <DEDUP_REMOVED lines=8> */
.L_x_865:
[----:B------:R-:W-:Y:S05]  /*19ef0*/  BRA.DIV ~URZ, `(.L_x_753) ;  /* 0x00006f127f007947 */ /* 0x000fea000b800000 */
[----:B--2---:R2:W3:Y:S02]  /*19f00*/  SHFL.IDX PT, R2, R6, 0x6, 0x181f ;  /* 0x00d81f0006027f89 */ /* 0x0044e400000e0000 */
.L_x_866:
        /* <DEDUP_REMOVED lines=9> */
.L_x_867:
        /* <DEDUP_REMOVED lines=8> */
.L_x_742:
        /* <DEDUP_REMOVED lines=33> */
.L_x_868:
[----:B------:R-:W-:Y:S05]  /*1a230*/  BRA.DIV ~URZ, `(.L_x_757) ;  /* 0x00006d827f007947 */ /* 0x000fea000b800000 */
[----:B------:R3:W4:Y:S02]  /*1a240*/  SHFL.IDX PT, R0, R12, RZ, 0x1c1f ;  /* 0x001c1fff0c007589 */ /* 0x00072400000e0000 */
.L_x_869:
[----:B------:R-:W-:Y:S01]  /*1a250*/  BSSY B0, `(.L_x_758) ;  /* 0x0000032000007945 */ /* 0x000fe20003800000 */
[----:B------:R-:W-:Y:S05]  /*1a260*/  @P0 BRA `(.L_x_759) ;  /* 0x0000030000000947 */ /* 0x000fea0003800000 */
[----:B------:R-:W5:Y:S04]  /*1a270*/  LDL R6, [R1] ;  /* 0x0000000001067983 */ /* 0x000f680000100800 */
[----:B---3--:R-:W3:Y:S04]  /*1a280*/  LDL R21, [R1+0x78] ;  /* 0x0000780001157983 */ /* 0x008ee80000100800 */
[----:B----4-:R-:W4:Y:S04]  /*1a290*/  LDL R7, [R1+0xb8] ;  /* 0x0000b80001077983 */ /* 0x010f280000100800 */
[----:B--2---:R-:W2:Y:S04]  /*1a2a0*/  LDL R19, [R1+0x74] ;  /* 0x0000740001137983 */ /* 0x004ea80000100800 */
        /* <DEDUP_REMOVED lines=13> */
[----:B---3--:R-:W-:-:S11]  /*1a380*/  ISETP.GE.AND P2, PT, R21, c[0x0][0x3c8], PT ;  /* 0x0000f20015007a0c */ /* 0x008fd60003f46270 */
[C---:B------:R-:W-:Y:S02]  /*1a390*/  @!P1 LEA R2, P0, R6.reuse, R0, 0x2 ;  /* 0x0000000006029211 */ /* 0x040fe400078010ff */
[----:B--2---:R-:W-:Y:S02]  /*1a3a0*/  ISETP.GE.AND P3, PT, R19, c[0x0][0x3c8], PT ;  /* 0x0000f20013007a0c */ /* 0x004fe40003f66270 */
[----:B----4-:R-:W-:Y:S02]  /*1a3b0*/  @!P1 LEA.HI.X R3, R6, R4, R7, 0x2, P0 ;  /* 0x0000000406039211 */ /* 0x010fe400000f1407 */
[----:B------:R-:W-:-:S03]  /*1a3c0*/  @!P2 LEA R6, P0, R21, R0, 0x2 ;  /* 0x000000001506a211 */ /* 0x000fc600078010ff */
[----:B------:R2:W-:Y:S01]  /*1a3d0*/  @!P1 ST.E.64 [R2.64], R74 ;  /* 0x0000004a02009985 */ /* 0x0005e2000c101b06 */
[----:B------:R-:W-:Y:S02]  /*1a3e0*/  ISETP.GE.AND P1, PT, R17, c[0x0][0x3c8], PT ;  /* 0x0000f20011007a0c */ /* 0x000fe40003f26270 */
[----:B------:R-:W-:-:S05]  /*1a3f0*/  @!P2 LEA.HI.X R7, R21, R4, R22, 0x2, P0 ;  /* 0x000000041507a211 */ /* 0x000fca00000f1416 */
[----:B------:R3:W-:Y:S01]  /*1a400*/  @!P2 ST.E.64 [R6.64], R76 ;  /* 0x0000004c0600a985 */ /* 0x0007e2000c101b06 */
[----:B------:R-:W-:Y:S02]  /*1a410*/  ISETP.GE.AND P2, PT, R8, c[0x0][0x3c8], PT ;  /* 0x0000f20008007a0c */ /* 0x000fe40003f46270 */
[----:B------:R-:W-:Y:S02]  /*1a420*/  ISETP.GE.AND P4, PT, R15, c[0x0][0x3c8], PT ;  /* 0x0000f2000f007a0c */ /* 0x000fe40003f86270 */
[----:B--2---:R-:W-:-:S04]  /*1a430*/  @!P3 LEA R2, P0, R19, R0, 0x2 ;  /* 0x000000001302b211 */ /* 0x004fc800078010ff */
[----:B------:R-:W-:Y:S02]  /*1a440*/  @!P3 LEA.HI.X R3, R19, R4, R20, 0x2, P0 ;  /* 0x000000041303b211 */ /* 0x000fe400000f1414 */
[----:B---3--:R-:W-:-:S03]  /*1a450*/  @!P1 LEA R6, P0, R17, R0, 0x2 ;  /* 0x0000000011069211 */ /* 0x008fc600078010ff */
[----:B------:R2:W-:Y:S01]  /*1a460*/  @!P3 ST.E.64 [R2.64], R78 ;  /* 0x0000004e0200b985 */ /* 0x0005e2000c101b06 */
[----:B------:R-:W-:Y:S02]  /*1a470*/  ISETP.GE.AND P3, PT, R13, c[0x0][0x3c8], PT ;  /* 0x0000f2000d007a0c */ /* 0x000fe40003f66270 */
[----:B------:R-:W-:-:S05]  /*1a480*/  @!P1 LEA.HI.X R7, R17, R4, R18, 0x2, P0 ;  /* 0x0000000411079211 */ /* 0x000fca00000f1412 */
[----:B------:R3:W-:Y:S01]  /*1a490*/  @!P1 ST.E.64 [R6.64], R80 ;  /* 0x0000005006009985 */ /* 0x0007e2000c101b06 */
[----:B------:R-:W-:Y:S02]  /*1a4a0*/  ISETP.GE.AND P1, PT, R10, c[0x0][0x3c8], PT ;  /* 0x0000f2000a007a0c */ /* 0x000fe40003f26270 */
[----:B--2---:R-:W-:-:S04]  /*1a4b0*/  @!P2 LEA R2, P0, R8, R0, 0x2 ;  /* 0x000000000802a211 */ /* 0x004fc800078010ff */
[----:B------:R-:W-:Y:S02]  /*1a4c0*/  @!P2 LEA.HI.X R3, R8, R4, R9, 0x2, P0 ;  /* 0x000000040803a211 */ /* 0x000fe400000f1409 */
[----:B------:R-:W-:-:S04]  /*1a4d0*/  @!P4 LEA R8, P0, R15, R0, 0x2 ;  /* 0x000000000f08c211 */ /* 0x000fc800078010ff */
[----:B------:R-:W-:Y:S02]  /*1a4e0*/  @!P4 LEA.HI.X R9, R15, R4, R16, 0x2, P0 ;  /* 0x000000040f09c211 */ /* 0x000fe400000f1410 */
[C---:B---3--:R-:W-:Y:S01]  /*1a4f0*/  @!P3 LEA R6, P0, R13.reuse, R0, 0x2 ;  /* 0x000000000d06b211 */ /* 0x048fe200078010ff */
[----:B------:R2:W-:Y:S03]  /*1a500*/  @!P2 ST.E.64 [R2.64], R66 ;  /* 0x000000420200a985 */ /* 0x0005e6000c101b06 */
[----:B------:R-:W-:Y:S01]  /*1a510*/  @!P3 LEA.HI.X R7, R13, R4, R14, 0x2, P0 ;  /* 0x000000040d07b211 */ /* 0x000fe200000f140e */
[----:B------:R3:W-:Y:S04]  /*1a520*/  @!P4 ST.E.64 [R8.64], R104 ;  /* 0x000000680800c985 */ /* 0x0007e8000c101b06 */
[----:B------:R3:W-:Y:S01]  /*1a530*/  @!P3 ST.E.64 [R6.64], R82 ;  /* 0x000000520600b985 */ /* 0x0007e2000c101b06 */
[----:B--2---:R-:W-:-:S04]  /*1a540*/  @!P1 LEA R2, P0, R10, R0, 0x2 ;  /* 0x000000000a029211 */ /* 0x004fc800078010ff */
[----:B------:R-:W-:-:S05]  /*1a550*/  @!P1 LEA.HI.X R3, R10, R4, R11, 0x2, P0 ;  /* 0x000000040a039211 */ /* 0x000fca00000f140b */
[----:B------:R3:W-:Y:S04]  /*1a560*/  @!P1 ST.E.64 [R2.64], R62 ;  /* 0x0000003e02009985 */ /* 0x0007e8000c101b06 */
.L_x_759:
[----:B------:R-:W-:Y:S05]  /*1a570*/  BSYNC B0 ;  /* 0x0000000000007941 */ /* 0x000fea0003800000 */
.L_x_758:
[----:B------:R-:W-:Y:S05]  /*1a580*/  BRA.DIV ~URZ, `(.L_x_760) ;  /* 0x00006aa27f007947 */ /* 0x000fea000b800000 */
[----:B--2---:R2:W1:Y:S04]  /*1a590*/  SHFL.IDX PT, R4, R5, 0x1, 0x1c1f ;  /* 0x003c1f0005047f89 */ /* 0x00446800000e0000 */
[----:B----4-:R2:W4:Y:S02]  /*1a5a0*/  SHFL.IDX PT, R0, R12, 0x1, 0x1c1f ;  /* 0x003c1f000c007f89 */ /* 0x01052400000e0000 */
.L_x_870:
[----:B------:R-:W-:Y:S01]  /*1a5b0*/  BSSY B0, `(.L_x_761) ;  /* 0x0000032000007945 */ /* 0x000fe20003800000 */
[----:B------:R-:W-:Y:S05]  /*1a5c0*/  @P6 BRA `(.L_x_762) ;  /* 0x0000030000006947 */ /* 0x000fea0003800000 */
[----:B---3--:R-:W3:Y:S04]  /*1a5d0*/  LDL R8, [R1] ;  /* 0x0000000001087983 */ /* 0x008ee80000100800 */
        /* <DEDUP_REMOVED lines=18> */
[----:B------:R-:W-:Y:S02]  /*1a700*/  @!P1 LEA R2, P3, R8, R0, 0x2 ;  /* 0x0000000008029211 */ /* 0x000fe400078610ff */
[----:B----4-:R-:W-:Y:S02]  /*1a710*/  ISETP.GE.AND P4, PT, R10, c[0x0][0x3c8], PT ;  /* 0x0000f2000a007a0c */ /* 0x010fe40003f86270 */
[----:B-1----:R-:W-:Y:S02]  /*1a720*/  @!P1 LEA.HI.X R3, R8, R4, R9, 0x2, P3 ;  /* 0x0000000408039211 */ /* 0x002fe400018f1409 */
[----:B------:R-:W-:-:S03]  /*1a730*/  @!P0 LEA R8, P3, R6, R0, 0x2 ;  /* 0x0000000006088211 */ /* 0x000fc600078610ff */
[----:B------:R1:W-:Y:S01]  /*1a740*/  @!P1 ST.E.64 [R2.64], R86 ;  /* 0x0000005602009985 */ /* 0x0003e2000c101b06 */
[----:B------:R-:W-:Y:S02]  /*1a750*/  @!P0 LEA.HI.X R9, R6, R4, R7, 0x2, P3 ;  /* 0x0000000406098211 */ /* 0x000fe400018f1407 */
[----:B------:R-:W-:Y:S02]  /*1a760*/  ISETP.GE.AND P5, PT, R19, c[0x0][0x3c8], PT ;  /* 0x0000f20013007a0c */ /* 0x000fe40003fa6270 */
[C---:B------:R-:W-:Y:S01]  /*1a770*/  @!P2 LEA R6, P1, R21.reuse, R0, 0x2 ;  /* 0x000000001506a211 */ /* 0x040fe200078210ff */
[----:B------:R2:W-:Y:S03]  /*1a780*/  @!P0 ST.E.64 [R8.64], R88 ;  /* 0x0000005808008985 */ /* 0x0005e6000c101b06 */
[----:B------:R-:W-:Y:S02]  /*1a790*/  @!P2 LEA.HI.X R7, R21, R4, R22, 0x2, P1 ;  /* 0x000000041507a211 */ /* 0x000fe400008f1416 */
[----:B------:R-:W-:-:S03]  /*1a7a0*/  ISETP.GE.AND P3, PT, R17, c[0x0][0x3c8], PT ;  /* 0x0000f20011007a0c */ /* 0x000fc60003f66270 */
[----:B------:R3:W-:Y:S01]  /*1a7b0*/  @!P2 ST.E.64 [R6.64], R90 ;  /* 0x0000005a0600a985 */ /* 0x0007e2000c101b06 */
[----:B------:R-:W-:Y:S02]  /*1a7c0*/  ISETP.GE.AND P2, PT, R15, c[0x0][0x3c8], PT ;  /* 0x0000f2000f007a0c */ /* 0x000fe40003f46270 */
[----:B------:R-:W-:Y:S02]  /*1a7d0*/  ISETP.GE.AND P1, PT, R13, c[0x0][0x3c8], PT ;  /* 0x0000f2000d007a0c */ /* 0x000fe40003f26270 */
[----:B-1----:R-:W-:-:S04]  /*1a7e0*/  @!P4 LEA R2, P0, R10, R0, 0x2 ;  /* 0x000000000a02c211 */ /* 0x002fc800078010ff */
[----:B------:R-:W-:Y:S02]  /*1a7f0*/  @!P4 LEA.HI.X R3, R10, R4, R11, 0x2, P0 ;  /* 0x000000040a03c211 */ /* 0x000fe400000f140b */
[----:B------:R-:W-:-:S04]  /*1a800*/  @!P5 LEA R10, P0, R19, R0, 0x2 ;  /* 0x00000000130ad211 */ /* 0x000fc800078010ff */
        /* <DEDUP_REMOVED lines=8> */
[----:B------:R2:W-:Y:S01]  /*1a890*/  @!P2 ST.E.64 [R6.64], R84 ;  /* 0x000000540600a985 */ /* 0x0005e2000c101b06 */
[----:B-1----:R-:W-:-:S04]  /*1a8a0*/  @!P1 LEA R2, P0, R13, R0, 0x2 ;  /* 0x000000000d029211 */ /* 0x002fc800078010ff */
[----:B------:R-:W-:-:S05]  /*1a8b0*/  @!P1 LEA.HI.X R3, R13, R4, R14, 0x2, P0 ;  /* 0x000000040d039211 */ /* 0x000fca00000f140e */
[----:B------:R2:W-:Y:S04]  /*1a8c0*/  @!P1 ST.E.64 [R2.64], R64 ;  /* 0x0000004002009985 */ /* 0x0005e8000c101b06 */
.L_x_762:
[----:B------:R-:W-:Y:S05]  /*1a8d0*/  BSYNC B0 ;  /* 0x0000000000007941 */ /* 0x000fea0003800000 */
.L_x_761:
[----:B------:R-:W-:Y:S05]  /*1a8e0*/  BRA.DIV ~URZ, `(.L_x_763) ;  /* 0x000068127f007947 */ /* 0x000fea000b800000 */
[----:B-1----:R1:W2:Y:S02]  /*1a8f0*/  SHFL.IDX PT, R4, R5, 0x2, 0x1c1f ;  /* 0x005c1f0005047f89 */ /* 0x0022a400000e0000 */
.L_x_871:
[----:B------:R-:W-:Y:S05]  /*1a900*/  BRA.DIV ~URZ, `(.L_x_764) ;  /* 0x000068627f007947 */ /* 0x000fea000b800000 */
[----:B----4-:R4:W1:Y:S02]  /*1a910*/  SHFL.IDX PT, R0, R12, 0x2, 0x1c1f ;  /* 0x005c1f000c007f89 */ /* 0x01086400000e0000 */
.L_x_872:
[----:B------:R-:W-:Y:S01]  /*1a920*/  LOP3.LUT P0, RZ, R200, 0x1, RZ, 0xc0, !PT ;  /* 0x00000001c8ff7812 */ /* 0x000fe2000780c0ff */
[----:B------:R-:W-:-:S12]  /*1a930*/  BSSY B0, `(.L_x_765) ;  /* 0x0000032000007945 */ /* 0x000fd80003800000 */
[----:B------:R-:W-:Y:S05]  /*1a940*/  @P0 BRA `(.L_x_766) ;  /* 0x0000030000000947 */ /* 0x000fea0003800000 */
[----:B--23--:R-:W2:Y:S04]  /*1a950*/  LDL R8, [R1] ;  /* 0x0000000001087983 */ /* 0x00cea80000100800 */
[----:B------:R-:W3:Y:S04]  /*1a960*/  LDL R23, [R1+0x78] ;  /* 0x0000780001177983 */ /* 0x000ee80000100800 */
[----:B------:R-:W5:Y:S04]  /*1a970*/  LDL R21, [R1+0x74] ;  /* 0x0000740001157983 */ /* 0x000f680000100800 */
        /* <DEDUP_REMOVED lines=13> */
[----:B--2---:R-:W-:-:S02]  /*1aa50*/  ISETP.GE.AND P1, PT, R8, c[0x0][0x3c8], PT ;  /* 0x0000f20008007a0c */ /* 0x004fc40003f26270 */
[----:B---3--:R-:W-:Y:S02]  /*1aa60*/  ISETP.GE.AND P0, PT, R23, c[0x0][0x3c8], PT ;  /* 0x0000f20017007a0c */ /* 0x008fe40003f06270 */
[----:B-----5:R-:W-:-:S09]  /*1aa70*/  ISETP.GE.AND P4, PT, R21, c[0x0][0x3c8], PT ;  /* 0x0000f20015007a0c */ /* 0x020fd20003f86270 */
[----:B-1----:R-:W-:Y:S02]  /*1aa80*/  @!P1 LEA R6, P2, R8, R0, 0x2 ;  /* 0x0000000008069211 */ /* 0x002fe400078410ff */
[----:B----4-:R-:W-:Y:S02]  /*1aa90*/  ISETP.GE.AND P5, PT, R10, c[0x0][0x3c8], PT ;  /* 0x0000f2000a007a0c */ /* 0x010fe40003fa6270 */
[----:B------:R-:W-:Y:S02]  /*1aaa0*/  @!P1 LEA.HI.X R7, R8, R4, R9, 0x2, P2 ;  /* 0x0000000408079211 */ /* 0x000fe400010f1409 */
[-C--:B------:R-:W-:Y:S02]  /*1aab0*/  @!P0 LEA R2, P3, R23, R0.reuse, 0x2 ;  /* 0x0000000017028211 */ /* 0x080fe400078610ff */
[----:B------:R-:W-:Y:S02]  /*1aac0*/  @!P4 LEA R8, P2, R21, R0, 0x2 ;  /* 0x000000001508c211 */ /* 0x000fe400078410ff */
[----:B------:R-:W-:-:S02]  /*1aad0*/  @!P0 LEA.HI.X R3, R23, R4, R24, 0x2, P3 ;  /* 0x0000000417038211 */ /* 0x000fc400018f1418 */
[----:B------:R-:W-:Y:S02]  /*1aae0*/  @!P4 LEA.HI.X R9, R21, R4, R22, 0x2, P2 ;  /* 0x000000041509c211 */ /* 0x000fe400010f1416 */
[----:B------:R-:W-:Y:S01]  /*1aaf0*/  ISETP.GE.AND P2, PT, R17, c[0x0][0x3c8], PT ;  /* 0x0000f20011007a0c */ /* 0x000fe20003f46270 */
[----:B------:R-:W-:Y:S01]  /*1ab00*/  @!P1 ST.E.64 [R6.64], R48 ;  /* 0x0000003006009985 */ /* 0x000fe2000c101b06 */
[----:B------:R-:W-:-:S03]  /*1ab10*/  ISETP.GE.AND P3, PT, R19, c[0x0][0x3c8], PT ;  /* 0x0000f20013007a0c */ /* 0x000fc60003f66270 */
[----:B------:R1:W-:Y:S01]  /*1ab20*/  @!P0 ST.E.64 [R2.64], R34 ;  /* 0x0000002202008985 */ /* 0x0003e2000c101b06 */
[----:B------:R-:W-:Y:S02]  /*1ab30*/  ISETP.GE.AND P1, PT, R15, c[0x0][0x3c8], PT ;  /* 0x0000f2000f007a0c */ /* 0x000fe40003f26270 */
[----:B------:R-:W-:Y:S01]  /*1ab40*/  ISETP.GE.AND P0, PT, R13, c[0x0][0x3c8], PT ;  /* 0x0000f2000d007a0c */ /* 0x000fe20003f06270 */
[----:B------:R2:W-:Y:S01]  /*1ab50*/  @!P4 ST.E.64 [R8.64], R38 ;  /* 0x000000260800c985 */ /* 0x0005e2000c101b06 */
[----:B-1----:R-:W-:-:S04]  /*1ab60*/  @!P5 LEA R2, P6, R10, R0, 0x2 ;  /* 0x000000000a02d211 */ /* 0x002fc800078c10ff */
[----:B------:R-:W-:Y:S02]  /*1ab70*/  @!P5 LEA.HI.X R3, R10, R4, R11, 0x2, P6 ;  /* 0x000000040a03d211 */ /* 0x000fe400030f140b */
[-C--:B------:R-:W-:Y:S02]  /*1ab80*/  @!P3 LEA R10, P6, R19, R0.reuse, 0x2 ;  /* 0x00000000130ab211 */ /* 0x080fe400078c10ff */
[-C--:B--2---:R-:W-:Y:S01]  /*1ab90*/  @!P2 LEA R8, P4, R17, R0.reuse, 0x2 ;  /* 0x000000001108a211 */ /* 0x084fe200078810ff */
[----:B------:R1:W-:Y:S01]  /*1aba0*/  @!P5 ST.E.64 [R2.64], R42 ;  /* 0x0000002a0200d985 */ /* 0x0003e2000c101b06 */
[----:B------:R-:W-:Y:S02]  /*1abb0*/  @!P1 LEA R6, P5, R15, R0, 0x2 ;  /* 0x000000000f069211 */ /* 0x000fe400078a10ff */
[-C--:B------:R-:W-:Y:S02]  /*1abc0*/  @!P2 LEA.HI.X R9, R17, R4.reuse, R18, 0x2, P4 ;  /* 0x000000041109a211 */ /* 0x080fe400020f1412 */
[----:B------:R-:W-:-:S02]  /*1abd0*/  @!P3 LEA.HI.X R11, R19, R4, R20, 0x2, P6 ;  /* 0x00000004130bb211 */ /* 0x000fc400030f1414 */
[----:B------:R-:W-:-:S03]  /*1abe0*/  @!P1 LEA.HI.X R7, R15, R4, R16, 0x2, P5 ;  /* 0x000000040f079211 */ /* 0x000fc600028f1410 */
[----:B------:R2:W-:Y:S04]  /*1abf0*/  @!P3 ST.E.64 [R10.64], R58 ;  /* 0x0000003a0a00b985 */ /* 0x0005e8000c101b06 */
[----:B------:R2:W-:Y:S04]  /*1ac00*/  @!P2 ST.E.64 [R8.64], R50 ;  /* 0x000000320800a985 */ /* 0x0005e8000c101b06 */
[----:B------:R2:W-:Y:S01]  /*1ac10*/  @!P1 ST.E.64 [R6.64], R44 ;  /* 0x0000002c06009985 */ /* 0x0005e2000c101b06 */
[----:B-1----:R-:W-:-:S04]  /*1ac20*/  @!P0 LEA R2, P4, R13, R0, 0x2 ;  /* 0x000000000d028211 */ /* 0x002fc800078810ff */
[----:B------:R-:W-:-:S05]  /*1ac30*/  @!P0 LEA.HI.X R3, R13, R4, R14, 0x2, P4 ;  /* 0x000000040d038211 */ /* 0x000fca00020f140e */
[----:B------:R2:W-:Y:S04]  /*1ac40*/  @!P0 ST.E.64 [R2.64], R28 ;  /* 0x0000001c02008985 */ /* 0x0005e8000c101b06 */
.L_x_766:
[----:B------:R-:W-:Y:S05]  /*1ac50*/  BSYNC B0 ;  /* 0x0000000000007941 */ /* 0x000fea0003800000 */
.L_x_765:
[----:B------:R-:W-:Y:S05]  /*1ac60*/  BRA.DIV ~URZ, `(.L_x_767) ;  /* 0x000065727f007947 */ /* 0x000fea000b800000 */
[----:B--2---:R2:W3:Y:S04]  /*1ac70*/  SHFL.IDX PT, R4, R5, 0x3, 0x1c1f ;  /* 0x007c1f0005047f89 */ /* 0x0044e800000e0000 */
[----:B-1----:R2:W1:Y:S02]  /*1ac80*/  SHFL.IDX PT, R0, R12, 0x3, 0x1c1f ;  /* 0x007c1f000c007f89 */ /* 0x00246400000e0000 */
.L_x_873:
[----:B------:R-:W-:-:S13]  /*1ac90*/  LOP3.LUT P0, RZ, R200, 0x2, RZ, 0xc0, !PT ;  /* 0x00000002c8ff7812 */ /* 0x000fda000780c0ff */
[----:B------:R-:W-:Y:S05]  /*1aca0*/  @P0 BRA `(.L_x_755) ;  /* 0x00000f9000000947 */ /* 0x000fea0003800000 */
[----:B---3--:R-:W3:Y:S04]  /*1acb0*/  LDL R6, [R1] ;  /* 0x0000000001067983 */ /* 0x008ee80000100800 */
[----:B------:R-:W5:Y:S04]  /*1acc0*/  LDL R10, [R1+0x78] ;  /* 0x00007800010a7983 */ /* 0x000f680000100800 */
[----:B--2---:R-:W2:Y:S04]  /*1acd0*/  LDL R7, [R1+0xb8] ;  /* 0x0000b80001077983 */ /* 0x004ea80000100800 */
[----:B----4-:R-:W4:Y:S04]  /*1ace0*/  LDL R18, [R1+0x70] ;  /* 0x0000700001127983 */ /* 0x010f280000100800 */
[----:B------:R-:W2:Y:S04]  /*1acf0*/  LDL R8, [R1+0x74] ;  /* 0x0000740001087983 */ /* 0x000ea80000100800 */
        /* <DEDUP_REMOVED lines=11> */
[----:B-----5:R-:W-:-:S11]  /*1adb0*/  ISETP.GE.AND P5, PT, R10, c[0x0][0x3c8], PT ;  /* 0x0000f2000a007a0c */ /* 0x020fd60003fa6270 */
[----:B-1----:R-:W-:-:S04]  /*1adc0*/  @!P0 LEA R2, P1, R6, R0, 0x2 ;  /* 0x0000000006028211 */ /* 0x002fc800078210ff */
[----:B--2---:R-:W-:Y:S02]  /*1add0*/  @!P0 LEA.HI.X R3, R6, R4, R7, 0x2, P1 ;  /* 0x0000000406038211 */ /* 0x004fe400008f1407 */
[----:B----4-:R-:W-:Y:S02]  /*1ade0*/  ISETP.GE.AND P3, PT, R18, c[0x0][0x3c8], PT ;  /* 0x0000f20012007a0c */ /* 0x010fe40003f66270 */
[----:B------:R-:W-:Y:S01]  /*1adf0*/  ISETP.GE.AND P4, PT, R8, c[0x0][0x3c8], PT ;  /* 0x0000f20008007a0c */ /* 0x000fe20003f86270 */
        /* <DEDUP_REMOVED lines=31> */
.L_x_740:
[----:B------:R-:W3:Y:S04]  /*1aff0*/  LDL.LU R7, [R1+0x54] ;  /* 0x0000540001077983 */ /* 0x000ee80000300800 */
[----:B--2---:R-:W2:Y:S01]  /*1b000*/  LDL R6, [R1+0x5c] ;  /* 0x00005c0001067983 */ /* 0x004ea20000100800 */
[----:B------:R-:W-:Y:S01]  /*1b010*/  ISETP.NE.U32.AND P0, PT, RZ, c[0x0][0x508], PT ;  /* 0x00014200ff007a0c */ /* 0x000fe20003f05070 */
[----:B------:R-:W-:Y:S01]  /*1b020*/  IMAD.MOV.U32 R4, RZ, RZ, 0x4 ;  /* 0x00000004ff047424 */ /* 0x000fe200078e00ff */
[----:B------:R-:W-:Y:S01]  /*1b030*/  ISETP.NE.U32.AND P2, PT, RZ, c[0x0][0x500], PT ;  /* 0x00014000ff007a0c */ /* 0x000fe20003f45070 */
[----:B------:R-:W-:Y:S01]  /*1b040*/  IMAD.MOV.U32 R18, RZ, RZ, c[0x0][0x388] ;  /* 0x0000e200ff127624 */ /* 0x000fe200078e00ff */
[----:B------:R-:W-:Y:S01]  /*1b050*/  ISETP.NE.AND.EX P0, PT, RZ, c[0x0][0x50c], PT, P0 ;  /* 0x00014300ff007a0c */ /* 0x000fe20003f05300 */
[----:B------:R-:W-:Y:S01]  /*1b060*/  IMAD.MOV.U32 R0, RZ, RZ, RZ ;  /* 0x000000ffff007224 */ /* 0x000fe200078e00ff */
[----:B------:R-:W-:Y:S01]  /*1b070*/  ISETP.NE.AND.EX P2, PT, RZ, c[0x0][0x504], PT, P2 ;  /* 0x00014100ff007a0c */ /* 0x000fe20003f45320 */
[----:B--2---:R-:W-:-:S10]  /*1b080*/  IMAD.WIDE R2, R6, R4, c[0x0][0x500] ;  /* 0x0001400006027625 */ /* 0x004fd400078e0204 */
[----:B------:R-:W-:Y:S02]  /*1b090*/  @P0 IMAD.WIDE R4, R6, R4, c[0x0][0x508] ;  /* 0x0001420006040625 */ /* 0x000fe400078e0204 */
[----:B------:R2:W5:Y:S04]  /*1b0a0*/  @P2 LDG.E R0, [R2.64] ;  /* 0x0000000602002981 */ /* 0x000568000c1e1900 */
[----:B------:R2:W5:Y:S01]  /*1b0b0*/  @P0 LDG.E R18, [R4.64] ;  /* 0x0000000604120981 */ /* 0x000562000c1e1900 */
[----:B---3--:R-:W-:-:S04]  /*1b0c0*/  ISETP.NE.AND P1, PT, R7, RZ, PT ;  /* 0x000000ff0700720c */ /* 0x008fc80003f25270 */
[----:B------:R-:W-:Y:S01]  /*1b0d0*/  SEL R20, R7, c[0x0][0x3d4], P1 ;  /* 0x0000f50007147a07 */ /* 0x000fe20000800000 */
[----:B------:R-:W-:Y:S05]  /*1b0e0*/  @P0 BRA `(.L_x_768) ;  /* 0x0000004000000947 */ /* 0x000fea0003800000 */
[----:B------:R-:W-:Y:S05]  /*1b0f0*/  @!P2 BRA `(.L_x_768) ;  /* 0x000000300000a947 */ /* 0x000fea0003800000 */
[----:B--2---:R2:W3:Y:S04]  /*1b100*/  LDG.E R4, [R2.64] ;  /* 0x0000000602047981 */ /* 0x0044e8000c1e1900 */
[----:B--2---:R-:W3:Y:S02]  /*1b110*/  LDG.E R2, [R2.64+0x4] ;  /* 0x0000040602027981 */ /* 0x004ee4000c1e1900 */
[----:B---3-5:R-:W-:Y:S02]  /*1b120*/  IADD3 R18, -R4, R2, RZ ;  /* 0x0000000204127210 */ /* 0x028fe40007ffe1ff */
.L_x_768:
[----:B--2---:R-:W2:Y:S01]  /*1b130*/  LDL.LU R3, [R1+0x58] ;  /* 0x0000580001037983 */ /* 0x004ea20000300800 */
[----:B------:R-:W-:Y:S01]  /*1b140*/  SHF.R.S32.HI R2, RZ, 0x1f, R6 ;  /* 0x0000001fff027819 */ /* 0x000fe20000011406 */
[----:B------:R-:W-:Y:S01]  /*1b150*/  BSSY B0, `(.L_x_769) ;  /* 0x0000039000007945 */ /* 0x000fe20003800000 */
[----:B-----5:R-:W-:Y:S01]  /*1b160*/  SHF.R.S32.HI R19, RZ, 0x1f, R0 ;  /* 0x0000001fff137819 */ /* 0x020fe20000011400 */
[----:B------:R-:W3:Y:S01]  /*1b170*/  S2R R4, SR_TID.X ;  /* 0x0000000000047919 */ /* 0x000ee20000002100 */
[----:B------:R-:W-:-:S02]  /*1b180*/  SEL R11, R6, RZ, !P2 ;  /* 0x000000ff060b7207 */ /* 0x000fc40005000000 */
[----:B------:R-:W-:Y:S02]  /*1b190*/  SEL R21, R2, RZ, !P2 ;  /* 0x000000ff02157207 */ /* 0x000fe40005000000 */
[----:B---3--:R-:W-:Y:S02]  /*1b1a0*/  ISETP.GT.AND P0, PT, R4, 0x7f, PT ;  /* 0x0000007f0400780c */ /* 0x008fe40003f04270 */
[----:B--2---:R-:W-:-:S11]  /*1b1b0*/  LOP3.LUT R10, R3, 0xffff, RZ, 0xc0, !PT ;  /* 0x0000ffff030a7812 */ /* 0x004fd600078ec0ff */
[----:B------:R-:W-:Y:S05]  /*1b1c0*/  @P0 BRA `(.L_x_770) ;  /* 0x0000031000000947 */ /* 0x000fea0003800000 */
[----:B------:R-:W2:Y:S01]  /*1b1d0*/  LDL R3, [R1+0x48] ;  /* 0x0000480001037983 */ /* 0x000ea20000100800 */
[----:B------:R-:W-:Y:S01]  /*1b1e0*/  IMAD R2, R18, c[0x0][0x4e8], RZ ;  /* 0x00013a0012027a24 */ /* 0x000fe200078e02ff */
[----:B--2---:R-:W-:-:S04]  /*1b1f0*/  IADD3 R14, R3, R4, RZ ;  /* 0x00000004030e7210 */ /* 0x004fc80007ffe0ff */
[----:B------:R-:W-:-:S13]  /*1b200*/  ISETP.GE.AND P0, PT, R14, R2, PT ;  /* 0x000000020e00720c */ /* 0x000fda0003f06270 */
[----:B------:R-:W-:Y:S05]  /*1b210*/  @P0 BRA `(.L_x_770) ;  /* 0x000002c000000947 */ /* 0x000fea0003800000 */
[----:B------:R-:W2:Y:S01]  /*1b220*/  LDL.LU R22, [R1+0x7c] ;  /* 0x00007c0001167983 */ /* 0x000ea20000300800 */
[----:B------:R-:W-:Y:S01]  /*1b230*/  IMAD.MOV.U32 R2, RZ, RZ, 0x368 ;  /* 0x00000368ff027424 */ /* 0x000fe200078e00ff */
[----:B------:R-:W-:-:S04]  /*1b240*/  ISETP.GT.AND P2, PT, R20, 0x1, PT ;  /* 0x000000011400780c */ /* 0x000fc80003f44270 */
[----:B------:R-:W-:-:S04]  /*1b250*/  SEL R2, R2, 0x328, P2 ;  /* 0x0000032802027807 */ /* 0x000fc80001000000 */
[----:B------:R3:W4:Y:S08]  /*1b260*/  LDC.64 R8, c[0x0][R2+0x170] ;  /* 0x00005c0002087b82 */ /* 0x0007300000000a00 */
[----:B------:R3:W5:Y:S08]  /*1b270*/  LDC.64 R6, c[0x0][R2+0x168] ;  /* 0x00005a0002067b82 */ /* 0x0007700000000a00 */
[----:B-1----:R3:W1:Y:S08]  /*1b280*/  LDC.64 R16, c[0x0][R2+0x178] ;  /* 0x00005e0002107b82 */ /* 0x0026700000000a00 */
[----:B------:R3:W1:Y:S02]  /*1b290*/  LDC.64 R12, c[0x0][R2+0x160] ;  /* 0x00005800020c7b82 */ /* 0x0006640000000a00 */
[----:B---3--:R-:W-:-:S02]  /*1b2a0*/  IMAD.MOV.U32 R2, RZ, RZ, c[0x0][0x4e8] ;  /* 0x00013a00ff027624 */ /* 0x008fc400078e00ff */
[-C--:B----4-:R-:W-:Y:S02]  /*1b2b0*/  IMAD R3, R9, R11.reuse, RZ ;  /* 0x0000000b09037224 */ /* 0x090fe400078e02ff */
[----:B------:R-:W-:Y:S01]  /*1b2c0*/  IMAD.WIDE.U32 R4, R8, R11, RZ ;  /* 0x0000000b08047225 */ /* 0x000fe200078e00ff */
[----:B------:R-:W-:Y:S02]  /*1b2d0*/  ISETP.NE.AND P0, PT, R2, 0x1, PT ;  /* 0x000000010200780c */ /* 0x000fe40003f05270 */
[----:B------:R-:W-:Y:S01]  /*1b2e0*/  MOV R2, R14 ;  /* 0x0000000e00027202 */ /* 0x000fe20000000f00 */
[----:B------:R-:W-:Y:S02]  /*1b2f0*/  IMAD R8, R8, R21, R3 ;  /* 0x0000001508087224 */ /* 0x000fe400078e0203 */
[-C--:B-----5:R-:W-:Y:S02]  /*1b300*/  IMAD R9, R7, R10.reuse, RZ ;  /* 0x0000000a07097224 */ /* 0x0a0fe400078e02ff */
        /* <DEDUP_REMOVED lines=9> */
[-C--:B-1----:R-:W-:Y:S02]  /*1b3a0*/  IMAD R8, R17, R3.reuse, RZ ;  /* 0x0000000311087224 */ /* 0x082fe400078e02ff */
        /* <DEDUP_REMOVED lines=19> */
.L_x_770:
[----:B------:R-:W-:Y:S05]  /*1b4e0*/  BSYNC B0 ;  /* 0x0000000000007941 */ /* 0x000fea0003800000 */
.L_x_769:
[----:B------:R-:W-:-:S13]  /*1b4f0*/  ISETP.GT.AND P0, PT, R20, 0x1, PT ;  /* 0x000000011400780c */ /* 0x000fda0003f04270 */
[----:B------:R-:W-:Y:S05]  /*1b500*/  @P0 BRA `(.L_x_755) ;  /* 0x0000073000000947 */ /* 0x000fea0003800000 */
[----:B------:R-:W2:Y:S04]  /*1b510*/  LDL R6, [R1+0x48] ;  /* 0x0000480001067983 */ /* 0x000ea80000100800 */
[----:B-1----:R-:W2:Y:S01]  /*1b520*/  LDL R5, [R1+0x18] ;  /* 0x0000180001057983 */ /* 0x002ea20000100800 */
[----:B------:R-:W-:Y:S01]  /*1b530*/  MOV R2, c[0x0][0x4e8] ;  /* 0x00013a0000027a02 */ /* 0x000fe20000000f00 */
[----:B------:R-:W-:Y:S01]  /*1b540*/  IMAD R4, R19, c[0x0][0x3a0], RZ ;  /* 0x0000e80013047a24 */ /* 0x000fe200078e02ff */
[----:B------:R-:W-:Y:S02]  /*1b550*/  ISETP.GE.AND P2, PT, R201, c[0x0][0x3c8], PT ;  /* 0x0000f200c9007a0c */ /* 0x000fe40003f46270 */
[----:B------:R-:W-:Y:S01]  /*1b560*/  ISETP.NE.AND P0, PT, R2, 0x1, PT ;  /* 0x000000010200780c */ /* 0x000fe20003f05270 */
[----:B------:R-:W-:-:S04]  /*1b570*/  IMAD.WIDE.U32 R2, R0, c[0x0][0x3a0], RZ ;  /* 0x0000e80000027a25 */ /* 0x000fc800078e00ff */
[----:B------:R-:W-:-:S05]  /*1b580*/  IMAD R0, R0, c[0x0][0x3a4], R4 ;  /* 0x0000e90000007a24 */ /* 0x000fca00078e0204 */
[----:B------:R-:W-:-:S05]  /*1b590*/  IADD3 R3, R3, R0, RZ ;  /* 0x0000000003037210 */ /* 0x000fca0007ffe0ff */
[----:B------:R-:W-:-:S04]  /*1b5a0*/  IMAD.WIDE.U32 R2, R10, c[0x0][0x3e8], R2 ;  /* 0x0000fa000a027a25 */ /* 0x000fc800078e0002 */
[----:B------:R-:W-:-:S04]  /*1b5b0*/  IMAD R3, R10, c[0x0][0x3ec], R3 ;  /* 0x0000fb000a037a24 */ /* 0x000fc800078e0203 */
[----:B------:R-:W-:Y:S01]  /*1b5c0*/  IMAD.WIDE.U32 R2, R11, c[0x0][0x3f0], R2 ;  /* 0x0000fc000b027a25 */ /* 0x000fe200078e0002 */
[----:B--2---:R-:W-:-:S03]  /*1b5d0*/  IADD3 R4, R5, R6, RZ ;  /* 0x0000000605047210 */ /* 0x004fc60007ffe0ff */
[----:B------:R-:W-:Y:S01]  /*1b5e0*/  IMAD R5, R21, c[0x0][0x3f0], RZ ;  /* 0x0000fc0015057a24 */ /* 0x000fe200078e02ff */
[----:B------:R-:W-:Y:S01]  /*1b5f0*/  MOV R0, R4 ;  /* 0x0000000400007202 */ /* 0x000fe20000000f00 */
[----:B------:R-:W-:-:S04]  /*1b600*/  @P0 IMAD.HI.U32 R6, R4, c[0x0][0x4ec], RZ ;  /* 0x00013b0004060a27 */ /* 0x000fc800078e00ff */
[----:B------:R-:W-:Y:S01]  /*1b610*/  IMAD R7, R11, c[0x0][0x3f4], R5 ;  /* 0x0000fd000b077a24 */ /* 0x000fe200078e0205 */
[----:B------:R-:W-:-:S04]  /*1b620*/  @P0 SHF.R.U32.HI R0, RZ, c[0x0][0x4f0], R6 ;  /* 0x00013c00ff000a19 */ /* 0x000fc80000011606 */
[----:B------:R-:W-:Y:S02]  /*1b630*/  SHF.R.S32.HI R6, RZ, 0x1f, R0 ;  /* 0x0000001fff067819 */ /* 0x000fe40000011400 */
[----:B------:R-:W-:Y:S02]  /*1b640*/  IADD3 R5, -R0, RZ, RZ ;  /* 0x000000ff00057210 */ /* 0x000fe40007ffe1ff */
[----:B------:R-:W-:Y:S01]  /*1b650*/  IADD3 R3, R3, R7, RZ ;  /* 0x0000000703037210 */ /* 0x000fe20007ffe0ff */
        /* <DEDUP_REMOVED lines=14> */
.L_x_874:
[----:B------:R-:W-:Y:S05]  /*1b740*/  BRA.DIV ~URZ, `(.L_x_772) ;  /* 0x00005bd27f007947 */ /* 0x000fea000b800000 */
[----:B------:R3:W4:Y:S02]  /*1b750*/  SHFL.IDX PT, R2, R6, RZ, 0x181f ;  /* 0x00181fff06027589 */ /* 0x00072400000e0000 */
.L_x_875:
[----:B------:R-:W5:Y:S04]  /*1b760*/  LDL.LU R3, [R1+0x48] ;  /* 0x0000480001037983 */ /* 0x000f680000300800 */
[----:B------:R-:W1:Y:S02]  /*1b770*/  S2R R4, SR_TID.X ;  /* 0x0000000000047919 */ /* 0x000e640000002100 */
[----:B-1----:R-:W-:-:S04]  /*1b780*/  SHF.R.S32.HI R0, RZ, 0x1f, R4 ;  /* 0x0000001fff007819 */ /* 0x002fc80000011404 */
[----:B------:R-:W-:-:S04]  /*1b790*/  LEA.HI R0, R0, R4, RZ, 0x3 ;  /* 0x0000000400007211 */ /* 0x000fc800078f18ff */
[----:B------:R-:W-:Y:S01]  /*1b7a0*/  SHF.R.S32.HI R0, RZ, 0x3, R0 ;  /* 0x00000003ff007819 */ /* 0x000fe20000011400 */
[----:B------:R-:W-:Y:S01]  /*1b7b0*/  IMAD R4, R18, c[0x0][0x4e8], RZ ;  /* 0x00013a0012047a24 */ /* 0x000fe200078e02ff */
[----:B------:R-:W-:-:S03]  /*1b7c0*/  SHF.R.S32.HI R8, RZ, 0x1f, R201 ;  /* 0x0000001fff087819 */ /* 0x000fc600000114c9 */
[----:B-----5:R-:W-:-:S05]  /*1b7d0*/  IMAD.IADD R0, R0, 0x1, R3 ;  /* 0x0000000100007824 */ /* 0x020fca00078e0203 */
[----:B------:R-:W-:-:S13]  /*1b7e0*/  ISETP.GE.OR P0, PT, R0, R4, P2 ;  /* 0x000000040000720c */ /* 0x000fda0001706670 */
[----:B----4-:R-:W-:-:S04]  /*1b7f0*/  @!P0 LEA R2, P1, R201, R2, 0x1 ;  /* 0x00000002c9028211 */ /* 0x010fc800078208ff */
[----:B--2---:R-:W-:-:S05]  /*1b800*/  @!P0 LEA.HI.X R3, R201, R7, R8, 0x1, P1 ;  /* 0x00000007c9038211 */ /* 0x004fca00008f0c08 */
[----:B------:R1:W-:Y:S01]  /*1b810*/  @!P0 ST.E.128 [R2.64], RZ ;  /* 0x000000ff02008985 */ /* 0x0003e2000c101d06 */
[----:B------:R-:W-:Y:S05]  /*1b820*/  BRA.DIV ~URZ, `(.L_x_773) ;  /* 0x00005b627f007947 */ /* 0x000fea000b800000 */
[----:B------:R2:W4:Y:S04]  /*1b830*/  SHFL.IDX PT, R7, R5, 0x1, 0x181f ;  /* 0x00381f0005077f89 */ /* 0x00052800000e0000 */
[----:B-1----:R2:W1:Y:S02]  /*1b840*/  SHFL.IDX PT, R2, R6, 0x1, 0x181f ;  /* 0x00381f0006027f89 */ /* 0x00246400000e0000 */
.L_x_876:
[----:B------:R-:W-:Y:S02]  /*1b850*/  IADD3 R3, R0, 0x10, RZ ;  /* 0x0000001000037810 */ /* 0x000fe40007ffe0ff */
[----:B------:R-:W-:Y:S02]  /*1b860*/  SHF.R.S32.HI R8, RZ, 0x1f, R201 ;  /* 0x0000001fff087819 */ /* 0x000fe400000114c9 */
[----:B------:R-:W-:-:S13]  /*1b870*/  ISETP.GE.OR P0, PT, R3, R4, P2 ;  /* 0x000000040300720c */ /* 0x000fda0001706670 */
[----:B-1----:R-:W-:-:S04]  /*1b880*/  @!P0 LEA R2, P1, R201, R2, 0x1 ;  /* 0x00000002c9028211 */ /* 0x002fc800078208ff */
[----:B----4-:R-:W-:-:S05]  /*1b890*/  @!P0 LEA.HI.X R3, R201, R7, R8, 0x1, P1 ;  /* 0x00000007c9038211 */ /* 0x010fca00008f0c08 */
[----:B------:R1:W-:Y:S01]  /*1b8a0*/  @!P0 ST.E.128 [R2.64], RZ ;  /* 0x000000ff02008985 */ /* 0x0003e2000c101d06 */
[----:B------:R-:W-:Y:S05]  /*1b8b0*/  BRA.DIV ~URZ, `(.L_x_774) ;  /* 0x00005ba27f007947 */ /* 0x000fea000b800000 */
[----:B------:R4:W1:Y:S02]  /*1b8c0*/  SHFL.IDX PT, R7, R5, 0x2, 0x181f ;  /* 0x00581f0005077f89 */ /* 0x00086400000e0000 */
.L_x_877:
[----:B------:R-:W-:Y:S05]  /*1b8d0*/  BRA.DIV ~URZ, `(.L_x_775) ;  /* 0x00005bf27f007947 */ /* 0x000fea000b800000 */
[----:B-1----:R1:W2:Y:S02]  /*1b8e0*/  SHFL.IDX PT, R2, R6, 0x2, 0x181f ;  /* 0x00581f0006027f89 */ /* 0x0022a400000e0000 */
.L_x_878:
        /* <DEDUP_REMOVED lines=9> */
.L_x_879:
        /* <DEDUP_REMOVED lines=8> */
.L_x_880:
[----:B------:R-:W-:Y:S05]  /*1ba00*/  BRA.DIV ~URZ, `(.L_x_778) ;  /* 0x00005c727f007947 */ /* 0x000fea000b800000 */
[----:B--2---:R2:W1:Y:S02]  /*1ba10*/  SHFL.IDX PT, R2, R6, 0x4, 0x181f ;  /* 0x00981f0006027f89 */ /* 0x00446400000e0000 */
.L_x_881:
        /* <DEDUP_REMOVED lines=9> */
.L_x_882:
        /* <DEDUP_REMOVED lines=8> */
.L_x_883:
[----:B------:R-:W-:Y:S05]  /*1bb30*/  BRA.DIV ~URZ, `(.L_x_781) ;  /* 0x00005cf27f007947 */ /* 0x000fea000b800000 */
[----:B--2---:R2:W3:Y:S02]  /*1bb40*/  SHFL.IDX PT, R2, R6, 0x6, 0x181f ;  /* 0x00d81f0006027f89 */ /* 0x0044e400000e0000 */
.L_x_884:
        /* <DEDUP_REMOVED lines=9> */
.L_x_885:
[----:B------:R-:W-:Y:S02]  /*1bbe0*/  IADD3 R0, R0, 0x70, RZ ;  /* 0x0000007000007810 */ /* 0x000fe40007ffe0ff */
[----:B-12---:R-:W-:Y:S02]  /*1bbf0*/  SHF.R.S32.HI R6, RZ, 0x1f, R201 ;  /* 0x0000001fff067819 */ /* 0x006fe400000114c9 */
[----:B------:R-:W-:-:S13]  /*1bc00*/  ISETP.GE.OR P0, PT, R0, R4, P2 ;  /* 0x000000040000720c */ /* 0x000fda0001706670 */
[----:B----4-:R-:W-:-:S04]  /*1bc10*/  @!P0 LEA R2, P1, R201, R2, 0x1 ;  /* 0x00000002c9028211 */ /* 0x010fc800078208ff */
[----:B---3--:R-:W-:-:S05]  /*1bc20*/  @!P0 LEA.HI.X R3, R201, R5, R6, 0x1, P1 ;  /* 0x00000005c9038211 */ /* 0x008fca00008f0c06 */
[----:B------:R1:W-:Y:S04]  /*1bc30*/  @!P0 ST.E.128 [R2.64], RZ ;  /* 0x000000ff02008985 */ /* 0x0003e8000c101d06 */
.L_x_755:
[----:B------:R-:W-:Y:S05]  /*1bc40*/  BSYNC B1 ;  /* 0x0000000000017941 */ /* 0x000fea0003800000 */
.L_x_739:
        /* <DEDUP_REMOVED lines=11> */
[----:B--2-4-:R-:W-:-:S04]  /*1bd00*/  LOP3.LUT R12, R0, 0x1f, RZ, 0xc0, !PT ;  /* 0x0000001f000c7812 */ /* 0x014fc800078ec0ff */
[----:B------:R-:W-:Y:S01]  /*1bd10*/  ISETP.NE.AND P6, PT, R12, 0x1f, PT ;  /* 0x0000001f0c00780c */ /* 0x000fe20003fc5270 */
[----:B------:R-:W-:Y:S10]  /*1bd20*/  BRA.DIV ~URZ, `(.L_x_784) ;  /* 0x00005c427f007947 */ /* 0x000ff4000b800000 */
[----:B------:R1:W2:Y:S02]  /*1bd30*/  SHFL.IDX PT, R9, R53, RZ, 0x1f ;  /* 0x00001fff35097589 */ /* 0x0002a400000e0000 */
.L_x_886:
[----:B------:R-:W-:Y:S05]  /*1bd40*/  BRA.DIV ~URZ, `(.L_x_785) ;  /* 0x00005c927f007947 */ /* 0x000fea000b800000 */
[----:B------:R3:W4:Y:S02]  /*1bd50*/  SHFL.IDX PT, R8, R53, 0x1, 0x1f ;  /* 0x00201f0035087f89 */ /* 0x00072400000e0000 */
.L_x_887:
[----:B------:R-:W5:Y:S01]  /*1bd60*/  LDL R0, [R1+0x5c] ;  /* 0x00005c0001007983 */ /* 0x000f620000100800 */
[----:B------:R-:W-:Y:S02]  /*1bd70*/  IMAD.MOV.U32 R6, RZ, RZ, RZ ;  /* 0x000000ffff067224 */ /* 0x000fe400078e00ff */
[----:B-----5:R-:W-:-:S05]  /*1bd80*/  IMAD.IADD R0, R0, 0x1, R12 ;  /* 0x0000000100007824 */ /* 0x020fca00078e020c */
[----:B------:R-:W-:-:S13]  /*1bd90*/  ISETP.GE.OR P0, PT, R0, c[0x0][0x53c], !P6 ;  /* 0x00014f0000007a0c */ /* 0x000fda0007706670 */
[----:B------:R-:W-:Y:S01]  /*1bda0*/  @!P0 IMAD.MOV.U32 R2, RZ, RZ, 0x4 ;  /* 0x00000004ff028424 */ /* 0x000fe200078e00ff */
[----:B------:R-:W-:-:S03]  /*1bdb0*/  @!P0 MOV R3, 0x4 ;  /* 0x0000000400038802 */ /* 0x000fc60000000f00 */
[----:B------:R-:W-:-:S04]  /*1bdc0*/  @!P0 IMAD.WIDE R4, R0, R2, c[0x0][0x580] ;  /* 0x0001600000048625 */ /* 0x000fc800078e0202 */
[----:B------:R-:W-:Y:S01]  /*1bdd0*/  @!P0 IMAD.WIDE R2, R0, R3, c[0x0][0x578] ;  /* 0x00015e0000028625 */ /* 0x000fe200078e0203 */
[----:B------:R-:W5:Y:S04]  /*1bde0*/  @!P0 LDG.E R6, [R4.64] ;  /* 0x0000000604068981 */ /* 0x000f68000c1e1900 */
[----:B------:R-:W5:Y:S01]  /*1bdf0*/  @!P0 LDG.E R7, [R2.64] ;  /* 0x0000000602078981 */ /* 0x000f62000c1e1900 */
[C---:B------:R-:W-:Y:S02]  /*1be00*/  ISETP.GE.U32.AND P4, PT, R12.reuse, 0x10, PT ;  /* 0x000000100c00780c */ /* 0x040fe40003f86070 */
[C---:B------:R-:W-:Y:S02]  /*1be10*/  ISETP.GE.U32.AND P3, PT, R12.reuse, 0x8, PT ;  /* 0x000000080c00780c */ /* 0x040fe40003f66070 */
[----:B------:R-:W-:-:S02]  /*1be20*/  ISETP.GE.U32.AND P2, PT, R12, 0x4, PT ;  /* 0x000000040c00780c */ /* 0x000fc40003f46070 */
[C---:B------:R-:W-:Y:S02]  /*1be30*/  ISETP.GE.U32.AND P1, PT, R12.reuse, 0x2, PT ;  /* 0x000000020c00780c */ /* 0x040fe40003f26070 */
[----:B------:R-:W-:Y:S02]  /*1be40*/  ISETP.NE.AND P5, PT, R12, RZ, PT ;  /* 0x000000ff0c00720c */ /* 0x000fe40003fa5270 */
[----:B------:R-:W-:Y:S01]  /*1be50*/  MOV R11, RZ ;  /* 0x000000ff000b7202 */ /* 0x000fe20000000f00 */
[----:B-----5:R-:W-:Y:S01]  /*1be60*/  IMAD R0, R7, R6, RZ ;  /* 0x0000000607007224 */ /* 0x020fe200078e02ff */
[----:B------:R-:W-:Y:S07]  /*1be70*/  BRA.DIV ~URZ, `(.L_x_786) ;  /* 0x00005bd27f007947 */ /* 0x000fee000b800000 */
[----:B------:R1:W3:Y:S02]  /*1be80*/  SHFL.UP PT, R4, R0, 0x1, RZ ;  /* 0x0420000000047989 */ /* 0x0002e400000e00ff */
.L_x_888:
[----:B---3--:R-:W-:-:S04]  /*1be90*/  SEL R4, R4, RZ, P5 ;  /* 0x000000ff04047207 */ /* 0x008fc80002800000 */
        /* <DEDUP_REMOVED lines=14> */
[----:B------:R1:W3:Y:S02]  /*1bf80*/  SHFL.IDX PT, R0, R4, 0x1f, 0x1f ;  /* 0x03e01f0004007f89 */ /* 0x0002e400000e0000 */
.L_x_889:
[----:B---3--:R-:W-:Y:S01]  /*1bf90*/  IMAD R0, R0, c[0x0][0x538], RZ ;  /* 0x00014e0000007a24 */ /* 0x008fe200078e02ff */
[----:B------:R-:W-:Y:S04]  /*1bfa0*/  BSSY B1, `(.L_x_788) ;  /* 0x00000ce000017945 */ /* 0x000fe80003800000 */
[----:B----4-:R-:W-:-:S04]  /*1bfb0*/  IADD3 R8, R0, R8, RZ ;  /* 0x0000000800087210 */ /* 0x010fc80007ffe0ff */
[----:B--2---:R-:W-:-:S13]  /*1bfc0*/  ISETP.GT.AND P0, PT, R8, R9, PT ;  /* 0x000000090800720c */ /* 0x004fda0003f04270 */
[----:B------:R-:W-:Y:S05]  /*1bfd0*/  @P0 BRA `(.L_x_789) ;  /* 0x0000025000000947 */ /* 0x000fea0003800000 */
.L_x_793:
[----:B------:R-:W2:Y:S02]  /*1bfe0*/  LDL.LU R0, [R1+0x5c] ;  /* 0x00005c0001007983 */ /* 0x000ea40000300800 */
[----:B--2---:R-:W-:-:S04]  /*1bff0*/  IADD3 R0, R0, 0x1f, RZ ;  /* 0x0000001f00007810 */ /* 0x004fc80007ffe0ff */
[----:B------:R-:W-:-:S13]  /*1c000*/  ISETP.GE.AND P0, PT, R0, c[0x0][0x53c], PT ;  /* 0x00014f0000007a0c */ /* 0x000fda0003f06270 */
[----:B------:R-:W-:Y:S05]  /*1c010*/  @P0 BRA `(.L_x_790) ;  /* 0x00000c1000000947 */ /* 0x000fea0003800000 */
[----:B------:R2:W-:Y:S01]  /*1c020*/  STL [R1+0x5c], R0 ;  /* 0x00005c0001007387 */ /* 0x0005e20000100800 */
[----:B------:R-:W-:Y:S01]  /*1c030*/  CS2R R6, SRZ ;  /* 0x0000000000067805 */ /* 0x000fe2000001ff00 */
[----:B--2---:R-:W-:-:S04]  /*1c040*/  IADD3 R0, R0, R12, RZ ;  /* 0x0000000c00007210 */ /* 0x004fc80007ffe0ff */
[----:B------:R-:W-:-:S13]  /*1c050*/  ISETP.GE.OR P0, PT, R0, c[0x0][0x53c], !P6 ;  /* 0x00014f0000007a0c */ /* 0x000fda0007706670 */
[----:B------:R-:W-:Y:S02]  /*1c060*/  @!P0 MOV R2, 0x4 ;  /* 0x0000000400028802 */ /* 0x000fe40000000f00 */
[----:B------:R-:W-:-:S03]  /*1c070*/  @!P0 MOV R3, 0x4 ;  /* 0x0000000400038802 */ /* 0x000fc60000000f00 */
[----:B-1----:R-:W-:-:S04]  /*1c080*/  @!P0 IMAD.WIDE R4, R0, R2, c[0x0][0x580] ;  /* 0x0001600000048625 */ /* 0x002fc800078e0202 */
[----:B------:R-:W-:Y:S01]  /*1c090*/  @!P0 IMAD.WIDE R2, R0, R3, c[0x0][0x578] ;  /* 0x00015e0000028625 */ /* 0x000fe200078e0203 */
[----:B------:R-:W2:Y:S04]  /*1c0a0*/  @!P0 LDG.E R6, [R4.64] ;  /* 0x0000000604068981 */ /* 0x000ea8000c1e1900 */
[----:B------:R-:W2:Y:S02]  /*1c0b0*/  @!P0 LDG.E R7, [R2.64] ;  /* 0x0000000602078981 */ /* 0x000ea4000c1e1900 */
[----:B--2---:R-:W-:Y:S01]  /*1c0c0*/  IMAD R0, R7, R6, RZ ;  /* 0x0000000607007224 */ /* 0x004fe200078e02ff */
[----:B------:R-:W-:Y:S05]  /*1c0d0*/  BRA.DIV ~URZ, `(.L_x_791) ;  /* 0x00005b627f007947 */ /* 0x000fea000b800000 */
[----:B------:R1:W2:Y:S02]  /*1c0e0*/  SHFL.UP PT, R2, R0, 0x1, RZ ;  /* 0x0420000000027989 */ /* 0x0002a400000e00ff */
.L_x_890:
        /* <DEDUP_REMOVED lines=16> */
.L_x_891:
[----:B--2---:R-:W-:-:S05]  /*1c1f0*/  IMAD R0, R0, c[0x0][0x538], RZ ;  /* 0x00014e0000007a24 */ /* 0x004fca00078e02ff */
[----:B------:R-:W-:-:S04]  /*1c200*/  IADD3 R8, R0, R8, RZ ;  /* 0x0000000800087210 */ /* 0x000fc80007ffe0ff */
[----:B------:R-:W-:-:S13]  /*1c210*/  ISETP.GT.AND P0, PT, R8, R9, PT ;  /* 0x000000090800720c */ /* 0x000fda0003f04270 */
[----:B-1----:R-:W-:Y:S05]  /*1c220*/  @!P0 BRA `(.L_x_793) ;  /* 0xfffffdb000008947 */ /* 0x002fea000383ffff */
.L_x_789:
[----:B------:R-:W-:-:S05]  /*1c230*/  IADD3 R5, -R0, R8, RZ ;  /* 0x0000000800057210 */ /* 0x000fca0007ffe1ff */
[----:B------:R-:W-:-:S05]  /*1c240*/  IMAD R0, R4, c[0x0][0x538], R5 ;  /* 0x00014e0004007a24 */ /* 0x000fca00078e0205 */
[----:B------:R-:W-:Y:S01]  /*1c250*/  ISETP.GT.AND P0, PT, R0, R9, PT ;  /* 0x000000090000720c */ /* 0x000fe20003f04270 */
[----:B------:R-:W-:-:S12]  /*1c260*/  BRA.DIV ~URZ, `(.L_x_794) ;  /* 0x00005bd27f007947 */ /* 0x000fd8000b800000 */
[----:B------:R-:W-:-:S03]  /*1c270*/  VOTE.ANY R10, PT, !P0 ;  /* 0x00000000000a7806 */ /* 0x000fc600040e0100 */
.L_x_892:
[----:B------:R-:W2:Y:S01]  /*1c280*/  LDL.LU R2, [R1+0x5c] ;  /* 0x00005c0001027983 */ /* 0x000ea20000300800 */
[----:B------:R-:W2:Y:S02]  /*1c290*/  POPC R0, R10 ;  /* 0x0000000a00007309 */ /* 0x000ea40000000000 */
[----:B--2---:R-:W-:-:S05]  /*1c2a0*/  IADD3 R2, R0, R2, RZ ;  /* 0x0000000200027210 */ /* 0x004fca0007ffe0ff */
[----:B------:R2:W-:Y:S01]  /*1c2b0*/  STL [R1+0x5c], R2 ;  /* 0x00005c0201007387 */ /* 0x0005e20000100800 */
[----:B------:R-:W-:Y:S05]  /*1c2c0*/  BRA.DIV ~URZ, `(.L_x_795) ;  /* 0x00005bc27f007947 */ /* 0x000fea000b800000 */
[----:B------:R3:W4:Y:S04]  /*1c2d0*/  SHFL.IDX PT, R8, R6, R0, 0x1f ;  /* 0x00001f0006087589 */ /* 0x00072800000e0000 */
[----:B------:R3:W1:Y:S02]  /*1c2e0*/  SHFL.IDX PT, R7, R7, R0, 0x1f ;  /* 0x00001f0007077589 */ /* 0x00066400000e0000 */
.L_x_893:
[----:B------:R-:W-:Y:S01]  /*1c2f0*/  ISETP.NE.AND P0, PT, R10, RZ, PT ;  /* 0x000000ff0a00720c */ /* 0x000fe20003f05270 */
[----:B------:R-:W-:-:S12]  /*1c300*/  BSSY B0, `(.L_x_796) ;  /* 0x0000005000007945 */ /* 0x000fd80003800000 */
[----:B------:R-:W-:Y:S05]  /*1c310*/  @!P0 BRA `(.L_x_797) ;  /* 0x0000003000008947 */ /* 0x000fea0003800000 */
[----:B---3--:R-:W-:Y:S01]  /*1c320*/  IADD3 R0, R0, -0x1, RZ ;  /* 0xffffffff00007810 */ /* 0x008fe20007ffe0ff */
[----:B------:R-:W-:Y:S05]  /*1c330*/  BRA.DIV ~URZ, `(.L_x_798) ;  /* 0x00005c227f007947 */ /* 0x000fea000b800000 */
[----:B------:R3:W2:Y:S02]  /*1c340*/  SHFL.IDX PT, R11, R4, R0, 0x1f ;  /* 0x00001f00040b7589 */ /* 0x0006a400000e0000 */
.L_x_797:
[----:B------:R-:W-:Y:S05]  /*1c350*/  BSYNC B0 ;  /* 0x0000000000007941 */ /* 0x000fea0003800000 */
.L_x_796:
[----:B--23--:R-:W-:Y:S01]  /*1c360*/  IMAD R0, R11, c[0x0][0x538], R5 ;  /* 0x00014e000b007a24 */ /* 0x00cfe200078e0205 */
[----:B-1----:R-:W-:Y:S01]  /*1c370*/  ISETP.NE.AND P0, PT, R7, 0x1, PT ;  /* 0x000000010700780c */ /* 0x002fe20003f05270 */
[----:B------:R-:W-:Y:S03]  /*1c380*/  BSSY B0, `(.L_x_799) ;  /* 0x0000086000007945 */ /* 0x000fe60003800000 */
[----:B------:R1:W-:Y:S01]  /*1c390*/  STL [R1+0x50], R0 ;  /* 0x0000500001007387 */ /* 0x0003e20000100800 */
[----:B------:R-:W-:-:S08]  /*1c3a0*/  IADD3 R9, -R0, R9, RZ ;  /* 0x0000000900097210 */ /* 0x000fd00007ffe1ff */
[----:B------:R-:W-:Y:S05]  /*1c3b0*/  @!P0 BRA `(.L_x_800) ;  /* 0x000003e000008947 */ /* 0x000fea0003800000 */
[-C--:B----4-:R-:W-:Y:S02]  /*1c3c0*/  IABS R2, R8.reuse ;  /* 0x0000000800027213 */ /* 0x090fe40000000000 */
[----:B------:R-:W-:Y:S02]  /*1c3d0*/  IABS R10, R8 ;  /* 0x00000008000a7213 */ /* 0x000fe40000000000 */
[----:B-1----:R-:W1:Y:S08]  /*1c3e0*/  I2F.RP R0, R2 ;  /* 0x0000000200007306 */ /* 0x002e700000209400 */
[----:B-1----:R-:W1:Y:S02]  /*1c3f0*/  MUFU.RCP R0, R0 ;  /* 0x0000000000007308 */ /* 0x002e640000001000 */
[----:B-1----:R-:W-:-:S06]  /*1c400*/  IADD3 R0, R0, 0xffffffe, RZ ;  /* 0x0ffffffe00007810 */ /* 0x002fcc0007ffe0ff */
[----:B------:R-:W1:Y:S02]  /*1c410*/  F2I.FTZ.U32.TRUNC.NTZ R5, R0 ;  /* 0x0000000000057305 */ /* 0x000e64000021f000 */
[----:B-1----:R-:W-:Y:S01]  /*1c420*/  IMAD.MOV R3, RZ, RZ, -R5 ;  /* 0x000000ffff037224 */ /* 0x002fe200078e0a05 */
[----:B------:R-:W-:-:S03]  /*1c430*/  IABS R0, R7 ;  /* 0x0000000700007213 */ /* 0x000fc60000000000 */
[----:B------:R-:W-:Y:S01]  /*1c440*/  IMAD.MOV.U32 R4, RZ, RZ, R3 ;  /* 0x000000ffff047224 */ /* 0x000fe200078e0003 */
[----:B------:R-:W-:Y:S01]  /*1c450*/  IABS R3, R9 ;  /* 0x0000000900037213 */ /* 0x000fe20000000000 */
[----:B------:R-:W-:Y:S02]  /*1c460*/  IMAD.MOV.U32 R6, RZ, RZ, R0 ;  /* 0x000000ffff067224 */ /* 0x000fe400078e0000 */
[----:B------:R-:W-:Y:S02]  /*1c470*/  IMAD R0, R4, R2, RZ ;  /* 0x0000000204007224 */ /* 0x000fe400078e02ff */
[----:B------:R-:W-:Y:S01]  /*1c480*/  IMAD.MOV.U32 R4, RZ, RZ, RZ ;  /* 0x000000ffff047224 */ /* 0x000fe200078e00ff */
[----:B------:R-:W1:Y:S03]  /*1c490*/  I2F.RP R11, R6 ;  /* 0x00000006000b7306 */ /* 0x000e660000209400 */
[----:B------:R-:W-:-:S04]  /*1c4a0*/  IMAD.HI.U32 R5, R5, R0, R4 ;  /* 0x0000000005057227 */ /* 0x000fc800078e0004 */
[----:B------:R-:W-:-:S05]  /*1c4b0*/  IMAD.MOV R0, RZ, RZ, -R10 ;  /* 0x000000ffff007224 */ /* 0x000fca00078e0a0a */
[----:B------:R-:W-:Y:S01]  /*1c4c0*/  MOV R4, R0 ;  /* 0x0000000000047202 */ /* 0x000fe20000000f00 */
[----:B------:R-:W-:-:S04]  /*1c4d0*/  IMAD.HI.U32 R0, R5, R3, RZ ;  /* 0x0000000305007227 */ /* 0x000fc800078e00ff */
[----:B------:R-:W-:Y:S02]  /*1c4e0*/  IMAD R3, R0, R4, R3 ;  /* 0x0000000400037224 */ /* 0x000fe400078e0203 */
[----:B-1----:R-:W1:Y:S03]  /*1c4f0*/  MUFU.RCP R4, R11 ;  /* 0x0000000b00047308 */ /* 0x002e660000001000 */
[----:B------:R-:W-:-:S13]  /*1c500*/  ISETP.GT.U32.AND P0, PT, R2, R3, PT ;  /* 0x000000030200720c */ /* 0x000fda0003f04070 */
[----:B------:R-:W-:Y:S01]  /*1c510*/  @!P0 IMAD.IADD R3, R3, 0x1, -R2 ;  /* 0x0000000103038824 */ /* 0x000fe200078e0a02 */
[----:B-1----:R-:W-:Y:S02]  /*1c520*/  IADD3 R4, R4, 0xffffffe, RZ ;  /* 0x0ffffffe04047810 */ /* 0x002fe40007ffe0ff */
[----:B------:R-:W-:Y:S02]  /*1c530*/  @!P0 IADD3 R0, R0, 0x1, RZ ;  /* 0x0000000100008810 */ /* 0x000fe40007ffe0ff */
[----:B------:R-:W-:Y:S02]  /*1c540*/  ISETP.GE.U32.AND P2, PT, R3, R2, PT ;  /* 0x000000020300720c */ /* 0x000fe40003f46070 */
[----:B------:R-:W1:Y:S01]  /*1c550*/  F2I.FTZ.U32.TRUNC.NTZ R3, R4 ;  /* 0x0000000400037305 */ /* 0x000e62000021f000 */
[----:B------:R-:W-:Y:S02]  /*1c560*/  LOP3.LUT R2, R9, R8, RZ, 0x3c, !PT ;  /* 0x0000000809027212 */ /* 0x000fe400078e3cff */
[----:B------:R-:W-:-:S02]  /*1c570*/  ISETP.NE.AND P0, PT, R8, RZ, PT ;  /* 0x000000ff0800720c */ /* 0x000fc40003f05270 */
[----:B------:R-:W-:-:S06]  /*1c580*/  ISETP.GE.AND P1, PT, R2, RZ, PT ;  /* 0x000000ff0200720c */ /* 0x000fcc0003f26270 */
[----:B------:R-:W-:Y:S01]  /*1c590*/  @P2 IADD3 R0, R0, 0x1, RZ ;  /* 0x0000000100002810 */ /* 0x000fe20007ffe0ff */
[----:B-1----:R-:W-:-:S06]  /*1c5a0*/  IMAD.MOV R2, RZ, RZ, -R3 ;  /* 0x000000ffff027224 */ /* 0x002fcc00078e0a03 */
[----:B------:R-:W-:Y:S01]  /*1c5b0*/  @!P1 IMAD.MOV R0, RZ, RZ, -R0 ;  /* 0x000000ffff009224 */ /* 0x000fe200078e0a00 */
[----:B------:R-:W-:Y:S02]  /*1c5c0*/  @!P0 LOP3.LUT R0, RZ, R8, RZ, 0x33, !PT ;  /* 0x00000008ff008212 */ /* 0x000fe400078e33ff */
[----:B------:R-:W-:Y:S02]  /*1c5d0*/  MOV R4, R2 ;  /* 0x0000000200047202 */ /* 0x000fe40000000f00 */
[----:B------:R-:W-:Y:S02]  /*1c5e0*/  IABS R2, R7 ;  /* 0x0000000700027213 */ /* 0x000fe40000000000 */
[----:B------:R-:W-:Y:S01]  /*1c5f0*/  IABS R10, R0 ;  /* 0x00000000000a7213 */ /* 0x000fe20000000000 */
[----:B------:R-:W-:Y:S02]  /*1c600*/  IMAD R4, R4, R6, RZ ;  /* 0x0000000604047224 */ /* 0x000fe400078e02ff */
[----:B------:R-:W-:-:S02]  /*1c610*/  IMAD.MOV R5, RZ, RZ, -R2 ;  /* 0x000000ffff057224 */ /* 0x000fc400078e0a02 */
[----:B------:R-:W-:-:S04]  /*1c620*/  IMAD.MOV.U32 R2, RZ, RZ, RZ ;  /* 0x000000ffff027224 */ /* 0x000fc800078e00ff */
[----:B------:R-:W-:Y:S01]  /*1c630*/  IMAD.HI.U32 R2, R3, R4, R2 ;  /* 0x0000000403027227 */ /* 0x000fe200078e0002 */
[----:B------:R-:W-:-:S03]  /*1c640*/  MOV R4, R5 ;  /* 0x0000000500047202 */ /* 0x000fc60000000f00 */
[----:B------:R-:W-:-:S04]  /*1c650*/  IMAD.MOV.U32 R3, RZ, RZ, R10 ;  /* 0x000000ffff037224 */ /* 0x000fc800078e000a */
[----:B------:R-:W-:-:S04]  /*1c660*/  IMAD.HI.U32 R2, R2, R3, RZ ;  /* 0x0000000302027227 */ /* 0x000fc800078e00ff */
[----:B------:R-:W-:Y:S01]  /*1c670*/  IMAD R3, R2, R4, R3 ;  /* 0x0000000402037224 */ /* 0x000fe200078e0203 */
[----:B------:R-:W-:-:S04]  /*1c680*/  IADD3 R4, -R0, RZ, RZ ;  /* 0x000000ff00047210 */ /* 0x000fc80007ffe1ff */
        /* <DEDUP_REMOVED lines=9> */
[----:B------:R-:W-:-:S05]  /*1c720*/  @!P0 LOP3.LUT R2, RZ, R7, RZ, 0x33, !PT ;  /* 0x00000007ff028212 */ /* 0x000fca00078e33ff */
[----:B------:R-:W-:-:S04]  /*1c730*/  IMAD.MOV R3, RZ, RZ, -R2 ;  /* 0x000000ffff037224 */ /* 0x000fc800078e0a02 */
[C---:B------:R-:W-:Y:S02]  /*1c740*/  IMAD R3, R7.reuse, R3, R0 ;  /* 0x0000000307037224 */ /* 0x040fe400078e0200 */
[----:B------:R-:W-:Y:S02]  /*1c750*/  IMAD R0, R7, 0x1000000, R2 ;  /* 0x0100000007007824 */ /* 0x000fe400078e0202 */
[----:B------:R-:W-:Y:S02]  /*1c760*/  IMAD R2, R8, R4, R9 ;  /* 0x0000000408027224 */ /* 0x000fe400078e0209 */
[----:B------:R-:W-:-:S05]  /*1c770*/  IMAD R0, R3, 0x10000, R0 ;  /* 0x0001000003007824 */ /* 0x000fca00078e0200 */
[----:B------:R1:W-:Y:S01]  /*1c780*/  STL [R1+0x58], R0 ;  /* 0x0000580001007387 */ /* 0x0003e20000100800 */
[----:B------:R-:W-:Y:S05]  /*1c790*/  BRA `(.L_x_801) ;  /* 0x0000044000007947 */ /* 0x000fea0003800000 */
.L_x_800:
[----:B-1----:R-:W2:Y:S01]  /*1c7a0*/  LDL R0, [R1+0x5c] ;  /* 0x00005c0001007983 */ /* 0x002ea20000100800 */
[----:B------:R-:W-:-:S04]  /*1c7b0*/  IMAD.MOV.U32 R2, RZ, RZ, 0x4 ;  /* 0x00000004ff027424 */ /* 0x000fc800078e00ff */
[----:B--2---:R-:W-:-:S05]  /*1c7c0*/  IMAD.WIDE R2, R0, R2, c[0x0][0x590] ;  /* 0x0001640000027625 */ /* 0x004fca00078e0202 */
[----:B------:R-:W2:Y:S02]  /*1c7d0*/  LDG.E R4, [R2.64] ;  /* 0x0000000602047981 */ /* 0x000ea4000c1e1900 */
[----:B--2-4-:R-:W-:-:S05]  /*1c7e0*/  IMAD R10, R4, R8, RZ ;  /* 0x00000008040a7224 */ /* 0x014fca00078e02ff */
[-C--:B------:R-:W-:Y:S02]  /*1c7f0*/  IABS R0, R10.reuse ;  /* 0x0000000a00007213 */ /* 0x080fe40000000000 */
        /* <DEDUP_REMOVED lines=27> */
[----:B------:R-:W-:Y:S02]  /*1c9b0*/  IMAD R11, R4, R2, RZ ;  /* 0x00000002040b7224 */ /* 0x000fe400078e02ff */
[----:B------:R-:W-:-:S03]  /*1c9c0*/  IMAD.MOV R2, RZ, RZ, -R2 ;  /* 0x000000ffff027224 */ /* 0x000fc600078e0a02 */
[----:B------:R-:W-:Y:S01]  /*1c9d0*/  IADD3 R0, -R11, c[0x0][0x538], RZ ;  /* 0x00014e000b007a10 */ /* 0x000fe20007ffe1ff */
[----:B------:R-:W-:-:S03]  /*1c9e0*/  IMAD R6, R10, R2, R9 ;  /* 0x000000020a067224 */ /* 0x000fc600078e0209 */
[----:B------:R-:W-:Y:S02]  /*1c9f0*/  IMNMX R0, R4, R0, PT ;  /* 0x0000000004007217 */ /* 0x000fe40003800200 */
[----:B------:R-:W-:Y:S02]  /*1ca00*/  IABS R2, R6 ;  /* 0x0000000600027213 */ /* 0x000fe40000000000 */
[-C--:B------:R-:W-:Y:S02]  /*1ca10*/  IABS R3, R0.reuse ;  /* 0x0000000000037213 */ /* 0x080fe40000000000 */
[----:B------:R-:W-:Y:S02]  /*1ca20*/  IABS R10, R0 ;  /* 0x00000000000a7213 */ /* 0x000fe40000000000 */
[----:B------:R-:W1:Y:S01]  /*1ca30*/  I2F.RP R4, R3 ;  /* 0x0000000300047306 */ /* 0x000e620000209400 */
[----:B------:R-:W-:Y:S02]  /*1ca40*/  MOV R7, R2 ;  /* 0x0000000200077202 */ /* 0x000fe40000000f00 */
[----:B------:R-:W-:-:S05]  /*1ca50*/  IMAD.MOV R2, RZ, RZ, -R10 ;  /* 0x000000ffff027224 */ /* 0x000fca00078e0a0a */
[----:B-1----:R-:W1:Y:S02]  /*1ca60*/  MUFU.RCP R4, R4 ;  /* 0x0000000400047308 */ /* 0x002e640000001000 */
[----:B-1----:R-:W-:-:S06]  /*1ca70*/  IADD3 R4, R4, 0xffffffe, RZ ;  /* 0x0ffffffe04047810 */ /* 0x002fcc0007ffe0ff */
[----:B------:R-:W1:Y:S02]  /*1ca80*/  F2I.FTZ.U32.TRUNC.NTZ R5, R4 ;  /* 0x0000000400057305 */ /* 0x000e64000021f000 */
[----:B-1----:R-:W-:-:S04]  /*1ca90*/  IMAD.MOV R4, RZ, RZ, -R5 ;  /* 0x000000ffff047224 */ /* 0x002fc800078e0a05 */
[----:B------:R-:W-:Y:S02]  /*1caa0*/  IMAD R9, R4, R3, RZ ;  /* 0x0000000304097224 */ /* 0x000fe400078e02ff */
[----:B------:R-:W-:-:S04]  /*1cab0*/  IMAD.MOV.U32 R4, RZ, RZ, RZ ;  /* 0x000000ffff047224 */ /* 0x000fc800078e00ff */
[----:B------:R-:W-:-:S04]  /*1cac0*/  IMAD.HI.U32 R5, R5, R9, R4 ;  /* 0x0000000905057227 */ /* 0x000fc800078e0004 */
[----:B------:R-:W-:Y:S02]  /*1cad0*/  IMAD.MOV.U32 R4, RZ, RZ, R2 ;  /* 0x000000ffff047224 */ /* 0x000fe400078e0002 */
[----:B------:R-:W-:-:S04]  /*1cae0*/  IMAD.HI.U32 R2, R5, R7, RZ ;  /* 0x0000000705027227 */ /* 0x000fc800078e00ff */
[----:B------:R-:W-:-:S05]  /*1caf0*/  IMAD R4, R2, R4, R7 ;  /* 0x0000000402047224 */ /* 0x000fca00078e0207 */
[----:B------:R-:W-:-:S13]  /*1cb00*/  ISETP.GT.U32.AND P0, PT, R3, R4, PT ;  /* 0x000000040300720c */ /* 0x000fda0003f04070 */
[-C--:B------:R-:W-:Y:S02]  /*1cb10*/  @!P0 IADD3 R4, R4, -R3.reuse, RZ ;  /* 0x8000000304048210 */ /* 0x080fe40007ffe0ff */
[----:B------:R-:W-:Y:S02]  /*1cb20*/  @!P0 IADD3 R2, R2, 0x1, RZ ;  /* 0x0000000102028810 */ /* 0x000fe40007ffe0ff */
[----:B------:R-:W-:Y:S02]  /*1cb30*/  ISETP.GE.U32.AND P2, PT, R4, R3, PT ;  /* 0x000000030400720c */ /* 0x000fe40003f46070 */
[----:B------:R-:W-:Y:S02]  /*1cb40*/  LOP3.LUT R3, R6, R0, RZ, 0x3c, !PT ;  /* 0x0000000006037212 */ /* 0x000fe400078e3cff */
[----:B------:R-:W-:Y:S02]  /*1cb50*/  ISETP.NE.AND P0, PT, R0, RZ, PT ;  /* 0x000000ff0000720c */ /* 0x000fe40003f05270 */
[----:B------:R-:W-:Y:S01]  /*1cb60*/  ISETP.GE.AND P1, PT, R3, RZ, PT ;  /* 0x000000ff0300720c */ /* 0x000fe20003f26270 */
[----:B------:R-:W-:Y:S01]  /*1cb70*/  IMAD.MOV R3, RZ, RZ, -R0 ;  /* 0x000000ffff037224 */ /* 0x000fe200078e0a00 */
[----:B------:R-:W-:-:S05]  /*1cb80*/  IADD3 R6, R11, 0x1000000, R6 ;  /* 0x010000000b067810 */ /* 0x000fca0007ffe006 */
[----:B------:R-:W-:-:S06]  /*1cb90*/  @P2 IADD3 R2, R2, 0x1, RZ ;  /* 0x0000000102022810 */ /* 0x000fcc0007ffe0ff */
[----:B------:R-:W-:Y:S01]  /*1cba0*/  @!P1 IMAD.MOV R2, RZ, RZ, -R2 ;  /* 0x000000ffff029224 */ /* 0x000fe200078e0a02 */
[----:B------:R-:W-:-:S05]  /*1cbb0*/  @!P0 LOP3.LUT R2, RZ, R0, RZ, 0x33, !PT ;  /* 0x00000000ff028212 */ /* 0x000fca00078e33ff */
[----:B------:R-:W-:-:S05]  /*1cbc0*/  IMAD R0, R2, R3, R6 ;  /* 0x0000000302007224 */ /* 0x000fca00078e0206 */
[----:B------:R1:W-:Y:S02]  /*1cbd0*/  STL [R1+0x58], R0 ;  /* 0x0000580001007387 */ /* 0x0003e40000100800 */
.L_x_801:
[----:B------:R-:W-:Y:S05]  /*1cbe0*/  BSYNC B0 ;  /* 0x0000000000007941 */ /* 0x000fea0003800000 */
.L_x_799:
[----:B------:R-:W-:-:S04]  /*1cbf0*/  LOP3.LUT R2, RZ, R2, RZ, 0x33, !PT ;  /* 0x00000002ff027212 */ /* 0x000fc800078e33ff */
[----:B-1----:R-:W-:-:S05]  /*1cc00*/  IADD3 R0, R2, R8, RZ ;  /* 0x0000000802007210 */ /* 0x002fca0007ffe0ff */
[----:B------:R1:W-:Y:S01]  /*1cc10*/  STL [R1+0x54], R0 ;  /* 0x0000540001007387 */ /* 0x0003e20000100800 */
[----:B------:R-:W-:Y:S05]  /*1cc20*/  BRA `(.L_x_802) ;  /* 0x0000005000007947 */ /* 0x000fea0003800000 */
.L_x_790:
[----:B------:R-:W-:Y:S01]  /*1cc30*/  MOV R0, c[0x0][0x53c] ;  /* 0x00014f0000007a02 */ /* 0x000fe20000000f00 */
[----:B------:R2:W-:Y:S04]  /*1cc40*/  STL [R1+0x50], R9 ;  /* 0x0000500901007387 */ /* 0x0005e80000100800 */
[----:B------:R2:W-:Y:S04]  /*1cc50*/  STL [R1+0x54], RZ ;  /* 0x000054ff01007387 */ /* 0x0005e80000100800 */
[----:B------:R2:W-:Y:S04]  /*1cc60*/  STL [R1+0x58], RZ ;  /* 0x000058ff01007387 */ /* 0x0005e80000100800 */
[----:B------:R2:W-:Y:S02]  /*1cc70*/  STL [R1+0x5c], R0 ;  /* 0x00005c0001007387 */ /* 0x0005e40000100800 */
.L_x_802:
[----:B------:R-:W-:Y:S05]  /*1cc80*/  BSYNC B1 ;  /* 0x0000000000017941 */ /* 0x000fea0003800000 */
.L_x_788:
[----:B-1----:R-:W3:Y:S04]  /*1cc90*/  LDL R4, [R1+0x50] ;  /* 0x0000500001047983 */ /* 0x002ee80000100800 */
[----:B------:R-:W3:Y:S04]  /*1cca0*/  LDL R5, [R1+0x54] ;  /* 0x0000540001057983 */ /* 0x000ee80000100800 */
[----:B------:R-:W3:Y:S04]  /*1ccb0*/  LDL R6, [R1+0x58] ;  /* 0x0000580001067983 */ /* 0x000ee80000100800 */
[----:B------:R-:W3:Y:S01]  /*1ccc0*/  LDL R7, [R1+0x5c] ;  /* 0x00005c0001077983 */ /* 0x000ee20000100800 */
[----:B------:R-:W-:Y:S03]  /*1ccd0*/  WARPSYNC 0xffffffff ;  /* 0xffffffff00007948 */ /* 0x000fe60003800000 */
[----:B------:R-:W-:Y:S01]  /*1cce0*/  BAR.SYNC.DEFER_BLOCKING 0x4, 0x80 ;  /* 0x0102000000007b1d */ /* 0x000fe20000010000 */
[----:B------:R-:W-:-:S13]  /*1ccf0*/  ISETP.NE.AND P0, PT, R12, RZ, PT ;  /* 0x000000ff0c00720c */ /* 0x000fda0003f05270 */
[----:B---3--:R1:W-:Y:S04]  /*1cd00*/  @!P0 STS.128 [0x9100], R4 ;  /* 0x00910004ff008388 */ /* 0x0083e80000000c00 */
[----:B------:R-:W-:Y:S06]  /*1cd10*/  BAR.ARV 0x5, 0x80 ;  /* 0x0142000000007b1d */ /* 0x000fec0000002000 */
.L_x_783:
[----:B--2---:R-:W2:Y:S02]  /*1cd20*/  LDL R0, [R1+0x5c] ;  /* 0x00005c0001007983 */ /* 0x004ea40000100800 */
[----:B--2---:R-:W-:-:S13]  /*1cd30*/  ISETP.GE.AND P0, PT, R0, c[0x0][0x53c], PT ;  /* 0x00014f0000007a0c */ /* 0x004fda0003f06270 */
[----:B-1--4-:R-:W-:Y:S01]  /*1cd40*/  @P0 CALL.REL.NOINC `(.L_x_803) ;  /* 0x0000001000000944 */ /* 0x012fe20003c00000 */
[----:B------:R-:W-:Y:S05]  /*1cd50*/  BRA `(.L_x_804) ;  /* 0xfffe4e1000007947 */ /* 0x000fea000383ffff */
.L_x_803:
[----:B------:R-:W-:Y:S05]  /*1cd60*/  EXIT ;  /* 0x000000000000794d */ /* 0x000fea0003800000 */
.L_x_576:
[----:B------:R-:W-:Y:S01]  /*1cd70*/  IMAD.MOV.U32 R0, RZ, RZ, R5 ;  /* 0x000000ffff007224 */ /* 0x000fe200078e0005 */
[----:B------:R-:W-:Y:S02]  /*1cd80*/  MOV R2, 0x1 ;  /* 0x0000000100027802 */ /* 0x000fe40000000f00 */
[----:B------:R-:W-:Y:S02]  /*1cd90*/  MOV R3, 0x1cdb0 ;  /* 0x0001cdb000037802 */ /* 0x000fe40000000f00 */
[----:B------:R-:W-:Y:S05]  /*1cda0*/  CALL.REL.NOINC `($__internal_10_$__cuda_sm70_shflsync_up_p) ;  /* 0x000052e000007944 */ /* 0x000fea0003c00000 */
[----:B------:R-:W-:Y:S01]  /*1cdb0*/  MOV R0, R4 ;  /* 0x0000000400007202 */ /* 0x000fe20000000f00 */
[----:B------:R-:W-:Y:S05]  /*1cdc0*/  BRA `(.L_x_805) ;  /* 0xfffe369000007947 */ /* 0x000fea000383ffff */
.L_x_577:
[----:B------:R-:W-:Y:S01]  /*1cdd0*/  IMAD.MOV.U32 R0, RZ, RZ, R5 ;  /* 0x000000ffff007224 */ /* 0x000fe200078e0005 */
[----:B------:R-:W-:Y:S02]  /*1cde0*/  MOV R2, 0x2 ;  /* 0x0000000200027802 */ /* 0x000fe40000000f00 */
[----:B------:R-:W-:Y:S02]  /*1cdf0*/  MOV R3, 0x1ce10 ;  /* 0x0001ce1000037802 */ /* 0x000fe40000000f00 */
[----:B------:R-:W-:Y:S05]  /*1ce00*/  CALL.REL.NOINC `($__internal_10_$__cuda_sm70_shflsync_up_p) ;  /* 0x0000528000007944 */ /* 0x000fea0003c00000 */
[----:B------:R-:W-:Y:S01]  /*1ce10*/  SEL R0, R4, RZ, P4 ;  /* 0x000000ff04007207 */ /* 0x000fe20002000000 */
[----:B------:R-:W-:Y:S01]  /*1ce20*/  IMAD.MOV.U32 R2, RZ, RZ, 0x4 ;  /* 0x00000004ff027424 */ /* 0x000fe200078e00ff */
[----:B------:R-:W-:-:S03]  /*1ce30*/  MOV R3, 0x1ce60 ;  /* 0x0001ce6000037802 */ /* 0x000fc60000000f00 */
[----:B------:R-:W-:Y:S02]  /*1ce40*/  IMAD.IADD R0, R5, 0x1, R0 ;  /* 0x0000000105007824 */ /* 0x000fe400078e0200 */
        /* <DEDUP_REMOVED lines=13> */
[----:B------:R-:W-:Y:S02]  /*1cf20*/  MOV R57, 0x1f ;  /* 0x0000001f00397802 */ /* 0x000fe40000000f00 */
[----:B------:R-:W-:Y:S01]  /*1cf30*/  MOV R3, 0x1cf70 ;  /* 0x0001cf7000037802 */ /* 0x000fe20000000f00 */
[----:B------:R-:W-:-:S04]  /*1cf40*/  IMAD.IADD R4, R0, 0x1, R4 ;  /* 0x0000000100047824 */ /* 0x000fc800078e0204 */
[----:B------:R-:W-:Y:S02]  /*1cf50*/  IMAD.MOV.U32 R52, RZ, RZ, R4 ;  /* 0x000000ffff347224 */ /* 0x000fe400078e0004 */
[----:B------:R-:W-:Y:S05]  /*1cf60*/  CALL.REL.NOINC `($__internal_9_$__cuda_sm70_shflsync_idx_p) ;  /* 0x000050c000007944 */ /* 0x000fea0003c00000 */
[----:B------:R-:W-:Y:S01]  /*1cf70*/  MOV R0, R57 ;  /* 0x0000003900007202 */ /* 0x000fe20000000f00 */
[----:B------:R-:W-:Y:S05]  /*1cf80*/  BRA `(.L_x_806) ;  /* 0xfffe35d000007947 */ /* 0x000fea000383ffff */
.L_x_579:
[----:B------:R-:W-:Y:S02]  /*1cf90*/  SEL R0, RZ, 0x1, P0 ;  /* 0x00000001ff007807 */ /* 0x000fe40000000000 */
[----:B------:R-:W-:Y:S02]  /*1cfa0*/  MOV R2, 0x1cfc0 ;  /* 0x0001cfc000027802 */ /* 0x000fe40000000f00 */
[----:B------:R-:W-:Y:S05]  /*1cfb0*/  CALL.REL.NOINC `($__internal_11_$__cuda_sm70_votesync_ballot) ;  /* 0x0000514000007944 */ /* 0x000fea0003c00000 */
[----:B------:R-:W-:Y:S01]  /*1cfc0*/  MOV R7, R0 ;  /* 0x0000000000077202 */ /* 0x000fe20000000f00 */
[----:B------:R-:W-:Y:S05]  /*1cfd0*/  BRA `(.L_x_807) ;  /* 0xfffe361000007947 */ /* 0x000fea000383ffff */
.L_x_580:
[----:B------:R-:W-:Y:S01]  /*1cfe0*/  IMAD.MOV.U32 R52, RZ, RZ, R9 ;  /* 0x000000ffff347224 */ /* 0x000fe200078e0009 */
[----:B-1----:R-:W-:Y:S01]  /*1cff0*/  MOV R2, R0 ;  /* 0x0000000000027202 */ /* 0x002fe20000000f00 */
[----:B------:R-:W-:Y:S01]  /*1d000*/  IMAD.MOV.U32 R57, RZ, RZ, 0x1f ;  /* 0x0000001fff397424 */ /* 0x000fe200078e00ff */
[----:B------:R-:W-:Y:S02]  /*1d010*/  MOV R3, 0x1d030 ;  /* 0x0001d03000037802 */ /* 0x000fe40000000f00 */
[----:B------:R-:W-:Y:S05]  /*1d020*/  CALL.REL.NOINC `($__internal_9_$__cuda_sm70_shflsync_idx_p) ;  /* 0x0000500000007944 */ /* 0x000fea0003c00000 */
[----:B------:R-:W-:Y:S01]  /*1d030*/  IMAD.MOV.U32 R12, RZ, RZ, R57 ;  /* 0x000000ffff0c7224 */ /* 0x000fe200078e0039 */
[----:B------:R-:W-:Y:S01]  /*1d040*/  MOV R52, R8 ;  /* 0x0000000800347202 */ /* 0x000fe20000000f00 */
[----:B------:R-:W-:Y:S01]  /*1d050*/  IMAD.MOV.U32 R5, RZ, RZ, RZ ;  /* 0x000000ffff057224 */ /* 0x000fe200078e00ff */
[----:B------:R-:W-:Y:S01]  /*1d060*/  MOV R2, R0 ;  /* 0x0000000000027202 */ /* 0x000fe20000000f00 */
[----:B------:R-:W-:Y:S01]  /*1d070*/  IMAD.MOV.U32 R57, RZ, RZ, 0x1f ;  /* 0x0000001fff397424 */ /* 0x000fe200078e00ff */
[----:B------:R-:W-:-:S02]  /*1d080*/  MOV R3, 0x1d0a0 ;  /* 0x0001d0a000037802 */ /* 0x000fc40000000f00 */
[----:B------:R-:W-:Y:S05]  /*1d090*/  CALL.REL.NOINC `($__internal_9_$__cuda_sm70_shflsync_idx_p) ;  /* 0x00004f9000007944 */ /* 0x000fea0003c00000 */
[----:B------:R-:W-:Y:S01]  /*1d0a0*/  MOV R9, R57 ;  /* 0x0000003900097202 */ /* 0x000fe20000000f00 */
[----:B------:R-:W-:Y:S05]  /*1d0b0*/  BRA `(.L_x_808) ;  /* 0xfffe35a000007947 */ /* 0x000fea000383ffff */
.L_x_583:
[----:B------:R-:W-:Y:S01]  /*1d0c0*/  IMAD.MOV.U32 R52, RZ, RZ, R4 ;  /* 0x000000ffff347224 */ /* 0x000fe200078e0004 */
[----:B-1----:R-:W-:Y:S01]  /*1d0d0*/  MOV R2, R0 ;  /* 0x0000000000027202 */ /* 0x002fe20000000f00 */
[----:B------:R-:W-:Y:S01]  /*1d0e0*/  IMAD.MOV.U32 R57, RZ, RZ, 0x1f ;  /* 0x0000001fff397424 */ /* 0x000fe200078e00ff */
[----:B------:R-:W-:-:S02]  /*1d0f0*/  MOV R3, 0x1d110 ;  /* 0x0001d11000037802 */ /* 0x000fc40000000f00 */
[----:B---34-:R-:W-:Y:S05]  /*1d100*/  CALL.REL.NOINC `($__internal_9_$__cuda_sm70_shflsync_idx_p) ;  /* 0x00004f2000007944 */ /* 0x018fea0003c00000 */
[----:B------:R-:W-:Y:S01]  /*1d110*/  MOV R5, R57 ;  /* 0x0000003900057202 */ /* 0x000fe20000000f00 */
[----:B------:R-:W-:Y:S05]  /*1d120*/  BRA `(.L_x_582) ;  /* 0xfffe359000007947 */ /* 0x000fea000383ffff */
.L_x_602:
[----:B------:R-:W-:Y:S01]  /*1d130*/  IMAD.MOV.U32 R52, RZ, RZ, R5 ;  /* 0x000000ffff347224 */ /* 0x000fe200078e0005 */
[----:B------:R-:W-:Y:S01]  /*1d140*/  MOV R2, RZ ;  /* 0x000000ff00027202 */ /* 0x000fe20000000f00 */
[----:B------:R-:W-:Y:S01]  /*1d150*/  IMAD.MOV.U32 R57, RZ, RZ, 0x181f ;  /* 0x0000181fff397424 */ /* 0x000fe200078e00ff */
[----:B------:R-:W-:-:S02]  /*1d160*/  MOV R3, 0x1d180 ;  /* 0x0001d18000037802 */ /* 0x000fc40000000f00 */
[----:B-1---5:R-:W-:Y:S05]  /*1d170*/  CALL.REL.NOINC `($__internal_9_$__cuda_sm70_shflsync_idx_p) ;  /* 0x00004eb000007944 */ /* 0x022fea0003c00000 */
[----:B------:R-:W-:Y:S01]  /*1d180*/  MOV R7, R57 ;  /* 0x0000003900077202 */ /* 0x000fe20000000f00 */
[----:B------:R-:W-:Y:S05]  /*1d190*/  BRA `(.L_x_809) ;  /* 0xfffe58b000007947 */ /* 0x000fea000383ffff */
.L_x_603:
[----:B------:R-:W-:Y:S01]  /*1d1a0*/  IMAD.MOV.U32 R52, RZ, RZ, R6 ;  /* 0x000000ffff347224 */ /* 0x000fe200078e0006 */
[----:B------:R-:W-:Y:S01]  /*1d1b0*/  MOV R2, RZ ;  /* 0x000000ff00027202 */ /* 0x000fe20000000f00 */
[----:B------:R-:W-:Y:S01]  /*1d1c0*/  IMAD.MOV.U32 R57, RZ, RZ, 0x181f ;  /* 0x0000181fff397424 */ /* 0x000fe200078e00ff */
[----:B------:R-:W-:-:S02]  /*1d1d0*/  MOV R3, 0x1d1f0 ;  /* 0x0001d1f000037802 */ /* 0x000fc40000000f00 */
[----:B-123-5:R-:W-:Y:S05]  /*1d1e0*/  CALL.REL.NOINC `($__internal_9_$__cuda_sm70_shflsync_idx_p) ;  /* 0x00004e4000007944 */ /* 0x02efea0003c00000 */
[----:B------:R-:W-:Y:S01]  /*1d1f0*/  MOV R2, R57 ;  /* 0x0000003900027202 */ /* 0x000fe20000000f00 */
[----:B------:R-:W-:Y:S05]  /*1d200*/  BRA `(.L_x_810) ;  /* 0xfffe586000007947 */ /* 0x000fea000383ffff */
.L_x_606:
[----:B------:R-:W-:Y:S01]  /*1d210*/  IMAD.MOV.U32 R52, RZ, RZ, R5 ;  /* 0x000000ffff347224 */ /* 0x000fe200078e0005 */
[----:B-1----:R-:W-:Y:S01]  /*1d220*/  MOV R2, 0x1 ;  /* 0x0000000100027802 */ /* 0x002fe20000000f00 */
[----:B------:R-:W-:Y:S01]  /*1d230*/  IMAD.MOV.U32 R57, RZ, RZ, 0x181f ;  /* 0x0000181fff397424 */ /* 0x000fe200078e00ff */
[----:B------:R-:W-:-:S02]  /*1d240*/  MOV R3, 0x1d260 ;  /* 0x0001d26000037802 */ /* 0x000fc40000000f00 */
[----:B---3-5:R-:W-:Y:S05]  /*1d250*/  CALL.REL.NOINC `($__internal_9_$__cuda_sm70_shflsync_idx_p) ;  /* 0x00004dd000007944 */ /* 0x028fea0003c00000 */
[----:B------:R-:W-:Y:S01]  /*1d260*/  IMAD.MOV.U32 R7, RZ, RZ, R57 ;  /* 0x000000ffff077224 */ /* 0x000fe200078e0039 */
[----:B------:R-:W-:Y:S01]  /*1d270*/  MOV R2, 0x1 ;  /* 0x0000000100027802 */ /* 0x000fe20000000f00 */
[----:B------:R-:W-:Y:S01]  /*1d280*/  IMAD.MOV.U32 R52, RZ, RZ, R6 ;  /* 0x000000ffff347224 */ /* 0x000fe200078e0006 */
[----:B------:R-:W-:-:S02]  /*1d290*/  MOV R57, 0x181f ;  /* 0x0000181f00397802 */ /* 0x000fc40000000f00 */
[----:B------:R-:W-:Y:S02]  /*1d2a0*/  MOV R3, 0x1d2c0 ;  /* 0x0001d2c000037802 */ /* 0x000fe40000000f00 */
[----:B------:R-:W-:Y:S05]  /*1d2b0*/  CALL.REL.NOINC `($__internal_9_$__cuda_sm70_shflsync_idx_p) ;  /* 0x00004d7000007944 */ /* 0x000fea0003c00000 */
[----:B------:R-:W-:Y:S01]  /*1d2c0*/  MOV R2, R57 ;  /* 0x0000003900027202 */ /* 0x000fe20000000f00 */
[----:B------:R-:W-:Y:S05]  /*1d2d0*/  BRA `(.L_x_811) ;  /* 0xfffe58e000007947 */ /* 0x000fea000383ffff */
.L_x_609:
[----:B------:R-:W-:Y:S01]  /*1d2e0*/  IMAD.MOV.U32 R52, RZ, RZ, R5 ;  /* 0x000000ffff347224 */ /* 0x000fe200078e0005 */
[----:B-1----:R-:W-:Y:S01]  /*1d2f0*/  MOV R2, 0x2 ;  /* 0x0000000200027802 */ /* 0x002fe20000000f00 */
[----:B------:R-:W-:Y:S01]  /*1d300*/  IMAD.MOV.U32 R57, RZ, RZ, 0x181f ;  /* 0x0000181fff397424 */ /* 0x000fe200078e00ff */
[----:B------:R-:W-:Y:S02]  /*1d310*/  MOV R3, 0x1d330 ;  /* 0x0001d33000037802 */ /* 0x000fe40000000f00 */
[----:B--23-5:R-:W-:Y:S05]  /*1d320*/  CALL.REL.NOINC `($__internal_9_$__cuda_sm70_shflsync_idx_p) ;  /* 0x00004d0000007944 */ /* 0x02cfea0003c00000 */
[----:B------:R-:W-:Y:S01]  /*1d330*/  MOV R7, R57 ;  /* 0x0000003900077202 */ /* 0x000fe20000000f00 */
[----:B------:R-:W-:Y:S05]  /*1d340*/  BRA `(.L_x_812) ;  /* 0xfffe595000007947 */ /* 0x000fea000383ffff */
.L_x_610:
[----:B------:R-:W-:Y:S01]  /*1d350*/  IMAD.MOV.U32 R52, RZ, RZ, R6 ;  /* 0x000000ffff347224 */ /* 0x000fe200078e0006 */
[----:B-1----:R-:W-:Y:S01]  /*1d360*/  MOV R2, 0x2 ;  /* 0x0000000200027802 */ /* 0x002fe20000000f00 */
[----:B------:R-:W-:Y:S01]  /*1d370*/  IMAD.MOV.U32 R57, RZ, RZ, 0x181f ;  /* 0x0000181fff397424 */ /* 0x000fe200078e00ff */
[----:B------:R-:W-:Y:S02]  /*1d380*/  MOV R3, 0x1d3a0 ;  /* 0x0001d3a000037802 */ /* 0x000fe40000000f00 */
[----:B--2345:R-:W-:Y:S05]  /*1d390*/  CALL.REL.NOINC `($__internal_9_$__cuda_sm70_shflsync_idx_p) ;  /* 0x00004c9000007944 */ /* 0x03cfea0003c00000 */
[----:B------:R-:W-:Y:S01]  /*1d3a0*/  MOV R2, R57 ;  /* 0x0000003900027202 */ /* 0x000fe20000000f00 */
[----:B------:R-:W-:Y:S05]  /*1d3b0*/  BRA `(.L_x_813) ;  /* 0xfffe590000007947 */ /* 0x000fea000383ffff */
.L_x_613:
[----:B------:R-:W-:Y:S01]  /*1d3c0*/  IMAD.MOV.U32 R52, RZ, RZ, R5 ;  /* 0x000000ffff347224 */ /* 0x000fe200078e0005 */
[----:B--2---:R-:W-:Y:S01]  /*1d3d0*/  MOV R2, 0x3 ;  /* 0x0000000300027802 */ /* 0x004fe20000000f00 */
[----:B------:R-:W-:Y:S01]  /*1d3e0*/  IMAD.MOV.U32 R57, RZ, RZ, 0x181f ;  /* 0x0000181fff397424 */ /* 0x000fe200078e00ff */
[----:B------:R-:W-:-:S02]  /*1d3f0*/  MOV R3, 0x1d410 ;  /* 0x0001d41000037802 */ /* 0x000fc40000000f00 */
[----:B-1-345:R-:W-:Y:S05]  /*1d400*/  CALL.REL.NOINC `($__internal_9_$__cuda_sm70_shflsync_idx_p) ;  /* 0x00004c2000007944 */ /* 0x03afea0003c00000 */
        /* <DEDUP_REMOVED lines=8> */
.L_x_616:
[----:B------:R-:W-:Y:S01]  /*1d490*/  IMAD.MOV.U32 R52, RZ, RZ, R5 ;  /* 0x000000ffff347224 */ /* 0x000fe200078e0005 */
[----:B-12---:R-:W-:Y:S01]  /*1d4a0*/  MOV R2, 0x4 ;  /* 0x0000000400027802 */ /* 0x006fe20000000f00 */
[----:B------:R-:W-:Y:S01]  /*1d4b0*/  IMAD.MOV.U32 R57, RZ, RZ, 0x181f ;  /* 0x0000181fff397424 */ /* 0x000fe200078e00ff */
[----:B------:R-:W-:Y:S02]  /*1d4c0*/  MOV R3, 0x1d4e0 ;  /* 0x0001d4e000037802 */ /* 0x000fe40000000f00 */
[----:B---345:R-:W-:Y:S05]  /*1d4d0*/  CALL.REL.NOINC `($__internal_9_$__cuda_sm70_shflsync_idx_p) ;  /* 0x00004b5000007944 */ /* 0x038fea0003c00000 */
[----:B------:R-:W-:Y:S01]  /*1d4e0*/  MOV R7, R57 ;  /* 0x0000003900077202 */ /* 0x000fe20000000f00 */
[----:B------:R-:W-:Y:S05]  /*1d4f0*/  BRA `(.L_x_815) ;  /* 0xfffe599000007947 */ /* 0x000fea000383ffff */
.L_x_617:
[----:B------:R-:W-:Y:S01]  /*1d500*/  IMAD.MOV.U32 R52, RZ, RZ, R6 ;  /* 0x000000ffff347224 */ /* 0x000fe200078e0006 */
[----:B--2---:R-:W-:Y:S01]  /*1d510*/  MOV R2, 0x4 ;  /* 0x0000000400027802 */ /* 0x004fe20000000f00 */
[----:B------:R-:W-:Y:S01]  /*1d520*/  IMAD.MOV.U32 R57, RZ, RZ, 0x181f ;  /* 0x0000181fff397424 */ /* 0x000fe200078e00ff */
[----:B------:R-:W-:Y:S02]  /*1d530*/  MOV R3, 0x1d550 ;  /* 0x0001d55000037802 */ /* 0x000fe40000000f00 */
[----:B-1-345:R-:W-:Y:S05]  /*1d540*/  CALL.REL.NOINC `($__internal_9_$__cuda_sm70_shflsync_idx_p) ;  /* 0x00004ae000007944 */ /* 0x03afea0003c00000 */
[----:B------:R-:W-:Y:S01]  /*1d550*/  MOV R2, R57 ;  /* 0x0000003900027202 */ /* 0x000fe20000000f00 */
[----:B------:R-:W-:Y:S05]  /*1d560*/  BRA `(.L_x_816) ;  /* 0xfffe594000007947 */ /* 0x000fea000383ffff */
.L_x_620:
[----:B------:R-:W-:Y:S01]  /*1d570*/  IMAD.MOV.U32 R52, RZ, RZ, R5 ;  /* 0x000000ffff347224 */ /* 0x000fe200078e0005 */
[----:B-1----:R-:W-:Y:S01]  /*1d580*/  MOV R2, 0x5 ;  /* 0x0000000500027802 */ /* 0x002fe20000000f00 */
[----:B------:R-:W-:Y:S01]  /*1d590*/  IMAD.MOV.U32 R57, RZ, RZ, 0x181f ;  /* 0x0000181fff397424 */ /* 0x000fe200078e00ff */
[----:B------:R-:W-:-:S02]  /*1d5a0*/  MOV R3, 0x1d5c0 ;  /* 0x0001d5c000037802 */ /* 0x000fc40000000f00 */
[----:B--2345:R-:W-:Y:S05]  /*1d5b0*/  CALL.REL.NOINC `($__internal_9_$__cuda_sm70_shflsync_idx_p) ;  /* 0x00004a7000007944 */ /* 0x03cfea0003c00000 */
        /* <DEDUP_REMOVED lines=8> */
.L_x_623:
[----:B------:R-:W-:Y:S01]  /*1d640*/  IMAD.MOV.U32 R52, RZ, RZ, R5 ;  /* 0x000000ffff347224 */ /* 0x000fe200078e0005 */
[----:B-1----:R-:W-:Y:S01]  /*1d650*/  MOV R2, 0x6 ;  /* 0x0000000600027802 */ /* 0x002fe20000000f00 */
[----:B------:R-:W-:Y:S01]  /*1d660*/  IMAD.MOV.U32 R57, RZ, RZ, 0x181f ;  /* 0x0000181fff397424 */ /* 0x000fe200078e00ff */
[----:B------:R-:W-:Y:S02]  /*1d670*/  MOV R3, 0x1d690 ;  /* 0x0001d69000037802 */ /* 0x000fe40000000f00 */
[----:B--2345:R-:W-:Y:S05]  /*1d680*/  CALL.REL.NOINC `($__internal_9_$__cuda_sm70_shflsync_idx_p) ;  /* 0x000049a000007944 */ /* 0x03cfea0003c00000 */
[----:B------:R-:W-:Y:S01]  /*1d690*/  MOV R7, R57 ;  /* 0x0000003900077202 */ /* 0x000fe20000000f00 */
[----:B------:R-:W-:Y:S05]  /*1d6a0*/  BRA `(.L_x_818) ;  /* 0xfffe59d000007947 */ /* 0x000fea000383ffff */
.L_x_624:
[----:B------:R-:W-:Y:S01]  /*1d6b0*/  IMAD.MOV.U32 R52, RZ, RZ, R6 ;  /* 0x000000ffff347224 */ /* 0x000fe200078e0006 */
[----:B-1----:R-:W-:Y:S01]  /*1d6c0*/  MOV R2, 0x6 ;  /* 0x0000000600027802 */ /* 0x002fe20000000f00 */
[----:B------:R-:W-:Y:S01]  /*1d6d0*/  IMAD.MOV.U32 R57, RZ, RZ, 0x181f ;  /* 0x0000181fff397424 */ /* 0x000fe200078e00ff */
[----:B------:R-:W-:Y:S02]  /*1d6e0*/  MOV R3, 0x1d700 ;  /* 0x0001d70000037802 */ /* 0x000fe40000000f00 */
[----:B--2345:R-:W-:Y:S05]  /*1d6f0*/  CALL.REL.NOINC `($__internal_9_$__cuda_sm70_shflsync_idx_p) ;  /* 0x0000493000007944 */ /* 0x03cfea0003c00000 */
[----:B------:R-:W-:Y:S01]  /*1d700*/  MOV R2, R57 ;  /* 0x0000003900027202 */ /* 0x000fe20000000f00 */
[----:B------:R-:W-:Y:S05]  /*1d710*/  BRA `(.L_x_819) ;  /* 0xfffe598000007947 */ /* 0x000fea000383ffff */
.L_x_627:
        /* <DEDUP_REMOVED lines=13> */
.L_x_630:
[----:B------:R-:W-:Y:S01]  /*1d7f0*/  IMAD.MOV.U32 R52, RZ, RZ, R5 ;  /* 0x000000ffff347224 */ /* 0x000fe200078e0005 */
[----:B------:R-:W-:Y:S01]  /*1d800*/  MOV R2, RZ ;  /* 0x000000ff00027202 */ /* 0x000fe20000000f00 */
[----:B------:R-:W-:Y:S01]  /*1d810*/  IMAD.MOV.U32 R57, RZ, RZ, 0x181f ;  /* 0x0000181fff397424 */ /* 0x000fe200078e00ff */
[----:B------:R-:W-:Y:S02]  /*1d820*/  MOV R3, 0x1d840 ;  /* 0x0001d84000037802 */ /* 0x000fe40000000f00 */
[----:B-1----:R-:W-:Y:S05]  /*1d830*/  CALL.REL.NOINC `($__internal_9_$__cuda_sm70_shflsync_idx_p) ;  /* 0x000047f000007944 */ /* 0x002fea0003c00000 */
[----:B------:R-:W-:Y:S01]  /*1d840*/  MOV R8, R57 ;  /* 0x0000003900087202 */ /* 0x000fe20000000f00 */
[----:B------:R-:W-:Y:S05]  /*1d850*/  BRA `(.L_x_821) ;  /* 0xfffe75d000007947 */ /* 0x000fea000383ffff */
.L_x_631:
[----:B------:R-:W-:Y:S01]  /*1d860*/  IMAD.MOV.U32 R52, RZ, RZ, R0 ;  /* 0x000000ffff347224 */ /* 0x000fe200078e0000 */
[----:B------:R-:W-:Y:S01]  /*1d870*/  MOV R2, RZ ;  /* 0x000000ff00027202 */ /* 0x000fe20000000f00 */
[----:B------:R-:W-:Y:S01]  /*1d880*/  IMAD.MOV.U32 R57, RZ, RZ, 0x181f ;  /* 0x0000181fff397424 */ /* 0x000fe200078e00ff */
[----:B------:R-:W-:Y:S02]  /*1d890*/  MOV R3, 0x1d8b0 ;  /* 0x0001d8b000037802 */ /* 0x000fe40000000f00 */
[----:B-123--:R-:W-:Y:S05]  /*1d8a0*/  CALL.REL.NOINC `($__internal_9_$__cuda_sm70_shflsync_idx_p) ;  /* 0x0000478000007944 */ /* 0x00efea0003c00000 */
[----:B------:R-:W-:Y:S01]  /*1d8b0*/  IADD3 R2, P0, R57, R138, RZ ;  /* 0x0000008a39027210 */ /* 0x000fe20007f1e0ff */
[----:B------:R-:W-:Y:S02]  /*1d8c0*/  IMAD.MOV.U32 R52, RZ, RZ, R5 ;  /* 0x000000ffff347224 */ /* 0x000fe400078e0005 */
[----:B------:R-:W-:-:S02]  /*1d8d0*/  IMAD.MOV.U32 R57, RZ, RZ, 0x181f ;  /* 0x0000181fff397424 */ /* 0x000fc400078e00ff */
[----:B------:R-:W-:-:S05]  /*1d8e0*/  IMAD.X R3, R8, 0x1, R6, P0 ;  /* 0x0000000108037824 */ /* 0x000fca00000e0606 */
[----:B------:R-:W-:Y:S01]  /*1d8f0*/  @!PT LDS RZ, [RZ] ;  /* 0x00000000fffff984 */ /* 0x000fe20000000800 */
[----:B------:R-:W-:Y:S01]  /*1d900*/  @!PT LDS RZ, [RZ] ;  /* 0x00000000fffff984 */ /* 0x000fe20000000800 */
[----:B------:R-:W-:Y:S01]  /*1d910*/  @!PT LDS RZ, [RZ] ;  /* 0x00000000fffff984 */ /* 0x000fe20000000800 */
[----:B------:R1:W-:Y:S02]  /*1d920*/  LDGSTS.E.BYPASS.LTC128B.128 [R203+0x2900], [R2.64], !P3 ;  /* 0x0290000002cb7fae */ /* 0x0003e4000d901d46 */
[----:B-1----:R-:W-:Y:S02]  /*1d930*/  MOV R2, 0x1 ;  /* 0x0000000100027802 */ /* 0x002fe40000000f00 */
[----:B------:R-:W-:Y:S02]  /*1d940*/  MOV R3, 0x1d960 ;  /* 0x0001d96000037802 */ /* 0x000fe40000000f00 */
[----:B------:R-:W-:Y:S05]  /*1d950*/  CALL.REL.NOINC `($__internal_9_$__cuda_sm70_shflsync_idx_p) ;  /* 0x000046d000007944 */ /* 0x000fea0003c00000 */
[----:B------:R-:W-:Y:S01]  /*1d960*/  IMAD.MOV.U32 R7, RZ, RZ, R57 ;  /* 0x000000ffff077224 */ /* 0x000fe200078e0039 */
[----:B------:R-:W-:Y:S01]  /*1d970*/  MOV R2, 0x1 ;  /* 0x0000000100027802 */ /* 0x000fe20000000f00 */
[----:B------:R-:W-:Y:S01]  /*1d980*/  IMAD.MOV.U32 R52, RZ, RZ, R0 ;  /* 0x000000ffff347224 */ /* 0x000fe200078e0000 */
[----:B------:R-:W-:Y:S02]  /*1d990*/  MOV R57, 0x181f ;  /* 0x0000181f00397802 */ /* 0x000fe40000000f00 */
[----:B------:R-:W-:Y:S02]  /*1d9a0*/  MOV R3, 0x1d9c0 ;  /* 0x0001d9c000037802 */ /* 0x000fe40000000f00 */
[----:B------:R-:W-:Y:S05]  /*1d9b0*/  CALL.REL.NOINC `($__internal_9_$__cuda_sm70_shflsync_idx_p) ;  /* 0x0000467000007944 */ /* 0x000fea0003c00000 */
[----:B------:R-:W-:Y:S01]  /*1d9c0*/  IADD3 R2, P0, R57, R138, RZ ;  /* 0x0000008a39027210 */ /* 0x000fe20007f1e0ff */
[----:B------:R-:W-:-:S02]  /*1d9d0*/  IMAD.MOV.U32 R52, RZ, RZ, R5 ;  /* 0x000000ffff347224 */ /* 0x000fc400078e0005 */
[----:B------:R-:W-:Y:S02]  /*1d9e0*/  IMAD.MOV.U32 R57, RZ, RZ, 0x181f ;  /* 0x0000181fff397424 */ /* 0x000fe400078e00ff */
        /* <DEDUP_REMOVED lines=48> */
[----:B------:R-:W-:Y:S01]  /*1dcf0*/  MOV R0, R57 ;  /* 0x0000003900007202 */ /* 0x000fe20000000f00 */
[----:B------:R-:W-:Y:S05]  /*1dd00*/  BRA `(.L_x_822) ;  /* 0xfffe728000007947 */ /* 0x000fea000383ffff */
.L_x_632:
[----:B------:R-:W-:Y:S01]  /*1dd10*/  IMAD.MOV.U32 R52, RZ, RZ, R5 ;  /* 0x000000ffff347224 */ /* 0x000fe200078e0005 */
[----:B------:R-:W-:Y:S01]  /*1dd20*/  MOV R2, RZ ;  /* 0x000000ff00027202 */ /* 0x000fe20000000f00 */
[----:B------:R-:W-:Y:S01]  /*1dd30*/  IMAD.MOV.U32 R57, RZ, RZ, 0x1c1f ;  /* 0x00001c1fff397424 */ /* 0x000fe200078e00ff */
[----:B------:R-:W-:-:S02]  /*1dd40*/  MOV R3, 0x1dd60 ;  /* 0x0001dd6000037802 */ /* 0x000fc40000000f00 */
[----:B------:R-:W-:Y:S05]  /*1dd50*/  CALL.REL.NOINC `($__internal_9_$__cuda_sm70_shflsync_idx_p) ;  /* 0x000042d000007944 */ /* 0x000fea0003c00000 */
[----:B------:R-:W-:Y:S01]  /*1dd60*/  MOV R3, R57 ;  /* 0x0000003900037202 */ /* 0x000fe20000000f00 */
[----:B------:R-:W-:Y:S05]  /*1dd70*/  BRA `(.L_x_823) ;  /* 0xfffe73c000007947 */ /* 0x000fea000383ffff */
.L_x_637:
[----:B------:R-:W-:Y:S01]  /*1dd80*/  IMAD.MOV.U32 R52, RZ, RZ, R5 ;  /* 0x000000ffff347224 */ /* 0x000fe200078e0005 */
[----:B------:R-:W-:Y:S01]  /*1dd90*/  MOV R2, 0x1 ;  /* 0x0000000100027802 */ /* 0x000fe20000000f00 */
[----:B------:R-:W-:Y:S01]  /*1dda0*/  IMAD.MOV.U32 R57, RZ, RZ, 0x1c1f ;  /* 0x00001c1fff397424 */ /* 0x000fe200078e00ff */
[----:B------:R-:W-:-:S02]  /*1ddb0*/  MOV R3, 0x1ddd0 ;  /* 0x0001ddd000037802 */ /* 0x000fc40000000f00 */
[----:B-1----:R-:W-:Y:S05]  /*1ddc0*/  CALL.REL.NOINC `($__internal_9_$__cuda_sm70_shflsync_idx_p) ;  /* 0x0000426000007944 */ /* 0x002fea0003c00000 */
[----:B------:R-:W-:Y:S01]  /*1ddd0*/  MOV R3, R57 ;  /* 0x0000003900037202 */ /* 0x000fe20000000f00 */
[----:B------:R-:W-:Y:S05]  /*1dde0*/  BRA `(.L_x_824) ;  /* 0xfffe7bf000007947 */ /* 0x000fea000383ffff */
.L_x_642:
[----:B------:R-:W-:Y:S01]  /*1ddf0*/  IMAD.MOV.U32 R52, RZ, RZ, R5 ;  /* 0x000000ffff347224 */ /* 0x000fe200078e0005 */
[----:B------:R-:W-:Y:S01]  /*1de00*/  MOV R2, 0x2 ;  /* 0x0000000200027802 */ /* 0x000fe20000000f00 */
[----:B------:R-:W-:Y:S01]  /*1de10*/  IMAD.MOV.U32 R57, RZ, RZ, 0x1c1f ;  /* 0x00001c1fff397424 */ /* 0x000fe200078e00ff */
[----:B------:R-:W-:-:S02]  /*1de20*/  MOV R3, 0x1de40 ;  /* 0x0001de4000037802 */ /* 0x000fc40000000f00 */
[----:B-12---:R-:W-:Y:S05]  /*1de30*/  CALL.REL.NOINC `($__internal_9_$__cuda_sm70_shflsync_idx_p) ;  /* 0x000041f000007944 */ /* 0x006fea0003c00000 */
[----:B------:R-:W-:Y:S01]  /*1de40*/  MOV R3, R57 ;  /* 0x0000003900037202 */ /* 0x000fe20000000f00 */
[----:B------:R-:W-:Y:S05]  /*1de50*/  BRA `(.L_x_825) ;  /* 0xfffe81f000007947 */ /* 0x000fea000383ffff */
.L_x_647:
[----:B------:R-:W-:Y:S01]  /*1de60*/  IMAD.MOV.U32 R52, RZ, RZ, R5 ;  /* 0x000000ffff347224 */ /* 0x000fe200078e0005 */
[----:B------:R-:W-:Y:S01]  /*1de70*/  MOV R2, 0x3 ;  /* 0x0000000300027802 */ /* 0x000fe20000000f00 */
[----:B------:R-:W-:Y:S01]  /*1de80*/  IMAD.MOV.U32 R57, RZ, RZ, 0x1c1f ;  /* 0x00001c1fff397424 */ /* 0x000fe200078e00ff */
[----:B------:R-:W-:-:S02]  /*1de90*/  MOV R3, 0x1deb0 ;  /* 0x0001deb000037802 */ /* 0x000fc40000000f00 */
[----:B-123--:R-:W-:Y:S05]  /*1dea0*/  CALL.REL.NOINC `($__internal_9_$__cuda_sm70_shflsync_idx_p) ;  /* 0x0000418000007944 */ /* 0x00efea0003c00000 */
[----:B------:R-:W-:Y:S01]  /*1deb0*/  MOV R3, R57 ;  /* 0x0000003900037202 */ /* 0x000fe20000000f00 */
[----:B------:R-:W-:Y:S05]  /*1dec0*/  BRA `(.L_x_826) ;  /* 0xfffe87f000007947 */ /* 0x000fea000383ffff */
.L_x_652:
[----:B------:R-:W-:Y:S01]  /*1ded0*/  IMAD.MOV.U32 R4, RZ, RZ, R0 ;  /* 0x000000ffff047224 */ /* 0x000fe200078e0000 */
[----:B------:R-:W-:-:S02]  /*1dee0*/  MOV R3, 0x2 ;  /* 0x0000000200037802 */ /* 0x000fc40000000f00 */
[----:B------:R-:W-:Y:S02]  /*1def0*/  MOV R2, 0x1df10 ;  /* 0x0001df1000027802 */ /* 0x000fe40000000f00 */
[----:B------:R-:W-:Y:S05]  /*1df00*/  CALL.REL.NOINC `($__internal_8_$__cuda_sm70_shflsync_bfly_p) ;  /* 0x000040c000007944 */ /* 0x000fea0003c00000 */
[----:B------:R-:W-:Y:S01]  /*1df10*/  MOV R2, R9 ;  /* 0x0000000900027202 */ /* 0x000fe20000000f00 */
[----:B------:R-:W-:Y:S05]  /*1df20*/  BRA `(.L_x_827) ;  /* 0xfffe92c000007947 */ /* 0x000fea000383ffff */
.L_x_653:
[----:B------:R-:W-:Y:S02]  /*1df30*/  MOV R3, 0x1 ;  /* 0x0000000100037802 */ /* 0x000fe40000000f00 */
[----:B------:R-:W-:Y:S02]  /*1df40*/  MOV R2, 0x1df60 ;  /* 0x0001df6000027802 */ /* 0x000fe40000000f00 */
[----:B-1----:R-:W-:Y:S05]  /*1df50*/  CALL.REL.NOINC `($__internal_8_$__cuda_sm70_shflsync_bfly_p) ;  /* 0x0000407000007944 */ /* 0x002fea0003c00000 */
[----:B------:R-:W-:Y:S01]  /*1df60*/  FMNMX.FTZ R72, R4, R9, !PT ;  /* 0x0000000904487209 */ /* 0x000fe20007810000 */
[----:B------:R-:W-:Y:S01]  /*1df70*/  IMAD.MOV.U32 R4, RZ, RZ, R5 ;  /* 0x000000ffff047224 */ /* 0x000fe200078e0005 */
[----:B------:R-:W-:Y:S01]  /*1df80*/  MOV R2, 0x1dfb0 ;  /* 0x0001dfb000027802 */ /* 0x000fe20000000f00 */
[----:B------:R-:W-:Y:S02]  /*1df90*/  IMAD.MOV.U32 R3, RZ, RZ, 0x2 ;  /* 0x00000002ff037424 */ /* 0x000fe400078e00ff */
[----:B------:R-:W-:Y:S05]  /*1dfa0*/  CALL.REL.NOINC `($__internal_8_$__cuda_sm70_shflsync_bfly_p) ;  /* 0x0000402000007944 */ /* 0x000fea0003c00000 */
[----:B------:R-:W-:Y:S01]  /*1dfb0*/  FMNMX.FTZ R5, R5, R9, !PT ;  /* 0x0000000905057209 */ /* 0x000fe20007810000 */
[----:B------:R-:W-:Y:S01]  /*1dfc0*/  IMAD.MOV.U32 R3, RZ, RZ, 0x1 ;  /* 0x00000001ff037424 */ /* 0x000fe200078e00ff */
[----:B------:R-:W-:-:S03]  /*1dfd0*/  MOV R2, 0x1e000 ;  /* 0x0001e00000027802 */ /* 0x000fc60000000f00 */
[----:B------:R-:W-:Y:S02]  /*1dfe0*/  IMAD.MOV.U32 R4, RZ, RZ, R5 ;  /* 0x000000ffff047224 */ /* 0x000fe400078e0005 */
[----:B------:R-:W-:Y:S05]  /*1dff0*/  CALL.REL.NOINC `($__internal_8_$__cuda_sm70_shflsync_bfly_p) ;  /* 0x00003fd000007944 */ /* 0x000fea0003c00000 */
        /* <DEDUP_REMOVED lines=20> */
[----:B------:R-:W-:Y:S05]  /*1e140*/  BRA `(.L_x_828) ;  /* 0xfffe919000007947 */ /* 0x000fea000383ffff */
.L_x_661:
[----:B------:R-:W-:Y:S01]  /*1e150*/  MOV R2, RZ ;  /* 0x000000ff00027202 */ /* 0x000fe20000000f00 */
[----:B------:R-:W-:Y:S01]  /*1e160*/  IMAD.MOV.U32 R52, RZ, RZ, R4 ;  /* 0x000000ffff347224 */ /* 0x000fe200078e0004 */
[----:B------:R-:W-:Y:S01]  /*1e170*/  MOV R3, 0x1e1a0 ;  /* 0x0001e1a000037802 */ /* 0x000fe20000000f00 */
[----:B------:R-:W-:Y:S02]  /*1e180*/  IMAD.MOV.U32 R57, RZ, RZ, 0x181f ;  /* 0x0000181fff397424 */ /* 0x000fe400078e00ff */
[----:B------:R-:W-:Y:S05]  /*1e190*/  CALL.REL.NOINC `($__internal_9_$__cuda_sm70_shflsync_idx_p) ;  /* 0x00003e9000007944 */ /* 0x000fea0003c00000 */
[----:B------:R-:W-:Y:S01]  /*1e1a0*/  MOV R7, R57 ;  /* 0x0000003900077202 */ /* 0x000fe20000000f00 */
[----:B------:R-:W-:-:S05]  /*1e1b0*/  BRA `(.L_x_829) ;  /* 0xfffeaf0000007947 */ /* 0x000fca000383ffff */
.L_x_662:
[----:B------:R-:W-:Y:S01]  /*1e1c0*/  MOV R2, RZ ;  /* 0x000000ff00027202 */ /* 0x000fe20000000f00 */
[----:B------:R-:W-:Y:S01]  /*1e1d0*/  IMAD.MOV.U32 R52, RZ, RZ, R0 ;  /* 0x000000ffff347224 */ /* 0x000fe200078e0000 */
[----:B------:R-:W-:Y:S01]  /*1e1e0*/  MOV R3, 0x1e210 ;  /* 0x0001e21000037802 */ /* 0x000fe20000000f00 */
[----:B------:R-:W-:Y:S02]  /*1e1f0*/  IMAD.MOV.U32 R57, RZ, RZ, 0x181f ;  /* 0x0000181fff397424 */ /* 0x000fe400078e00ff */
[----:B-12---:R-:W-:Y:S05]  /*1e200*/  CALL.REL.NOINC `($__internal_9_$__cuda_sm70_shflsync_idx_p) ;  /* 0x00003e2000007944 */ /* 0x006fea0003c00000 */
[----:B------:R-:W-:Y:S01]  /*1e210*/  IMAD.MOV.U32 R52, RZ, RZ, R4 ;  /* 0x000000ffff347224 */ /* 0x000fe200078e0004 */
[----:B------:R-:W-:Y:S01]  /*1e220*/  IADD3 R2, P0, R57, R15, RZ ;  /* 0x0000000f39027210 */ /* 0x000fe20007f1e0ff */
[----:B------:R-:W-:Y:S04]  /*1e230*/  IMAD.MOV.U32 R57, RZ, RZ, 0x181f ;  /* 0x0000181fff397424 */ /* 0x000fe800078e00ff */
[----:B------:R-:W-:Y:S05]  /*1e240*/  IMAD.X R3, R7, 0x1, R5, P0 ;  /* 0x0000000107037824 */ /* 0x000fea00000e0605 */
[----:B------:R-:W-:Y:S01]  /*1e250*/  @!PT LDS RZ, [RZ] ;  /* 0x00000000fffff984 */ /* 0x000fe20000000800 */
[----:B------:R-:W-:Y:S01]  /*1e260*/  @!PT LDS RZ, [RZ] ;  /* 0x00000000fffff984 */ /* 0x000fe20000000800 */
[----:B------:R-:W-:Y:S01]  /*1e270*/  @!PT LDS RZ, [RZ] ;  /* 0x00000000fffff984 */ /* 0x000fe20000000800 */
[----:B------:R1:W-:Y:S02]  /*1e280*/  LDGSTS.E.BYPASS.LTC128B.128 [R203+0x100], [R2.64], !P3 ;  /* 0x0010000002cb7fae */ /* 0x0003e4000d901d46 */
[----:B-1----:R-:W-:Y:S02]  /*1e290*/  MOV R2, 0x1 ;  /* 0x0000000100027802 */ /* 0x002fe40000000f00 */
[----:B------:R-:W-:Y:S02]  /*1e2a0*/  MOV R3, 0x1e2c0 ;  /* 0x0001e2c000037802 */ /* 0x000fe40000000f00 */
[----:B------:R-:W-:Y:S05]  /*1e2b0*/  CALL.REL.NOINC `($__internal_9_$__cuda_sm70_shflsync_idx_p) ;  /* 0x00003d7000007944 */ /* 0x000fea0003c00000 */
[----:B------:R-:W-:Y:S01]  /*1e2c0*/  MOV R2, 0x1 ;  /* 0x0000000100027802 */ /* 0x000fe20000000f00 */
[----:B------:R-:W-:Y:S01]  /*1e2d0*/  IMAD.MOV.U32 R6, RZ, RZ, R57 ;  /* 0x000000ffff067224 */ /* 0x000fe200078e0039 */
[----:B------:R-:W-:Y:S01]  /*1e2e0*/  MOV R57, 0x181f ;  /* 0x0000181f00397802 */ /* 0x000fe20000000f00 */
[----:B------:R-:W-:Y:S01]  /*1e2f0*/  IMAD.MOV.U32 R52, RZ, RZ, R0 ;  /* 0x000000ffff347224 */ /* 0x000fe200078e0000 */
[----:B------:R-:W-:Y:S02]  /*1e300*/  MOV R3, 0x1e320 ;  /* 0x0001e32000037802 */ /* 0x000fe40000000f00 */
[----:B------:R-:W-:Y:S05]  /*1e310*/  CALL.REL.NOINC `($__internal_9_$__cuda_sm70_shflsync_idx_p) ;  /* 0x00003d1000007944 */ /* 0x000fea0003c00000 */
        /* <DEDUP_REMOVED lines=51> */
[----:B------:R-:W-:Y:S01]  /*1e650*/  MOV R0, R57 ;  /* 0x0000003900007202 */ /* 0x000fe20000000f00 */
[----:B------:R-:W-:-:S05]  /*1e660*/  BRA `(.L_x_830) ;  /* 0xfffeabb000007947 */ /* 0x000fca000383ffff */
.L_x_665:
[----:B------:R-:W-:Y:S01]  /*1e670*/  MOV R2, RZ ;  /* 0x000000ff00027202 */ /* 0x000fe20000000f00 */
[----:B------:R-:W-:Y:S01]  /*1e680*/  IMAD.MOV.U32 R52, RZ, RZ, R4 ;  /* 0x000000ffff347224 */ /* 0x000fe200078e0004 */
[----:B------:R-:W-:Y:S01]  /*1e690*/  MOV R3, 0x1e6c0 ;  /* 0x0001e6c000037802 */ /* 0x000fe20000000f00 */
[----:B------:R-:W-:Y:S02]  /*1e6a0*/  IMAD.MOV.U32 R57, RZ, RZ, 0x181f ;  /* 0x0000181fff397424 */ /* 0x000fe400078e00ff */
[----:B------:R-:W-:Y:S05]  /*1e6b0*/  CALL.REL.NOINC `($__internal_9_$__cuda_sm70_shflsync_idx_p) ;  /* 0x0000397000007944 */ /* 0x000fea0003c00000 */
[----:B------:R-:W-:Y:S01]  /*1e6c0*/  MOV R7, R57 ;  /* 0x0000003900077202 */ /* 0x000fe20000000f00 */
[----:B------:R-:W-:-:S05]  /*1e6d0*/  BRA `(.L_x_831) ;  /* 0xfffebe9000007947 */ /* 0x000fca000383ffff */
.L_x_666:
        /* <DEDUP_REMOVED lines=75> */
.L_x_667:
[----:B------:R-:W-:Y:S01]  /*1eb90*/  MOV R2, RZ ;  /* 0x000000ff00027202 */ /* 0x000fe20000000f00 */
[----:B------:R-:W-:Y:S01]  /*1eba0*/  IMAD.MOV.U32 R52, RZ, RZ, R5 ;  /* 0x000000ffff347224 */ /* 0x000fe200078e0005 */
[----:B------:R-:W-:Y:S01]  /*1ebb0*/  MOV R3, 0x1ebe0 ;  /* 0x0001ebe000037802 */ /* 0x000fe20000000f00 */
[----:B------:R-:W-:Y:S02]  /*1ebc0*/  IMAD.MOV.U32 R57, RZ, RZ, 0x1c1f ;  /* 0x00001c1fff397424 */ /* 0x000fe400078e00ff */
[----:B------:R-:W-:Y:S05]  /*1ebd0*/  CALL.REL.NOINC `($__internal_9_$__cuda_sm70_shflsync_idx_p) ;  /* 0x0000345000007944 */ /* 0x000fea0003c00000 */
[----:B------:R-:W-:Y:S01]  /*1ebe0*/  MOV R4, R57 ;  /* 0x0000003900047202 */ /* 0x000fe20000000f00 */
[----:B------:R-:W-:-:S05]  /*1ebf0*/  BRA `(.L_x_833) ;  /* 0xfffebc4000007947 */ /* 0x000fca000383ffff */
.L_x_672:
[----:B------:R-:W-:Y:S01]  /*1ec00*/  MOV R2, 0x1 ;  /* 0x0000000100027802 */ /* 0x000fe20000000f00 */
[----:B------:R-:W-:Y:S01]  /*1ec10*/  IMAD.MOV.U32 R52, RZ, RZ, R5 ;  /* 0x000000ffff347224 */ /* 0x000fe200078e0005 */
[----:B------:R-:W-:Y:S01]  /*1ec20*/  MOV R3, 0x1ec50 ;  /* 0x0001ec5000037802 */ /* 0x000fe20000000f00 */
[----:B------:R-:W-:Y:S02]  /*1ec30*/  IMAD.MOV.U32 R57, RZ, RZ, 0x1c1f ;  /* 0x00001c1fff397424 */ /* 0x000fe400078e00ff */
[----:B-1----:R-:W-:Y:S05]  /*1ec40*/  CALL.REL.NOINC `($__internal_9_$__cuda_sm70_shflsync_idx_p) ;  /* 0x000033e000007944 */ /* 0x002fea0003c00000 */
[----:B------:R-:W-:Y:S01]  /*1ec50*/  MOV R4, R57 ;  /* 0x0000003900047202 */ /* 0x000fe20000000f00 */
[----:B------:R-:W-:-:S05]  /*1ec60*/  BRA `(.L_x_834) ;  /* 0xfffec49000007947 */ /* 0x000fca000383ffff */
.L_x_677:
[----:B------:R-:W-:Y:S01]  /*1ec70*/  MOV R2, 0x2 ;  /* 0x0000000200027802 */ /* 0x000fe20000000f00 */
[----:B------:R-:W-:Y:S01]  /*1ec80*/  IMAD.MOV.U32 R52, RZ, RZ, R5 ;  /* 0x000000ffff347224 */ /* 0x000fe200078e0005 */
[----:B------:R-:W-:Y:S01]  /*1ec90*/  MOV R3, 0x1ecc0 ;  /* 0x0001ecc000037802 */ /* 0x000fe20000000f00 */
[----:B------:R-:W-:Y:S02]  /*1eca0*/  IMAD.MOV.U32 R57, RZ, RZ, 0x1c1f ;  /* 0x00001c1fff397424 */ /* 0x000fe400078e00ff */
[----:B-12---:R-:W-:Y:S05]  /*1ecb0*/  CALL.REL.NOINC `($__internal_9_$__cuda_sm70_shflsync_idx_p) ;  /* 0x0000337000007944 */ /* 0x006fea0003c00000 */
[----:B------:R-:W-:Y:S01]  /*1ecc0*/  MOV R4, R57 ;  /* 0x0000003900047202 */ /* 0x000fe20000000f00 */
[----:B------:R-:W-:-:S05]  /*1ecd0*/  BRA `(.L_x_835) ;  /* 0xfffecaa000007947 */ /* 0x000fca000383ffff */
.L_x_682:
[----:B------:R-:W-:Y:S01]  /*1ece0*/  MOV R2, 0x3 ;  /* 0x0000000300027802 */ /* 0x000fe20000000f00 */
[----:B------:R-:W-:Y:S01]  /*1ecf0*/  IMAD.MOV.U32 R52, RZ, RZ, R5 ;  /* 0x000000ffff347224 */ /* 0x000fe200078e0005 */
[----:B------:R-:W-:Y:S01]  /*1ed00*/  MOV R3, 0x1ed30 ;  /* 0x0001ed3000037802 */ /* 0x000fe20000000f00 */
[----:B------:R-:W-:Y:S02]  /*1ed10*/  IMAD.MOV.U32 R57, RZ, RZ, 0x1c1f ;  /* 0x00001c1fff397424 */ /* 0x000fe400078e00ff */
[----:B-123--:R-:W-:Y:S05]  /*1ed20*/  CALL.REL.NOINC `($__internal_9_$__cuda_sm70_shflsync_idx_p) ;  /* 0x0000330000007944 */ /* 0x00efea0003c00000 */
[----:B------:R-:W-:Y:S01]  /*1ed30*/  MOV R4, R57 ;  /* 0x0000003900047202 */ /* 0x000fe20000000f00 */
[----:B------:R-:W-:-:S05]  /*1ed40*/  BRA `(.L_x_836) ;  /* 0xfffed0b000007947 */ /* 0x000fca000383ffff */
.L_x_687:
[----:B------:R-:W-:Y:S02]  /*1ed50*/  MOV R3, 0x2 ;  /* 0x0000000200037802 */ /* 0x000fe40000000f00 */
[----:B------:R-:W-:Y:S02]  /*1ed60*/  MOV R2, 0x1ed80 ;  /* 0x0001ed8000027802 */ /* 0x000fe40000000f00 */
[----:B------:R-:W-:Y:S05]  /*1ed70*/  CALL.REL.NOINC `($__internal_8_$__cuda_sm70_shflsync_bfly_p) ;  /* 0x0000325000007944 */ /* 0x000fea0003c00000 */
[----:B------:R-:W-:Y:S01]  /*1ed80*/  MOV R2, R9 ;  /* 0x0000000900027202 */ /* 0x000fe20000000f00 */
[----:B------:R-:W-:-:S05]  /*1ed90*/  BRA `(.L_x_837) ;  /* 0xfffedbe000007947 */ /* 0x000fca000383ffff */
.L_x_688:
[----:B------:R-:W-:Y:S01]  /*1eda0*/  MOV R3, 0x1 ;  /* 0x0000000100037802 */ /* 0x000fe20000000f00 */
[----:B-1----:R-:W-:Y:S01]  /*1edb0*/  IMAD.MOV.U32 R4, RZ, RZ, R5 ;  /* 0x000000ffff047224 */ /* 0x002fe200078e0005 */
[----:B------:R-:W-:Y:S02]  /*1edc0*/  MOV R2, 0x1ede0 ;  /* 0x0001ede000027802 */ /* 0x000fe40000000f00 */
[----:B------:R-:W-:Y:S05]  /*1edd0*/  CALL.REL.NOINC `($__internal_8_$__cuda_sm70_shflsync_bfly_p) ;  /* 0x000031f000007944 */ /* 0x000fea0003c00000 */
[----:B------:R-:W-:Y:S01]  /*1ede0*/  IMAD.MOV.U32 R4, RZ, RZ, R0 ;  /* 0x000000ffff047224 */ /* 0x000fe200078e0000 */
[----:B------:R-:W-:Y:S01]  /*1edf0*/  FMNMX.FTZ R72, R5, R9, !PT ;  /* 0x0000000905487209 */ /* 0x000fe20007810000 */
[----:B------:R-:W-:Y:S01]  /*1ee00*/  IMAD.MOV.U32 R3, RZ, RZ, 0x2 ;  /* 0x00000002ff037424 */ /* 0x000fe200078e00ff */
[----:B------:R-:W-:Y:S02]  /*1ee10*/  MOV R2, 0x1ee30 ;  /* 0x0001ee3000027802 */ /* 0x000fe40000000f00 */
[----:B------:R-:W-:Y:S05]  /*1ee20*/  CALL.REL.NOINC `($__internal_8_$__cuda_sm70_shflsync_bfly_p) ;  /* 0x000031a000007944 */ /* 0x000fea0003c00000 */
[----:B------:R-:W-:Y:S01]  /*1ee30*/  FMNMX.FTZ R4, R0, R9, !PT ;  /* 0x0000000900047209 */ /* 0x000fe20007810000 */
[----:B------:R-:W-:Y:S01]  /*1ee40*/  IMAD.MOV.U32 R3, RZ, RZ, 0x1 ;  /* 0x00000001ff037424 */ /* 0x000fe200078e00ff */
[----:B------:R-:W-:Y:S02]  /*1ee50*/  MOV R2, 0x1ee70 ;  /* 0x0001ee7000027802 */ /* 0x000fe40000000f00 */
[----:B------:R-:W-:Y:S05]  /*1ee60*/  CALL.REL.NOINC `($__internal_8_$__cuda_sm70_shflsync_bfly_p) ;  /* 0x0000316000007944 */ /* 0x000fea0003c00000 */
[----:B------:R-:W-:Y:S01]  /*1ee70*/  IMAD.MOV.U32 R3, RZ, RZ, 0x2 ;  /* 0x00000002ff037424 */ /* 0x000fe200078e00ff */
[----:B------:R-:W-:Y:S01]  /*1ee80*/  FMNMX.FTZ R71, R4, R9, !PT ;  /* 0x0000000904477209 */ /* 0x000fe20007810000 */
[----:B------:R-:W-:Y:S01]  /*1ee90*/  IMAD.MOV.U32 R4, RZ, RZ, R6 ;  /* 0x000000ffff047224 */ /* 0x000fe200078e0006 */
        /* <DEDUP_REMOVED lines=15> */
[----:B------:R-:W-:Y:S01]  /*1ef90*/  MOV R3, R9 ;  /* 0x0000000900037202 */ /* 0x000fe20000000f00 */
[----:B------:R-:W-:-:S05]  /*1efa0*/  BRA `(.L_x_838) ;  /* 0xfffedac000007947 */ /* 0x000fca000383ffff */
.L_x_697:
[----:B------:R-:W-:Y:S01]  /*1efb0*/  MOV R2, RZ ;  /* 0x000000ff00027202 */ /* 0x000fe20000000f00 */
[----:B------:R-:W-:Y:S01]  /*1efc0*/  IMAD.MOV.U32 R52, RZ, RZ, R5 ;  /* 0x000000ffff347224 */ /* 0x000fe200078e0005 */
[----:B------:R-:W-:Y:S01]  /*1efd0*/  MOV R3, 0x1f000 ;  /* 0x0001f00000037802 */ /* 0x000fe20000000f00 */
[----:B------:R-:W-:Y:S02]  /*1efe0*/  IMAD.MOV.U32 R57, RZ, RZ, 0x181f ;  /* 0x0000181fff397424 */ /* 0x000fe400078e00ff */
[----:B------:R-:W-:Y:S05]  /*1eff0*/  CALL.REL.NOINC `($__internal_9_$__cuda_sm70_shflsync_idx_p) ;  /* 0x0000303000007944 */ /* 0x000fea0003c00000 */
[----:B------:R-:W-:Y:S01]  /*1f000*/  MOV R8, R57 ;  /* 0x0000003900087202 */ /* 0x000fe20000000f00 */
[----:B------:R-:W-:-:S05]  /*1f010*/  BRA `(.L_x_839) ;  /* 0xfffefe1000007947 */ /* 0x000fca000383ffff */
.L_x_698:
        /* <DEDUP_REMOVED lines=75> */
.L_x_701:
[----:B------:R-:W-:Y:S01]  /*1f4d0*/  MOV R2, RZ ;  /* 0x000000ff00027202 */ /* 0x000fe20000000f00 */
[----:B------:R-:W-:Y:S01]  /*1f4e0*/  IMAD.MOV.U32 R52, RZ, RZ, R5 ;  /* 0x000000ffff347224 */ /* 0x000fe200078e0005 */
[----:B------:R-:W-:Y:S01]  /*1f4f0*/  MOV R3, 0x1f520 ;  /* 0x0001f52000037802 */ /* 0x000fe20000000f00 */
[----:B------:R-:W-:Y:S02]  /*1f500*/  IMAD.MOV.U32 R57, RZ, RZ, 0x181f ;  /* 0x0000181fff397424 */ /* 0x000fe400078e00ff */
[----:B------:R-:W-:Y:S05]  /*1f510*/  CALL.REL.NOINC `($__internal_9_$__cuda_sm70_shflsync_idx_p) ;  /* 0x00002b1000007944 */ /* 0x000fea0003c00000 */
[----:B------:R-:W-:Y:S01]  /*1f520*/  MOV R8, R57 ;  /* 0x0000003900087202 */ /* 0x000fe20000000f00 */
[----:B------:R-:W-:-:S05]  /*1f530*/  BRA `(.L_x_841) ;  /* 0xffff0da000007947 */ /* 0x000fca000383ffff */
.L_x_702:
        /* <DEDUP_REMOVED lines=75> */
.L_x_703:
[----:B------:R-:W-:Y:S02]  /*1f9f0*/  MOV R3, 0x2 ;  /* 0x0000000200037802 */ /* 0x000fe40000000f00 */
[----:B------:R-:W-:Y:S02]  /*1fa00*/  MOV R2, 0x1fa20 ;  /* 0x0001fa2000027802 */ /* 0x000fe40000000f00 */
[----:B------:R-:W-:Y:S05]  /*1fa10*/  CALL.REL.NOINC `($__internal_8_$__cuda_sm70_shflsync_bfly_p) ;  /* 0x000025b000007944 */ /* 0x000fea0003c00000 */
[----:B------:R-:W-:Y:S01]  /*1fa20*/  MOV R2, R9 ;  /* 0x0000000900027202 */ /* 0x000fe20000000f00 */
[----:B------:R-:W-:-:S05]  /*1fa30*/  BRA `(.L_x_843) ;  /* 0xffff0fa000007947 */ /* 0x000fca000383ffff */
.L_x_704:
        /* <DEDUP_REMOVED lines=33> */
.L_x_707:
[----:B-1--4-:R-:W-:Y:S01]  /*1fc50*/  MOV R57, 0x181f ;  /* 0x0000181f00397802 */ /* 0x012fe20000000f00 */
[----:B------:R-:W-:Y:S01]  /*1fc60*/  IMAD.MOV.U32 R2, RZ, RZ, RZ ;  /* 0x000000ffff027224 */ /* 0x000fe200078e00ff */
[----:B------:R-:W-:Y:S02]  /*1fc70*/  MOV R3, 0x1fc90 ;  /* 0x0001fc9000037802 */ /* 0x000fe40000000f00 */
[----:B------:R-:W-:Y:S05]  /*1fc80*/  CALL.REL.NOINC `($__internal_9_$__cuda_sm70_shflsync_idx_p) ;  /* 0x000023a000007944 */ /* 0x000fea0003c00000 */
[----:B------:R-:W-:-:S05]  /*1fc90*/  BRA `(.L_x_845) ;  /* 0xffff2ed000007947 */ /* 0x000fca000383ffff */
.L_x_710:
[----:B------:R-:W-:Y:S01]  /*1fca0*/  MOV R2, RZ ;  /* 0x000000ff00027202 */ /* 0x000fe20000000f00 */
[----:B------:R-:W-:Y:S01]  /*1fcb0*/  IMAD.MOV.U32 R52, RZ, RZ, R4 ;  /* 0x000000ffff347224 */ /* 0x000fe200078e0004 */
[----:B------:R-:W-:Y:S01]  /*1fcc0*/  MOV R3, 0x1fcf0 ;  /* 0x0001fcf000037802 */ /* 0x000fe20000000f00 */
[----:B------:R-:W-:Y:S02]  /*1fcd0*/  IMAD.MOV.U32 R57, RZ, RZ, 0x181f ;  /* 0x0000181fff397424 */ /* 0x000fe400078e00ff */
[----:B------:R-:W-:Y:S05]  /*1fce0*/  CALL.REL.NOINC `($__internal_9_$__cuda_sm70_shflsync_idx_p) ;  /* 0x0000234000007944 */ /* 0x000fea0003c00000 */
[----:B------:R-:W-:Y:S01]  /*1fcf0*/  MOV R7, R57 ;  /* 0x0000003900077202 */ /* 0x000fe20000000f00 */
[----:B------:R-:W-:-:S05]  /*1fd00*/  BRA `(.L_x_846) ;  /* 0xffff42b000007947 */ /* 0x000fca000383ffff */
.L_x_711:
        /* <DEDUP_REMOVED lines=75> */
.L_x_712:
[----:B------:R-:W-:Y:S01]  /*201c0*/  MOV R2, RZ ;  /* 0x000000ff00027202 */ /* 0x000fe20000000f00 */
[----:B------:R-:W-:Y:S01]  /*201d0*/  IMAD.MOV.U32 R52, RZ, RZ, R5 ;  /* 0x000000ffff347224 */ /* 0x000fe200078e0005 */
[----:B------:R-:W-:Y:S01]  /*201e0*/  MOV R3, 0x20210 ;  /* 0x0002021000037802 */ /* 0x000fe20000000f00 */
[----:B------:R-:W-:Y:S02]  /*201f0*/  IMAD.MOV.U32 R57, RZ, RZ, 0x1c1f ;  /* 0x00001c1fff397424 */ /* 0x000fe400078e00ff */
[----:B------:R-:W-:Y:S05]  /*20200*/  CALL.REL.NOINC `($__internal_9_$__cuda_sm70_shflsync_idx_p) ;  /* 0x00001e2000007944 */ /* 0x000fea0003c00000 */
[----:B------:R-:W-:Y:S01]  /*20210*/  MOV R4, R57 ;  /* 0x0000003900047202 */ /* 0x000fe20000000f00 */
[----:B------:R-:W-:-:S05]  /*20220*/  BRA `(.L_x_848) ;  /* 0xffff408000007947 */ /* 0x000fca000383ffff */
.L_x_717:
[----:B------:R-:W-:Y:S01]  /*20230*/  MOV R2, 0x1 ;  /* 0x0000000100027802 */ /* 0x000fe20000000f00 */
[----:B------:R-:W-:Y:S01]  /*20240*/  IMAD.MOV.U32 R52, RZ, RZ, R5 ;  /* 0x000000ffff347224 */ /* 0x000fe200078e0005 */
[----:B------:R-:W-:Y:S01]  /*20250*/  MOV R3, 0x20280 ;  /* 0x0002028000037802 */ /* 0x000fe20000000f00 */
[----:B------:R-:W-:Y:S02]  /*20260*/  IMAD.MOV.U32 R57, RZ, RZ, 0x1c1f ;  /* 0x00001c1fff397424 */ /* 0x000fe400078e00ff */
[----:B-1----:R-:W-:Y:S05]  /*20270*/  CALL.REL.NOINC `($__internal_9_$__cuda_sm70_shflsync_idx_p) ;  /* 0x00001db000007944 */ /* 0x002fea0003c00000 */
[----:B------:R-:W-:Y:S01]  /*20280*/  MOV R4, R57 ;  /* 0x0000003900047202 */ /* 0x000fe20000000f00 */
[----:B------:R-:W-:-:S05]  /*20290*/  BRA `(.L_x_849) ;  /* 0xffff48c000007947 */ /* 0x000fca000383ffff */
.L_x_722:
[----:B------:R-:W-:Y:S01]  /*202a0*/  MOV R2, 0x2 ;  /* 0x0000000200027802 */ /* 0x000fe20000000f00 */
[----:B------:R-:W-:Y:S01]  /*202b0*/  IMAD.MOV.U32 R52, RZ, RZ, R5 ;  /* 0x000000ffff347224 */ /* 0x000fe200078e0005 */
[----:B------:R-:W-:Y:S01]  /*202c0*/  MOV R3, 0x202f0 ;  /* 0x000202f000037802 */ /* 0x000fe20000000f00 */
[----:B------:R-:W-:Y:S02]  /*202d0*/  IMAD.MOV.U32 R57, RZ, RZ, 0x1c1f ;  /* 0x00001c1fff397424 */ /* 0x000fe400078e00ff */
[----:B-12---:R-:W-:Y:S05]  /*202e0*/  CALL.REL.NOINC `($__internal_9_$__cuda_sm70_shflsync_idx_p) ;  /* 0x00001d4000007944 */ /* 0x006fea0003c00000 */
[----:B------:R-:W-:Y:S01]  /*202f0*/  MOV R4, R57 ;  /* 0x0000003900047202 */ /* 0x000fe20000000f00 */
[----:B------:R-:W-:-:S05]  /*20300*/  BRA `(.L_x_850) ;  /* 0xffff4ed000007947 */ /* 0x000fca000383ffff */
.L_x_727:
[----:B------:R-:W-:Y:S01]  /*20310*/  MOV R2, 0x3 ;  /* 0x0000000300027802 */ /* 0x000fe20000000f00 */
[----:B------:R-:W-:Y:S01]  /*20320*/  IMAD.MOV.U32 R52, RZ, RZ, R5 ;  /* 0x000000ffff347224 */ /* 0x000fe200078e0005 */
[----:B------:R-:W-:Y:S01]  /*20330*/  MOV R3, 0x20360 ;  /* 0x0002036000037802 */ /* 0x000fe20000000f00 */
[----:B------:R-:W-:Y:S02]  /*20340*/  IMAD.MOV.U32 R57, RZ, RZ, 0x1c1f ;  /* 0x00001c1fff397424 */ /* 0x000fe400078e00ff */
[----:B-123--:R-:W-:Y:S05]  /*20350*/  CALL.REL.NOINC `($__internal_9_$__cuda_sm70_shflsync_idx_p) ;  /* 0x00001cd000007944 */ /* 0x00efea0003c00000 */
[----:B------:R-:W-:Y:S01]  /*20360*/  MOV R4, R57 ;  /* 0x0000003900047202 */ /* 0x000fe20000000f00 */
[----:B------:R-:W-:-:S05]  /*20370*/  BRA `(.L_x_851) ;  /* 0xffff54e000007947 */ /* 0x000fca000383ffff */
.L_x_732:
[----:B------:R-:W-:Y:S02]  /*20380*/  MOV R3, 0x2 ;  /* 0x0000000200037802 */ /* 0x000fe40000000f00 */
[----:B------:R-:W-:Y:S02]  /*20390*/  MOV R2, 0x203b0 ;  /* 0x000203b000027802 */ /* 0x000fe40000000f00 */
[----:B------:R-:W-:Y:S05]  /*203a0*/  CALL.REL.NOINC `($__internal_8_$__cuda_sm70_shflsync_bfly_p) ;  /* 0x00001c2000007944 */ /* 0x000fea0003c00000 */
[----:B------:R-:W-:Y:S01]  /*203b0*/  MOV R2, R9 ;  /* 0x0000000900027202 */ /* 0x000fe20000000f00 */
[----:B------:R-:W-:-:S05]  /*203c0*/  BRA `(.L_x_852) ;  /* 0xffff601000007947 */ /* 0x000fca000383ffff */
.L_x_733:
        /* <DEDUP_REMOVED lines=33> */
.L_x_735:
[----:B------:R1:W5:Y:S01]  /*205e0*/  LDL R4, [R1+0x4] ;  /* 0x0000040001047983 */ /* 0x0003620000100800 */
[----:B------:R-:W-:-:S02]  /*205f0*/  MOV R3, 0x2 ;  /* 0x0000000200037802 */ /* 0x000fc40000000f00 */
[----:B------:R-:W-:Y:S02]  /*20600*/  MOV R2, 0x20620 ;  /* 0x0002062000027802 */ /* 0x000fe40000000f00 */
[----:B-1---5:R-:W-:Y:S05]  /*20610*/  CALL.REL.NOINC `($__internal_8_$__cuda_sm70_shflsync_bfly_p) ;  /* 0x000019b000007944 */ /* 0x022fea0003c00000 */
[----:B------:R-:W-:Y:S01]  /*20620*/  MOV R0, R9 ;  /* 0x0000000900007202 */ /* 0x000fe20000000f00 */
[----:B------:R-:W-:Y:S05]  /*20630*/  BRA `(.L_x_854) ;  /* 0xffff7d7000007947 */ /* 0x000fea000383ffff */
.L_x_736:
[----:B------:R-:W-:Y:S01]  /*20640*/  IMAD.MOV.U32 R4, RZ, RZ, R5 ;  /* 0x000000ffff047224 */ /* 0x000fe200078e0005 */
[----:B------:R-:W-:Y:S02]  /*20650*/  MOV R3, 0x1 ;  /* 0x0000000100037802 */ /* 0x000fe40000000f00 */
[----:B------:R-:W-:Y:S02]  /*20660*/  MOV R2, 0x20680 ;  /* 0x0002068000027802 */ /* 0x000fe40000000f00 */
[----:B------:R-:W-:Y:S05]  /*20670*/  CALL.REL.NOINC `($__internal_8_$__cuda_sm70_shflsync_bfly_p) ;  /* 0x0000195000007944 */ /* 0x000fea0003c00000 */
[----:B------:R1:W5:Y:S01]  /*20680*/  LDL R4, [R1+0x8] ;  /* 0x0000080001047983 */ /* 0x0003620000100800 */
[----:B------:R-:W-:Y:S01]  /*20690*/  FADD.FTZ R5, R5, R9 ;  /* 0x0000000905057221 */ /* 0x000fe20000010000 */
[----:B------:R-:W-:Y:S02]  /*206a0*/  MOV R3, 0x2 ;  /* 0x0000000200037802 */ /* 0x000fe40000000f00 */
[----:B------:R-:W-:Y:S02]  /*206b0*/  MOV R2, 0x206d0 ;  /* 0x000206d000027802 */ /* 0x000fe40000000f00 */
[----:B-1---5:R-:W-:Y:S05]  /*206c0*/  CALL.REL.NOINC `($__internal_8_$__cuda_sm70_shflsync_bfly_p) ;  /* 0x0000190000007944 */ /* 0x022fea0003c00000 */
[----:B------:R-:W2:Y:S01]  /*206d0*/  LDL.LU R0, [R1+0x8] ;  /* 0x0000080001007983 */ /* 0x000ea20000300800 */
[----:B------:R-:W-:Y:S02]  /*206e0*/  MOV R3, 0x1 ;  /* 0x0000000100037802 */ /* 0x000fe40000000f00 */
[----:B------:R-:W-:Y:S01]  /*206f0*/  MOV R2, 0x20730 ;  /* 0x0002073000027802 */ /* 0x000fe20000000f00 */
[----:B--2---:R-:W-:-:S05]  /*20700*/  FADD.FTZ R6, R0, R9 ;  /* 0x0000000900067221 */ /* 0x004fca0000010000 */
[----:B------:R-:W-:Y:S02]  /*20710*/  MOV R4, R6 ;  /* 0x0000000600047202 */ /* 0x000fe40000000f00 */
        /* <DEDUP_REMOVED lines=20> */
[----:B--2---:R-:W-:Y:S02]  /*20860*/  FADD.FTZ R4, R0, R9 ;  /* 0x0000000900047221 */ /* 0x004fe40000010000 */
[----:B------:R-:W-:Y:S05]  /*20870*/  CALL.REL.NOINC `($__internal_8_$__cuda_sm70_shflsync_bfly_p) ;  /* 0x0000175000007944 */ /* 0x000fea0003c00000 */
[----:B------:R-:W-:Y:S05]  /*20880*/  BRA `(.L_x_855) ;  /* 0xffff7c5000007947 */ /* 0x000fea000383ffff */
.L_x_743:
[----:B-1-34-:R-:W-:Y:S01]  /*20890*/  IMAD.MOV.U32 R52, RZ, RZ, R5 ;  /* 0x000000ffff347224 */ /* 0x01afe200078e0005 */
[----:B------:R-:W-:Y:S01]  /*208a0*/  MOV R2, RZ ;  /* 0x000000ff00027202 */ /* 0x000fe20000000f00 */
[----:B------:R-:W-:Y:S01]  /*208b0*/  IMAD.MOV.U32 R57, RZ, RZ, 0x181f ;  /* 0x0000181fff397424 */ /* 0x000fe200078e00ff */
[----:B------:R-:W-:-:S02]  /*208c0*/  MOV R3, 0x208e0 ;  /* 0x000208e000037802 */ /* 0x000fc40000000f00 */
[----:B------:R-:W-:Y:S05]  /*208d0*/  CALL.REL.NOINC `($__internal_9_$__cuda_sm70_shflsync_idx_p) ;  /* 0x0000175000007944 */ /* 0x000fea0003c00000 */
[----:B------:R-:W-:Y:S01]  /*208e0*/  MOV R7, R57 ;  /* 0x0000003900077202 */ /* 0x000fe20000000f00 */
[----:B------:R-:W-:Y:S05]  /*208f0*/  BRA `(.L_x_856) ;  /* 0xffff921000007947 */ /* 0x000fea000383ffff */
.L_x_744:
[----:B------:R-:W-:Y:S01]  /*20900*/  IMAD.MOV.U32 R52, RZ, RZ, R6 ;  /* 0x000000ffff347224 */ /* 0x000fe200078e0006 */
[----:B------:R-:W-:Y:S01]  /*20910*/  MOV R2, RZ ;  /* 0x000000ff00027202 */ /* 0x000fe20000000f00 */
[----:B------:R-:W-:Y:S01]  /*20920*/  IMAD.MOV.U32 R57, RZ, RZ, 0x181f ;  /* 0x0000181fff397424 */ /* 0x000fe200078e00ff */
[----:B------:R-:W-:-:S02]  /*20930*/  MOV R3, 0x20950 ;  /* 0x0002095000037802 */ /* 0x000fc40000000f00 */
[----:B-12---:R-:W-:Y:S05]  /*20940*/  CALL.REL.NOINC `($__internal_9_$__cuda_sm70_shflsync_idx_p) ;  /* 0x000016e000007944 */ /* 0x006fea0003c00000 */
[----:B------:R-:W-:Y:S01]  /*20950*/  MOV R2, R57 ;  /* 0x0000003900027202 */ /* 0x000fe20000000f00 */
[----:B------:R-:W-:Y:S05]  /*20960*/  BRA `(.L_x_857) ;  /* 0xffff91c000007947 */ /* 0x000fea000383ffff */
.L_x_745:
[----:B------:R-:W-:Y:S01]  /*20970*/  IMAD.MOV.U32 R52, RZ, RZ, R5 ;  /* 0x000000ffff347224 */ /* 0x000fe200078e0005 */
[----:B-1----:R-:W-:Y:S01]  /*20980*/  MOV R2, 0x1 ;  /* 0x0000000100027802 */ /* 0x002fe20000000f00 */
[----:B------:R-:W-:Y:S01]  /*20990*/  IMAD.MOV.U32 R57, RZ, RZ, 0x181f ;  /* 0x0000181fff397424 */ /* 0x000fe200078e00ff */
[----:B------:R-:W-:-:S02]  /*209a0*/  MOV R3, 0x209c0 ;  /* 0x000209c000037802 */ /* 0x000fc40000000f00 */
[----:B---3--:R-:W-:Y:S05]  /*209b0*/  CALL.REL.NOINC `($__internal_9_$__cuda_sm70_shflsync_idx_p) ;  /* 0x0000167000007944 */ /* 0x008fea0003c00000 */
        /* <DEDUP_REMOVED lines=8> */
.L_x_746:
[----:B------:R-:W-:Y:S01]  /*20a40*/  IMAD.MOV.U32 R52, RZ, RZ, R5 ;  /* 0x000000ffff347224 */ /* 0x000fe200078e0005 */
[----:B-1----:R-:W-:Y:S01]  /*20a50*/  MOV R2, 0x2 ;  /* 0x0000000200027802 */ /* 0x002fe20000000f00 */
[----:B------:R-:W-:Y:S01]  /*20a60*/  IMAD.MOV.U32 R57, RZ, RZ, 0x181f ;  /* 0x0000181fff397424 */ /* 0x000fe200078e00ff */
[----:B------:R-:W-:Y:S02]  /*20a70*/  MOV R3, 0x20a90 ;  /* 0x00020a9000037802 */ /* 0x000fe40000000f00 */
[----:B--23--:R-:W-:Y:S05]  /*20a80*/  CALL.REL.NOINC `($__internal_9_$__cuda_sm70_shflsync_idx_p) ;  /* 0x000015a000007944 */ /* 0x00cfea0003c00000 */
[----:B------:R-:W-:Y:S01]  /*20a90*/  MOV R7, R57 ;  /* 0x0000003900077202 */ /* 0x000fe20000000f00 */
[----:B------:R-:W-:Y:S05]  /*20aa0*/  BRA `(.L_x_859) ;  /* 0xffff91e000007947 */ /* 0x000fea000383ffff */
.L_x_747:
[----:B------:R-:W-:Y:S01]  /*20ab0*/  IMAD.MOV.U32 R52, RZ, RZ, R6 ;  /* 0x000000ffff347224 */ /* 0x000fe200078e0006 */
[----:B-1----:R-:W-:Y:S01]  /*20ac0*/  MOV R2, 0x2 ;  /* 0x0000000200027802 */ /* 0x002fe20000000f00 */
[----:B------:R-:W-:Y:S01]  /*20ad0*/  IMAD.MOV.U32 R57, RZ, RZ, 0x181f ;  /* 0x0000181fff397424 */ /* 0x000fe200078e00ff */
[----:B------:R-:W-:Y:S02]  /*20ae0*/  MOV R3, 0x20b00 ;  /* 0x00020b0000037802 */ /* 0x000fe40000000f00 */
[----:B--234-:R-:W-:Y:S05]  /*20af0*/  CALL.REL.NOINC `($__internal_9_$__cuda_sm70_shflsync_idx_p) ;  /* 0x0000153000007944 */ /* 0x01cfea0003c00000 */
[----:B------:R-:W-:Y:S01]  /*20b00*/  MOV R2, R57 ;  /* 0x0000003900027202 */ /* 0x000fe20000000f00 */
[----:B------:R-:W-:Y:S05]  /*20b10*/  BRA `(.L_x_860) ;  /* 0xffff919000007947 */ /* 0x000fea000383ffff */
.L_x_748:
[----:B------:R-:W-:Y:S01]  /*20b20*/  IMAD.MOV.U32 R52, RZ, RZ, R5 ;  /* 0x000000ffff347224 */ /* 0x000fe200078e0005 */
[----:B--2---:R-:W-:Y:S01]  /*20b30*/  MOV R2, 0x3 ;  /* 0x0000000300027802 */ /* 0x004fe20000000f00 */
[----:B------:R-:W-:Y:S01]  /*20b40*/  IMAD.MOV.U32 R57, RZ, RZ, 0x181f ;  /* 0x0000181fff397424 */ /* 0x000fe200078e00ff */
[----:B------:R-:W-:-:S02]  /*20b50*/  MOV R3, 0x20b70 ;  /* 0x00020b7000037802 */ /* 0x000fc40000000f00 */
[----:B-1-34-:R-:W-:Y:S05]  /*20b60*/  CALL.REL.NOINC `($__internal_9_$__cuda_sm70_shflsync_idx_p) ;  /* 0x000014c000007944 */ /* 0x01afea0003c00000 */
        /* <DEDUP_REMOVED lines=8> */
.L_x_749:
[----:B------:R-:W-:Y:S01]  /*20bf0*/  IMAD.MOV.U32 R52, RZ, RZ, R5 ;  /* 0x000000ffff347224 */ /* 0x000fe200078e0005 */
[----:B--2---:R-:W-:Y:S01]  /*20c00*/  MOV R2, 0x4 ;  /* 0x0000000400027802 */ /* 0x004fe20000000f00 */
[----:B------:R-:W-:Y:S01]  /*20c10*/  IMAD.MOV.U32 R57, RZ, RZ, 0x181f ;  /* 0x0000181fff397424 */ /* 0x000fe200078e00ff */
[----:B------:R-:W-:Y:S02]  /*20c20*/  MOV R3, 0x20c40 ;  /* 0x00020c4000037802 */ /* 0x000fe40000000f00 */
[----:B-1-34-:R-:W-:Y:S05]  /*20c30*/  CALL.REL.NOINC `($__internal_9_$__cuda_sm70_shflsync_idx_p) ;  /* 0x000013f000007944 */ /* 0x01afea0003c00000 */
[----:B------:R-:W-:Y:S01]  /*20c40*/  MOV R7, R57 ;  /* 0x0000003900077202 */ /* 0x000fe20000000f00 */
[----:B------:R-:W-:Y:S05]  /*20c50*/  BRA `(.L_x_862) ;  /* 0xffff916000007947 */ /* 0x000fea000383ffff */
.L_x_750:
[----:B------:R-:W-:Y:S01]  /*20c60*/  IMAD.MOV.U32 R52, RZ, RZ, R6 ;  /* 0x000000ffff347224 */ /* 0x000fe200078e0006 */
[----:B--2---:R-:W-:Y:S01]  /*20c70*/  MOV R2, 0x4 ;  /* 0x0000000400027802 */ /* 0x004fe20000000f00 */
[----:B------:R-:W-:Y:S01]  /*20c80*/  IMAD.MOV.U32 R57, RZ, RZ, 0x181f ;  /* 0x0000181fff397424 */ /* 0x000fe200078e00ff */
[----:B------:R-:W-:Y:S02]  /*20c90*/  MOV R3, 0x20cb0 ;  /* 0x00020cb000037802 */ /* 0x000fe40000000f00 */
[----:B-1-34-:R-:W-:Y:S05]  /*20ca0*/  CALL.REL.NOINC `($__internal_9_$__cuda_sm70_shflsync_idx_p) ;  /* 0x0000138000007944 */ /* 0x01afea0003c00000 */
[----:B------:R-:W-:Y:S01]  /*20cb0*/  MOV R2, R57 ;  /* 0x0000003900027202 */ /* 0x000fe20000000f00 */
[----:B------:R-:W-:Y:S05]  /*20cc0*/  BRA `(.L_x_863) ;  /* 0xffff911000007947 */ /* 0x000fea000383ffff */
.L_x_751:
[----:B------:R-:W-:Y:S01]  /*20cd0*/  IMAD.MOV.U32 R52, RZ, RZ, R5 ;  /* 0x000000ffff347224 */ /* 0x000fe200078e0005 */
[----:B-1----:R-:W-:Y:S01]  /*20ce0*/  MOV R2, 0x5 ;  /* 0x0000000500027802 */ /* 0x002fe20000000f00 */
[----:B------:R-:W-:Y:S01]  /*20cf0*/  IMAD.MOV.U32 R57, RZ, RZ, 0x181f ;  /* 0x0000181fff397424 */ /* 0x000fe200078e00ff */
[----:B------:R-:W-:-:S02]  /*20d00*/  MOV R3, 0x20d20 ;  /* 0x00020d2000037802 */ /* 0x000fc40000000f00 */
[----:B--234-:R-:W-:Y:S05]  /*20d10*/  CALL.REL.NOINC `($__internal_9_$__cuda_sm70_shflsync_idx_p) ;  /* 0x0000131000007944 */ /* 0x01cfea0003c00000 */
        /* <DEDUP_REMOVED lines=8> */
.L_x_752:
[----:B------:R-:W-:Y:S01]  /*20da0*/  IMAD.MOV.U32 R52, RZ, RZ, R5 ;  /* 0x000000ffff347224 */ /* 0x000fe200078e0005 */
[----:B--2---:R-:W-:Y:S01]  /*20db0*/  MOV R2, 0x6 ;  /* 0x0000000600027802 */ /* 0x004fe20000000f00 */
[----:B------:R-:W-:Y:S01]  /*20dc0*/  IMAD.MOV.U32 R57, RZ, RZ, 0x181f ;  /* 0x0000181fff397424 */ /* 0x000fe200078e00ff */
[----:B------:R-:W-:Y:S02]  /*20dd0*/  MOV R3, 0x20df0 ;  /* 0x00020df000037802 */ /* 0x000fe40000000f00 */
[----:B-1--4-:R-:W-:Y:S05]  /*20de0*/  CALL.REL.NOINC `($__internal_9_$__cuda_sm70_shflsync_idx_p) ;  /* 0x0000124000007944 */ /* 0x012fea0003c00000 */
[----:B------:R-:W-:Y:S01]  /*20df0*/  MOV R7, R57 ;  /* 0x0000003900077202 */ /* 0x000fe20000000f00 */
[----:B------:R-:W-:Y:S05]  /*20e00*/  BRA `(.L_x_865) ;  /* 0xffff90e000007947 */ /* 0x000fea000383ffff */
.L_x_753:
[----:B------:R-:W-:Y:S01]  /*20e10*/  IMAD.MOV.U32 R52, RZ, RZ, R6 ;  /* 0x000000ffff347224 */ /* 0x000fe200078e0006 */
[----:B--2---:R-:W-:Y:S01]  /*20e20*/  MOV R2, 0x6 ;  /* 0x0000000600027802 */ /* 0x004fe20000000f00 */
[----:B------:R-:W-:Y:S01]  /*20e30*/  IMAD.MOV.U32 R57, RZ, RZ, 0x181f ;  /* 0x0000181fff397424 */ /* 0x000fe200078e00ff */
[----:B------:R-:W-:Y:S02]  /*20e40*/  MOV R3, 0x20e60 ;  /* 0x00020e6000037802 */ /* 0x000fe40000000f00 */
[----:B-1-34-:R-:W-:Y:S05]  /*20e50*/  CALL.REL.NOINC `($__internal_9_$__cuda_sm70_shflsync_idx_p) ;  /* 0x000011d000007944 */ /* 0x01afea0003c00000 */
[----:B------:R-:W-:Y:S01]  /*20e60*/  MOV R2, R57 ;  /* 0x0000003900027202 */ /* 0x000fe20000000f00 */
[----:B------:R-:W-:Y:S05]  /*20e70*/  BRA `(.L_x_866) ;  /* 0xffff909000007947 */ /* 0x000fea000383ffff */
.L_x_754:
[----:B------:R-:W-:Y:S01]  /*20e80*/  IMAD.MOV.U32 R52, RZ, RZ, R5 ;  /* 0x000000ffff347224 */ /* 0x000fe200078e0005 */
[----:B-1----:R-:W-:Y:S01]  /*20e90*/  MOV R2, 0x7 ;  /* 0x0000000700027802 */ /* 0x002fe20000000f00 */
[----:B------:R-:W-:Y:S01]  /*20ea0*/  IMAD.MOV.U32 R57, RZ, RZ, 0x181f ;  /* 0x0000181fff397424 */ /* 0x000fe200078e00ff */
[----:B------:R-:W-:-:S02]  /*20eb0*/  MOV R3, 0x20ed0 ;  /* 0x00020ed000037802 */ /* 0x000fc40000000f00 */
[----:B--2-4-:R-:W-:Y:S05]  /*20ec0*/  CALL.REL.NOINC `($__internal_9_$__cuda_sm70_shflsync_idx_p) ;  /* 0x0000116000007944 */ /* 0x014fea0003c00000 */
        /* <DEDUP_REMOVED lines=8> */
.L_x_756:
[----:B------:R-:W-:Y:S01]  /*20f50*/  IMAD.MOV.U32 R52, RZ, RZ, R5 ;  /* 0x000000ffff347224 */ /* 0x000fe200078e0005 */
[----:B------:R-:W-:Y:S01]  /*20f60*/  MOV R2, RZ ;  /* 0x000000ff00027202 */ /* 0x000fe20000000f00 */
[----:B------:R-:W-:Y:S01]  /*20f70*/  IMAD.MOV.U32 R57, RZ, RZ, 0x1c1f ;  /* 0x00001c1fff397424 */ /* 0x000fe200078e00ff */
[----:B------:R-:W-:Y:S02]  /*20f80*/  MOV R3, 0x20fa0 ;  /* 0x00020fa000037802 */ /* 0x000fe40000000f00 */
[----:B------:R-:W-:Y:S05]  /*20f90*/  CALL.REL.NOINC `($__internal_9_$__cuda_sm70_shflsync_idx_p) ;  /* 0x0000109000007944 */ /* 0x000fea0003c00000 */
[----:B------:R-:W-:Y:S01]  /*20fa0*/  MOV R4, R57 ;  /* 0x0000003900047202 */ /* 0x000fe20000000f00 */
[----:B------:R-:W-:Y:S05]  /*20fb0*/  BRA `(.L_x_868) ;  /* 0xffff927000007947 */ /* 0x000fea000383ffff */
.L_x_757:
[----:B------:R-:W-:Y:S01]  /*20fc0*/  IMAD.MOV.U32 R52, RZ, RZ, R12 ;  /* 0x000000ffff347224 */ /* 0x000fe200078e000c */
[----:B------:R-:W-:Y:S01]  /*20fd0*/  MOV R2, RZ ;  /* 0x000000ff00027202 */ /* 0x000fe20000000f00 */
[----:B------:R-:W-:Y:S01]  /*20fe0*/  IMAD.MOV.U32 R57, RZ, RZ, 0x1c1f ;  /* 0x00001c1fff397424 */ /* 0x000fe200078e00ff */
[----:B------:R-:W-:Y:S02]  /*20ff0*/  MOV R3, 0x21010 ;  /* 0x0002101000037802 */ /* 0x000fe40000000f00 */
[----:B-12---:R-:W-:Y:S05]  /*21000*/  CALL.REL.NOINC `($__internal_9_$__cuda_sm70_shflsync_idx_p) ;  /* 0x0000102000007944 */ /* 0x006fea0003c00000 */
[----:B------:R-:W-:Y:S01]  /*21010*/  MOV R0, R57 ;  /* 0x0000003900007202 */ /* 0x000fe20000000f00 */
[----:B------:R-:W-:Y:S05]  /*21020*/  BRA `(.L_x_869) ;  /* 0xffff922000007947 */ /* 0x000fea000383ffff */
.L_x_760:
[----:B------:R-:W-:Y:S01]  /*21030*/  IMAD.MOV.U32 R52, RZ, RZ, R5 ;  /* 0x000000ffff347224 */ /* 0x000fe200078e0005 */
[----:B---3--:R-:W-:Y:S01]  /*21040*/  MOV R2, 0x1 ;  /* 0x0000000100027802 */ /* 0x008fe20000000f00 */
        /* <DEDUP_REMOVED lines=11> */
.L_x_763:
[----:B------:R-:W-:Y:S01]  /*21100*/  IMAD.MOV.U32 R52, RZ, RZ, R5 ;  /* 0x000000ffff347224 */ /* 0x000fe200078e0005 */
[----:B--23--:R-:W-:Y:S01]  /*21110*/  MOV R2, 0x2 ;  /* 0x0000000200027802 */ /* 0x00cfe20000000f00 */
[----:B------:R-:W-:Y:S01]  /*21120*/  IMAD.MOV.U32 R57, RZ, RZ, 0x1c1f ;  /* 0x00001c1fff397424 */ /* 0x000fe200078e00ff */
[----:B------:R-:W-:Y:S02]  /*21130*/  MOV R3, 0x21150 ;  /* 0x0002115000037802 */ /* 0x000fe40000000f00 */
[----:B-1--4-:R-:W-:Y:S05]  /*21140*/  CALL.REL.NOINC `($__internal_9_$__cuda_sm70_shflsync_idx_p) ;  /* 0x00000ee000007944 */ /* 0x012fea0003c00000 */
[----:B------:R-:W-:Y:S01]  /*21150*/  MOV R4, R57 ;  /* 0x0000003900047202 */ /* 0x000fe20000000f00 */
[----:B------:R-:W-:Y:S05]  /*21160*/  BRA `(.L_x_871) ;  /* 0xffff979000007947 */ /* 0x000fea000383ffff */
.L_x_764:
[----:B------:R-:W-:Y:S01]  /*21170*/  IMAD.MOV.U32 R52, RZ, RZ, R12 ;  /* 0x000000ffff347224 */ /* 0x000fe200078e000c */
[----:B--23--:R-:W-:Y:S01]  /*21180*/  MOV R2, 0x2 ;  /* 0x0000000200027802 */ /* 0x00cfe20000000f00 */
[----:B------:R-:W-:Y:S01]  /*21190*/  IMAD.MOV.U32 R57, RZ, RZ, 0x1c1f ;  /* 0x00001c1fff397424 */ /* 0x000fe200078e00ff */
[----:B------:R-:W-:Y:S02]  /*211a0*/  MOV R3, 0x211c0 ;  /* 0x000211c000037802 */ /* 0x000fe40000000f00 */
[----:B-1--4-:R-:W-:Y:S05]  /*211b0*/  CALL.REL.NOINC `($__internal_9_$__cuda_sm70_shflsync_idx_p) ;  /* 0x00000e7000007944 */ /* 0x012fea0003c00000 */
[----:B------:R-:W-:Y:S01]  /*211c0*/  MOV R0, R57 ;  /* 0x0000003900007202 */ /* 0x000fe20000000f00 */
[----:B------:R-:W-:Y:S05]  /*211d0*/  BRA `(.L_x_872) ;  /* 0xffff974000007947 */ /* 0x000fea000383ffff */
.L_x_767:
[----:B------:R-:W-:Y:S01]  /*211e0*/  IMAD.MOV.U32 R52, RZ, RZ, R5 ;  /* 0x000000ffff347224 */ /* 0x000fe200078e0005 */
[----:B--23--:R-:W-:Y:S01]  /*211f0*/  MOV R2, 0x3 ;  /* 0x0000000300027802 */ /* 0x00cfe20000000f00 */
[----:B------:R-:W-:Y:S01]  /*21200*/  IMAD.MOV.U32 R57, RZ, RZ, 0x1c1f ;  /* 0x00001c1fff397424 */ /* 0x000fe200078e00ff */
[----:B------:R-:W-:-:S02]  /*21210*/  MOV R3, 0x21230 ;  /* 0x0002123000037802 */ /* 0x000fc40000000f00 */
[----:B-1--4-:R-:W-:Y:S05]  /*21220*/  CALL.REL.NOINC `($__internal_9_$__cuda_sm70_shflsync_idx_p) ;  /* 0x00000e0000007944 */ /* 0x012fea0003c00000 */
        /* <DEDUP_REMOVED lines=8> */
.L_x_771:
[----:B------:R-:W-:Y:S01]  /*212b0*/  IMAD.MOV.U32 R52, RZ, RZ, R5 ;  /* 0x000000ffff347224 */ /* 0x000fe200078e0005 */
[----:B------:R-:W-:Y:S01]  /*212c0*/  MOV R2, RZ ;  /* 0x000000ff00027202 */ /* 0x000fe20000000f00 */
[----:B------:R-:W-:Y:S01]  /*212d0*/  IMAD.MOV.U32 R57, RZ, RZ, 0x181f ;  /* 0x0000181fff397424 */ /* 0x000fe200078e00ff */
[----:B------:R-:W-:Y:S02]  /*212e0*/  MOV R3, 0x21300 ;  /* 0x0002130000037802 */ /* 0x000fe40000000f00 */
[----:B------:R-:W-:Y:S05]  /*212f0*/  CALL.REL.NOINC `($__internal_9_$__cuda_sm70_shflsync_idx_p) ;  /* 0x00000d3000007944 */ /* 0x000fea0003c00000 */
[----:B------:R-:W-:Y:S01]  /*21300*/  MOV R7, R57 ;  /* 0x0000003900077202 */ /* 0x000fe20000000f00 */
[----:B------:R-:W-:Y:S05]  /*21310*/  BRA `(.L_x_874) ;  /* 0xffffa42000007947 */ /* 0x000fea000383ffff */
.L_x_772:
[----:B------:R-:W-:Y:S01]  /*21320*/  IMAD.MOV.U32 R52, RZ, RZ, R6 ;  /* 0x000000ffff347224 */ /* 0x000fe200078e0006 */
[----:B------:R-:W-:Y:S01]  /*21330*/  MOV R2, RZ ;  /* 0x000000ff00027202 */ /* 0x000fe20000000f00 */
[----:B------:R-:W-:Y:S01]  /*21340*/  IMAD.MOV.U32 R57, RZ, RZ, 0x181f ;  /* 0x0000181fff397424 */ /* 0x000fe200078e00ff */
[----:B------:R-:W-:Y:S02]  /*21350*/  MOV R3, 0x21370 ;  /* 0x0002137000037802 */ /* 0x000fe40000000f00 */
[----:B-12---:R-:W-:Y:S05]  /*21360*/  CALL.REL.NOINC `($__internal_9_$__cuda_sm70_shflsync_idx_p) ;  /* 0x00000cc000007944 */ /* 0x006fea0003c00000 */
[----:B------:R-:W-:Y:S01]  /*21370*/  MOV R2, R57 ;  /* 0x0000003900027202 */ /* 0x000fe20000000f00 */
[----:B------:R-:W-:Y:S05]  /*21380*/  BRA `(.L_x_875) ;  /* 0xffffa3d000007947 */ /* 0x000fea000383ffff */
.L_x_773:
        /* <DEDUP_REMOVED lines=13> */
.L_x_774:
[----:B------:R-:W-:Y:S01]  /*21460*/  IMAD.MOV.U32 R52, RZ, RZ, R5 ;  /* 0x000000ffff347224 */ /* 0x000fe200078e0005 */
[----:B-1----:R-:W-:Y:S01]  /*21470*/  MOV R2, 0x2 ;  /* 0x0000000200027802 */ /* 0x002fe20000000f00 */
[----:B------:R-:W-:Y:S01]  /*21480*/  IMAD.MOV.U32 R57, RZ, RZ, 0x181f ;  /* 0x0000181fff397424 */ /* 0x000fe200078e00ff */
[----:B------:R-:W-:Y:S02]  /*21490*/  MOV R3, 0x214b0 ;  /* 0x000214b000037802 */ /* 0x000fe40000000f00 */
[----:B--23--:R-:W-:Y:S05]  /*214a0*/  CALL.REL.NOINC `($__internal_9_$__cuda_sm70_shflsync_idx_p) ;  /* 0x00000b8000007944 */ /* 0x00cfea0003c00000 */
[----:B------:R-:W-:Y:S01]  /*214b0*/  MOV R7, R57 ;  /* 0x0000003900077202 */ /* 0x000fe20000000f00 */
[----:B------:R-:W-:Y:S05]  /*214c0*/  BRA `(.L_x_877) ;  /* 0xffffa40000007947 */ /* 0x000fea000383ffff */
.L_x_775:
[----:B------:R-:W-:Y:S01]  /*214d0*/  IMAD.MOV.U32 R52, RZ, RZ, R6 ;  /* 0x000000ffff347224 */ /* 0x000fe200078e0006 */
[----:B-1----:R-:W-:Y:S01]  /*214e0*/  MOV R2, 0x2 ;  /* 0x0000000200027802 */ /* 0x002fe20000000f00 */
[----:B------:R-:W-:Y:S01]  /*214f0*/  IMAD.MOV.U32 R57, RZ, RZ, 0x181f ;  /* 0x0000181fff397424 */ /* 0x000fe200078e00ff */
[----:B------:R-:W-:Y:S02]  /*21500*/  MOV R3, 0x21520 ;  /* 0x0002152000037802 */ /* 0x000fe40000000f00 */
[----:B--234-:R-:W-:Y:S05]  /*21510*/  CALL.REL.NOINC `($__internal_9_$__cuda_sm70_shflsync_idx_p) ;  /* 0x00000b1000007944 */ /* 0x01cfea0003c00000 */
[----:B------:R-:W-:Y:S01]  /*21520*/  MOV R2, R57 ;  /* 0x0000003900027202 */ /* 0x000fe20000000f00 */
[----:B------:R-:W-:Y:S05]  /*21530*/  BRA `(.L_x_878) ;  /* 0xffffa3b000007947 */ /* 0x000fea000383ffff */
.L_x_776:
        /* <DEDUP_REMOVED lines=13> */
.L_x_777:
[----:B------:R-:W-:Y:S01]  /*21610*/  IMAD.MOV.U32 R52, RZ, RZ, R5 ;  /* 0x000000ffff347224 */ /* 0x000fe200078e0005 */
[----:B--2---:R-:W-:Y:S01]  /*21620*/  MOV R2, 0x4 ;  /* 0x0000000400027802 */ /* 0x004fe20000000f00 */
[----:B------:R-:W-:Y:S01]  /*21630*/  IMAD.MOV.U32 R57, RZ, RZ, 0x181f ;  /* 0x0000181fff397424 */ /* 0x000fe200078e00ff */
[----:B------:R-:W-:Y:S02]  /*21640*/  MOV R3, 0x21660 ;  /* 0x0002166000037802 */ /* 0x000fe40000000f00 */
[----:B-1-34-:R-:W-:Y:S05]  /*21650*/  CALL.REL.NOINC `($__internal_9_$__cuda_sm70_shflsync_idx_p) ;  /* 0x000009d000007944 */ /* 0x01afea0003c00000 */
[----:B------:R-:W-:Y:S01]  /*21660*/  MOV R7, R57 ;  /* 0x0000003900077202 */ /* 0x000fe20000000f00 */
[----:B------:R-:W-:Y:S05]  /*21670*/  BRA `(.L_x_880) ;  /* 0xffffa38000007947 */ /* 0x000fea000383ffff */
.L_x_778:
[----:B------:R-:W-:Y:S01]  /*21680*/  IMAD.MOV.U32 R52, RZ, RZ, R6 ;  /* 0x000000ffff347224 */ /* 0x000fe200078e0006 */
[----:B--2---:R-:W-:Y:S01]  /*21690*/  MOV R2, 0x4 ;  /* 0x0000000400027802 */ /* 0x004fe20000000f00 */
[----:B------:R-:W-:Y:S01]  /*216a0*/  IMAD.MOV.U32 R57, RZ, RZ, 0x181f ;  /* 0x0000181fff397424 */ /* 0x000fe200078e00ff */
[----:B------:R-:W-:Y:S02]  /*216b0*/  MOV R3, 0x216d0 ;  /* 0x000216d000037802 */ /* 0x000fe40000000f00 */
[----:B-1-34-:R-:W-:Y:S05]  /*216c0*/  CALL.REL.NOINC `($__internal_9_$__cuda_sm70_shflsync_idx_p) ;  /* 0x0000096000007944 */ /* 0x01afea0003c00000 */
[----:B------:R-:W-:Y:S01]  /*216d0*/  MOV R2, R57 ;  /* 0x0000003900027202 */ /* 0x000fe20000000f00 */
[----:B------:R-:W-:Y:S05]  /*216e0*/  BRA `(.L_x_881) ;  /* 0xffffa33000007947 */ /* 0x000fea000383ffff */
.L_x_779:
        /* <DEDUP_REMOVED lines=13> */
.L_x_780:
[----:B------:R-:W-:Y:S01]  /*217c0*/  IMAD.MOV.U32 R52, RZ, RZ, R5 ;  /* 0x000000ffff347224 */ /* 0x000fe200078e0005 */
[----:B--2---:R-:W-:Y:S01]  /*217d0*/  MOV R2, 0x6 ;  /* 0x0000000600027802 */ /* 0x004fe20000000f00 */
[----:B------:R-:W-:Y:S01]  /*217e0*/  IMAD.MOV.U32 R57, RZ, RZ, 0x181f ;  /* 0x0000181fff397424 */ /* 0x000fe200078e00ff */
[----:B------:R-:W-:Y:S02]  /*217f0*/  MOV R3, 0x21810 ;  /* 0x0002181000037802 */ /* 0x000fe40000000f00 */
[----:B-1--4-:R-:W-:Y:S05]  /*21800*/  CALL.REL.NOINC `($__internal_9_$__cuda_sm70_shflsync_idx_p) ;  /* 0x0000082000007944 */ /* 0x012fea0003c00000 */
[----:B------:R-:W-:Y:S01]  /*21810*/  MOV R7, R57 ;  /* 0x0000003900077202 */ /* 0x000fe20000000f00 */
[----:B------:R-:W-:Y:S05]  /*21820*/  BRA `(.L_x_883) ;  /* 0xffffa30000007947 */ /* 0x000fea000383ffff */
.L_x_781:
[----:B------:R-:W-:Y:S01]  /*21830*/  IMAD.MOV.U32 R52, RZ, RZ, R6 ;  /* 0x000000ffff347224 */ /* 0x000fe200078e0006 */
[----:B--2---:R-:W-:Y:S01]  /*21840*/  MOV R2, 0x6 ;  /* 0x0000000600027802 */ /* 0x004fe20000000f00 */
[----:B------:R-:W-:Y:S01]  /*21850*/  IMAD.MOV.U32 R57, RZ, RZ, 0x181f ;  /* 0x0000181fff397424 */ /* 0x000fe200078e00ff */
[----:B------:R-:W-:Y:S02]  /*21860*/  MOV R3, 0x21880 ;  /* 0x0002188000037802 */ /* 0x000fe40000000f00 */
[----:B-1-34-:R-:W-:Y:S05]  /*21870*/  CALL.REL.NOINC `($__internal_9_$__cuda_sm70_shflsync_idx_p) ;  /* 0x000007b000007944 */ /* 0x01afea0003c00000 */
[----:B------:R-:W-:Y:S01]  /*21880*/  MOV R2, R57 ;  /* 0x0000003900027202 */ /* 0x000fe20000000f00 */
[----:B------:R-:W-:Y:S05]  /*21890*/  BRA `(.L_x_884) ;  /* 0xffffa2b000007947 */ /* 0x000fea000383ffff */
.L_x_782:
        /* <DEDUP_REMOVED lines=13> */
.L_x_784:
[----:B------:R-:W-:Y:S01]  /*21970*/  IMAD.MOV.U32 R52, RZ, RZ, R53 ;  /* 0x000000ffff347224 */ /* 0x000fe200078e0035 */
[----:B------:R-:W-:Y:S01]  /*21980*/  MOV R2, RZ ;  /* 0x000000ff00027202 */ /* 0x000fe20000000f00 */
[----:B------:R-:W-:Y:S01]  /*21990*/  IMAD.MOV.U32 R57, RZ, RZ, 0x1f ;  /* 0x0000001fff397424 */ /* 0x000fe200078e00ff */
[----:B------:R-:W-:Y:S02]  /*219a0*/  MOV R3, 0x219c0 ;  /* 0x000219c000037802 */ /* 0x000fe40000000f00 */
[----:B------:R-:W-:Y:S05]  /*219b0*/  CALL.REL.NOINC `($__internal_9_$__cuda_sm70_shflsync_idx_p) ;  /* 0x0000067000007944 */ /* 0x000fea0003c00000 */
[----:B------:R-:W-:Y:S01]  /*219c0*/  MOV R9, R57 ;  /* 0x0000003900097202 */ /* 0x000fe20000000f00 */
[----:B------:R-:W-:Y:S05]  /*219d0*/  BRA `(.L_x_886) ;  /* 0xffffa36000007947 */ /* 0x000fea000383ffff */
.L_x_785:
[----:B------:R-:W-:Y:S01]  /*219e0*/  IMAD.MOV.U32 R52, RZ, RZ, R53 ;  /* 0x000000ffff347224 */ /* 0x000fe200078e0035 */
[----:B------:R-:W-:Y:S01]  /*219f0*/  MOV R2, 0x1 ;  /* 0x0000000100027802 */ /* 0x000fe20000000f00 */
[----:B------:R-:W-:Y:S01]  /*21a00*/  IMAD.MOV.U32 R57, RZ, RZ, 0x1f ;  /* 0x0000001fff397424 */ /* 0x000fe200078e00ff */
[----:B------:R-:W-:Y:S02]  /*21a10*/  MOV R3, 0x21a30 ;  /* 0x00021a3000037802 */ /* 0x000fe40000000f00 */
[----:B-12---:R-:W-:Y:S05]  /*21a20*/  CALL.REL.NOINC `($__internal_9_$__cuda_sm70_shflsync_idx_p) ;  /* 0x0000060000007944 */ /* 0x006fea0003c00000 */
[----:B------:R-:W-:Y:S01]  /*21a30*/  MOV R8, R57 ;  /* 0x0000003900087202 */ /* 0x000fe20000000f00 */
[----:B------:R-:W-:Y:S05]  /*21a40*/  BRA `(.L_x_887) ;  /* 0xffffa31000007947 */ /* 0x000fea000383ffff */
.L_x_786:
[----:B------:R-:W-:Y:S02]  /*21a50*/  MOV R2, 0x1 ;  /* 0x0000000100027802 */ /* 0x000fe40000000f00 */
[----:B------:R-:W-:-:S02]  /*21a60*/  MOV R3, 0x21a80 ;  /* 0x00021a8000037802 */ /* 0x000fc40000000f00 */
[----:B-1234-:R-:W-:Y:S05]  /*21a70*/  CALL.REL.NOINC `($__internal_10_$__cuda_sm70_shflsync_up_p) ;  /* 0x0000061000007944 */ /* 0x01efea0003c00000 */
[----:B------:R-:W-:Y:S05]  /*21a80*/  BRA `(.L_x_888) ;  /* 0xffffa40000007947 */ /* 0x000fea000383ffff */
.L_x_787:
[----:B------:R-:W-:Y:S02]  /*21a90*/  MOV R2, 0x2 ;  /* 0x0000000200027802 */ /* 0x000fe40000000f00 */
[----:B------:R-:W-:-:S02]  /*21aa0*/  MOV R3, 0x21ac0 ;  /* 0x00021ac000037802 */ /* 0x000fc40000000f00 */
[----:B--2-4-:R-:W-:Y:S05]  /*21ab0*/  CALL.REL.NOINC `($__internal_10_$__cuda_sm70_shflsync_up_p) ;  /* 0x000005d000007944 */ /* 0x014fea0003c00000 */
        /* <DEDUP_REMOVED lines=24> */
.L_x_791:
[----:B------:R-:W-:Y:S02]  /*21c40*/  MOV R2, 0x1 ;  /* 0x0000000100027802 */ /* 0x000fe40000000f00 */
[----:B------:R-:W-:Y:S02]  /*21c50*/  MOV R3, 0x21c70 ;  /* 0x00021c7000037802 */ /* 0x000fe40000000f00 */
[----:B------:R-:W-:Y:S05]  /*21c60*/  CALL.REL.NOINC `($__internal_10_$__cuda_sm70_shflsync_up_p) ;  /* 0x0000042000007944 */ /* 0x000fea0003c00000 */
[----:B------:R-:W-:Y:S01]  /*21c70*/  MOV R2, R4 ;  /* 0x0000000400027202 */ /* 0x000fe20000000f00 */
[----:B------:R-:W-:Y:S05]  /*21c80*/  BRA `(.L_x_890) ;  /* 0xffffa46000007947 */ /* 0x000fea000383ffff */
.L_x_792:
        /* <DEDUP_REMOVED lines=27> */
.L_x_794:
[----:B------:R-:W-:Y:S02]  /*21e40*/  SEL R0, RZ, 0x1, P0 ;  /* 0x00000001ff007807 */ /* 0x000fe40000000000 */
[----:B------:R-:W-:Y:S02]  /*21e50*/  MOV R2, 0x21e70 ;  /* 0x00021e7000027802 */ /* 0x000fe40000000f00 */
[----:B-1----:R-:W-:Y:S05]  /*21e60*/  CALL.REL.NOINC `($__internal_11_$__cuda_sm70_votesync_ballot) ;  /* 0x0000029000007944 */ /* 0x002fea0003c00000 */
[----:B------:R-:W-:Y:S01]  /*21e70*/  MOV R10, R0 ;  /* 0x00000000000a7202 */ /* 0x000fe20000000f00 */
[----:B------:R-:W-:Y:S05]  /*21e80*/  BRA `(.L_x_892) ;  /* 0xffffa3f000007947 */ /* 0x000fea000383ffff */
.L_x_795:
[----:B------:R-:W-:Y:S01]  /*21e90*/  IMAD.MOV.U32 R52, RZ, RZ, R6 ;  /* 0x000000ffff347224 */ /* 0x000fe200078e0006 */
[----:B--2---:R-:W-:Y:S01]  /*21ea0*/  MOV R2, R0 ;  /* 0x0000000000027202 */ /* 0x004fe20000000f00 */
[----:B------:R-:W-:Y:S01]  /*21eb0*/  IMAD.MOV.U32 R57, RZ, RZ, 0x1f ;  /* 0x0000001fff397424 */ /* 0x000fe200078e00ff */
[----:B------:R-:W-:Y:S02]  /*21ec0*/  MOV R3, 0x21ee0 ;  /* 0x00021ee000037802 */ /* 0x000fe40000000f00 */
[----:B-1----:R-:W-:Y:S05]  /*21ed0*/  CALL.REL.NOINC `($__internal_9_$__cuda_sm70_shflsync_idx_p) ;  /* 0x0000015000007944 */ /* 0x002fea0003c00000 */
[----:B------:R-:W-:Y:S01]  /*21ee0*/  IMAD.MOV.U32 R8, RZ, RZ, R57 ;  /* 0x000000ffff087224 */ /* 0x000fe200078e0039 */
[----:B------:R-:W-:Y:S01]  /*21ef0*/  MOV R2, R0 ;  /* 0x0000000000027202 */ /* 0x000fe20000000f00 */
[----:B------:R-:W-:Y:S01]  /*21f00*/  IMAD.MOV.U32 R52, RZ, RZ, R7 ;  /* 0x000000ffff347224 */ /* 0x000fe200078e0007 */
[----:B------:R-:W-:-:S02]  /*21f10*/  MOV R57, 0x1f ;  /* 0x0000001f00397802 */ /* 0x000fc40000000f00 */
[----:B------:R-:W-:Y:S02]  /*21f20*/  MOV R3, 0x21f40 ;  /* 0x00021f4000037802 */ /* 0x000fe40000000f00 */
[----:B------:R-:W-:Y:S05]  /*21f30*/  CALL.REL.NOINC `($__internal_9_$__cuda_sm70_shflsync_idx_p) ;  /* 0x000000f000007944 */ /* 0x000fea0003c00000 */
[----:B------:R-:W-:Y:S01]  /*21f40*/  MOV R7, R57 ;  /* 0x0000003900077202 */ /* 0x000fe20000000f00 */
[----:B------:R-:W-:Y:S05]  /*21f50*/  BRA `(.L_x_893) ;  /* 0xffffa39000007947 */ /* 0x000fea000383ffff */
.L_x_798:
[----:B------:R-:W-:Y:S01]  /*21f60*/  IMAD.MOV.U32 R52, RZ, RZ, R4 ;  /* 0x000000ffff347224 */ /* 0x000fe200078e0004 */
[----:B--2---:R-:W-:Y:S01]  /*21f70*/  MOV R2, R0 ;  /* 0x0000000000027202 */ /* 0x004fe20000000f00 */
[----:B------:R-:W-:Y:S01]  /*21f80*/  IMAD.MOV.U32 R57, RZ, RZ, 0x1f ;  /* 0x0000001fff397424 */ /* 0x000fe200078e00ff */
[----:B------:R-:W-:Y:S02]  /*21f90*/  MOV R3, 0x21fb0 ;  /* 0x00021fb000037802 */ /* 0x000fe40000000f00 */
[----:B-1--4-:R-:W-:Y:S05]  /*21fa0*/  CALL.REL.NOINC `($__internal_9_$__cuda_sm70_shflsync_idx_p) ;  /* 0x0000008000007944 */ /* 0x012fea0003c00000 */
[----:B------:R-:W-:Y:S01]  /*21fb0*/  MOV R11, R57 ;  /* 0x00000039000b7202 */ /* 0x000fe20000000f00 */
[----:B------:R-:W-:Y:S05]  /*21fc0*/  BRA `(.L_x_797) ;  /* 0xffffa38000007947 */ /* 0x000fea000383ffff */
        .weak           $__internal_8_$__cuda_sm70_shflsync_bfly_p
        .type           $__internal_8_$__cuda_sm70_shflsync_bfly_p,@function
        .size           $__internal_8_$__cuda_sm70_shflsync_bfly_p,($__internal_9_$__cuda_sm70_shflsync_idx_p - $__internal_8_$__cuda_sm70_shflsync_bfly_p)
$__internal_8_$__cuda_sm70_shflsync_bfly_p:
[----:B------:R-:W-:Y:S02]  /*21fd0*/  MOV R9, 0x1f ;  /* 0x0000001f00097802 */ /* 0x000fe40000000f00 */
[----:B------:R-:W-:-:S04]  /*21fe0*/  MOV R52, 0xffffffff ;  /* 0xffffffff00347802 */ /* 0x000fc80000000f00 */
[----:B------:R-:W-:Y:S04]  /*21ff0*/  WARPSYNC R52 ;  /* 0x0000003400007348 */ /* 0x000fe80003800000 */
[----:B------:R1:W2:Y:S02]  /*22000*/  SHFL.BFLY PT, R9, R4, R3, R9 ;  /* 0x0c00000304097389 */ /* 0x0002a400000e0009 */
[----:B-1----:R-:W-:-:S04]  /*22010*/  MOV R3, 0x0 ;  /* 0x0000000000037802 */ /* 0x002fc80000000f00 */
[----:B--2---:R-:W-:Y:S05]  /*22020*/  RET.REL.NODEC R2 `(_ZN7cutlass13device_kernelIN5flash19enable_sm80_to_sm89INS1_16FlashAttnFwdSm80INS1_25CollectiveMainloopFwdSm80ILi4ELi1ELb0EN4cute5tupleIJNS5_1CILi128EEENS7_ILi80EEENS7_ILi64EEEEEELi64ENS_6half_tEfNS_4arch4Sm80ELb0ELb1ELb1ELb1ELb1ELb0ELb1ELb1EEENS1_21CollectiveEpilogueFwdINS6_IJS8_SA_S9_EEENS6_IJNS7_ILi1EEESI_SI_EEESC_SE_Li128ELb1ELb1ELb1ELb0EEENS1_36VarlenDynamicPersistentTileSchedulerILi128ELi80ELi128ELi128ELb1ELb1ELb0ELb1ELb0ELb1EEEEEEEEEvNT_6ParamsE) ;  /* 0xfffddfd002007950 */ /* 0x004fea0003c3ffff */
        .weak           $__internal_9_$__cuda_sm70_shflsync_idx_p
        .type           $__internal_9_$__cuda_sm70_shflsync_idx_p,@function
        .size           $__internal_9_$__cuda_sm70_shflsync_idx_p,($__internal_10_$__cuda_sm70_shflsync_up_p - $__internal_9_$__cuda_sm70_shflsync_idx_p)
$__internal_9_$__cuda_sm70_shflsync_idx_p:
[----:B------:R-:W-:-:S04]  /*22030*/  MOV R69, 0xffffffff ;  /* 0xffffffff00457802 */ /* 0x000fc80000000f00 */
[----:B------:R-:W-:Y:S04]  /*22040*/  WARPSYNC R69 ;  /* 0x0000004500007348 */ /* 0x000fe80003800000 */
[----:B------:R1:W2:Y:S02]  /*22050*/  SHFL.IDX PT, R57, R52, R2, R57 ;  /* 0x0000000234397389 */ /* 0x0002a400000e0039 */
[----:B-1----:R-:W-:Y:S02]  /*22060*/  MOV R2, R3 ;  /* 0x0000000300027202 */ /* 0x002fe40000000f00 */
[----:B------:R-:W-:-:S04]  /*22070*/  MOV R3, 0x0 ;  /* 0x0000000000037802 */ /* 0x000fc80000000f00 */
[----:B--2---:R-:W-:Y:S05]  /*22080*/  RET.REL.NODEC R2 `(_ZN7cutlass13device_kernelIN5flash19enable_sm80_to_sm89INS1_16FlashAttnFwdSm80INS1_25CollectiveMainloopFwdSm80ILi4ELi1ELb0EN4cute5tupleIJNS5_1CILi128EEENS7_ILi80EEENS7_ILi64EEEEEELi64ENS_6half_tEfNS_4arch4Sm80ELb0ELb1ELb1ELb1ELb1ELb0ELb1ELb1EEENS1_21CollectiveEpilogueFwdINS6_IJS8_SA_S9_EEENS6_IJNS7_ILi1EEESI_SI_EEESC_SE_Li128ELb1ELb1ELb1ELb0EEENS1_36VarlenDynamicPersistentTileSchedulerILi128ELi80ELi128ELi128ELb1ELb1ELb0ELb1ELb0ELb1EEEEEEEEEvNT_6ParamsE) ;  /* 0xfffddf7002007950 */ /* 0x004fea0003c3ffff */
        .weak           $__internal_10_$__cuda_sm70_shflsync_up_p
        .type           $__internal_10_$__cuda_sm70_shflsync_up_p,@function
        .size           $__internal_10_$__cuda_sm70_shflsync_up_p,($__internal_11_$__cuda_sm70_votesync_ballot - $__internal_10_$__cuda_sm70_shflsync_up_p)
$__internal_10_$__cuda_sm70_shflsync_up_p:
[----:B------:R-:W-:Y:S02]  /*22090*/  IMAD.MOV.U32 R4, RZ, RZ, RZ ;  /* 0x000000ffff047224 */ /* 0x000fe400078e00ff */
[----:B------:R-:W-:-:S04]  /*220a0*/  IMAD.MOV.U32 R10, RZ, RZ, -0x1 ;  /* 0xffffffffff0a7424 */ /* 0x000fc800078e00ff */
[----:B------:R-:W-:Y:S04]  /*220b0*/  WARPSYNC R10 ;  /* 0x0000000a00007348 */ /* 0x000fe80003800000 */
[----:B------:R1:W2:Y:S02]  /*220c0*/  SHFL.UP PT, R4, R0, R2, R4 ;  /* 0x0400000200047389 */ /* 0x0002a400000e0004 */
[----:B-1----:R-:W-:Y:S02]  /*220d0*/  MOV R2, R3 ;  /* 0x0000000300027202 */ /* 0x002fe40000000f00 */
[----:B------:R-:W-:-:S04]  /*220e0*/  MOV R3, 0x0 ;  /* 0x0000000000037802 */ /* 0x000fc80000000f00 */
[----:B--2---:R-:W-:Y:S05]  /*220f0*/  RET.REL.NODEC R2 `(_ZN7cutlass13device_kernelIN5flash19enable_sm80_to_sm89INS1_16FlashAttnFwdSm80INS1_25CollectiveMainloopFwdSm80ILi4ELi1ELb0EN4cute5tupleIJNS5_1CILi128EEENS7_ILi80EEENS7_ILi64EEEEEELi64ENS_6half_tEfNS_4arch4Sm80ELb0ELb1ELb1ELb1ELb1ELb0ELb1ELb1EEENS1_21CollectiveEpilogueFwdINS6_IJS8_SA_S9_EEENS6_IJNS7_ILi1EEESI_SI_EEESC_SE_Li128ELb1ELb1ELb1ELb0EEENS1_36VarlenDynamicPersistentTileSchedulerILi128ELi80ELi128ELi128ELb1ELb1ELb0ELb1ELb0ELb1EEEEEEEEEvNT_6ParamsE) ;  /* 0xfffddf0002007950 */ /* 0x004fea0003c3ffff */
        .weak           $__internal_11_$__cuda_sm70_votesync_ballot
        .type           $__internal_11_$__cuda_sm70_votesync_ballot,@function
        .size           $__internal_11_$__cuda_sm70_votesync_ballot,(.L_x_1921 - $__internal_11_$__cuda_sm70_votesync_ballot)
$__internal_11_$__cuda_sm70_votesync_ballot:
[----:B------:R-:W-:Y:S01]  /*22100*/  ISETP.NE.U32.AND P0, PT, R0, 0x1, PT ;  /* 0x000000010000780c */ /* 0x000fe20003f05070 */
[----:B------:R-:W-:-:S04]  /*22110*/  IMAD.MOV.U32 R3, RZ, RZ, -0x1 ;  /* 0xffffffffff037424 */ /* 0x000fc800078e00ff */
[----:B------:R-:W-:Y:S08]  /*22120*/  WARPSYNC R3 ;  /* 0x0000000300007348 */ /* 0x000ff00003800000 */
[----:B------:R-:W-:-:S04]  /*22130*/  VOTE.ANY R0, PT, !P0 ;  /* 0x0000000000007806 */ /* 0x000fc800040e0100 */
[----:B------:R-:W-:Y:S01]  /*22140*/  LOP3.LUT R0, R0, R3, RZ, 0xc0, !PT ;  /* 0x0000000300007212 */ /* 0x000fe200078ec0ff */
[----:B------:R-:W-:-:S04]  /*22150*/  IMAD.MOV.U32 R3, RZ, RZ, 0x0 ;  /* 0x00000000ff037424 */ /* 0x000fc800078e00ff */
[----:B------:R-:W-:Y:S05]  /*22160*/  RET.REL.NODEC R2 `(_ZN7cutlass13device_kernelIN5flash19enable_sm80_to_sm89INS1_16FlashAttnFwdSm80INS1_25CollectiveMainloopFwdSm80ILi4ELi1ELb0EN4cute5tupleIJNS5_1CILi128EEENS7_ILi80EEENS7_ILi64EEEEEELi64ENS_6half_tEfNS_4arch4Sm80ELb0ELb1ELb1ELb1ELb1ELb0ELb1ELb1EEENS1_21CollectiveEpilogueFwdINS6_IJS8_SA_S9_EEENS6_IJNS7_ILi1EEESI_SI_EEESC_SE_Li128ELb1ELb1ELb1ELb0EEENS1_36VarlenDynamicPersistentTileSchedulerILi128ELi80ELi128ELi128ELb1ELb1ELb0ELb1ELb0ELb1EEEEEEEEEvNT_6ParamsE) ;  /* 0xfffdde9002007950 */ /* 0x000fea0003c3ffff */
.L_x_894:
        /* <DEDUP_REMOVED lines=9> */
.L_x_1921:


//--------------------- .text._ZN7cutlass13device_kernelIN5flash19enable_sm80_to_sm89INS1_16FlashAttnFwdSm80INS1_25CollectiveMainloopFwdSm80ILi4ELi1ELb0EN4cute5tupleIJNS5_1CILi128EEENS7_ILi80EEENS7_ILi64EEEEEELi64ENS_6half_tEfNS_4arch4Sm80ELb0ELb1ELb1ELb1ELb1ELb1ELb1ELb1EEENS1_21CollectiveEpilogueFwdINS6_IJS8_SA_S9_EEENS6_IJNS7_ILi1EEESI_SI_EEESC_SE_Li128ELb1ELb1ELb1ELb0EEENS1_36VarlenDynamicPersistentTileSchedulerILi128ELi80ELi128ELi128ELb1ELb1ELb0ELb1ELb0ELb1EEEEEEEEEvNT_6ParamsE --------------------------
	.section	.text._ZN7cutlass13device_kernelIN5flash19enable_sm80_to_sm89INS1_16FlashAttnFwdSm80INS1_25CollectiveMainloopFwdSm80ILi4ELi1ELb0EN4cute5tupleIJNS5_1CILi128EEENS7_ILi80EEENS7_ILi64EEEEEELi64ENS_6half_tEfNS_4arch4Sm80ELb0ELb1ELb1ELb1ELb1ELb1ELb1ELb1EEENS1_21CollectiveEpilogueFwdINS6_IJS8_SA_S9_EEENS6_IJNS7_ILi1EEESI_SI_EEESC_SE_Li128ELb1ELb1ELb1ELb0EEENS1_36VarlenDynamicPersistentTileSchedulerILi128ELi80ELi128ELi128ELb1ELb1ELb0ELb1ELb0ELb1EEEEEEEEEvNT_6ParamsE,"ax",@progbits
	.sectioninfo	@"SHI_REGISTERS=255"
	.align	128
.text._ZN7cutlass13device_kernelIN5flash19enable_sm80_to_sm89INS1_16FlashAttnFwdSm80INS1_25CollectiveMainloopFwdSm80ILi4ELi1ELb0EN4cute5tupleIJNS5_1CILi128EEENS7_ILi80EEENS7_ILi64EEEEEELi64ENS_6half_tEfNS_4arch4Sm80ELb0ELb1ELb1ELb1ELb1ELb1ELb1ELb1EEENS1_21CollectiveEpilogueFwdINS6_IJS8_SA_S9_EEENS6_IJNS7_ILi1EEESI_SI_EEESC_SE_Li128ELb1ELb1ELb1ELb0EEENS1_36VarlenDynamicPersistentTileSchedulerILi128ELi80ELi128ELi128ELb1ELb1ELb0ELb1ELb0ELb1EEEEEEEEEvNT_6ParamsE:
        .type           _ZN7cutlass13device_kernelIN5flash19enable_sm80_to_sm89INS1_16FlashAttnFwdSm80INS1_25CollectiveMainloopFwdSm80ILi4ELi1ELb0EN4cute5tupleIJNS5_1CILi128EEENS7_ILi80EEENS7_ILi64EEEEEELi64ENS_6half_tEfNS_4arch4Sm80ELb0ELb1ELb1ELb1ELb1ELb1ELb1ELb1EEENS1_21CollectiveEpilogueFwdINS6_IJS8_SA_S9_EEENS6_IJNS7_ILi1EEESI_SI_EEESC_SE_Li128ELb1ELb1ELb1ELb0EEENS1_36VarlenDynamicPersistentTileSchedulerILi128ELi80ELi128ELi128ELb1ELb1ELb0ELb1ELb0ELb1EEEEEEEEEvNT_6ParamsE,@function
        .size           _ZN7cutlass13device_kernelIN5flash19enable_sm80_to_sm89INS1_16FlashAttnFwdSm80INS1_25CollectiveMainloopFwdSm80ILi4ELi1ELb0EN4cute5tupleIJNS5_1CILi128EEENS7_ILi80EEENS7_ILi64EEEEEELi64ENS_6half_tEfNS_4arch4Sm80ELb0ELb1ELb1ELb1ELb1ELb1ELb1ELb1EEENS1_21CollectiveEpilogueFwdINS6_IJS8_SA_S9_EEENS6_IJNS7_ILi1EEESI_SI_EEESC_SE_Li128ELb1ELb1ELb1ELb0EEENS1_36VarlenDynamicPersistentTileSchedulerILi128ELi80ELi128ELi128ELb1ELb1ELb0ELb1ELb0ELb1EEEEEEEEEvNT_6ParamsE,(.L_x_1926 - _ZN7cutlass13device_kernelIN5flash19enable_sm80_to_sm89INS1_16FlashAttnFwdSm80INS1_25CollectiveMainloopFwdSm80ILi4ELi1ELb0EN4cute5tupleIJNS5_1CILi128EEENS7_ILi80EEENS7_ILi64EEEEEELi64ENS_6half_tEfNS_4arch4Sm80ELb0ELb1ELb1ELb1ELb1ELb1ELb1ELb1EEENS1_21CollectiveEpilogueFwdINS6_IJS8_SA_S9_EEENS6_IJNS7_ILi1EEESI_SI_EEESC_SE_Li128ELb1ELb1ELb1ELb0EEENS1_36VarlenDynamicPersistentTileSchedulerILi128ELi80ELi128ELi128ELb1ELb1ELb0ELb1ELb0ELb1EEEEEEEEEvNT_6ParamsE)
        .other          _ZN7cutlass13device_kernelIN5flash19enable_sm80_to_sm89INS1_16FlashAttnFwdSm80INS1_25CollectiveMainloopFwdSm80ILi4ELi1ELb0EN4cute5tupleIJNS5_1CILi128EEENS7_ILi80EEENS7_ILi64EEEEEELi64ENS_6half_tEfNS_4arch4Sm80ELb0ELb1ELb1ELb1ELb1ELb1ELb1ELb1EEENS1_21CollectiveEpilogueFwdINS6_IJS8_SA_S9_EEENS6_IJNS7_ILi1EEESI_SI_EEESC_SE_Li128ELb1ELb1ELb1ELb0EEENS1_36VarlenDynamicPersistentTileSchedulerILi128ELi80ELi128ELi128ELb1ELb1ELb0ELb1ELb0ELb1EEEEEEEEEvNT_6ParamsE,@"STO_CUDA_ENTRY STV_DEFAULT"
_ZN7cutlass13device_kernelIN5flash19enable_sm80_to_sm89INS1_16FlashAttnFwdSm80INS1_25CollectiveMainloopFwdSm80ILi4ELi1ELb0EN4cute5tupleIJNS5_1CILi128EEENS7_ILi80EEENS7_ILi64EEEEEELi64ENS_6half_tEfNS_4arch4Sm80ELb0ELb1ELb1ELb1ELb1ELb1ELb1ELb1EEENS1_21CollectiveEpilogueFwdINS6_IJS8_SA_S9_EEENS6_IJNS7_ILi1EEESI_SI_EEESC_SE_Li128ELb1ELb1ELb1ELb0EEENS1_36VarlenDynamicPersistentTileSchedulerILi128ELi80ELi128ELi128ELb1ELb1ELb0ELb1ELb0ELb1EEEEEEEEEvNT_6ParamsE:
        /* <DEDUP_REMOVED lines=54> */
.L_x_900:
        /* <DEDUP_REMOVED lines=16> */
.L_x_1209:
        /* <DEDUP_REMOVED lines=16> */
.L_x_1210:
[----:B--2---:R-:W-:-:S05]  /*0560*/  IMAD R0, R0, c[0x0][0x538], RZ ;  /* 0x00014e0000007a24 */ /* 0x004fca00078e02ff */
[----:B------:R-:W-:-:S04]  /*0570*/  IADD3 R7, R0, R7, RZ ;  /* 0x0000000700077210 */ /* 0x000fc80007ffe0ff */
[----:B------:R-:W-:-:S13]  /*0580*/  ISETP.GT.AND P0, PT, R7, UR4, PT ;  /* 0x0000000407007c0c */ /* 0x000fda000bf04270 */
[----:B-1----:R-:W-:Y:S05]  /*0590*/  @!P0 BRA `(.L_x_900) ;  /* 0xfffffdc000008947 */ /* 0x002fea000383ffff */
.L_x_896:
[----:B------:R-:W-:-:S05]  /*05a0*/  IADD3 R10, -R0, R7, RZ ;  /* 0x00000007000a7210 */ /* 0x000fca0007ffe1ff */
[----:B------:R-:W-:-:S05]  /*05b0*/  IMAD R0, R4, c[0x0][0x538], R10 ;  /* 0x00014e0004007a24 */ /* 0x000fca00078e020a */
[----:B------:R-:W-:Y:S01]  /*05c0*/  ISETP.GT.AND P0, PT, R0, UR4, PT ;  /* 0x0000000400007c0c */ /* 0x000fe2000bf04270 */
[----:B------:R-:W-:-:S12]  /*05d0*/  BRA.DIV ~URZ, `(.L_x_901) ;  /* 0x000279527f007947 */ /* 0x000fd8000b800000 */
[----:B------:R-:W-:-:S04]  /*05e0*/  VOTE.ANY R7, PT, !P0 ;  /* 0x0000000000077806 */ /* 0x000fc800040e0100 */
.L_x_1211:
[----:B------:R-:W1:Y:S02]  /*05f0*/  POPC R0, R7 ;  /* 0x0000000700007309 */ /* 0x000e640000000000 */
[----:B-1----:R-:W-:-:S05]  /*0600*/  IADD3 R2, R0, R6, RZ ;  /* 0x0000000600027210 */ /* 0x002fca0007ffe0ff */
[----:B------:R1:W-:Y:S01]  /*0610*/  STL [R1+0x4c], R2 ;  /* 0x00004c0201007387 */ /* 0x0003e20000100800 */
[----:B------:R-:W-:Y:S05]  /*0620*/  BRA.DIV ~URZ, `(.L_x_902) ;  /* 0x000279527f007947 */ /* 0x000fea000b800000 */
[----:B------:R2:W3:Y:S01]  /*0630*/  SHFL.IDX PT, R12, R9, R0, 0x1f ;  /* 0x00001f00090c7589 */ /* 0x0004e200000e0000 */
[----:B------:R-:W-:-:S03]  /*0640*/  MOV R5, RZ ;  /* 0x000000ff00057202 */ /* 0x000fc60000000f00 */
[----:B------:R2:W4:Y:S04]  /*0650*/  SHFL.IDX PT, R9, R8, R0, 0x1f ;  /* 0x00001f0008097589 */ /* 0x00052800000e0000 */
.L_x_1212:
[----:B------:R-:W-:Y:S01]  /*0660*/  ISETP.NE.AND P0, PT, R7, RZ, PT ;  /* 0x000000ff0700720c */ /* 0x000fe20003f05270 */
[----:B------:R-:W-:-:S12]  /*0670*/  BSSY B0, `(.L_x_903) ;  /* 0x0000005000007945 */ /* 0x000fd80003800000 */
[----:B------:R-:W-:Y:S05]  /*0680*/  @!P0 BRA `(.L_x_904) ;  /* 0x0000003000008947 */ /* 0x000fea0003800000 */
[----:B--2---:R-:W-:Y:S01]  /*0690*/  IADD3 R0, R0, -0x1, RZ ;  /* 0xffffffff00007810 */ /* 0x004fe20007ffe0ff */
[----:B------:R-:W-:Y:S05]  /*06a0*/  BRA.DIV ~URZ, `(.L_x_905) ;  /* 0x000279b27f007947 */ /* 0x000fea000b800000 */
[----:B------:R2:W1:Y:S02]  /*06b0*/  SHFL.IDX PT, R5, R4, R0, 0x1f ;  /* 0x00001f0004057589 */ /* 0x00046400000e0000 */
.L_x_904:
[----:B------:R-:W-:Y:S05]  /*06c0*/  BSYNC B0 ;  /* 0x0000000000007941 */ /* 0x000fea0003800000 */
.L_x_903:
        /* <DEDUP_REMOVED lines=69> */
.L_x_907:
        /* <DEDUP_REMOVED lines=70> */
.L_x_908:
[----:B------:R-:W-:Y:S05]  /*0f80*/  BSYNC B0 ;  /* 0x0000000000007941 */ /* 0x000fea0003800000 */
.L_x_906:
[----:B------:R-:W-:-:S04]  /*0f90*/  LOP3.LUT R0, RZ, R0, RZ, 0x33, !PT ;  /* 0x00000000ff007212 */ /* 0x000fc800078e33ff */
[----:B------:R-:W-:-:S05]  /*0fa0*/  IADD3 R0, R0, R12, RZ ;  /* 0x0000000c00007210 */ /* 0x000fca0007ffe0ff */
[----:B------:R2:W-:Y:S01]  /*0fb0*/  STL [R1+0x44], R0 ;  /* 0x0000440001007387 */ /* 0x0005e20000100800 */
[----:B------:R-:W-:Y:S05]  /*0fc0*/  BRA `(.L_x_909) ;  /* 0x0000006000007947 */ /* 0x000fea0003800000 */
.L_x_897:
[----:B------:R-:W-:Y:S01]  /*0fd0*/  MOV R0, UR4 ;  /* 0x0000000400007c02 */ /* 0x000fe20008000f00 */
[----:B------:R-:W-:Y:S04]  /*0fe0*/  STL [R1+0x44], RZ ;  /* 0x000044ff01007387 */ /* 0x000fe80000100800 */
[----:B------:R-:W-:Y:S04]  /*0ff0*/  STL [R1+0x48], RZ ;  /* 0x000048ff01007387 */ /* 0x000fe80000100800 */
[----:B------:R1:W-:Y:S02]  /*1000*/  STL [R1+0x40], R0 ;  /* 0x0000400001007387 */ /* 0x0003e40000100800 */
[----:B-1----:R-:W-:-:S05]  /*1010*/  MOV R0, c[0x0][0x53c] ;  /* 0x00014f0000007a02 */ /* 0x002fca0000000f00 */
[----:B------:R1:W-:Y:S02]  /*1020*/  STL [R1+0x4c], R0 ;  /* 0x00004c0001007387 */ /* 0x0003e40000100800 */
.L_x_909:
        /* <DEDUP_REMOVED lines=8> */
.L_x_895:
[----:B-12---:R-:W2:Y:S02]  /*10b0*/  LDL R0, [R1+0x4c] ;  /* 0x00004c0001007983 */ /* 0x006ea40000100800 */
[----:B--2---:R-:W-:-:S13]  /*10c0*/  ISETP.GE.AND P0, PT, R0, c[0x0][0x53c], PT ;  /* 0x00014f0000007a0c */ /* 0x004fda0003f06270 */
[----:B------:R-:W-:Y:S05]  /*10d0*/  @P0 EXIT ;  /* 0x000000000000094d */ /* 0x000fea0003800000 */
[----:B------:R-:W1:Y:S01]  /*10e0*/  S2R R15, SR_TID.X ;  /* 0x00000000000f7919 */ /* 0x000e620000002100 */
[----:B------:R-:W-:Y:S01]  /*10f0*/  IMAD.MOV.U32 R16, RZ, RZ, 0x40 ;  /* 0x00000040ff107424 */ /* 0x000fe200078e00ff */
[----:B------:R-:W-:Y:S01]  /*1100*/  ULDC UR4, c[0x0][0x2ac] ;  /* 0x0000ab0000047ab9 */ /* 0x000fe20000000800 */
[----:B------:R-:W-:Y:S01]  /*1110*/  IMAD.MOV.U32 R17, RZ, RZ, 0x20 ;  /* 0x00000020ff117424 */ /* 0x000fe200078e00ff */
[----:B------:R-:W-:Y:S01]  /*1120*/  ULDC UR6, c[0x0][0x1d0] ;  /* 0x0000740000067ab9 */ /* 0x000fe20000000800 */
[----:B------:R-:W-:Y:S01]  /*1130*/  IMAD.MOV.U32 R18, RZ, RZ, -0x10 ;  /* 0xfffffff0ff127424 */ /* 0x000fe200078e00ff */
[----:B------:R-:W-:Y:S01]  /*1140*/  UIMAD UR6, UR4, UR6, URZ ;  /* 0x00000006040672a4 */ /* 0x000fe2000f8e023f */
[----:B-1----:R-:W-:-:S04]  /*1150*/  SHF.R.S32.HI R14, RZ, 0x1f, R15 ;  /* 0x0000001fff0e7819 */ /* 0x002fc8000001140f */
[CC--:B------:R-:W-:Y:S02]  /*1160*/  LEA.HI R10, R14.reuse, R15.reuse, RZ, 0x3 ;  /* 0x0000000f0e0a7211 */ /* 0x0c0fe400078f18ff */
[----:B------:R-:W-:Y:S02]  /*1170*/  LEA.HI R2, R14, R15, RZ, 0x4 ;  /* 0x0000000f0e027211 */ /* 0x000fe400078f20ff */
[----:B---3--:R-:W-:Y:S02]  /*1180*/  LOP3.LUT R4, R10, 0xfffffff8, RZ, 0xc0, !PT ;  /* 0xfffffff80a047812 */ /* 0x008fe400078ec0ff */
[----:B------:R-:W-:Y:S02]  /*1190*/  SHF.R.S32.HI R3, RZ, 0x4, R2 ;  /* 0x00000004ff037819 */ /* 0x000fe40000011402 */
[----:B------:R-:W-:Y:S01]  /*11a0*/  LOP3.LUT R0, R2, 0xfffffff0, RZ, 0xc0, !PT ;  /* 0xfffffff002007812 */ /* 0x000fe200078ec0ff */
[----:B------:R-:W-:Y:S01]  /*11b0*/  IMAD.IADD R9, R15, 0x1, -R4 ;  /* 0x000000010f097824 */ /* 0x000fe200078e0a04 */
[----:B------:R-:W-:-:S02]  /*11c0*/  SHF.R.S32.HI R27, RZ, 0x3, R10 ;  /* 0x00000003ff1b7819 */ /* 0x000fc4000001140a */
[----:B------:R-:W-:Y:S01]  /*11d0*/  LEA.HI R4, R2, R3, RZ, 0x1 ;  /* 0x0000000302047211 */ /* 0x000fe200078f08ff */
[----:B------:R-:W-:Y:S01]  /*11e0*/  IMAD.IADD R2, R15, 0x1, -R0 ;  /* 0x000000010f027824 */ /* 0x000fe200078e0a00 */
[----:B------:R-:W-:Y:S01]  /*11f0*/  LOP3.LUT P3, RZ, R9, 0x2, RZ, 0xc0, !PT ;  /* 0x0000000209ff7812 */ /* 0x000fe2000786c0ff */
[----:B------:R-:W-:Y:S01]  /*1200*/  IMAD.SHL.U32 R5, R27, 0x40, RZ ;  /* 0x000000401b057824 */ /* 0x000fe200078e00ff */
[----:B------:R-:W-:Y:S01]  /*1210*/  LOP3.LUT R4, R4, 0xfffffffe, RZ, 0xc0, !PT ;  /* 0xfffffffe04047812 */ /* 0x000fe200078ec0ff */
[C---:B------:R-:W-:Y:S01]  /*1220*/  IMAD.SHL.U32 R244, R9.reuse, 0x8, RZ ;  /* 0x0000000809f47824 */ /* 0x040fe200078e00ff */
[----:B------:R-:W-:Y:S01]  /*1230*/  SHF.R.S32.HI R8, RZ, 0x1f, R2 ;  /* 0x0000001fff087819 */ /* 0x000fe20000011402 */
[----:B------:R-:W-:Y:S01]  /*1240*/  IMAD.SHL.U32 R7, R9, 0x40, RZ ;  /* 0x0000004009077824 */ /* 0x000fe200078e00ff */
[----:B------:R-:W-:Y:S01]  /*1250*/  LOP3.LUT R0, R5, 0x1c0, RZ, 0xc0, !PT ;  /* 0x000001c005007812 */ /* 0x000fe200078ec0ff */
[----:B------:R-:W-:Y:S01]  /*1260*/  IMAD.IADD R12, R3, 0x1, -R4 ;  /* 0x00000001030c7824 */ /* 0x000fe200078e0a04 */
[----:B------:R-:W-:-:S02]  /*1270*/  LEA.HI R11, R8, R2, RZ, 0x3 ;  /* 0x00000002080b7211 */ /* 0x000fc400078f18ff */
[----:B------:R-:W-:Y:S02]  /*1280*/  LOP3.LUT R6, R0, 0x38, R244, 0xf8, !PT ;  /* 0x0000003800067812 */ /* 0x000fe400078ef8f4 */
[----:B------:R-:W-:Y:S02]  /*1290*/  SHF.R.U32.HI R5, RZ, 0x3, R0 ;  /* 0x00000003ff057819 */ /* 0x000fe40000011600 */
[----:B------:R-:W-:Y:S02]  /*12a0*/  LOP3.LUT R0, R7, 0x1c0, RZ, 0xc0, !PT ;  /* 0x000001c007007812 */ /* 0x000fe400078ec0ff */
[----:B------:R-:W-:Y:S02]  /*12b0*/  LEA.HI R7, R14, R15, RZ, 0x6 ;  /* 0x0000000f0e077211 */ /* 0x000fe400078f30ff */
[----:B------:R-:W-:Y:S02]  /*12c0*/  LOP3.LUT R4, R11, 0xfffffff8, RZ, 0xc0, !PT ;  /* 0xfffffff80b047812 */ /* 0x000fe400078ec0ff */
[----:B------:R-:W-:-:S02]  /*12d0*/  LOP3.LUT R6, R6, R5, RZ, 0x3c, !PT ;  /* 0x0000000506067212 */ /* 0x000fc400078e3cff */
[----:B------:R-:W-:Y:S01]  /*12e0*/  LOP3.LUT R5, R0, 0x8, R10, 0xf8, !PT ;  /* 0x0000000800057812 */ /* 0x000fe200078ef80a */
[----:B------:R-:W-:Y:S01]  /*12f0*/  IMAD.IADD R8, R2, 0x1, -R4 ;  /* 0x0000000102087824 */ /* 0x000fe200078e0a04 */
[----:B------:R-:W-:Y:S01]  /*1300*/  SHF.R.U32.HI R3, RZ, 0x3, R0 ;  /* 0x00000003ff037819 */ /* 0x000fe20000011600 */
[----:B------:R-:W-:Y:S01]  /*1310*/  IMAD.SHL.U32 R0, R7, 0x8, RZ ;  /* 0x0000000807007824 */ /* 0x000fe200078e00ff */
[CC--:B------:R-:W-:Y:S02]  /*1320*/  LEA.HI R10, R14.reuse, R15.reuse, RZ, 0x2 ;  /* 0x0000000f0e0a7211 */ /* 0x0c0fe400078f10ff */
[----:B------:R-:W-:Y:S02]  /*1330*/  LEA.HI R2, R14, R15, RZ, 0x5 ;  /* 0x0000000f0e027211 */ /* 0x000fe400078f28ff */
[----:B------:R-:W-:Y:S02]  /*1340*/  LOP3.LUT R13, R5, R3, RZ, 0x3c, !PT ;  /* 0x00000003050d7212 */ /* 0x000fe400078e3cff */
[----:B------:R-:W-:-:S02]  /*1350*/  SHF.R.S32.HI R125, RZ, 0x2, R10 ;  /* 0x00000002ff7d7819 */ /* 0x000fc4000001140a */
        /* <DEDUP_REMOVED lines=46> */
[----:B------:R-:W-:Y:S01]  /*1640*/  STL [R1+0x54], R21 ;  /* 0x0000541501007387 */ /* 0x000fe20000100800 */
[----:B------:R-:W-:Y:S01]  /*1650*/  LOP3.LUT R3, R3, 0xfffffe00, RZ, 0xc0, !PT ;  /* 0xfffffe0003037812 */ /* 0x000fe200078ec0ff */
[----:B------:R-:W-:Y:S01]  /*1660*/  IMAD.IADD R15, R6, 0x1, R4 ;  /* 0x00000001060f7824 */ /* 0x000fe200078e0204 */
[C---:B------:R-:W-:Y:S01]  /*1670*/  IADD3 R26, R125.reuse, 0x20, RZ ;  /* 0x000000207d1a7810 */ /* 0x040fe20007ffe0ff */
[----:B------:R-:W-:Y:S01]  /*1680*/  STL [R1+0x58], R20 ;  /* 0x0000581401007387 */ /* 0x000fe20000100800 */
[-C--:B------:R-:W-:Y:S01]  /*1690*/  IADD3 R4, R0, R3.reuse, R5 ;  /* 0x0000000300047210 */ /* 0x080fe20007ffe005 */
[----:B------:R-:W-:Y:S01]  /*16a0*/  IMAD R2, R12, 0x200, R13 ;  /* 0x000002000c027824 */ /* 0x000fe200078e020d */
[----:B------:R-:W-:Y:S01]  /*16b0*/  IADD3 R22, R125, 0x40, RZ ;  /* 0x000000407d167810 */ /* 0x000fe20007ffe0ff */
[----:B------:R-:W-:Y:S01]  /*16c0*/  IMAD.SHL.U32 R6, R26, 0x40, RZ ;  /* 0x000000401a067824 */ /* 0x000fe200078e00ff */
[----:B------:R-:W-:Y:S01]  /*16d0*/  LOP3.LUT R5, R0, R3, RZ, 0xfc, !PT ;  /* 0x0000000300057212 */ /* 0x000fe200078efcff */
[----:B------:R-:W-:Y:S01]  /*16e0*/  IMAD R0, R9, 0x10, R27 ;  /* 0x0000001009007824 */ /* 0x000fe200078e021b */
[----:B------:R-:W-:Y:S01]  /*16f0*/  IADD3 R24, R125, 0x60, RZ ;  /* 0x000000607d187810 */ /* 0x000fe20007ffe0ff */
[----:B------:R-:W-:Y:S01]  /*1700*/  IMAD.SHL.U32 R3, R22, 0x40, RZ ;  /* 0x0000004016037824 */ /* 0x000fe200078e00ff */
[----:B------:R-:W-:-:S02]  /*1710*/  LOP3.LUT P5, RZ, R8, 0x2, RZ, 0xc0, !PT ;  /* 0x0000000208ff7812 */ /* 0x000fc400078ac0ff */
[----:B------:R-:W-:Y:S01]  /*1720*/  LOP3.LUT P4, RZ, R8, 0x4, RZ, 0xc0, !PT ;  /* 0x0000000408ff7812 */ /* 0x000fe2000788c0ff */
[----:B------:R1:W-:Y:S01]  /*1730*/  STL [R1+0x10], R0 ;  /* 0x0000100001007387 */ /* 0x0003e20000100800 */
[----:B------:R-:W-:Y:S02]  /*1740*/  SHF.R.S32.HI R7, RZ, 0x1f, R26 ;  /* 0x0000001fff077819 */ /* 0x000fe4000001141a */
[----:B------:R-:W-:Y:S02]  /*1750*/  SHF.R.S32.HI R8, RZ, 0x1f, R22 ;  /* 0x0000001fff087819 */ /* 0x000fe40000011416 */
[----:B------:R-:W-:Y:S02]  /*1760*/  LOP3.LUT P2, RZ, R9, 0x4, RZ, 0xc0, !PT ;  /* 0x0000000409ff7812 */ /* 0x000fe4000784c0ff */
[----:B------:R-:W-:Y:S02]  /*1770*/  SHF.R.S32.HI R9, RZ, 0x1f, R24 ;  /* 0x0000001fff097819 */ /* 0x000fe40000011418 */
[----:B------:R-:W-:-:S02]  /*1780*/  LOP3.LUT R11, R6, 0x1c0, RZ, 0xc0, !PT ;  /* 0x000001c0060b7812 */ /* 0x000fc400078ec0ff */
[----:B------:R-:W-:Y:S02]  /*1790*/  LEA.HI R7, R7, R26, RZ, 0x3 ;  /* 0x0000001a07077211 */ /* 0x000fe400078f18ff */
[----:B------:R-:W-:Y:S02]  /*17a0*/  LEA.HI R6, R8, R22, RZ, 0x3 ;  /* 0x0000001608067211 */ /* 0x000fe400078f18ff */
[----:B------:R-:W-:Y:S01]  /*17b0*/  LOP3.LUT R22, R3, 0x1c0, RZ, 0xc0, !PT ;  /* 0x000001c003167812 */ /* 0x000fe200078ec0ff */
[----:B------:R-:W-:Y:S01]  /*17c0*/  IMAD.SHL.U32 R7, R7, 0x40, RZ ;  /* 0x0000004007077824 */ /* 0x000fe200078e00ff */
[----:B------:R-:W-:Y:S01]  /*17d0*/  LEA.HI R3, R9, R24, RZ, 0x3 ;  /* 0x0000001809037211 */ /* 0x000fe200078f18ff */
[----:B------:R-:W-:Y:S01]  /*17e0*/  IMAD.SHL.U32 R6, R6, 0x40, RZ ;  /* 0x0000004006067824 */ /* 0x000fe200078e00ff */
[----:B------:R-:W-:Y:S02]  /*17f0*/  IADD3 R124, R90, 0x10, RZ ;  /* 0x000000105a7c7810 */ /* 0x000fe40007ffe0ff */
[----:B------:R-:W-:Y:S01]  /*1800*/  IADD3 R241, R84, 0x20, RZ ;  /* 0x0000002054f17810 */ /* 0x000fe20007ffe0ff */
[----:B------:R-:W-:Y:S01]  /*1810*/  IMAD.SHL.U32 R3, R3, 0x40, RZ ;  /* 0x0000004003037824 */ /* 0x000fe200078e00ff */
[----:B------:R-:W-:Y:S01]  /*1820*/  LOP3.LUT R9, R10, 0x7ffffffc, RZ, 0xc0, !PT ;  /* 0x7ffffffc0a097812 */ /* 0x000fe200078ec0ff */
[----:B-1----:R-:W-:Y:S01]  /*1830*/  IMAD.SHL.U32 R0, R24, 0x40, RZ ;  /* 0x0000004018007824 */ /* 0x002fe200078e00ff */
[----:B------:R-:W-:-:S02]  /*1840*/  LOP3.LUT R12, R11, 0x38, R84, 0xf8, !PT ;  /* 0x000000380b0c7812 */ /* 0x000fc400078ef854 */
[----:B------:R-:W-:Y:S01]  /*1850*/  SHF.R.U32.HI R13, RZ, 0x3, R11 ;  /* 0x00000003ff0d7819 */ /* 0x000fe2000001160b */
[----:B------:R-:W-:Y:S01]  /*1860*/  IMAD.IADD R9, R23, 0x1, -R9 ;  /* 0x0000000117097824 */ /* 0x000fe200078e0a09 */
[----:B------:R-:W-:Y:S02]  /*1870*/  LOP3.LUT R8, R0, 0x1c0, RZ, 0xc0, !PT ;  /* 0x000001c000087812 */ /* 0x000fe400078ec0ff */
[----:B------:R-:W-:Y:S01]  /*1880*/  LOP3.LUT R11, R22, 0x38, R84, 0xf8, !PT ;  /* 0x00000038160b7812 */ /* 0x000fe200078ef854 */
[----:B------:R-:W-:Y:S01]  /*1890*/  IMAD.SHL.U32 R251, R9, 0x2, RZ ;  /* 0x0000000209fb7824 */ /* 0x000fe200078e00ff */
[----:B------:R-:W-:Y:S01]  /*18a0*/  SHF.R.U32.HI R24, RZ, 0x3, R22 ;  /* 0x00000003ff187819 */ /* 0x000fe20000011616 */
[----:B------:R-:W-:Y:S01]  /*18b0*/  IMAD.IADD R9, R25, 0x1, R14 ;  /* 0x0000000119097824 */ /* 0x000fe200078e020e */
[----:B------:R-:W-:Y:S02]  /*18c0*/  LOP3.LUT R10, R8, 0x38, R84, 0xf8, !PT ;  /* 0x00000038080a7812 */ /* 0x000fe400078ef854 */
[----:B------:R-:W-:-:S02]  /*18d0*/  SHF.R.U32.HI R22, RZ, 0x3, R8 ;  /* 0x00000003ff167819 */ /* 0x000fc40000011608 */
[----:B------:R-:W-:Y:S02]  /*18e0*/  SHF.R.S32.HI R26, RZ, 0x1f, R124 ;  /* 0x0000001fff1a7819 */ /* 0x000fe4000001147c */
[----:B------:R-:W-:Y:S02]  /*18f0*/  SHF.R.S32.HI R8, RZ, 0x1f, R241 ;  /* 0x0000001fff087819 */ /* 0x000fe400000114f1 */
[----:B------:R-:W-:Y:S01]  /*1900*/  LOP3.LUT R7, R7, 0xfffffe00, RZ, 0xc0, !PT ;  /* 0xfffffe0007077812 */ /* 0x000fe200078ec0ff */
[----:B------:R-:W-:Y:S01]  /*1910*/  STL [R1+0x68], R26 ;  /* 0x0000681a01007387 */ /* 0x000fe20000100800 */
[----:B------:R-:W-:Y:S02]  /*1920*/  LOP3.LUT R23, R6, 0xfffffe00, RZ, 0xc0, !PT ;  /* 0xfffffe0006177812 */ /* 0x000fe400078ec0ff */
[----:B------:R-:W-:Y:S01]  /*1930*/  LOP3.LUT R3, R3, 0xfffffe00, RZ, 0xc0, !PT ;  /* 0xfffffe0003037812 */ /* 0x000fe200078ec0ff */
[----:B------:R1:W-:Y:S01]  /*1940*/  STL [R1+0x4], R8 ;  /* 0x0000040801007387 */ /* 0x0003e20000100800 */
[----:B------:R-:W-:-:S02]  /*1950*/  LOP3.LUT R13, R7, R12, R13, 0xf6, !PT ;  /* 0x0000000c070d7212 */ /* 0x000fc400078ef60d */
[----:B------:R-:W-:Y:S01]  /*1960*/  LOP3.LUT R12, R23, R11, R24, 0xf6, !PT ;  /* 0x0000000b170c7212 */ /* 0x000fe200078ef618 */
[----:B------:R-:W-:Y:S01]  /*1970*/  STL [R1+0x60], R7 ;  /* 0x0000600701007387 */ /* 0x000fe20000100800 */
[----:B------:R-:W-:Y:S02]  /*1980*/  LOP3.LUT R11, R3, R10, R22, 0xf6, !PT ;  /* 0x0000000a030b7212 */ /* 0x000fe400078ef616 */
[----:B------:R-:W-:Y:S01]  /*1990*/  LOP3.LUT R10, R21, 0x38, R84, 0xf8, !PT ;  /* 0x00000038150a7812 */ /* 0x000fe200078ef854 */
[----:B------:R-:W-:Y:S01]  /*19a0*/  STL [R1+0x5c], R23 ;  /* 0x00005c1701007387 */ /* 0x000fe20000100800 */
[----:B------:R-:W-:Y:S02]  /*19b0*/  LEA R14, R13, 0x5100, 0x1 ;  /* 0x000051000d0e7811 */ /* 0x000fe400078e08ff */
[----:B------:R-:W-:Y:S01]  /*19c0*/  LOP3.LUT R10, R19, R10, R20, 0xf6, !PT ;  /* 0x0000000a130a7212 */ /* 0x000fe200078ef614 */
[----:B------:R2:W-:Y:S01]  /*19d0*/  STL [R1+0xa4], R3 ;  /* 0x0000a40301007387 */ /* 0x0005e20000100800 */
[----:B------:R-:W-:-:S02]  /*19e0*/  LEA R13, R12, 0x5100, 0x1 ;  /* 0x000051000c0d7811 */ /* 0x000fc400078e08ff */
[----:B------:R-:W-:Y:S01]  /*19f0*/  LEA R12, R11, 0x5100, 0x1 ;  /* 0x000051000b0c7811 */ /* 0x000fe200078e08ff */
[----:B------:R3:W-:Y:S01]  /*1a00*/  STL [R1+0x50], R9 ;  /* 0x0000500901007387 */ /* 0x0007e20000100800 */
[----:B------:R-:W-:Y:S02]  /*1a10*/  SEL R0, R16, 0xffffffc0, !P2 ;  /* 0xffffffc010007807 */ /* 0x000fe40005000000 */
[----:B------:R-:W-:Y:S01]  /*1a20*/  SHF.R.S32.HI R11, RZ, 0x1f, R251 ;  /* 0x0000001fff0b7819 */ /* 0x000fe200000114fb */
[----:B------:R-:W-:Y:S01]  /*1a30*/  STL [R1+0x9c], R14 ;  /* 0x00009c0e01007387 */ /* 0x000fe20000100800 */
[----:B------:R-:W-:Y:S02]  /*1a40*/  LEA R127, R2, 0x2900, 0x1 ;  /* 0x00002900027f7811 */ /* 0x000fe400078e08ff */
[----:B------:R-:W-:Y:S01]  /*1a50*/  IADD3 R11, R251, 0x30, RZ ;  /* 0x00000030fb0b7810 */ /* 0x000fe20007ffe0ff */
[----:B------:R4:W-:Y:S01]  /*1a60*/  STL [R1+0x98], R13 ;  /* 0x0000980d01007387 */ /* 0x0009e20000100800 */
[----:B-1----:R-:W-:Y:S01]  /*1a70*/  SEL R8, R16, 0xffffffc0, !P6 ;  /* 0xffffffc010087807 */ /* 0x002fe20007000000 */
[----:B------:R-:W-:Y:S01]  /*1a80*/  IMAD.IADD R197, R127, 0x1, R0 ;  /* 0x000000017fc57824 */ /* 0x000fe200078e0200 */
[C---:B------:R-:W-:Y:S01]  /*1a90*/  SEL R6, R17.reuse, 0xffffffe0, !P0 ;  /* 0xffffffe011067807 */ /* 0x040fe20004000000 */
[----:B------:R1:W-:Y:S01]  /*1aa0*/  STL [R1+0x94], R12 ;  /* 0x0000940c01007387 */ /* 0x0003e20000100800 */
[----:B------:R-:W-:-:S02]  /*1ab0*/  SEL R2, R17, 0xffffffe0, !P5 ;  /* 0xffffffe011027807 */ /* 0x000fc40006800000 */
[----:B------:R-:W-:Y:S02]  /*1ac0*/  IADD3 R17, R251, 0x10, RZ ;  /* 0x00000010fb117810 */ /* 0x000fe40007ffe0ff */
[C---:B------:R-:W-:Y:S02]  /*1ad0*/  IADD3 R202, R127.reuse, 0x20, RZ ;  /* 0x000000207fca7810 */ /* 0x040fe40007ffe0ff */
[----:B------:R-:W-:Y:S02]  /*1ae0*/  @P3 IADD3 R202, R127, -0x20, RZ ;  /* 0xffffffe07fca3810 */ /* 0x000fe40007ffe0ff */
[----:B--2---:R-:W-:Y:S02]  /*1af0*/  LOP3.LUT R3, R21, 0x18, R84, 0xf8, !PT ;  /* 0x0000001815037812 */ /* 0x004fe400078ef854 */
[----:B------:R-:W-:Y:S01]  /*1b00*/  SEL R7, R18, 0x10, !P1 ;  /* 0x0000001012077807 */ /* 0x000fe20004800000 */
[----:B------:R-:W-:Y:S01]  /*1b10*/  IMAD.IADD R194, R0, 0x1, R202 ;  /* 0x0000000100c27824 */ /* 0x000fe200078e02ca */
[----:B---3--:R-:W-:-:S02]  /*1b20*/  LOP3.LUT R9, R19, R3, R20, 0xf6, !PT ;  /* 0x0000000313097212 */ /* 0x008fc400078ef614 */
[----:B------:R-:W-:Y:S02]  /*1b30*/  SEL R3, R16, 0xffffffc0, !P4 ;  /* 0xffffffc010037807 */ /* 0x000fe40006000000 */
[----:B------:R-:W-:Y:S02]  /*1b40*/  LEA R252, R9, 0x100, 0x1 ;  /* 0x0000010009fc7811 */ /* 0x000fe400078e08ff */
[----:B------:R-:W-:Y:S02]  /*1b50*/  LEA R9, R10, 0x5100, 0x1 ;  /* 0x000051000a097811 */ /* 0x000fe400078e08ff */
[C---:B------:R-:W-:Y:S02]  /*1b60*/  IADD3 R16, R251.reuse, 0x18, RZ ;  /* 0x00000018fb107810 */ /* 0x040fe40007ffe0ff */
[C---:B----4-:R-:W-:Y:S01]  /*1b70*/  IADD3 R13, R251.reuse, 0x28, RZ ;  /* 0x00000028fb0d7810 */ /* 0x050fe20007ffe0ff */
[----:B------:R2:W-:Y:S01]  /*1b80*/  STL [R1+0x90], R9 ;  /* 0x0000900901007387 */ /* 0x0005e20000100800 */
[----:B-1----:R-:W-:-:S02]  /*1b90*/  IADD3 R12, R251, 0x38, RZ ;  /* 0x00000038fb0c7810 */ /* 0x002fc40007ffe0ff */
[----:B------:R-:W-:Y:S02]  /*1ba0*/  SHF.R.S32.HI R10, RZ, 0x1f, R17 ;  /* 0x0000001fff0a7819 */ /* 0x000fe40000011411 */
[----:B------:R-:W-:Y:S02]  /*1bb0*/  SHF.R.S32.HI R10, RZ, 0x1f, R13 ;  /* 0x0000001fff0a7819 */ /* 0x000fe4000001140d */
[----:B------:R-:W-:Y:S02]  /*1bc0*/  SHF.R.S32.HI R10, RZ, 0x1f, R12 ;  /* 0x0000001fff0a7819 */ /* 0x000fe4000001140c */
[----:B------:R-:W-:Y:S02]  /*1bd0*/  LEA R198, R4, 0x5100, 0x1 ;  /* 0x0000510004c67811 */ /* 0x000fe400078e08ff */
[----:B------:R-:W-:Y:S02]  /*1be0*/  LEA R192, R5, 0x100, 0x1 ;  /* 0x0000010005c07811 */ /* 0x000fe400078e08ff */
[C---:B------:R-:W-:Y:S01]  /*1bf0*/  IADD3 R18, R251.reuse, 0x8, RZ ;  /* 0x00000008fb127810 */ /* 0x040fe20007ffe0ff */
[C---:B------:R-:W-:Y:S01]  /*1c00*/  IMAD.IADD R199, R198.reuse, 0x1, R3 ;  /* 0x00000001c6c77824 */ /* 0x040fe200078e0203 */
[----:B------:R-:W-:Y:S01]  /*1c10*/  IADD3 R14, R251, 0x20, RZ ;  /* 0x00000020fb0e7810 */ /* 0x000fe20007ffe0ff */
[----:B------:R-:W-:Y:S01]  /*1c20*/  IMAD.IADD R193, R3, 0x1, R192 ;  /* 0x0000000103c17824 */ /* 0x000fe200078e02c0 */
[----:B------:R-:W-:Y:S01]  /*1c30*/  SHF.R.S32.HI R245, RZ, 0x1f, R244 ;  /* 0x0000001ffff57819 */ /* 0x000fe200000114f4 */
[----:B------:R-:W-:Y:S01]  /*1c40*/  IMAD.IADD R201, R198, 0x1, R2 ;  /* 0x00000001c6c97824 */ /* 0x000fe200078e0202 */
[----:B------:R-:W-:Y:S01]  /*1c50*/  SHF.R.S32.HI R85, RZ, 0x1f, R84 ;  /* 0x0000001fff557819 */ /* 0x000fe20000011454 */
[C---:B------:R-:W-:Y:S01]  /*1c60*/  IMAD.IADD R196, R2.reuse, 0x1, R192 ;  /* 0x0000000102c47824 */ /* 0x040fe200078e02c0 */
[----:B------:R-:W-:Y:S01]  /*1c70*/  SHF.R.S32.HI R91, RZ, 0x1f, R90 ;  /* 0x0000001fff5b7819 */ /* 0x000fe2000001145a */
[C---:B------:R-:W-:Y:S01]  /*1c80*/  IMAD.IADD R200, R2.reuse, 0x1, R199 ;  /* 0x0000000102c87824 */ /* 0x040fe200078e02c7 */
[----:B------:R-:W-:Y:S01]  /*1c90*/  SHF.R.S32.HI R18, RZ, 0x1f, R18 ;  /* 0x0000001fff127819 */ /* 0x000fe20000011412 */
[----:B------:R-:W-:Y:S01]  /*1ca0*/  IMAD.IADD R195, R2, 0x1, R193 ;  /* 0x0000000102c37824 */ /* 0x000fe200078e02c1 */
[----:B--2---:R-:W-:-:S02]  /*1cb0*/  SHF.R.S32.HI R9, RZ, 0x1f, R16 ;  /* 0x0000001fff097819 */ /* 0x004fc40000011410 */
[----:B------:R-:W-:Y:S01]  /*1cc0*/  SHF.R.S32.HI R9, RZ, 0x1f, R11 ;  /* 0x0000001fff097819 */ /* 0x000fe2000001140b */
[----:B------:R-:W-:Y:S01]  /*1cd0*/  IMAD.IADD R9, R252, 0x1, R8 ;  /* 0x00000001fc097824 */ /* 0x000fe200078e0208 */
[----:B------:R-:W-:Y:S02]  /*1ce0*/  LEA R11, R15, 0x80, 0x1 ;  /* 0x000000800f0b7811 */ /* 0x000fe400078e08ff */
[----:B------:R-:W-:Y:S02]  /*1cf0*/  SHF.R.S32.HI R14, RZ, 0x1f, R14 ;  /* 0x0000001fff0e7819 */ /* 0x000fe4000001140e */
[C---:B------:R-:W-:Y:S01]  /*1d00*/  IADD3 R206, R202.reuse, 0x800, RZ ;  /* 0x00000800cace7810 */ /* 0x040fe20007ffe0ff */
[C---:B------:R-:W-:Y:S01]  /*1d10*/  IMAD.IADD R10, R11.reuse, 0x1, R8 ;  /* 0x000000010b0a7824 */ /* 0x040fe200078e0208 */
[----:B------:R-:W-:Y:S01]  /*1d20*/  STL [R1+0x6c], R11 ;  /* 0x00006c0b01007387 */ /* 0x000fe20000100800 */
[----:B------:R-:W-:Y:S01]  /*1d30*/  IMAD.IADD R0, R11, 0x1, R6 ;  /* 0x000000010b007824 */ /* 0x000fe200078e0206 */
[----:B------:R-:W-:Y:S01]  /*1d40*/  IADD3 R205, R202, 0x1000, RZ ;  /* 0x00001000cacd7810 */ /* 0x000fe20007ffe0ff */
[----:B------:R-:W-:Y:S01]  /*1d50*/  IMAD.IADD R4, R6, 0x1, R10 ;  /* 0x0000000106047824 */ /* 0x000fe200078e020a */
[----:B------:R1:W-:Y:S01]  /*1d60*/  STL [R1], R9 ;  /* 0x0000000901007387 */ /* 0x0003e20000100800 */
[----:B------:R-:W-:-:S02]  /*1d70*/  IADD3 R204, R202, 0x1800, RZ ;  /* 0x00001800cacc7810 */ /* 0x000fc40007ffe0ff */
[----:B------:R-:W-:Y:S01]  /*1d80*/  IMAD.IADD R3, R7, 0x1, R4 ;  /* 0x0000000107037824 */ /* 0x000fe200078e0204 */
[----:B------:R-:W-:Y:S01]  /*1d90*/  STL [R1+0x70], R10 ;  /* 0x0000700a01007387 */ /* 0x000fe20000100800 */
[----:B------:R-:W-:-:S03]  /*1da0*/  IADD3 R203, R202, 0x2000, RZ ;  /* 0x00002000cacb7810 */ /* 0x000fc60007ffe0ff */
        /* <DEDUP_REMOVED lines=11> */
.L_x_1208:
[----:B------:R-:W3:Y:S01]  /*1e60*/  LDL R25, [R1+0x4c] ;  /* 0x00004c0001197983 */ /* 0x000ee20000100800 */
[----:B------:R-:W-:Y:S01]  /*1e70*/  ISETP.NE.U32.AND P0, PT, RZ, c[0x0][0x370], PT ;  /* 0x0000dc00ff007a0c */ /* 0x000fe20003f05070 */
[----:B------:R-:W-:Y:S01]  /*1e80*/  IMAD.MOV.U32 R147, RZ, RZ, 0x4 ;  /* 0x00000004ff937424 */ /* 0x000fe200078e00ff */
[----:B------:R-:W-:Y:S01]  /*1e90*/  ISETP.NE.U32.AND P1, PT, RZ, c[0x0][0x360], PT ;  /* 0x0000d800ff007a0c */ /* 0x000fe20003f25070 */
[----:B------:R-:W-:Y:S01]  /*1ea0*/  IMAD.MOV.U32 R12, RZ, RZ, RZ ;  /* 0x000000ffff0c7224 */ /* 0x000fe200078e00ff */
[----:B------:R-:W-:Y:S01]  /*1eb0*/  ISETP.NE.AND.EX P2, PT, RZ, c[0x0][0x374], PT, P0 ;  /* 0x0000dd00ff007a0c */ /* 0x000fe20003f45300 */
[----:B------:R-:W-:Y:S01]  /*1ec0*/  IMAD.MOV.U32 R142, RZ, RZ, RZ ;  /* 0x000000ffff8e7224 */ /* 0x000fe200078e00ff */
[----:B------:R-:W-:Y:S01]  /*1ed0*/  ISETP.NE.AND.EX P0, PT, RZ, c[0x0][0x364], PT, P1 ;  /* 0x0000d900ff007a0c */ /* 0x000fe20003f05310 */
[----:B------:R-:W-:Y:S01]  /*1ee0*/  CS2R R14, SRZ ;  /* 0x00000000000e7805 */ /* 0x000fe2000001ff00 */
[----:B------:R-:W-:Y:S02]  /*1ef0*/  ISETP.NE.U32.AND P1, PT, RZ, c[0x0][0x348], PT ;  /* 0x0000d200ff007a0c */ /* 0x000fe40003f25070 */
[----:B------:R-:W-:-:S02]  /*1f00*/  ISETP.NE.U32.AND P3, PT, RZ, c[0x0][0x350], PT ;  /* 0x0000d400ff007a0c */ /* 0x000fc40003f65070 */
[----:B------:R-:W-:Y:S02]  /*1f10*/  ISETP.NE.U32.AND P5, PT, RZ, c[0x0][0x358], PT ;  /* 0x0000d600ff007a0c */ /* 0x000fe40003fa5070 */
[----:B------:R-:W-:Y:S02]  /*1f20*/  ISETP.NE.AND.EX P1, PT, RZ, c[0x0][0x34c], PT, P1 ;  /* 0x0000d300ff007a0c */ /* 0x000fe40003f25310 */
[----:B------:R-:W-:Y:S02]  /*1f30*/  ISETP.NE.AND.EX P3, PT, RZ, c[0x0][0x354], PT, P3 ;  /* 0x0000d500ff007a0c */ /* 0x000fe40003f65330 */
[----:B------:R-:W-:Y:S01]  /*1f40*/  ISETP.NE.AND.EX P5, PT, RZ, c[0x0][0x35c], PT, P5 ;  /* 0x0000d700ff007a0c */ /* 0x000fe20003fa5350 */
[----:B---3--:R-:W-:-:S04]  /*1f50*/  @P2 IMAD.WIDE R10, R25, R147, c[0x0][0x370] ;  /* 0x0000dc00190a2625 */ /* 0x008fc800078e0293 */
[CC--:B------:R-:W-:Y:S01]  /*1f60*/  @P0 IMAD.WIDE R8, R25.reuse, R147.reuse, c[0x0][0x360] ;  /* 0x0000d80019080625 */ /* 0x0c0fe200078e0293 */
[----:B------:R-:W3:Y:S03]  /*1f70*/  @P2 LDG.E R12, [R10.64] ;  /* 0x000000080a0c2981 */ /* 0x000ee6000c1e1900 */
[CC--:B------:R-:W-:Y:S01]  /*1f80*/  IMAD.WIDE R6, R25.reuse, R147.reuse, c[0x0][0x348] ;  /* 0x0000d20019067625 */ /* 0x0c0fe200078e0293 */
[----:B------:R1:W5:Y:S03]  /*1f90*/  @P0 LDG.E R249, [R8.64] ;  /* 0x0000000808f90981 */ /* 0x000366000c1e1900 */
[CC--:B--2---:R-:W-:Y:S01]  /*1fa0*/  IMAD.WIDE R4, R25.reuse, R147.reuse, c[0x0][0x350] ;  /* 0x0000d40019047625 */ /* 0x0c4fe200078e0293 */
[----:B------:R1:W5:Y:S03]  /*1fb0*/  @P1 LDG.E R142, [R6.64] ;  /* 0x00000008068e1981 */ /* 0x000366000c1e1900 */
[----:B------:R-:W-:Y:S01]  /*1fc0*/  IMAD.WIDE R2, R25, R147, c[0x0][0x358] ;  /* 0x0000d60019027625 */ /* 0x000fe200078e0293 */
[----:B------:R1:W5:Y:S04]  /*1fd0*/  @P3 LDG.E R15, [R4.64] ;  /* 0x00000008040f3981 */ /* 0x000368000c1e1900 */
[----:B------:R1:W5:Y:S01]  /*1fe0*/  @P5 LDG.E R14, [R2.64] ;  /* 0x00000008020e5981 */ /* 0x000362000c1e1900 */
[----:B------:R-:W-:Y:S03]  /*1ff0*/  YIELD ;  /* 0x0000000000007946 */ /* 0x000fe60003800000 */
[----:B---3--:R1:W-:Y:S01]  /*2000*/  STL [R1+0x3c], R12 ;  /* 0x00003c0c01007387 */ /* 0x0083e20000100800 */
[----:B------:R-:W-:Y:S05]  /*2010*/  @P0 BRA `(.L_x_910) ;  /* 0x0000005000000947 */ /* 0x000fea0003800000 */
[----:B-----5:R-:W-:Y:S01]  /*2020*/  MOV R249, c[0x0][0x168] ;  /* 0x00005a0000f97a02 */ /* 0x020fe20000000f00 */
[----:B------:R-:W-:Y:S05]  /*2030*/  @!P1 BRA `(.L_x_910) ;  /* 0x0000003000009947 */ /* 0x000fea0003800000 */
[----:B-1----:R-:W2:Y:S04]  /*2040*/  LDG.E R8, [R6.64] ;  /* 0x0000000806087981 */ /* 0x002ea8000c1e1900 */
[----:B------:R-:W2:Y:S02]  /*2050*/  LDG.E R0, [R6.64+0x4] ;  /* 0x0000040806007981 */ /* 0x000ea4000c1e1900 */
[----:B--2---:R-:W-:-:S02]  /*2060*/  IADD3 R249, -R8, R0, RZ ;  /* 0x0000000008f97210 */ /* 0x004fc40007ffe1ff */
.L_x_910:
[----:B------:R-:W-:-:S04]  /*2070*/  ISETP.NE.U32.AND P0, PT, RZ, c[0x0][0x368], PT ;  /* 0x0000da00ff007a0c */ /* 0x000fc80003f05070 */
[----:B------:R-:W-:-:S13]  /*2080*/  ISETP.NE.AND.EX P0, PT, RZ, c[0x0][0x36c], PT, P0 ;  /* 0x0000db00ff007a0c */ /* 0x000fda0003f05300 */
[----:B------:R-:W-:Y:S05]  /*2090*/  @!P0 BRA `(.L_x_911) ;  /* 0x0000003000008947 */ /* 0x000fea0003800000 */
[----:B-1----:R-:W-:-:S05]  /*20a0*/  IMAD.WIDE R4, R25, R147, c[0x0][0x368] ;  /* 0x0000da0019047625 */ /* 0x002fca00078e0293 */
[----:B------:R1:W5:Y:S01]  /*20b0*/  LDG.E R13, [R4.64] ;  /* 0x00000008040d7981 */ /* 0x000362000c1e1900 */
[----:B------:R-:W-:Y:S05]  /*20c0*/  BRA `(.L_x_912) ;  /* 0x0000005000007947 */ /* 0x000fea0003800000 */
.L_x_911:
[----:B------:R-:W-:Y:S01]  /*20d0*/  MOV R13, UR6 ;  /* 0x00000006000d7c02 */ /* 0x000fe20008000f00 */
[----:B------:R-:W-:Y:S05]  /*20e0*/  @!P3 BRA `(.L_x_912) ;  /* 0x000000300000b947 */ /* 0x000fea0003800000 */
[----:B-1----:R-:W2:Y:S04]  /*20f0*/  LDG.E R6, [R4.64] ;  /* 0x0000000804067981 */ /* 0x002ea8000c1e1900 */
[----:B------:R-:W2:Y:S02]  /*2100*/  LDG.E R0, [R4.64+0x4] ;  /* 0x0000040804007981 */ /* 0x000ea4000c1e1900 */
[----:B--2---:R-:W-:Y:S02]  /*2110*/  IADD3 R13, -R6, R0, RZ ;  /* 0x00000000060d7210 */ /* 0x004fe40007ffe1ff */
.L_x_912:
[----:B-1----:R-:W2:Y:S04]  /*2120*/  LDL.LU R5, [R1+0x44] ;  /* 0x0000440001057983 */ /* 0x002ea80000300800 */
[----:B------:R1:W3:Y:S04]  /*2130*/  @P5 LDG.E R4, [R2.64] ;  /* 0x0000000802045981 */ /* 0x0002e8000c1e1900 */
[----:B------:R1:W3:Y:S01]  /*2140*/  @P5 LDG.E R0, [R2.64+0x4] ;  /* 0x0000040802005981 */ /* 0x0002e2000c1e1900 */
[----:B------:R-:W-:Y:S01]  /*2150*/  ISETP.NE.U32.AND P0, PT, RZ, c[0x0][0x378], PT ;  /* 0x0000de00ff007a0c */ /* 0x000fe20003f05070 */
[----:B-----5:R-:W-:-:S03]  /*2160*/  IMAD.MOV.U32 R136, RZ, RZ, R13 ;  /* 0x000000ffff887224 */ /* 0x020fc600078e000d */
[----:B------:R-:W-:Y:S01]  /*2170*/  ISETP.NE.AND.EX P0, PT, RZ, c[0x0][0x37c], PT, P0 ;  /* 0x0000df00ff007a0c */ /* 0x000fe20003f05300 */
[----:B------:R-:W-:-:S05]  /*2180*/  IMAD.MOV.U32 R6, RZ, RZ, c[0x0][0x2c4] ;  /* 0x0000b100ff067624 */ /* 0x000fca00078e00ff */
[----:B------:R-:W-:Y:S01]  /*2190*/  ISETP.NE.AND P2, PT, R6, 0x1, PT ;  /* 0x000000010600780c */ /* 0x000fe20003f45270 */
[----:B------:R-:W-:Y:S02]  /*21a0*/  IMAD.IADD R12, R13, 0x1, -R12 ;  /* 0x000000010d0c7824 */ /* 0x000fe400078e0a0c */
[----:B------:R-:W-:-:S04]  /*21b0*/  IMAD.MOV.U32 R6, RZ, RZ, c[0x0][0x32c] ;  /* 0x0000cb00ff067624 */ /* 0x000fc800078e00ff */
[----:B-1----:R-:W-:-:S05]  /*21c0*/  @P0 IMAD.WIDE R2, R25, R147, c[0x0][0x378] ;  /* 0x0000de0019020625 */ /* 0x002fca00078e0293 */
[----:B------:R1:W5:Y:S01]  /*21d0*/  @P0 LDG.E R136, [R2.64] ;  /* 0x0000000802880981 */ /* 0x000362000c1e1900 */
[----:B------:R-:W-:Y:S02]  /*21e0*/  ISETP.GE.AND P1, PT, R6, 0x1, PT ;  /* 0x000000010600780c */ /* 0x000fe40003f26270 */
[----:B------:R-:W-:-:S04]  /*21f0*/  LOP3.LUT R207, R207, 0xfffbffff, RZ, 0xc0, !PT ;  /* 0xfffbffffcfcf7812 */ /* 0x000fc800078ec0ff */
[----:B------:R-:W-:-:S04]  /*2200*/  @P2 LOP3.LUT R207, R207, 0x40000, RZ, 0xfc, !PT ;  /* 0x00040000cfcf2812 */ /* 0x000fc800078efcff */
[----:B------:R-:W-:-:S04]  /*2210*/  LOP3.LUT R207, R207, 0xfffeffff, RZ, 0xc0, !PT ;  /* 0xfffeffffcfcf7812 */ /* 0x000fc800078ec0ff */
[----:B------:R-:W-:Y:S01]  /*2220*/  @P1 LOP3.LUT R207, R207, 0x10000, RZ, 0xfc, !PT ;  /* 0x00010000cfcf1812 */ /* 0x000fe200078efcff */
[----:B-1----:R-:W-:Y:S02]  /*2230*/  IMAD.MOV.U32 R2, RZ, RZ, c[0x0][0x228] ;  /* 0x00008a00ff027624 */ /* 0x002fe400078e00ff */
[----:B--2---:R-:W-:-:S05]  /*2240*/  IMAD.SHL.U32 R7, R5, 0x80, RZ ;  /* 0x0000008005077824 */ /* 0x004fca00078e00ff */
[----:B------:R1:W-:Y:S01]  /*2250*/  STL [R1+0x38], R7 ;  /* 0x0000380701007387 */ /* 0x0003e20000100800 */
[----:B---3--:R-:W-:Y:S01]  /*2260*/  @P5 IMAD.IADD R2, R0, 0x1, -R4 ;  /* 0x0000000100025824 */ /* 0x008fe200078e0a04 */
[----:B------:R-:W-:-:S03]  /*2270*/  IADD3 R0, R7, 0x7f, RZ ;  /* 0x0000007f07007810 */ /* 0x000fc60007ffe0ff */
[----:B------:R-:W-:Y:S02]  /*2280*/  IMAD.IADD R250, R12, 0x1, R2 ;  /* 0x000000010cfa7824 */ /* 0x000fe400078e0202 */
[----:B------:R-:W-:-:S03]  /*2290*/  @P2 IMAD.HI.U32 R4, R0, c[0x0][0x2c8], RZ ;  /* 0x0000b20000042a27 */ /* 0x000fc600078e00ff */
[C---:B------:R-:W-:Y:S02]  /*22a0*/  IADD3 R3, R250.reuse, 0x4f, RZ ;  /* 0x0000004ffa037810 */ /* 0x040fe40007ffe0ff */
[----:B------:R-:W-:Y:S02]  /*22b0*/  @P2 SHF.R.U32.HI R0, RZ, c[0x0][0x2cc], R4 ;  /* 0x0000b300ff002a19 */ /* 0x000fe40000011604 */
[----:B------:R-:W-:Y:S01]  /*22c0*/  IADD3 R4, R250, 0x1, -R249 ;  /* 0x00000001fa047810 */ /* 0x000fe20007ffe8f9 */
[----:B------:R-:W-:-:S04]  /*22d0*/  IMAD.HI R3, R3, 0x66666667, RZ ;  /* 0x6666666703037827 */ /* 0x000fc800078e02ff */
[----:B------:R-:W-:Y:S01]  /*22e0*/  IMAD.IADD R0, R4, 0x1, R0 ;  /* 0x0000000104007824 */ /* 0x000fe200078e0200 */
[----:B------:R-:W-:-:S04]  /*22f0*/  SHF.R.U32.HI R5, RZ, 0x1f, R3 ;  /* 0x0000001fff057819 */ /* 0x000fc80000011603 */
[----:B------:R-:W-:Y:S02]  /*2300*/  LEA.HI.SX32 R143, R3, R5, 0x1b ;  /* 0x00000005038f7211 */ /* 0x000fe400078fdaff */
[----:B------:R-:W-:Y:S01]  /*2310*/  IADD3 R4, R0, c[0x0][0x328], RZ ;  /* 0x0000ca0000047a10 */ /* 0x000fe20007ffe0ff */
[----:B------:R-:W-:Y:S05]  /*2320*/  @!P1 BRA `(.L_x_913) ;  /* 0x0000010000009947 */ /* 0x000fea0003800000 */
[C---:B-1----:R-:W-:Y:S01]  /*2330*/  ISETP.GT.AND P0, PT, R0.reuse, RZ, PT ;  /* 0x000000ff0000720c */ /* 0x042fe20003f04270 */
        /* <DEDUP_REMOVED lines=9> */
.L_x_915:
[----:B------:R-:W-:-:S13]  /*23d0*/  ISETP.NE.AND P0, PT, R6, 0x1, PT ;  /* 0x000000010600780c */ /* 0x000fda0003f05270 */
[----:B------:R-:W-:-:S05]  /*23e0*/  @P0 IMAD.HI.U32 R0, R3, c[0x0][0x330], RZ ;  /* 0x0000cc0003000a27 */ /* 0x000fca00078e00ff */
[----:B------:R-:W-:Y:S02]  /*23f0*/  @P0 SHF.R.U32.HI R3, RZ, c[0x0][0x334], R0 ;  /* 0x0000cd00ff030a19 */ /* 0x000fe40000011600 */
.L_x_916:
[----:B------:R-:W-:Y:S05]  /*2400*/  BSYNC B0 ;  /* 0x0000000000007941 */ /* 0x000fea0003800000 */
.L_x_914:
[----:B------:R-:W-:-:S05]  /*2410*/  IMAD R3, R3, R6, c[0x0][0x32c] ;  /* 0x0000cb0003037624 */ /* 0x000fca00078e0206 */
[----:B------:R-:W-:-:S04]  /*2420*/  IMNMX R4, R4, R3, PT ;  /* 0x0000000304047217 */ /* 0x000fc80003800200 */
.L_x_913:
[----:B-1----:R-:W-:Y:S01]  /*2430*/  IADD3 R4, R4, 0x4f, RZ ;  /* 0x0000004f04047810 */ /* 0x002fe20007ffe0ff */
[----:B------:R-:W-:-:S04]  /*2440*/  @P2 IMAD.HI.U32 R3, R7, c[0x0][0x2c8], RZ ;  /* 0x0000b20007032a27 */ /* 0x000fc800078e00ff */
[----:B------:R-:W-:-:S04]  /*2450*/  IMAD.HI R4, R4, 0x66666667, RZ ;  /* 0x6666666704047827 */ /* 0x000fc800078e02ff */
[----:B------:R-:W-:Y:S01]  /*2460*/  IMAD.MOV.U32 R0, RZ, RZ, R7 ;  /* 0x000000ffff007224 */ /* 0x000fe200078e0007 */
[----:B------:R-:W-:Y:S01]  /*2470*/  @P2 SHF.R.U32.HI R0, RZ, c[0x0][0x2cc], R3 ;  /* 0x0000b300ff002a19 */ /* 0x000fe20000011603 */
[----:B------:R-:W-:Y:S01]  /*2480*/  IMAD.IADD R230, R250, 0x1, -R249 ;  /* 0x00000001fae67824 */ /* 0x000fe200078e0af9 */
[----:B------:R-:W-:-:S03]  /*2490*/  SHF.R.U32.HI R3, RZ, 0x1f, R4 ;  /* 0x0000001fff037819 */ /* 0x000fc60000011604 */
[----:B------:R-:W-:Y:S01]  /*24a0*/  IMAD.IADD R0, R230, 0x1, R0 ;  /* 0x00000001e6007824 */ /* 0x000fe200078e0200 */
[----:B------:R-:W-:-:S04]  /*24b0*/  LEA.HI.SX32 R7, R4, R3, 0x1b ;  /* 0x0000000304077211 */ /* 0x000fc800078fdaff */
[----:B------:R-:W-:Y:S02]  /*24c0*/  IADD3 R3, R0, -c[0x0][0x324], RZ ;  /* 0x8000c90000037a10 */ /* 0x000fe40007ffe0ff */
        /* <DEDUP_REMOVED lines=11> */
.L_x_919:
[----:B------:R-:W-:-:S13]  /*2580*/  ISETP.NE.AND P0, PT, R6, 0x1, PT ;  /* 0x000000010600780c */ /* 0x000fda0003f05270 */
[----:B------:R-:W-:-:S05]  /*2590*/  @P0 IMAD.HI.U32 R4, R0, c[0x0][0x330], RZ ;  /* 0x0000cc0000040a27 */ /* 0x000fca00078e00ff */
[----:B------:R-:W-:Y:S02]  /*25a0*/  @P0 SHF.R.U32.HI R0, RZ, c[0x0][0x334], R4 ;  /* 0x0000cd00ff000a19 */ /* 0x000fe40000011604 */
.L_x_920:
[----:B------:R-:W-:Y:S05]  /*25b0*/  BSYNC B0 ;  /* 0x0000000000007941 */ /* 0x000fea0003800000 */
.L_x_918:
[----:B------:R-:W-:-:S05]  /*25c0*/  IMAD R0, R0, c[0x0][0x32c], RZ ;  /* 0x0000cb0000007a24 */ /* 0x000fca00078e02ff */
[----:B------:R-:W-:-:S04]  /*25d0*/  IMNMX R3, R3, R0, !PT ;  /* 0x0000000003037217 */ /* 0x000fc80007800200 */
.L_x_917:
        /* <DEDUP_REMOVED lines=12> */
[----:B------:R-:W-:Y:S02]  /*26a0*/  SHF.R.U32.HI R8, RZ, 0x10, R3 ;  /* 0x00000010ff087819 */ /* 0x000fe40000011603 */
[----:B------:R-:W-:Y:S02]  /*26b0*/  LOP3.LUT R17, R3, 0xff, RZ, 0xc0, !PT ;  /* 0x000000ff03117812 */ /* 0x000fe400078ec0ff */
[C---:B------:R-:W-:Y:S01]  /*26c0*/  ISETP.NE.AND P1, PT, R8.reuse, RZ, PT ;  /* 0x000000ff0800720c */ /* 0x040fe20003f25270 */
[----:B------:R1:W-:Y:S03]  /*26d0*/  STL [R1+0x44], R8 ;  /* 0x0000440801007387 */ /* 0x0003e60000100800 */
[----:B------:R-:W-:Y:S01]  /*26e0*/  SEL R129, R8, c[0x0][0x338], P1 ;  /* 0x0000ce0008817a07 */ /* 0x000fe20000800000 */
[----:B------:R1:W-:Y:S01]  /*26f0*/  STL [R1+0x64], R17 ;  /* 0x0000641101007387 */ /* 0x0003e20000100800 */
[----:B------:R-:W-:Y:S05]  /*2700*/  @!P0 BRA `(.L_x_922) ;  /* 0x000001d000008947 */ /* 0x000fea0003800000 */
[----:B------:R-:W-:Y:S02]  /*2710*/  IABS R3, R129 ;  /* 0x0000008100037213 */ /* 0x000fe40000000000 */
[----:B------:R-:W-:-:S02]  /*2720*/  IADD3 R4, R129, -0x1, R7 ;  /* 0xffffffff81047810 */ /* 0x000fc40007ffe007 */
[----:B------:R-:W2:Y:S03]  /*2730*/  I2F.RP R0, R3 ;  /* 0x0000000300007306 */ /* 0x000ea60000209400 */
[----:B-1----:R-:W-:Y:S02]  /*2740*/  IMAD.IADD R8, R4, 0x1, -R6 ;  /* 0x0000000104087824 */ /* 0x002fe400078e0a06 */
[----:B------:R-:W-:-:S03]  /*2750*/  IMAD.MOV.U32 R4, RZ, RZ, RZ ;  /* 0x000000ffff047224 */ /* 0x000fc600078e00ff */
[----:B------:R-:W-:Y:S01]  /*2760*/  IABS R11, R8 ;  /* 0x00000008000b7213 */ /* 0x000fe20000000000 */
[----:B--2---:R-:W1:Y:S02]  /*2770*/  MUFU.RCP R0, R0 ;  /* 0x0000000000007308 */ /* 0x004e640000001000 */
        /* <DEDUP_REMOVED lines=22> */
.L_x_922:
[----:B------:R-:W-:Y:S05]  /*28e0*/  BSYNC B0 ;  /* 0x0000000000007941 */ /* 0x000fea0003800000 */
.L_x_921:
[----:B------:R-:W-:-:S04]  /*28f0*/  IMAD R3, R17, R0, R6 ;  /* 0x0000000011037224 */ /* 0x000fc800078e0206 */
[C---:B------:R-:W-:Y:S02]  /*2900*/  IMAD.IADD R0, R3.reuse, 0x1, R0 ;  /* 0x0000000103007824 */ /* 0x040fe400078e0200 */
[----:B------:R-:W-:-:S03]  /*2910*/  IMAD R3, R3, 0x50, -R12 ;  /* 0x0000005003037824 */ /* 0x000fc600078e0a0c */
[----:B------:R-:W-:Y:S02]  /*2920*/  IMNMX R0, R7, R0, PT ;  /* 0x0000000007007217 */ /* 0x000fe40003800200 */
[----:B------:R-:W-:-:S03]  /*2930*/  IMNMX R3, RZ, R3, !PT ;  /* 0x00000003ff037217 */ /* 0x000fc60007800200 */
[----:B------:R-:W-:Y:S02]  /*2940*/  IMAD R0, R0, 0x50, -R12 ;  /* 0x0000005000007824 */ /* 0x000fe400078e0a0c */
[----:B------:R-:W-:-:S03]  /*2950*/  IMAD.WIDE.U32 R4, R3, -0x33333333, RZ ;  /* 0xcccccccd03047825 */ /* 0x000fc600078e00ff */
        /* <DEDUP_REMOVED lines=11> */
[----:B------:R-:W2:Y:S03]  /*2a10*/  S2R R9, SR_TID.X ;  /* 0x0000000000097919 */ /* 0x000ea60000002100 */
[----:B------:R-:W-:-:S13]  /*2a20*/  ISETP.NE.AND.EX P4, PT, RZ, c[0x0][0x344], PT, P0 ;  /* 0x0000d100ff007a0c */ /* 0x000fda0003f85300 */
[----:B------:R-:W-:-:S05]  /*2a30*/  @P4 IMAD.WIDE R4, R25, R147, c[0x0][0x340] ;  /* 0x0000d00019044625 */ /* 0x000fca00078e0293 */
[----:B------:R3:W4:Y:S01]  /*2a40*/  @P4 LDG.E R21, [R4.64] ;  /* 0x0000000804154981 */ /* 0x000722000c1e1900 */
[----:B-12---:R-:W-:-:S04]  /*2a50*/  SHF.R.S32.HI R8, RZ, 0x1f, R9 ;  /* 0x0000001fff087819 */ /* 0x006fc80000011409 */
[----:B------:R-:W-:-:S04]  /*2a60*/  LEA.HI R8, R8, R9, RZ, 0x3 ;  /* 0x0000000908087211 */ /* 0x000fc800078f18ff */
[----:B------:R-:W-:Y:S02]  /*2a70*/  SHF.R.S32.HI R8, RZ, 0x3, R8 ;  /* 0x00000003ff087819 */ /* 0x000fe40000011408 */
[----:B------:R-:W-:Y:S02]  /*2a80*/  SHF.R.S32.HI R3, RZ, 0x1f, R14 ;  /* 0x0000001fff037819 */ /* 0x000fe4000001140e */
[----:B------:R-:W-:-:S04]  /*2a90*/  IADD3 R102, P0, R8, R14, RZ ;  /* 0x0000000e08667210 */ /* 0x000fc80007f1e0ff */
[----:B------:R-:W-:-:S05]  /*2aa0*/  LEA.HI.X.SX32 R103, R8, R3, 0x1, P0 ;  /* 0x0000000308677211 */ /* 0x000fca00000f0eff */
[----:B------:R-:W-:Y:S02]  /*2ab0*/  IMAD R3, R103, c[0x0][0x238], RZ ;  /* 0x00008e0067037a24 */ /* 0x000fe400078e02ff */
[----:B---3--:R-:W-:Y:S01]  /*2ac0*/  IMAD.WIDE.U32 R4, R102, c[0x0][0x238], R244 ;  /* 0x00008e0066047a25 */ /* 0x008fe200078e00f4 */
[----:B------:R-:W-:-:S03]  /*2ad0*/  LOP3.LUT R24, R16, 0xffff, RZ, 0xc0, !PT ;  /* 0x0000ffff10187812 */ /* 0x000fc600078ec0ff */
[----:B------:R-:W-:Y:S01]  /*2ae0*/  IMAD R3, R102, c[0x0][0x23c], R3 ;  /* 0x00008f0066037a24 */ /* 0x000fe200078e0203 */
[----:B------:R-:W-:-:S03]  /*2af0*/  SHF.R.S32.HI R20, RZ, 0x1f, R25 ;  /* 0x0000001fff147819 */ /* 0x000fc60000011419 */
[----:B------:R-:W-:Y:S01]  /*2b00*/  IMAD.IADD R5, R5, 0x1, R3 ;  /* 0x0000000105057824 */ /* 0x000fe200078e0203 */
[----:B------:R-:W-:Y:S01]  /*2b10*/  SEL R22, R20, RZ, !P5 ;  /* 0x000000ff14167207 */ /* 0x000fe20006800000 */
[----:B------:R-:W-:Y:S01]  /*2b20*/  IMAD.MOV.U32 R132, RZ, RZ, 0x50 ;  /* 0x00000050ff847424 */ /* 0x000fe200078e00ff */
[----:B------:R-:W-:Y:S01]  /*2b30*/  IADD3 R31, R0, -0x1, RZ ;  /* 0xffffffff001f7810 */ /* 0x000fe20007ffe0ff */
[----:B------:R-:W-:Y:S01]  /*2b40*/  IMAD.WIDE.U32 R4, R24, c[0x0][0x240], R4 ;  /* 0x0000900018047a25 */ /* 0x000fe200078e0004 */
[----:B------:R-:W-:Y:S02]  /*2b50*/  IADD3 R114, -R8, R2, RZ ;  /* 0x0000000208727210 */ /* 0x000fe40007ffe1ff */
[----:B------:R-:W-:Y:S01]  /*2b60*/  SEL R23, R25, RZ, !P5 ;  /* 0x000000ff19177207 */ /* 0x000fe20006800000 */
[----:B------:R-:W-:Y:S02]  /*2b70*/  IMAD R5, R24, c[0x0][0x244], R5 ;  /* 0x0000910018057a24 */ /* 0x000fe400078e0205 */
[----:B------:R-:W-:-:S02]  /*2b80*/  IMAD R0, R22, c[0x0][0x248], RZ ;  /* 0x0000920016007a24 */ /* 0x000fc400078e02ff */
        /* <DEDUP_REMOVED lines=15> */
[----:B------:R-:W-:-:S03]  /*2c80*/  MOV R16, c[0x0][0x238] ;  /* 0x00008e0000107a02 */ /* 0x000fc60000000f00 */
[----:B------:R-:W-:Y:S01]  /*2c90*/  IMAD.IADD R5, R5, 0x1, R0 ;  /* 0x0000000105057824 */ /* 0x000fe200078e0200 */
[----:B------:R-:W-:Y:S02]  /*2ca0*/  @P0 LEA R6, P2, R4, c[0x0][0x220], 0x1 ;  /* 0x0000880004060a11 */ /* 0x000fe400078408ff */
[----:B------:R-:W-:Y:S02]  /*2cb0*/  SHF.L.U32 R152, R16, 0x4, RZ ;  /* 0x0000000410987819 */ /* 0x000fe400000006ff */
[----:B------:R-:W-:Y:S02]  /*2cc0*/  @P0 LEA.HI.X R7, R4, c[0x0][0x224], R5, 0x1, P2 ;  /* 0x0000890004070a11 */ /* 0x000fe400010f0c05 */
[----:B------:R-:W-:Y:S02]  /*2cd0*/  SHF.L.U64.HI R147, R16, R147, c[0x0][0x23c] ;  /* 0x00008f0010937619 */ /* 0x000fe40000010293 */
[----:B------:R-:W-:Y:S01]  /*2ce0*/  @P1 IADD3 R0, P3, R152, R4, RZ ;  /* 0x0000000498001210 */ /* 0x000fe20007f7e0ff */
[----:B------:R-:W-:Y:S01]  /*2cf0*/  @!PT LDS RZ, [RZ] ;  /* 0x00000000fffff984 */ /* 0x000fe20000000800 */
[----:B------:R-:W-:Y:S01]  /*2d00*/  @!PT LDS RZ, [RZ] ;  /* 0x00000000fffff984 */ /* 0x000fe20000000800 */
[----:B------:R-:W-:Y:S01]  /*2d10*/  @!PT LDS RZ, [RZ] ;  /* 0x00000000fffff984 */ /* 0x000fe20000000800 */
[----:B------:R1:W-:Y:S01]  /*2d20*/  @P0 LDGSTS.E.BYPASS.LTC128B.128 [R208+0x2900], [R6.64], !P6 ;  /* 0x0290000006d00fae */ /* 0x0003e2000f101d48 */
[----:B------:R-:W-:-:S03]  /*2d30*/  ISETP.GE.AND P2, PT, R3, 0x21, PT ;  /* 0x000000210300780c */ /* 0x000fc60003f46270 */
[----:B-1----:R-:W-:Y:S01]  /*2d40*/  @P1 IMAD.X R7, R5, 0x1, R147, P3 ;  /* 0x0000000105071824 */ /* 0x002fe200018e0693 */
[----:B------:R-:W-:-:S04]  /*2d50*/  @P1 LEA R6, P0, R0, c[0x0][0x220], 0x1 ;  /* 0x0000880000061a11 */ /* 0x000fc800078008ff */
[----:B------:R-:W-:Y:S02]  /*2d60*/  @P1 LEA.HI.X R7, R0, c[0x0][0x224], R7, 0x1, P0 ;  /* 0x0000890000071a11 */ /* 0x000fe400000f0c07 */
[----:B------:R-:W-:-:S03]  /*2d70*/  ISETP.GE.AND P0, PT, R3, 0x31, PT ;  /* 0x000000310300780c */ /* 0x000fc60003f06270 */
[----:B------:R1:W-:Y:S01]  /*2d80*/  @P1 LDGSTS.E.BYPASS.LTC128B.128 [R208+0x3100], [R6.64], !P6 ;  /* 0x0310000006d01fae */ /* 0x0003e2000f101d48 */
[----:B------:R-:W-:Y:S02]  /*2d90*/  @P2 LEA R0, P1, R16, R4, 0x5 ;  /* 0x0000000410002211 */ /* 0x000fe400078228ff */
[----:B-1----:R-:W-:-:S04]  /*2da0*/  @P2 MOV R6, c[0x0][0x23c] ;  /* 0x00008f0000062a02 */ /* 0x002fc80000000f00 */
[----:B------:R-:W-:Y:S02]  /*2db0*/  @P2 LEA.HI.X R6, R16, R5, R6, 0x5, P1 ;  /* 0x0000000510062211 */ /* 0x000fe400008f2c06 */
[----:B------:R-:W-:Y:S01]  /*2dc0*/  @P2 LEA R8, P1, R0, c[0x0][0x220], 0x1 ;  /* 0x0000880000082a11 */ /* 0x000fe200078208ff */
[----:B------:R-:W-:-:S03]  /*2dd0*/  @P0 IMAD.MOV.U32 R7, RZ, RZ, c[0x0][0x23c] ;  /* 0x00008f00ff070624 */ /* 0x000fc600078e00ff */
[----:B------:R-:W-:Y:S02]  /*2de0*/  @P2 LEA.HI.X R9, R0, c[0x0][0x224], R6, 0x1, P1 ;  /* 0x0000890000092a11 */ /* 0x000fe400008f0c06 */
[----:B------:R-:W-:Y:S01]  /*2df0*/  ISETP.GE.AND P1, PT, R3, 0x41, PT ;  /* 0x000000410300780c */ /* 0x000fe20003f26270 */
[----:B------:R-:W-:Y:S02]  /*2e00*/  @P0 IMAD R0, R7, 0x30, RZ ;  /* 0x0000003007000824 */ /* 0x000fe400078e02ff */
[----:B------:R-:W-:Y:S01]  /*2e10*/  @P0 IMAD.WIDE.U32 R6, R16, 0x30, R4 ;  /* 0x0000003010060825 */ /* 0x000fe200078e0004 */
[----:B------:R1:W-:Y:S01]  /*2e20*/  @P2 LDGSTS.E.BYPASS.LTC128B.128 [R208+0x3900], [R8.64], !P6 ;  /* 0x0390000008d02fae */ /* 0x0003e2000f101d48 */
[----:B------:R-:W-:-:S03]  /*2e30*/  SHF.R.S32.HI R3, RZ, 0x1f, R125 ;  /* 0x0000001fff037819 */ /* 0x000fc6000001147d */
[----:B------:R-:W-:Y:S02]  /*2e40*/  @P0 IADD3 R0, R7, R0, RZ ;  /* 0x0000000007000210 */ /* 0x000fe40007ffe0ff */
[----:B------:R-:W-:-:S03]  /*2e50*/  @P0 LEA R18, P2, R6, c[0x0][0x220], 0x1 ;  /* 0x0000880006120a11 */ /* 0x000fc600078408ff */
[----:B------:R-:W-:Y:S02]  /*2e60*/  @P1 MOV R12, c[0x0][0x23c] ;  /* 0x00008f00000c1a02 */ /* 0x000fe40000000f00 */
[----:B------:R-:W-:Y:S01]  /*2e70*/  @P0 LEA.HI.X R19, R6, c[0x0][0x224], R0, 0x1, P2 ;  /* 0x0000890006130a11 */ /* 0x000fe200010f0c00 */
[C---:B------:R-:W-:Y:S01]  /*2e80*/  IMAD R0, R3.reuse, c[0x0][0x280], RZ ;  /* 0x0000a00003007a24 */ /* 0x040fe200078e02ff */
[C---:B------:R-:W-:Y:S01]  /*2e90*/  @P1 LEA R4, P2, R16.reuse, R4, 0x6 ;  /* 0x0000000410041211 */ /* 0x040fe200078430ff */
[----:B------:R-:W-:Y:S02]  /*2ea0*/  IMAD R3, R3, c[0x0][0x290], RZ ;  /* 0x0000a40003037a24 */ /* 0x000fe400078e02ff */
[C---:B------:R-:W-:Y:S01]  /*2eb0*/  IMAD.WIDE.U32 R6, R125.reuse, c[0x0][0x280], R90 ;  /* 0x0000a0007d067a25 */ /* 0x040fe200078e005a */
[----:B------:R-:W-:Y:S01]  /*2ec0*/  @P1 LEA.HI.X R5, R16, R5, R12, 0x6, P2 ;  /* 0x0000000510051211 */ /* 0x000fe200010f340c */
[----:B------:R2:W-:Y:S01]  /*2ed0*/  @P0 LDGSTS.E.BYPASS.LTC128B.128 [R208+0x4100], [R18.64], !P6 ;  /* 0x0410000012d00fae */ /* 0x0005e2000f101d48 */
[----:B------:R-:W-:Y:S01]  /*2ee0*/  @P1 LEA R16, P2, R4, c[0x0][0x220], 0x1 ;  /* 0x0000880004101a11 */ /* 0x000fe200078408ff */
[----:B------:R-:W-:-:S02]  /*2ef0*/  IMAD R0, R125, c[0x0][0x284], R0 ;  /* 0x0000a1007d007a24 */ /* 0x000fc400078e0200 */
[----:B------:R-:W-:Y:S02]  /*2f00*/  IMAD.IADD R123, R13, 0x1, R15 ;  /* 0x000000010d7b7824 */ /* 0x000fe400078e020f */
[----:B-1----:R-:W-:Y:S01]  /*2f10*/  IMAD.WIDE.U32 R8, R125, c[0x0][0x280], R84 ;  /* 0x0000a0007d087a25 */ /* 0x002fe200078e0054 */
[----:B------:R-:W-:-:S03]  /*2f20*/  @P1 LEA.HI.X R17, R4, c[0x0][0x224], R5, 0x1, P2 ;  /* 0x0000890004111a11 */ /* 0x000fc600010f0c05 */
[----:B------:R-:W-:-:S04]  /*2f30*/  IMAD.WIDE.U32 R10, R125, c[0x0][0x290], R90 ;  /* 0x0000a4007d0a7a25 */ /* 0x000fc800078e005a */
[C---:B------:R-:W-:Y:S01]  /*2f40*/  IMAD R3, R125.reuse, c[0x0][0x294], R3 ;  /* 0x0000a5007d037a24 */ /* 0x040fe200078e0203 */
[----:B------:R2:W-:Y:S01]  /*2f50*/  @P1 LDGSTS.E.BYPASS.LTC128B.128 [R208+0x4900], [R16.64], !P6 ;  /* 0x0490000010d01fae */ /* 0x0005e2000f101d48 */
[----:B------:R-:W-:-:S04]  /*2f60*/  IMAD.WIDE.U32 R14, R125, c[0x0][0x290], R84 ;  /* 0x0000a4007d0e7a25 */ /* 0x000fc800078e0054 */
[----:B------:R-:W-:Y:S02]  /*2f70*/  IMAD.IADD R13, R7, 0x1, R0 ;  /* 0x00000001070d7824 */ /* 0x000fe400078e0200 */
[----:B------:R-:W-:Y:S01]  /*2f80*/  IMAD.IADD R9, R0, 0x1, R9 ;  /* 0x0000000100097824 */ /* 0x000fe200078e0209 */
[----:B-----5:R-:W-:Y:S01]  /*2f90*/  SHF.R.S32.HI R0, RZ, 0x1f, R136 ;  /* 0x0000001fff007819 */ /* 0x020fe20000011488 */
[----:B------:R-:W-:Y:S01]  /*2fa0*/  IMAD.MOV.U32 R12, RZ, RZ, R6 ;  /* 0x000000ffff0c7224 */ /* 0x000fe200078e0006 */
[----:B------:R-:W-:Y:S01]  /*2fb0*/  IADD3 R11, R11, R3, RZ ;  /* 0x000000030b0b7210 */ /* 0x000fe20007ffe0ff */
[----:B------:R-:W-:Y:S01]  /*2fc0*/  IMAD.MOV.U32 R137, RZ, RZ, c[0x0][0x280] ;  /* 0x0000a000ff897624 */ /* 0x000fe200078e00ff */
[----:B------:R-:W-:Y:S01]  /*2fd0*/  IADD3 R7, R3, R15, RZ ;  /* 0x0000000f03077210 */ /* 0x000fe20007ffe0ff */
[C---:B------:R-:W-:Y:S01]  /*2fe0*/  IMAD R3, R0.reuse, c[0x0][0x280], RZ ;  /* 0x0000a00000037a24 */ /* 0x040fe200078e02ff */
[----:B------:R-:W-:Y:S01]  /*2ff0*/  MOV R6, R14 ;  /* 0x0000000e00067202 */ /* 0x000fe20000000f00 */
[----:B------:R-:W-:Y:S01]  /*3000*/  IMAD R0, R0, c[0x0][0x290], RZ ;  /* 0x0000a40000007a24 */ /* 0x000fe200078e02ff */
[----:B------:R-:W-:Y:S01]  /*3010*/  MOV R141, 0x5 ;  /* 0x00000005008d7802 */ /* 0x000fe20000000f00 */
[----:B------:R-:W-:-:S02]  /*3020*/  IMAD R144, R132, c[0x0][0x284], RZ ;  /* 0x0000a10084907a24 */ /* 0x000fc400078e02ff */
[C---:B------:R-:W-:Y:S02]  /*3030*/  IMAD R145, R132.reuse, c[0x0][0x294], RZ ;  /* 0x0000a50084917a24 */ /* 0x040fe400078e02ff */
[----:B------:R-:W-:Y:S01]  /*3040*/  IMAD.WIDE.U32 R134, R132, c[0x0][0x280], RZ ;  /* 0x0000a00084867a25 */ /* 0x000fe200078e00ff */
[----:B------:R-:W-:Y:S01]  /*3050*/  ISETP.GE.AND P1, PT, R241, c[0x0][0x1d4], PT ;  /* 0x00007500f1007a0c */ /* 0x000fe20003f26270 */
[----:B------:R-:W0:Y:S01]  /*3060*/  LDGDEPBAR ;  /* 0x00000000000079af */ /* 0x000e220000000000 */
        /* <DEDUP_REMOVED lines=19> */
[C---:B------:R-:W-:Y:S01]  /*31a0*/  SHF.L.U64.HI R141, R149.reuse, R141, c[0x0][0x294] ;  /* 0x0000a500958d7619 */ /* 0x040fe2000001028d */
[C---:B------:R-:W-:Y:S01]  /*31b0*/  IMAD R122, R24.reuse, c[0x0][0x1ec], R113 ;  /* 0x00007b00187a7a24 */ /* 0x040fe200078e0271 */
[----:B------:R-:W-:Y:S01]  /*31c0*/  SHF.L.U32 R151, R149, 0x5, RZ ;  /* 0x0000000595977819 */ /* 0x000fe200000006ff */
[----:B------:R-:W-:Y:S01]  /*31d0*/  IMAD R121, R24, c[0x0][0x214], R111 ;  /* 0x0000850018797a24 */ /* 0x000fe200078e026f */
[----:B------:R-:W-:Y:S01]  /*31e0*/  IADD3 R145, R133, R145, RZ ;  /* 0x0000009185917210 */ /* 0x000fe20007ffe0ff */
[----:B------:R-:W-:Y:S01]  /*31f0*/  IMAD.IADD R100, R93, 0x1, R3 ;  /* 0x000000015d647824 */ /* 0x000fe200078e0203 */
[----:B------:R-:W-:Y:S01]  /*3200*/  IADD3 R98, R3, R87, RZ ;  /* 0x0000005703627210 */ /* 0x000fe20007ffe0ff */
[----:B------:R-:W-:Y:S01]  /*3210*/  IMAD.IADD R99, R89, 0x1, R0 ;  /* 0x0000000159637824 */ /* 0x000fe200078e0200 */
[----:B------:R-:W-:-:S02]  /*3220*/  IADD3 R97, R0, R83, RZ ;  /* 0x0000005300617210 */ /* 0x000fc40007ffe0ff */
[--C-:B----4-:R-:W-:Y:S01]  /*3230*/  @P4 SHF.R.S32.HI R5, RZ, 0x1f, R21.reuse ;  /* 0x0000001fff054819 */ /* 0x110fe20000011415 */
[----:B------:R-:W-:Y:S02]  /*3240*/  @!P4 IMAD.MOV.U32 R5, RZ, RZ, R20 ;  /* 0x000000ffff05c224 */ /* 0x000fe400078e0014 */
[----:B------:R-:W-:Y:S01]  /*3250*/  @P4 IMAD.MOV.U32 R4, RZ, RZ, R21 ;  /* 0x000000ffff044224 */ /* 0x000fe200078e0015 */
[----:B------:R-:W-:Y:S01]  /*3260*/  @!P4 MOV R4, R25 ;  /* 0x000000190004c202 */ /* 0x000fe20000000f00 */
[----:B------:R-:W-:-:S04]  /*3270*/  IMAD R5, R5, c[0x0][0x2b0], RZ ;  /* 0x0000ac0005057a24 */ /* 0x000fc800078e02ff */
[C---:B------:R-:W-:Y:S02]  /*3280*/  IMAD R5, R4.reuse, c[0x0][0x2b4], R5 ;  /* 0x0000ad0004057a24 */ /* 0x040fe400078e0205 */
[----:B------:R-:W-:-:S05]  /*3290*/  IMAD.WIDE.U32 R108, R4, c[0x0][0x2b0], RZ ;  /* 0x0000ac00046c7a25 */ /* 0x000fca00078e00ff */
[----:B------:R-:W-:Y:S02]  /*32a0*/  IADD3 R119, R109, R5, RZ ;  /* 0x000000056d777210 */ /* 0x000fe40007ffe0ff */
[----:B--2---:R-:W2:Y:S04]  /*32b0*/  LDL R19, [R1+0x54] ;  /* 0x0000540001137983 */ /* 0x004ea80000100800 */
[----:B------:R-:W3:Y:S04]  /*32c0*/  LDL R16, [R1+0x58] ;  /* 0x0000580001107983 */ /* 0x000ee80000100800 */
[----:B------:R-:W4:Y:S04]  /*32d0*/  LDL R15, [R1+0x60] ;  /* 0x00006000010f7983 */ /* 0x000f280000100800 */
[----:B------:R-:W5:Y:S01]  /*32e0*/  LDL R14, [R1+0x5c] ;  /* 0x00005c00010e7983 */ /* 0x000f620000100800 */
[----:B------:R-:W-:Y:S01]  /*32f0*/  ISETP.GE.AND P0, PT, R84, c[0x0][0x27c], PT ;  /* 0x00009f0054007a0c */ /* 0x000fe20003f06270 */
[----:B------:R-:W-:Y:S01]  /*3300*/  IMAD R0, R22, c[0x0][0x268], RZ ;  /* 0x00009a0016007a24 */ /* 0x000fe200078e02ff */
[C---:B------:R-:W-:Y:S01]  /*3310*/  IADD3 R17, R125.reuse, 0x20, RZ ;  /* 0x000000207d117810 */ /* 0x040fe20007ffe0ff */
[----:B------:R-:W-:Y:S01]  /*3320*/  IMAD.WIDE.U32 R4, R24, c[0x0][0x260], R244 ;  /* 0x0000980018047a25 */ /* 0x000fe200078e00f4 */
[----:B------:R-:W-:Y:S01]  /*3330*/  SEL R3, RZ, c[0x0][0x27c], !P0 ;  /* 0x00009f00ff037a07 */ /* 0x000fe20004000000 */
[----:B------:R-:W-:Y:S01]  /*3340*/  ULDC.U8 UR5, c[0x0][0x298] ;  /* 0x0000a60000057ab9 */ /* 0x000fe20000000000 */
[----:B------:R-:W-:Y:S01]  /*3350*/  IADD3 R18, R125, 0x40, RZ ;  /* 0x000000407d127810 */ /* 0x000fe20007ffe0ff */
[----:B------:R-:W-:Y:S01]  /*3360*/  IMAD.SHL.U32 R17, R17, 0x40, RZ ;  /* 0x0000004011117824 */ /* 0x000fe200078e00ff */
[----:B------:R-:W-:Y:S01]  /*3370*/  P2R R120, PR, RZ, 0x1 ;  /* 0x00000001ff787803 */ /* 0x000fe20000000000 */
[----:B------:R-:W-:-:S02]  /*3380*/  IMAD.IADD R3, R84, 0x1, R3 ;  /* 0x0000000154037824 */ /* 0x000fc400078e0203 */
[----:B------:R-:W-:Y:S01]  /*3390*/  IMAD R6, R23, c[0x0][0x26c], R0 ;  /* 0x00009b0017067a24 */ /* 0x000fe200078e0200 */
[----:B------:R-:W-:Y:S01]  /*33a0*/  LOP3.LUT R17, R17, 0x1c0, RZ, 0xc0, !PT ;  /* 0x000001c011117812 */ /* 0x000fe200078ec0ff */
[----:B------:R-:W-:Y:S01]  /*33b0*/  IMAD R5, R24, c[0x0][0x264], R5 ;  /* 0x0000990018057a24 */ /* 0x000fe200078e0205 */
[----:B------:R-:W-:Y:S01]  /*33c0*/  SHF.R.S32.HI R0, RZ, 0x1f, R3 ;  /* 0x0000001fff007819 */ /* 0x000fe20000011403 */
[----:B------:R-:W-:Y:S02]  /*33d0*/  IMAD.SHL.U32 R18, R18, 0x40, RZ ;  /* 0x0000004012127824 */ /* 0x000fe400078e00ff */
[----:B------:R-:W-:Y:S01]  /*33e0*/  IMAD.WIDE.U32 R76, R23, c[0x0][0x268], R4 ;  /* 0x00009a00174c7a25 */ /* 0x000fe200078e0004 */
[----:B------:R-:W-:Y:S02]  /*33f0*/  LEA.HI R3, R0, R3, RZ, 0x3 ;  /* 0x0000000300037211 */ /* 0x000fe400078f18ff */
[----:B------:R-:W-:Y:S01]  /*3400*/  LOP3.LUT R18, R18, 0x1c0, RZ, 0xc0, !PT ;  /* 0x000001c012127812 */ /* 0x000fe200078ec0ff */
[----:B------:R-:W-:Y:S01]  /*3410*/  IMAD.IADD R79, R77, 0x1, R6 ;  /* 0x000000014d4f7824 */ /* 0x000fe200078e0206 */
[--C-:B------:R-:W-:Y:S01]  /*3420*/  LOP3.LUT R5, R17, 0x38, R3.reuse, 0xf8, !PT ;  /* 0x0000003811057812 */ /* 0x100fe200078ef803 */
[----:B------:R-:W-:Y:S01]  /*3430*/  IMAD.MOV.U32 R138, RZ, RZ, 0x6 ;  /* 0x00000006ff8a7424 */ /* 0x000fe200078e00ff */
[----:B------:R-:W1:Y:S01]  /*3440*/  S2R R17, SR_TID.X ;  /* 0x0000000000117919 */ /* 0x000e620000002100 */
[--C-:B------:R-:W-:Y:S01]  /*3450*/  LOP3.LUT R4, R18, 0x38, R3.reuse, 0xf8, !PT ;  /* 0x0000003812047812 */ /* 0x100fe200078ef803 */
[----:B------:R-:W-:Y:S01]  /*3460*/  IMAD.MOV.U32 R154, RZ, RZ, c[0x0][0x2b8] ;  /* 0x0000ae00ff9a7624 */ /* 0x000fe200078e00ff */
[----:B------:R-:W-:Y:S01]  /*3470*/  IADD3 R18, R125, 0x20, RZ ;  /* 0x000000207d127810 */ /* 0x000fe20007ffe0ff */
[----:B------:R-:W-:Y:S01]  /*3480*/  IMAD.MOV.U32 R153, RZ, RZ, c[0x0][0x27c] ;  /* 0x00009f00ff997624 */ /* 0x000fe200078e00ff */
        /* <DEDUP_REMOVED lines=8> */
[----:B------:R-:W-:-:S02]  /*3510*/  LOP3.LUT R18, R18, 0x1c0, RZ, 0xc0, !PT ;  /* 0x000001c012127812 */ /* 0x000fc400078ec0ff */
[----:B------:R-:W-:Y:S02]  /*3520*/  SHF.R.S32.HI R95, RZ, 0x1f, R78 ;  /* 0x0000001fff5f7819 */ /* 0x000fe4000001144e */
        /* <DEDUP_REMOVED lines=22> */
.L_x_958:
[----:B------:R-:W-:Y:S01]  /*3690*/  IMAD R3, R31, 0x50, R0 ;  /* 0x000000501f037824 */ /* 0x000fe200078e0200 */
[----:B------:R-:W-:Y:S01]  /*36a0*/  ISETP.NE.AND P1, PT, R154, 0x1, PT ;  /* 0x000000019a00780c */ /* 0x000fe20003f25270 */
[----:B------:R-:W-:Y:S01]  /*36b0*/  IMAD.MOV.U32 R74, RZ, RZ, RZ ;  /* 0x000000ffff4a7224 */ /* 0x000fe200078e00ff */
[----:B-1---5:R1:W5:Y:S01]  /*36c0*/  LDL R156, [R1+0x4] ;  /* 0x00000400019c7983 */ /* 0x0223620000100800 */
[----:B------:R-:W-:Y:S01]  /*36d0*/  IMAD.IADD R4, R123, 0x1, R3 ;  /* 0x000000017b047824 */ /* 0x000fe200078e0203 */
[----:B------:R-:W-:Y:S01]  /*36e0*/  ISETP.GE.AND P0, PT, R3, R2, PT ;  /* 0x000000020300720c */ /* 0x000fe20003f06270 */
[----:B------:R-:W-:Y:S04]  /*36f0*/  DEPBAR.LE SB0, 0x0 ;  /* 0x000080000000791a */ /* 0x000fe80000000000 */
[--C-:B------:R-:W-:Y:S01]  /*3700*/  IMAD.MOV.U32 R3, RZ, RZ, R4.reuse ;  /* 0x000000ffff037224 */ /* 0x100fe200078e0004 */
[----:B------:R-:W-:Y:S01]  /*3710*/  ISETP.GT.OR P0, PT, R0, 0x4f, P0 ;  /* 0x0000004f0000780c */ /* 0x000fe20000704670 */
[----:B------:R1:W5:Y:S01]  /*3720*/  LDL R155, [R1] ;  /* 0x00000000019b7983 */ /* 0x0003620000100800 */
[----:B------:R-:W-:Y:S01]  /*3730*/  WARPSYNC 0xffffffff ;  /* 0xffffffff00007948 */ /* 0x000fe20003800000 */
[----:B------:R-:W-:Y:S01]  /*3740*/  @P1 IMAD.HI.U32 R5, R4, c[0x0][0x2bc], RZ ;  /* 0x0000af0004051a27 */ /* 0x000fe200078e00ff */
[----:B------:R-:W-:Y:S01]  /*3750*/  ISETP.GE.AND P2, PT, R153, 0x1, PT ;  /* 0x000000019900780c */ /* 0x000fe20003f46270 */
[----:B------:R-:W-:Y:S03]  /*3760*/  BSSY B2, `(.L_x_924) ;  /* 0x0000416000027945 */ /* 0x000fe60003800000 */
[----:B------:R-:W-:Y:S05]  /*3770*/  @P1 SHF.R.U32.HI R3, RZ, c[0x0][0x2c0], R5 ;  /* 0x0000b000ff031a19 */ /* 0x000fea0000011605 */
        /* <DEDUP_REMOVED lines=8> */
[----:B--2---:R-:W2:Y:S04]  /*3800*/  @!P0 LDG.E R74, [R6.64] ;  /* 0x00000008064a8981 */ /* 0x004ea8000c1e1900 */
        /* <DEDUP_REMOVED lines=13> */
[-C--:B-1----:R-:W-:Y:S01]  /*38e0*/  IMAD R6, R144, R31.reuse, RZ ;  /* 0x0000001f90067224 */ /* 0x082fe200078e02ff */
[----:B------:R-:W-:Y:S01]  /*38f0*/  ISETP.NE.AND P0, PT, RZ, UR5, PT ;  /* 0x00000005ff007c0c */ /* 0x000fe2000bf05270 */
[-C--:B------:R-:W-:Y:S01]  /*3900*/  IMAD R5, R145, R31.reuse, RZ ;  /* 0x0000001f91057224 */ /* 0x080fe200078e02ff */
[----:B------:R-:W-:Y:S01]  /*3910*/  SHF.R.S32.HI R4, RZ, 0x1f, R31 ;  /* 0x0000001fff047819 */ /* 0x000fe2000001141f */
[----:B------:R-:W-:Y:S02]  /*3920*/  IMAD R3, R31, -0x50, R2 ;  /* 0xffffffb01f037824 */ /* 0x000fe400078e0202 */
[-C--:B------:R-:W-:Y:S03]  /*3930*/  IMAD.WIDE.U32 R14, R134, R31.reuse, RZ ;  /* 0x0000001f860e7225 */ /* 0x080fe600078e00ff */
[----:B------:R-:W-:Y:S01]  /*3940*/  IMNMX R63, R3, 0x50, PT ;  /* 0x00000050033f7817 */ /* 0x000fe20003800200 */
[C---:B------:R-:W-:Y:S02]  /*3950*/  IMAD R6, R4.reuse, R134, R6 ;  /* 0x0000008604067224 */ /* 0x040fe400078e0206 */
[----:B------:R-:W-:Y:S02]  /*3960*/  IMAD R5, R4, R132, R5 ;  /* 0x0000008404057224 */ /* 0x000fe400078e0205 */
[----:B------:R-:W-:Y:S01]  /*3970*/  IMAD.WIDE.U32 R12, R132, R31, RZ ;  /* 0x0000001f840c7225 */ /* 0x000fe200078e00ff */
[----:B------:R-:W-:Y:S04]  /*3980*/  IADD3 R28, R15, R6, RZ ;  /* 0x000000060f1c7210 */ /* 0x000fe80007ffe0ff */
        /* <DEDUP_REMOVED lines=30> */
.L_x_928:
[----:B------:R-:W-:Y:S05]  /*3b70*/  BSYNC B0 ;  /* 0x0000000000007941 */ /* 0x000fea0003800000 */
.L_x_927:
        /* <DEDUP_REMOVED lines=40> */
.L_x_930:
[----:B------:R-:W-:Y:S05]  /*3e00*/  BSYNC B0 ;  /* 0x0000000000007941 */ /* 0x000fea0003800000 */
.L_x_929:
        /* <DEDUP_REMOVED lines=39> */
.L_x_932:
[----:B------:R-:W-:Y:S05]  /*4080*/  BSYNC B0 ;  /* 0x0000000000007941 */ /* 0x000fea0003800000 */
.L_x_931:
        /* <DEDUP_REMOVED lines=75> */
.L_x_936:
[----:B------:R-:W-:Y:S05]  /*4540*/  BSYNC B0 ;  /* 0x0000000000007941 */ /* 0x000fea0003800000 */
.L_x_935:
        /* <DEDUP_REMOVED lines=57> */
.L_x_934:
[----:B------:R-:W-:Y:S05]  /*48e0*/  BSYNC B1 ;  /* 0x0000000000017941 */ /* 0x000fea0003800000 */
.L_x_933:
        /* <DEDUP_REMOVED lines=62> */
.L_x_940:
[----:B------:R-:W-:Y:S05]  /*4cd0*/  BSYNC B0 ;  /* 0x0000000000007941 */ /* 0x000fea0003800000 */
.L_x_939:
        /* <DEDUP_REMOVED lines=57> */
.L_x_938:
[----:B------:R-:W-:Y:S05]  /*5070*/  BSYNC B1 ;  /* 0x0000000000017941 */ /* 0x000fea0003800000 */
.L_x_937:
        /* <DEDUP_REMOVED lines=61> */
.L_x_943:
[----:B------:R-:W-:Y:S05]  /*5450*/  BSYNC B0 ;  /* 0x0000000000007941 */ /* 0x000fea0003800000 */
.L_x_942:
        /* <DEDUP_REMOVED lines=58> */
.L_x_926:
        /* <DEDUP_REMOVED lines=106> */
[----:B------:R-:W-:Y:S02]  /*5ea0*/  @!P1 SHF.R.U64 R41, R34, 0x10, R35 ;  /* 0x0000001022299819 */ /* 0x000fe40000001223 */
        /* <DEDUP_REMOVED lines=105> */
.L_x_945:
[----:B------:R-:W-:Y:S05]  /*6540*/  BSYNC B0 ;  /* 0x0000000000007941 */ /* 0x000fea0003800000 */
.L_x_944:
        /* <DEDUP_REMOVED lines=126> */
.L_x_947:
[----:B------:R-:W-:Y:S05]  /*6d30*/  BSYNC B0 ;  /* 0x0000000000007941 */ /* 0x000fea0003800000 */
.L_x_946:
[----:B------:R1:W2:Y:S01]  /*6d40*/  SHFL.IDX PT, R37, R70, 0x2, 0x1c1f ;  /* 0x005c1f0046257f89 */ /* 0x0002a200000e0000 */
[----:B------:R-:W-:Y:S03]  /*6d50*/  ISETP.GE.OR P0, PT, R157, R63, P5 ;  /* 0x0000003f9d00720c */ /* 0x000fe60002f06670 */
[----:B------:R1:W4:Y:S10]  /*6d60*/  SHFL.IDX PT, R36, R71, 0x2, 0x1c1f ;  /* 0x005c1f0047247f89 */ /* 0x00033400000e0000 */
[----:B------:R-:W-:-:S05]  /*6d70*/  @P0 BRA `(.L_x_941) ;  /* 0x00000b4000000947 */ /* 0x000fca0003800000 */
[----:B------:R-:W-:Y:S01]  /*6d80*/  SEL R3, R139, R128, !P4 ;  /* 0x000000808b037207 */ /* 0x000fe20006000000 */
[----:B------:R-:W5:Y:S01]  /*6d90*/  LDL R5, [R1+0x5c] ;  /* 0x00005c0001057983 */ /* 0x000f620000100800 */
[C---:B---3--:R-:W-:Y:S01]  /*6da0*/  IADD3 R7, R125.reuse, 0x40, RZ ;  /* 0x000000407d077810 */ /* 0x048fe20007ffe0ff */
[----:B------:R-:W-:Y:S01]  /*6db0*/  @!P1 HADD2.F32 R11, -RZ, R58.H0_H0 ;  /* 0x2000003aff0b9230 */ /* 0x000fe20000004100 */
[----:B------:R-:W-:Y:S01]  /*6dc0*/  SHF.R.S32.HI R4, RZ, 0x1f, R3 ;  /* 0x0000001fff047819 */ /* 0x000fe20000011403 */
[----:B-1----:R-:W1:Y:S01]  /*6dd0*/  LDS.128 R16, [R116+0x2900] ;  /* 0x0029000074107984 */ /* 0x002e620000000c00 */
[----:B----4-:R-:W-:Y:S01]  /*6de0*/  IADD3 R6, R125, 0x40, RZ ;  /* 0x000000407d067810 */ /* 0x010fe20007ffe0ff */
[----:B------:R-:W-:Y:S01]  /*6df0*/  IMAD.SHL.U32 R7, R7, 0x40, RZ ;  /* 0x0000004007077824 */ /* 0x000fe200078e00ff */
[----:B------:R-:W-:Y:S01]  /*6e00*/  LEA.HI R3, R4, R3, RZ, 0x4 ;  /* 0x0000000304037211 */ /* 0x000fe200078f20ff */
[----:B------:R-:W-:Y:S01]  /*6e10*/  @!P1 HADD2.F32 R23, -RZ, R59.H1_H1 ;  /* 0x3000003bff179230 */ /* 0x000fe20000004100 */
[----:B------:R-:W-:Y:S02]  /*6e20*/  SHF.L.U32 R6, R6, 0x6, RZ ;  /* 0x0000000606067819 */ /* 0x000fe400000006ff */
[----:B------:R-:W-:Y:S02]  /*6e30*/  LEA.HI.SX32 R3, R3, R96, 0x1c ;  /* 0x0000006003037211 */ /* 0x000fe400078fe2ff */
[----:B------:R-:W-:Y:S02]  /*6e40*/  LOP3.LUT R6, R6, 0x1c0, RZ, 0xc0, !PT ;  /* 0x000001c006067812 */ /* 0x000fe400078ec0ff */
[----:B------:R-:W-:Y:S02]  /*6e50*/  LOP3.LUT R7, R7, 0x1c0, RZ, 0xc0, !PT ;  /* 0x000001c007077812 */ /* 0x000fe400078ec0ff */
[----:B------:R-:W-:Y:S02]  /*6e60*/  SHF.L.U32 R38, R3, 0x3, RZ ;  /* 0x0000000303267819 */ /* 0x000fe400000006ff */
[----:B------:R-:W-:Y:S02]  /*6e70*/  SHF.R.U32.HI R6, RZ, 0x3, R6 ;  /* 0x00000003ff067819 */ /* 0x000fe40000011606 */
[----:B------:R-:W-:Y:S02]  /*6e80*/  LOP3.LUT R3, R7, 0x38, R38, 0xf8, !PT ;  /* 0x0000003807037812 */ /* 0x000fe400078ef826 */
[--C-:B------:R-:W-:Y:S02]  /*6e90*/  @!P1 SHF.R.U64 R4, R24, 0x10, R25.reuse ;  /* 0x0000001018049819 */ /* 0x100fe40000001219 */
[----:B------:R-:W-:Y:S01]  /*6ea0*/  LOP3.LUT R3, R3, R6, RZ, 0x3c, !PT ;  /* 0x0000000603037212 */ /* 0x000fe200078e3cff */
[----:B------:R-:W-:Y:S01]  /*6eb0*/  @!P1 HADD2.F32 R6, -RZ, R29.H0_H0 ;  /* 0x2000001dff069230 */ /* 0x000fe20000004100 */
[C---:B------:R-:W-:Y:S01]  /*6ec0*/  LEA R44, P0, R78.reuse, R36, 0x1 ;  /* 0x000000244e2c7211 */ /* 0x040fe200078008ff */
[----:B------:R-:W-:Y:S01]  /*6ed0*/  @!P1 HADD2.F32 R4, -RZ, R4.H0_H0 ;  /* 0x20000004ff049230 */ /* 0x000fe20000004100 */
[----:B------:R-:W-:Y:S02]  /*6ee0*/  @!P1 SHF.R.U32.HI R8, RZ, 0x10, R25 ;  /* 0x00000010ff089819 */ /* 0x000fe40000011619 */
[----:B--2---:R-:W-:Y:S02]  /*6ef0*/  LEA.HI.X R45, R78, R37, R95, 0x1, P0 ;  /* 0x000000254e2d7211 */ /* 0x004fe400000f0c5f */
[----:B------:R-:W-:Y:S02]  /*6f00*/  @!P1 SHF.R.U64 R12, R26, 0x10, R27 ;  /* 0x000000101a0c9819 */ /* 0x000fe4000000121b */
[--C-:B------:R-:W-:Y:S02]  /*6f10*/  @!P1 SHF.R.U64 R14, R52, 0x10, R53.reuse ;  /* 0x00000010340e9819 */ /* 0x100fe40000001235 */
[----:B------:R-:W-:Y:S02]  /*6f20*/  @!P1 SHF.R.U32.HI R21, RZ, 0x10, R53 ;  /* 0x00000010ff159819 */ /* 0x000fe40000011635 */
[----:B------:R-:W-:Y:S01]  /*6f30*/  @!P1 SHF.R.U32.HI R10, RZ, 0x10, R27 ;  /* 0x00000010ff0a9819 */ /* 0x000fe2000001161b */
[----:B------:R-:W-:Y:S01]  /*6f40*/  @!P1 HADD2.F32 R14, -RZ, R14.H0_H0 ;  /* 0x2000000eff0e9230 */ /* 0x000fe20000004100 */
[--C-:B------:R-:W-:Y:S01]  /*6f50*/  @!P1 SHF.R.U32.HI R22, RZ, 0x10, R55.reuse ;  /* 0x00000010ff169819 */ /* 0x100fe20000011637 */
[----:B------:R-:W-:Y:S01]  /*6f60*/  @!P1 HADD2.F32 R21, -RZ, R21.H0_H0 ;  /* 0x20000015ff159230 */ /* 0x000fe20000004100 */
[----:B------:R-:W-:Y:S01]  /*6f70*/  @!P1 SHF.R.U64 R25, R54, 0x10, R55 ;  /* 0x0000001036199819 */ /* 0x000fe20000001237 */
[----:B------:R-:W-:Y:S01]  /*6f80*/  @!P1 HADD2.F32 R27, -RZ, R59.H0_H0 ;  /* 0x2000003bff1b9230 */ /* 0x000fe20000004100 */
[----:B------:R-:W-:Y:S01]  /*6f90*/  ISETP.GE.AND P0, PT, R38, c[0x0][0x1d4], PT ;  /* 0x0000750026007a0c */ /* 0x000fe20003f06270 */
[----:B------:R-:W-:Y:S02]  /*6fa0*/  @!P1 HADD2.F32 R10, -RZ, R10.H0_H0 ;  /* 0x2000000aff0a9230 */ /* 0x000fe40000004100 */
[----:B------:R-:W-:Y:S01]  /*6fb0*/  @!P1 HADD2.F32 R25, -RZ, R25.H0_H0 ;  /* 0x20000019ff199230 */ /* 0x000fe20000004100 */
[----:B-----5:R-:W-:Y:S05]  /*6fc0*/  IMAD.IADD R3, R5, 0x1, R3 ;  /* 0x0000000105037824 */ /* 0x020fea00078e0203 */
[----:B------:R-:W-:Y:S05]  /*6fd0*/  SHF.L.U32 R3, R3, 0x1, RZ ;  /* 0x0000000103037819 */ /* 0x000fea00000006ff */
[----:B------:R1:W2:Y:S02]  /*6fe0*/  LDS.128 R32, [R3+0x2900] ;  /* 0x0029000003207984 */ /* 0x0002a40000000c00 */
[----:B-1----:R-:W-:Y:S05]  /*6ff0*/  @!P1 IMAD.MOV.U32 R3, RZ, RZ, R16 ;  /* 0x000000ffff039224 */ /* 0x002fea00078e0010 */
[----:B------:R-:W-:Y:S01]  /*7000*/  @!P1 HADD2.F32 R7, -RZ, R3.H0_H0 ;  /* 0x20000003ff079230 */ /* 0x000fe20000004100 */
[----:B--2---:R-:W-:Y:S05]  /*7010*/  @!P1 MOV R5, R32 ;  /* 0x0000002000059202 */ /* 0x004fea0000000f00 */
        /* <DEDUP_REMOVED lines=8> */
[----:B------:R-:W-:Y:S01]  /*70a0*/  @!P1 HADD2.F32 R15, -RZ, R58.H1_H1 ;  /* 0x3000003aff0f9230 */ /* 0x000fe20000004100 */
[----:B------:R-:W-:Y:S01]  /*70b0*/  @!P1 IMAD.MOV.U32 R11, RZ, RZ, R33 ;  /* 0x000000ffff0b9224 */ /* 0x000fe200078e0021 */
[----:B------:R-:W-:Y:S01]  /*70c0*/  @!P1 HADD2.F32 R7, -RZ, R8.H0_H0 ;  /* 0x20000008ff079230 */ /* 0x000fe20000004100 */
[C---:B------:R-:W-:Y:S02]  /*70d0*/  @!P1 FMUL.FTZ R4, R5.reuse, R4 ;  /* 0x0000000405049220 */ /* 0x040fe40000410000 */
[-C--:B------:R-:W-:Y:S01]  /*70e0*/  @!P1 FFMA.FTZ R46, R5, R14.reuse, -R6 ;  /* 0x0000000e052e9223 */ /* 0x080fe20000010806 */
[----:B------:R-:W-:Y:S01]  /*70f0*/  @!P1 MOV R6, R17 ;  /* 0x0000001100069202 */ /* 0x000fe20000000f00 */
[----:B------:R-:W-:Y:S01]  /*7100*/  @!P1 FFMA.FTZ R4, R13, R14, R4 ;  /* 0x0000000e0d049223 */ /* 0x000fe20000010004 */
[----:B------:R-:W-:Y:S02]  /*7110*/  @!P1 HADD2.F32 R14, -RZ, R11.H0_H0 ;  /* 0x2000000bff0e9230 */ /* 0x000fe40000004100 */
[----:B------:R-:W-:Y:S02]  /*7120*/  @!P1 HADD2.F32 R5, -RZ, R29.H1_H1 ;  /* 0x3000001dff059230 */ /* 0x000fe40000004100 */
[--C-:B------:R-:W-:Y:S01]  /*7130*/  @!P1 HADD2.F32 R9, -RZ, R6.reuse.H0_H0 ;  /* 0x20000006ff099230 */ /* 0x100fe20000004100 */
[----:B------:R-:W-:Y:S01]  /*7140*/  @!P1 F2FP.PACK_AB R4, R4, R3 ;  /* 0x000000030404923e */ /* 0x000fe200000000ff */
[----:B------:R-:W-:Y:S02]  /*7150*/  @!P1 HADD2.F32 R20, -RZ, R11.H1_H1 ;  /* 0x3000000bff149230 */ /* 0x000fe40000004100 */
[----:B------:R-:W-:Y:S01]  /*7160*/  @!P1 HADD2.F32 R8, -RZ, R6.H1_H1 ;  /* 0x30000006ff089230 */ /* 0x000fe20000004100 */
[-C--:B------:R-:W-:Y:S01]  /*7170*/  @!P1 FMUL.FTZ R6, R14, R5.reuse ;  /* 0x000000050e069220 */ /* 0x080fe20000410000 */
[----:B------:R-:W-:Y:S01]  /*7180*/  @!P1 HADD2.F32 R29, -RZ, R22.H0_H0 ;  /* 0x20000016ff1d9230 */ /* 0x000fe20000004100 */
[C---:B------:R-:W-:Y:S01]  /*7190*/  @!P1 FMUL.FTZ R5, R9.reuse, R5 ;  /* 0x0000000509059220 */ /* 0x040fe20000410000 */
[----:B------:R-:W-:Y:S01]  /*71a0*/  @!P1 MOV R32, R4 ;  /* 0x0000000400209202 */ /* 0x000fe20000000f00 */
[----:B------:R-:W-:Y:S02]  /*71b0*/  @!P1 FMUL.FTZ R11, R20, R7 ;  /* 0x00000007140b9220 */ /* 0x000fe40000410000 */
        /* <DEDUP_REMOVED lines=9> */
[----:B------:R-:W-:Y:S01]  /*7250*/  @!P1 HADD2.F32 R28, -RZ, R9.H1_H1 ;  /* 0x30000009ff1c9230 */ /* 0x000fe20000004100 */
[----:B------:R-:W-:Y:S01]  /*7260*/  @!P1 F2FP.PACK_AB R14, R42, R43 ;  /* 0x0000002b2a0e923e */ /* 0x000fe200000000ff */
[--C-:B------:R-:W-:Y:S01]  /*7270*/  @!P1 HADD2.F32 R11, -RZ, R8.reuse.H0_H0 ;  /* 0x20000008ff0b9230 */ /* 0x100fe20000004100 */
[-C--:B------:R-:W-:Y:S01]  /*7280*/  @!P1 FMUL.FTZ R13, R26, R7.reuse ;  /* 0x000000071a0d9220 */ /* 0x080fe20000410000 */
[----:B------:R-:W-:Y:S01]  /*7290*/  @!P1 HADD2.F32 R8, -RZ, R8.H1_H1 ;  /* 0x30000008ff089230 */ /* 0x000fe20000004100 */
[----:B------:R-:W-:Y:S02]  /*72a0*/  @!P1 MOV R17, R14 ;  /* 0x0000000e00119202 */ /* 0x000fe40000000f00 */
[C---:B------:R-:W-:Y:S01]  /*72b0*/  @!P1 FMUL.FTZ R9, R11.reuse, R7 ;  /* 0x000000070b099220 */ /* 0x040fe20000410000 */
[----:B------:R-:W-:Y:S01]  /*72c0*/  @!P1 F2FP.PACK_AB R5, R6, R5 ;  /* 0x000000050605923e */ /* 0x000fe200000000ff */
[-C--:B------:R-:W-:Y:S02]  /*72d0*/  @!P1 FMUL.FTZ R7, R28, R10.reuse ;  /* 0x0000000a1c079220 */ /* 0x080fe40000410000 */
[----:B------:R-:W-:Y:S01]  /*72e0*/  @!P1 FFMA.FTZ R41, R11, R27, -R13 ;  /* 0x0000001b0b299223 */ /* 0x000fe2000001080d */
[----:B------:R-:W-:Y:S01]  /*72f0*/  @!P1 HADD2.F32 R11, -RZ, R12.H0_H0 ;  /* 0x2000000cff0b9230 */ /* 0x000fe20000004100 */
[----:B------:R-:W-:Y:S02]  /*7300*/  @!P1 IMAD.MOV.U32 R13, RZ, RZ, R34 ;  /* 0x000000ffff0d9224 */ /* 0x000fe400078e0022 */
[C---:B------:R-:W-:Y:S02]  /*7310*/  @!P1 FMUL.FTZ R10, R8.reuse, R10 ;  /* 0x0000000a080a9220 */ /* 0x040fe40000410000 */
[----:B------:R-:W-:Y:S01]  /*7320*/  @!P1 FFMA.FTZ R40, R8, R29, -R7 ;  /* 0x0000001d08289223 */ /* 0x000fe20000010807 */
[----:B------:R-:W-:Y:S01]  /*7330*/  @!P1 MOV R8, R18 ;  /* 0x0000001200089202 */ /* 0x000fe20000000f00 */
[----:B------:R-:W-:Y:S01]  /*7340*/  @!P1 IMAD.MOV.U32 R33, RZ, RZ, R5 ;  /* 0x000000ffff219224 */ /* 0x000fe200078e0005 */
[----:B------:R-:W-:Y:S02]  /*7350*/  @!P1 HADD2.F32 R7, -RZ, R30.H1_H1 ;  /* 0x3000001eff079230 */ /* 0x000fe40000004100 */
[--C-:B------:R-:W-:Y:S02]  /*7360*/  @!P1 HADD2.F32 R22, -RZ, R13.reuse.H0_H0 ;  /* 0x2000000dff169230 */ /* 0x100fe40000004100 */
[----:B------:R-:W-:Y:S02]  /*7370*/  @!P1 HADD2.F32 R24, -RZ, R13.H1_H1 ;  /* 0x3000000dff189230 */ /* 0x000fe40000004100 */
[--C-:B------:R-:W-:Y:S02]  /*7380*/  @!P1 HADD2.F32 R13, -RZ, R8.reuse.H0_H0 ;  /* 0x20000008ff0d9230 */ /* 0x100fe40000004100 */
[----:B------:R-:W-:Y:S01]  /*7390*/  @!P1 HADD2.F32 R12, -RZ, R8.H1_H1 ;  /* 0x30000008ff0c9230 */ /* 0x000fe20000004100 */
[----:B------:R-:W-:Y:S02]  /*73a0*/  @!P1 FMUL.FTZ R8, R22, R7 ;  /* 0x0000000716089220 */ /* 0x000fe40000410000 */
[----:B------:R-:W-:Y:S02]  /*73b0*/  @!P1 FMUL.FTZ R30, R24, R11 ;  /* 0x0000000b181e9220 */ /* 0x000fe40000410000 */
[C---:B------:R-:W-:Y:S02]  /*73c0*/  @!P1 FFMA.FTZ R39, R13.reuse, R23, -R8 ;  /* 0x000000170d279223 */ /* 0x040fe40000010808 */
[----:B------:R-:W-:Y:S02]  /*73d0*/  @!P1 FFMA.FTZ R30, R12, R25, -R30 ;  /* 0x000000190c1e9223 */ /* 0x000fe4000001081e */
[----:B------:R-:W-:Y:S01]  /*73e0*/  @!P1 FMUL.FTZ R7, R13, R7 ;  /* 0x000000070d079220 */ /* 0x000fe20000410000 */
[----:B------:R-:W-:Y:S01]  /*73f0*/  @!P1 F2FP.PACK_AB R13, R46, R47 ;  /* 0x0000002f2e0d923e */ /* 0x000fe200000000ff */
[----:B------:R-:W-:Y:S01]  /*7400*/  @!P1 FMUL.FTZ R8, R12, R11 ;  /* 0x0000000b0c089220 */ /* 0x000fe20000410000 */
[----:B------:R-:W-:Y:S01]  /*7410*/  @!P1 F2FP.PACK_AB R11, R30, R39 ;  /* 0x000000271e0b923e */ /* 0x000fe200000000ff */
[----:B------:R-:W-:Y:S01]  /*7420*/  @!P1 FFMA.FTZ R7, R22, R23, R7 ;  /* 0x0000001716079223 */ /* 0x000fe20000010007 */
[----:B------:R-:W-:Y:S01]  /*7430*/  @!P1 F2FP.PACK_AB R12, R40, R41 ;  /* 0x00000029280c923e */ /* 0x000fe200000000ff */
[----:B------:R-:W-:Y:S02]  /*7440*/  @!P1 IMAD.MOV.U32 R16, RZ, RZ, R13 ;  /* 0x000000ffff109224 */ /* 0x000fe400078e000d */
[----:B------:R-:W-:Y:S01]  /*7450*/  @!P1 IMAD.MOV.U32 R18, RZ, RZ, R11 ;  /* 0x000000ffff129224 */ /* 0x000fe200078e000b */
[----:B------:R-:W-:Y:S01]  /*7460*/  @!P1 MOV R19, R12 ;  /* 0x0000000c00139202 */ /* 0x000fe20000000f00 */
[----:B------:R-:W-:Y:S02]  /*7470*/  @!P1 FFMA.FTZ R8, R24, R25, R8 ;  /* 0x0000001918089223 */ /* 0x000fe40000010008 */
[----:B------:R-:W-:Y:S02]  /*7480*/  @!P1 FFMA.FTZ R9, R26, R27, R9 ;  /* 0x0000001b1a099223 */ /* 0x000fe40000010009 */
[----:B------:R1:W-:Y:S01]  /*7490*/  ST.E.128 [R44.64], R16 ;  /* 0x000000102c007985 */ /* 0x0003e2000c101d08 */
[----:B------:R-:W-:Y:S01]  /*74a0*/  @!P1 F2FP.PACK_AB R7, R8, R7 ;  /* 0x000000070807923e */ /* 0x000fe200000000ff */
[----:B------:R-:W-:Y:S03]  /*74b0*/  @!P1 FFMA.FTZ R10, R28, R29, R10 ;  /* 0x0000001d1c0a9223 */ /* 0x000fe6000001000a */
        /* <DEDUP_REMOVED lines=8> */
.L_x_925:
[----:B-1----:R1:W2:Y:S01]  /*7540*/  SHFL.IDX PT, R5, R70, RZ, 0x1c1f ;  /* 0x001c1fff46057589 */ /* 0x0022a200000e0000 */
        /* <DEDUP_REMOVED lines=16> */
[----:B-----5:R-:W-:Y:S01]  /*7650*/  @!P0 LEA.HI.X R5, R241, R5, R156, 0x1, P2 ;  /* 0x00000005f1058211 */ /* 0x020fe200010f0c9c */
[----:B-1----:R-:W-:Y:S04]  /*7660*/  @!P1 ST.E.128 [R6.64], R8 ;  /* 0x0000000806009985 */ /* 0x002fe8000c101d08 */
[----:B------:R-:W1:Y:S04]  /*7670*/  @!P0 LDS.128 R8, [R155+0x2800] ;  /* 0x002800009b088984 */ /* 0x000e680000000c00 */
[----:B-1----:R1:W-:Y:S02]  /*7680*/  @!P0 ST.E.128 [R4.64], R8 ;  /* 0x0000000804008985 */ /* 0x0023e4000c101d08 */
.L_x_949:
[----:B-12---:R-:W-:Y:S05]  /*7690*/  BSYNC B0 ;  /* 0x0000000000007941 */ /* 0x006fea0003800000 */
.L_x_948:
        /* <DEDUP_REMOVED lines=13> */
[----:B-----5:R-:W-:Y:S01]  /*7770*/  @!P0 LEA.HI.X R5, R241, R5, R156, 0x1, P2 ;  /* 0x00000005f1058211 */ /* 0x020fe200010f0c9c */
[----:B----4-:R-:W-:Y:S04]  /*7780*/  @!P1 ST.E.128 [R6.64], R8 ;  /* 0x0000000806009985 */ /* 0x010fe8000c101d08 */
[----:B------:R-:W2:Y:S04]  /*7790*/  @!P0 LDS.128 R8, [R155+0x3800] ;  /* 0x003800009b088984 */ /* 0x000ea80000000c00 */
[----:B--2---:R2:W-:Y:S02]  /*77a0*/  @!P0 ST.E.128 [R4.64], R8 ;  /* 0x0000000804008985 */ /* 0x0045e4000c101d08 */
.L_x_951:
[----:B------:R-:W-:Y:S05]  /*77b0*/  BSYNC B0 ;  /* 0x0000000000007941 */ /* 0x000fea0003800000 */
.L_x_950:
[----:B--2---:R2:W4:Y:S01]  /*77c0*/  SHFL.IDX PT, R5, R70, 0x2, 0x1c1f ;  /* 0x005c1f0046057f89 */ /* 0x00452200000e0000 */
[----:B------:R-:W-:Y:S03]  /*77d0*/  ISETP.GE.AND P0, PT, R3, 0x41, PT ;  /* 0x000000410300780c */ /* 0x000fe60003f06270 */
[----:B---3--:R2:W3:Y:S10]  /*77e0*/  SHFL.IDX PT, R4, R71, 0x2, 0x1c1f ;  /* 0x005c1f0047047f89 */ /* 0x0084f400000e0000 */
[----:B------:R-:W-:-:S05]  /*77f0*/  @!P0 BRA `(.L_x_941) ;  /* 0x000000c000008947 */ /* 0x000fca0003800000 */
[C---:B------:R-:W-:Y:S11]  /*7800*/  ISETP.GE.AND P1, PT, R84.reuse, c[0x0][0x1d4], PT ;  /* 0x0000750054007a0c */ /* 0x040ff60003f26270 */
[----:B------:R-:W-:Y:S02]  /*7810*/  @!UPT UIADD3 URZ, URZ, URZ, URZ ;  /* 0x0000003f3f3ff290 */ /* 0x000fe4000fffe03f */
[----:B------:R-:W1:Y:S01]  /*7820*/  @!P1 LDS.128 R8, [R252+0x4800] ;  /* 0x00480000fc089984 */ /* 0x000e620000000c00 */
[CC--:B---3--:R-:W-:Y:S04]  /*7830*/  @!P1 LEA R6, P0, R84.reuse, R4.reuse, 0x1 ;  /* 0x0000000454069211 */ /* 0x0c8fe800078008ff */
[-C--:B----4-:R-:W-:Y:S02]  /*7840*/  @!P1 LEA.HI.X R7, R84, R5.reuse, R85, 0x1, P0 ;  /* 0x0000000554079211 */ /* 0x090fe400000f0c55 */
[C---:B------:R-:W-:Y:S11]  /*7850*/  ISETP.GE.AND P0, PT, R241.reuse, c[0x0][0x1d4], PT ;  /* 0x00007500f1007a0c */ /* 0x040ff60003f06270 */
[----:B------:R-:W-:Y:S02]  /*7860*/  @!UPT UIADD3 URZ, URZ, URZ, URZ ;  /* 0x0000003f3f3ff290 */ /* 0x000fe4000fffe03f */
[C---:B------:R-:W-:Y:S04]  /*7870*/  @!P0 LEA R4, P2, R241.reuse, R4, 0x1 ;  /* 0x00000004f1048211 */ /* 0x040fe800078408ff */
[----:B-----5:R-:W-:Y:S01]  /*7880*/  @!P0 LEA.HI.X R5, R241, R5, R156, 0x1, P2 ;  /* 0x00000005f1058211 */ /* 0x020fe200010f0c9c */
[----:B-1----:R-:W-:Y:S04]  /*7890*/  @!P1 ST.E.128 [R6.64], R8 ;  /* 0x0000000806009985 */ /* 0x002fe8000c101d08 */
[----:B------:R-:W1:Y:S04]  /*78a0*/  @!P0 LDS.128 R8, [R155+0x4800] ;  /* 0x004800009b088984 */ /* 0x000e680000000c00 */
[----:B-1----:R1:W-:Y:S02]  /*78b0*/  @!P0 ST.E.128 [R4.64], R8 ;  /* 0x0000000804008985 */ /* 0x0023e4000c101d08 */
.L_x_941:
[----:B------:R-:W-:Y:S05]  /*78c0*/  BSYNC B2 ;  /* 0x0000000000027941 */ /* 0x000fea0003800000 */
.L_x_924:
[----:B------:R-:W-:Y:S01]  /*78d0*/  IMAD R20, R31, -0x50, RZ ;  /* 0xffffffb01f147824 */ /* 0x000fe200078e02ff */
[----:B------:R-:W-:Y:S01]  /*78e0*/  BSSY B0, `(.L_x_952) ;  /* 0x0000063000007945 */ /* 0x000fe20003800000 */
[----:B-123--:R-:W-:Y:S02]  /*78f0*/  IMAD R4, R81, c[0x0][0x208], RZ ;  /* 0x0000820051047a24 */ /* 0x00efe400078e02ff */
[----:B------:R-:W-:Y:S02]  /*7900*/  IMAD.IADD R3, R114, 0x1, R20 ;  /* 0x0000000172037824 */ /* 0x000fe400078e0214 */
[C---:B------:R-:W-:Y:S02]  /*7910*/  IMAD R8, R75.reuse, c[0x0][0x20c], R4 ;  /* 0x000083004b087a24 */ /* 0x040fe400078e0204 */
[----:B----4-:R-:W-:Y:S01]  /*7920*/  IMAD.WIDE.U32 R4, R75, c[0x0][0x208], RZ ;  /* 0x000082004b047a25 */ /* 0x010fe200078e00ff */
[C---:B------:R-:W-:Y:S02]  /*7930*/  ISETP.GE.AND P3, PT, R3.reuse, 0x11, PT ;  /* 0x000000110300780c */ /* 0x040fe40003f66270 */
[----:B------:R-:W-:Y:S01]  /*7940*/  ISETP.GE.AND P2, PT, R3, 0x21, PT ;  /* 0x000000210300780c */ /* 0x000fe20003f46270 */
[----:B------:R-:W-:Y:S01]  /*7950*/  IMAD.WIDE R6, R31, 0x50, R102 ;  /* 0x000000501f067825 */ /* 0x000fe200078e0266 */
[----:B------:R-:W-:Y:S02]  /*7960*/  IADD3 R5, R5, R8, RZ ;  /* 0x0000000805057210 */ /* 0x000fe40007ffe0ff */
[----:B------:R-:W-:Y:S01]  /*7970*/  ISETP.GE.AND P1, PT, R3, 0x31, PT ;  /* 0x000000310300780c */ /* 0x000fe20003f26270 */
[----:B------:R-:W-:Y:S02]  /*7980*/  IMAD R9, R94, c[0x0][0x218], RZ ;  /* 0x000086005e097a24 */ /* 0x000fe400078e02ff */
[----:B------:R-:W-:Y:S04]  /*7990*/  IMAD.WIDE.U32 R4, R74, c[0x0][0x218], R4 ;  /* 0x000086004a047a25 */ /* 0x000fe800078e0004 */
[----:B------:R-:W-:Y:S01]  /*79a0*/  @P3 IADD3 R10, P0, R6, 0x10, RZ ;  /* 0x00000010060a3810 */ /* 0x000fe20007f1e0ff */
[----:B------:R-:W-:Y:S03]  /*79b0*/  IMAD R9, R74, c[0x0][0x21c], R9 ;  /* 0x000087004a097a24 */ /* 0x000fe600078e0209 */
[----:B------:R-:W-:Y:S02]  /*79c0*/  @P3 IADD3.X R12, RZ, R7, RZ, P0, !PT ;  /* 0x00000007ff0c3210 */ /* 0x000fe400007fe4ff */
[----:B------:R-:W-:Y:S05]  /*79d0*/  @P2 IADD3 R11, P0, R6, 0x20, RZ ;  /* 0x00000020060b2810 */ /* 0x000fea0007f1e0ff */
[----:B------:R-:W-:Y:S01]  /*79e0*/  @P2 IMAD.X R22, RZ, RZ, R7, P0 ;  /* 0x000000ffff162224 */ /* 0x000fe200000e0607 */
[----:B------:R-:W-:Y:S04]  /*79f0*/  IADD3 R8, P0, R110, R4, RZ ;  /* 0x000000046e087210 */ /* 0x000fe80007f1e0ff */
[----:B------:R-:W-:Y:S02]  /*7a00*/  IADD3.X R9, R121, R5, R9, P0, !PT ;  /* 0x0000000579097210 */ /* 0x000fe400007fe409 */
[C---:B------:R-:W-:Y:S05]  /*7a10*/  @P1 IADD3 R16, P0, R6.reuse, 0x30, RZ ;  /* 0x0000003006101810 */ /* 0x040fea0007f1e0ff */
[----:B------:R-:W-:Y:S01]  /*7a20*/  @P1 IMAD.X R21, RZ, RZ, R7, P0 ;  /* 0x000000ffff151224 */ /* 0x000fe200000e0607 */
[C---:B------:R-:W-:Y:S11]  /*7a30*/  ISETP.GE.AND P0, PT, R3.reuse, 0x41, PT ;  /* 0x000000410300780c */ /* 0x040ff60003f06270 */
[----:B------:R-:W-:Y:S02]  /*7a40*/  @!UPT UIADD3 URZ, URZ, URZ, URZ ;  /* 0x0000003f3f3ff290 */ /* 0x000fe4000fffe03f */
[C---:B------:R-:W-:Y:S04]  /*7a50*/  @P0 IADD3 R19, P4, R6.reuse, 0x40, RZ ;  /* 0x0000004006130810 */ /* 0x040fe80007f9e0ff */
[----:B------:R-:W-:Y:S02]  /*7a60*/  @P0 IADD3.X R23, RZ, R7, RZ, P4, !PT ;  /* 0x00000007ff170210 */ /* 0x000fe400027fe4ff */
[----:B------:R-:W-:Y:S11]  /*7a70*/  ISETP.GE.AND P4, PT, R3, 0x1, PT ;  /* 0x000000010300780c */ /* 0x000ff60003f86270 */
[----:B------:R-:W-:Y:S02]  /*7a80*/  @!UPT UIADD3 URZ, URZ, URZ, URZ ;  /* 0x0000003f3f3ff290 */ /* 0x000fe4000fffe03f */
[----:B------:R-:W-:Y:S01]  /*7a90*/  @P4 MOV R5, R79 ;  /* 0x0000004f00054202 */ /* 0x000fe20000000f00 */
[----:B------:R-:W-:Y:S02]  /*7aa0*/  @P4 IMAD R3, R7, c[0x0][0x258], RZ ;  /* 0x0000960007034a24 */ /* 0x000fe400078e02ff */
[----:B------:R-:W-:Y:S02]  /*7ab0*/  @P4 IMAD.MOV.U32 R4, RZ, RZ, R76 ;  /* 0x000000ffff044224 */ /* 0x000fe400078e004c */
[C---:B------:R-:W-:Y:S02]  /*7ac0*/  @P4 IMAD R3, R6.reuse, c[0x0][0x25c], R3 ;  /* 0x0000970006034a24 */ /* 0x040fe400078e0203 */
[----:B------:R-:W-:Y:S04]  /*7ad0*/  @P4 IMAD.WIDE.U32 R4, R6, c[0x0][0x258], R4 ;  /* 0x0000960006044a25 */ /* 0x000fe800078e0004 */
[----:B------:R-:W-:Y:S01]  /*7ae0*/  @P4 IMAD.IADD R3, R5, 0x1, R3 ;  /* 0x0000000105034824 */ /* 0x000fe200078e0203 */
[C---:B------:R-:W-:Y:S01]  /*7af0*/  @P4 LEA R14, P5, R4.reuse, c[0x0][0x250], 0x1 ;  /* 0x00009400040e4a11 */ /* 0x040fe200078a08ff */
[----:B------:R-:W-:Y:S03]  /*7b00*/  @P3 IMAD.MOV.U32 R5, RZ, RZ, R79 ;  /* 0x000000ffff053224 */ /* 0x000fe600078e004f */
[----:B------:R-:W-:Y:S01]  /*7b10*/  @P4 LEA.HI.X R15, R4, c[0x0][0x254], R3, 0x1, P5 ;  /* 0x00009500040f4a11 */ /* 0x000fe200028f0c03 */
[----:B------:R-:W-:Y:S01]  /*7b20*/  @P3 IMAD R3, R12, c[0x0][0x258], RZ ;  /* 0x000096000c033a24 */ /* 0x000fe200078e02ff */
[-C--:B------:R-:W-:Y:S02]  /*7b30*/  @P3 MOV R4, R76.reuse ;  /* 0x0000004c00043202 */ /* 0x080fe40000000f00 */
[----:B------:R-:W-:Y:S01]  /*7b40*/  LEA R18, P5, R8, c[0x0][0x1f8], 0x1 ;  /* 0x00007e0008127a11 */ /* 0x000fe200078a08ff */
[----:B------:R-:W-:Y:S01]  /*7b50*/  @!PT LDS RZ, [RZ] ;  /* 0x00000000fffff984 */ /* 0x000fe20000000800 */
[----:B------:R-:W-:Y:S01]  /*7b60*/  @!PT LDS RZ, [RZ] ;  /* 0x00000000fffff984 */ /* 0x000fe20000000800 */
[----:B------:R-:W-:Y:S01]  /*7b70*/  @!PT LDS RZ, [RZ] ;  /* 0x00000000fffff984 */ /* 0x000fe20000000800 */
[----:B------:R1:W-:Y:S01]  /*7b80*/  @P4 LDGSTS.E.BYPASS.LTC128B.128 [R208+0x100], [R14.64], !P6 ;  /* 0x001000000ed04fae */ /* 0x0003e2000f101d48 */
[C---:B------:R-:W-:Y:S02]  /*7b90*/  @P3 IMAD R3, R10.reuse, c[0x0][0x25c], R3 ;  /* 0x000097000a033a24 */ /* 0x040fe400078e0203 */
[----:B------:R-:W-:Y:S01]  /*7ba0*/  @P3 IMAD.WIDE.U32 R4, R10, c[0x0][0x258], R4 ;  /* 0x000096000a043a25 */ /* 0x000fe200078e0004 */
[----:B------:R-:W-:Y:S04]  /*7bb0*/  LEA.HI.X R17, R8, c[0x0][0x1fc], R9, 0x1, P5 ;  /* 0x00007f0008117a11 */ /* 0x000fe800028f0c09 */
[C---:B------:R-:W-:Y:S02]  /*7bc0*/  @P3 LEA R12, P5, R4.reuse, c[0x0][0x250], 0x1 ;  /* 0x00009400040c3a11 */ /* 0x040fe400078a08ff */
[----:B------:R-:W-:Y:S02]  /*7bd0*/  @P3 IADD3 R3, R5, R3, RZ ;  /* 0x0000000305033210 */ /* 0x000fe40007ffe0ff */
[----:B------:R-:W-:Y:S02]  /*7be0*/  @P2 MOV R5, R79 ;  /* 0x0000004f00052202 */ /* 0x000fe40000000f00 */
[----:B------:R-:W-:Y:S01]  /*7bf0*/  @P3 LEA.HI.X R13, R4, c[0x0][0x254], R3, 0x1, P5 ;  /* 0x00009500040d3a11 */ /* 0x000fe200028f0c03 */
[----:B------:R-:W-:Y:S02]  /*7c00*/  @P2 IMAD R3, R22, c[0x0][0x258], RZ ;  /* 0x0000960016032a24 */ /* 0x000fe400078e02ff */
[----:B------:R-:W-:Y:S02]  /*7c10*/  @P2 IMAD.MOV.U32 R4, RZ, RZ, R76 ;  /* 0x000000ffff042224 */ /* 0x000fe400078e004c */
        /* <DEDUP_REMOVED lines=23> */
[----:B------:R1:W2:Y:S03]  /*7d90*/  SHFL.IDX PT, R5, R17, RZ, 0x1c1f ;  /* 0x001c1fff11057589 */ /* 0x0002a600000e0000 */
[----:B------:R-:W-:Y:S02]  /*7da0*/  @P0 LEA.HI.X R7, R4, c[0x0][0x254], R3, 0x1, P5 ;  /* 0x0000950004070a11 */ /* 0x000fe400028f0c03 */
[----:B------:R-:W-:Y:S02]  /*7db0*/  IADD3 R3, R20, R2, RZ ;  /* 0x0000000214037210 */ /* 0x000fe40007ffe0ff */
[----:B------:R1:W3:Y:S02]  /*7dc0*/  SHFL.IDX PT, R4, R18, RZ, 0x1c1f ;  /* 0x001c1fff12047589 */ /* 0x0002e400000e0000 */
[----:B------:R-:W-:Y:S05]  /*7dd0*/  IMNMX R3, R3, 0x50, PT ;  /* 0x0000005003037817 */ /* 0x000fea0003800200 */
[----:B------:R1:W-:Y:S01]  /*7de0*/  @P0 LDGSTS.E.BYPASS.LTC128B.128 [R208+0x2100], [R6.64], !P6 ;  /* 0x0210000006d00fae */ /* 0x0003e2000f101d48 */
[----:B------:R-:W-:Y:S05]  /*7df0*/  IMAD.IADD R3, R3, 0x1, -R125 ;  /* 0x0000000103037824 */ /* 0x000fea00078e0a7d */
[----:B------:R-:W-:Y:S01]  /*7e00*/  ISETP.GE.AND P0, PT, R3, 0x1, PT ;  /* 0x000000010300780c */ /* 0x000fe20003f06270 */
[----:B------:R-:W0:Y:S01]  /*7e10*/  LDGDEPBAR ;  /* 0x00000000000079af */ /* 0x000e220000000000 */
[----:B------:R-:W-:Y:S06]  /*7e20*/  DEPBAR.LE SB0, 0x0 ;  /* 0x000080000000791a */ /* 0x000fec0000000000 */
[----:B------:R-:W-:Y:S06]  /*7e30*/  BAR.SYNC.DEFER_BLOCKING 0x0 ;  /* 0x0000000000007b1d */ /* 0x000fec0000010000 */
[----:B------:R-:W-:-:S05]  /*7e40*/  @!P0 BRA `(.L_x_953) ;  /* 0x000000c000008947 */ /* 0x000fca0003800000 */
[C---:B-123--:R-:W-:Y:S11]  /*7e50*/  ISETP.GE.AND P1, PT, R84.reuse, c[0x0][0x1d4], PT ;  /* 0x0000750054007a0c */ /* 0x04eff60003f26270 */
[----:B------:R-:W-:Y:S02]  /*7e60*/  @!UPT UIADD3 URZ, URZ, URZ, URZ ;  /* 0x0000003f3f3ff290 */ /* 0x000fe4000fffe03f */
[----:B------:R-:W1:Y:S01]  /*7e70*/  @!P1 LDS.128 R8, [R252] ;  /* 0x00000000fc089984 */ /* 0x000e620000000c00 */
[CC--:B------:R-:W-:Y:S04]  /*7e80*/  @!P1 LEA R6, P0, R84.reuse, R4.reuse, 0x1 ;  /* 0x0000000454069211 */ /* 0x0c0fe800078008ff */
[-C--:B------:R-:W-:Y:S02]  /*7e90*/  @!P1 LEA.HI.X R7, R84, R5.reuse, R85, 0x1, P0 ;  /* 0x0000000554079211 */ /* 0x080fe400000f0c55 */
[C---:B------:R-:W-:Y:S11]  /*7ea0*/  ISETP.GE.AND P0, PT, R241.reuse, c[0x0][0x1d4], PT ;  /* 0x00007500f1007a0c */ /* 0x040ff60003f06270 */
[----:B------:R-:W-:Y:S02]  /*7eb0*/  @!UPT UIADD3 URZ, URZ, URZ, URZ ;  /* 0x0000003f3f3ff290 */ /* 0x000fe4000fffe03f */
[C---:B------:R-:W-:Y:S04]  /*7ec0*/  @!P0 LEA R4, P2, R241.reuse, R4, 0x1 ;  /* 0x00000004f1048211 */ /* 0x040fe800078408ff */
[----:B-----5:R-:W-:Y:S01]  /*7ed0*/  @!P0 LEA.HI.X R5, R241, R5, R156, 0x1, P2 ;  /* 0x00000005f1058211 */ /* 0x020fe200010f0c9c */
[----:B-1----:R-:W-:Y:S04]  /*7ee0*/  @!P1 ST.E.128 [R6.64], R8 ;  /* 0x0000000806009985 */ /* 0x002fe8000c101d08 */
[----:B------:R-:W1:Y:S04]  /*7ef0*/  @!P0 LDS.128 R8, [R155] ;  /* 0x000000009b088984 */ /* 0x000e680000000c00 */
[----:B-1----:R1:W-:Y:S02]  /*7f00*/  @!P0 ST.E.128 [R4.64], R8 ;  /* 0x0000000804008985 */ /* 0x0023e4000c101d08 */
.L_x_953:
[----:B-123--:R-:W-:Y:S05]  /*7f10*/  BSYNC B0 ;  /* 0x0000000000007941 */ /* 0x00efea0003800000 */
.L_x_952:
[----:B------:R1:W2:Y:S01]  /*7f20*/  SHFL.IDX PT, R5, R17, 0x1, 0x1c1f ;  /* 0x003c1f0011057f89 */ /* 0x0002a200000e0000 */
        /* <DEDUP_REMOVED lines=16> */
.L_x_955:
[----:B------:R-:W-:Y:S05]  /*8030*/  BSYNC B0 ;  /* 0x0000000000007941 */ /* 0x000fea0003800000 */
.L_x_954:
[----:B--2---:R2:W4:Y:S01]  /*8040*/  SHFL.IDX PT, R5, R17, 0x2, 0x1c1f ;  /* 0x005c1f0011057f89 */ /* 0x00452200000e0000 */
[----:B------:R-:W-:Y:S01]  /*8050*/  ISETP.GE.AND P0, PT, R3, 0x41, PT ;  /* 0x000000410300780c */ /* 0x000fe20003f06270 */
[----:B------:R-:W-:Y:S02]  /*8060*/  BSSY B0, `(.L_x_956) ;  /* 0x000000f000007945 */ /* 0x000fe40003800000 */
        /* <DEDUP_REMOVED lines=14> */
.L_x_957:
[----:B------:R-:W-:Y:S05]  /*8150*/  BSYNC B0 ;  /* 0x0000000000007941 */ /* 0x000fea0003800000 */
.L_x_956:
[C---:B------:R-:W-:Y:S02]  /*8160*/  ISETP.GT.AND P0, PT, R31.reuse, R115, PT ;  /* 0x000000731f00720c */ /* 0x040fe40003f04270 */
[----:B------:R-:W-:Y:S11]  /*8170*/  IADD3 R31, R31, -0x1, RZ ;  /* 0xffffffff1f1f7810 */ /* 0x000ff60007ffe0ff */
[----:B------:R-:W-:Y:S01]  /*8180*/  @P0 SHF.R.S32.HI R6, RZ, 0x1f, R31 ;  /* 0x0000001fff060819 */ /* 0x000fe2000001141f */
[----:B------:R-:W-:Y:S02]  /*8190*/  @P0 IMAD R3, R146, R31, RZ ;  /* 0x0000001f92030224 */ /* 0x000fe400078e02ff */
[----:B-1-3--:R-:W-:Y:S02]  /*81a0*/  @P0 IMAD.MOV.U32 R4, RZ, RZ, R106 ;  /* 0x000000ffff040224 */ /* 0x00afe400078e006a */
[----:B----4-:R-:W-:Y:S02]  /*81b0*/  @P0 IMAD.MOV.U32 R5, RZ, RZ, R105 ;  /* 0x000000ffff050224 */ /* 0x010fe400078e0069 */
[-C--:B------:R-:W-:Y:S02]  /*81c0*/  @P0 IMAD R3, R6, R130.reuse, R3 ;  /* 0x0000008206030224 */ /* 0x080fe400078e0203 */
[----:B------:R-:W-:Y:S04]  /*81d0*/  @P0 IMAD.WIDE.U32 R4, R31, R130, R4 ;  /* 0x000000821f040225 */ /* 0x000fe800078e0004 */
[----:B------:R-:W-:Y:S01]  /*81e0*/  @P0 IMAD.IADD R3, R5, 0x1, R3 ;  /* 0x0000000105030824 */ /* 0x000fe200078e0203 */
[----:B------:R-:W-:Y:S01]  /*81f0*/  @P0 LEA R10, P1, R4, c[0x0][0x220], 0x1 ;  /* 0x00008800040a0a11 */ /* 0x000fe200078208ff */
[----:B------:R-:W-:Y:S03]  /*8200*/  @P0 IMAD.SHL.U32 R12, R152, 0x2, RZ ;  /* 0x00000002980c0824 */ /* 0x000fe600078e00ff */
[----:B------:R-:W-:Y:S02]  /*8210*/  @P0 LEA.HI.X R11, R4, c[0x0][0x224], R3, 0x1, P1 ;  /* 0x00008900040b0a11 */ /* 0x000fe400008f0c03 */
[----:B------:R-:W-:Y:S02]  /*8220*/  @P0 IADD3 R8, P1, R12, R10, RZ ;  /* 0x0000000a0c080210 */ /* 0x000fe40007f3e0ff */
[----:B------:R-:W-:Y:S01]  /*8230*/  @P0 SHF.L.U64.HI R3, R152, 0x1, R147 ;  /* 0x0000000198030819 */ /* 0x000fe20000010293 */
[----:B------:R-:W-:Y:S01]  /*8240*/  @!PT LDS RZ, [RZ] ;  /* 0x00000000fffff984 */ /* 0x000fe20000000800 */
[----:B------:R-:W-:Y:S01]  /*8250*/  @!PT LDS RZ, [RZ] ;  /* 0x00000000fffff984 */ /* 0x000fe20000000800 */
[----:B------:R-:W-:Y:S01]  /*8260*/  @!PT LDS RZ, [RZ] ;  /* 0x00000000fffff984 */ /* 0x000fe20000000800 */
[----:B------:R1:W-:Y:S03]  /*8270*/  @P0 LDGSTS.E.BYPASS.LTC128B.128 [R208+0x2900], [R10.64], !P6 ;  /* 0x029000000ad00fae */ /* 0x0003e6000f101d48 */
        /* <DEDUP_REMOVED lines=15> */
.L_x_923:
[----:B-1----:R-:W3:Y:S01]  /*8370*/  LDL R11, [R1+0x38] ;  /* 0x00003800010b7983 */ /* 0x002ee20000100800 */
[----:B------:R-:W-:-:S05]  /*8380*/  IMAD.MOV.U32 R0, RZ, RZ, c[0x0][0x2c4] ;  /* 0x0000b100ff007624 */ /* 0x000fca00078e00ff */
[----:B------:R-:W-:Y:S01]  /*8390*/  ISETP.NE.AND P3, PT, R0, 0x1, PT ;  /* 0x000000010000780c */ /* 0x000fe20003f65270 */
[----:B------:R-:W-:-:S05]  /*83a0*/  IMAD.MOV.U32 R4, RZ, RZ, c[0x0][0x32c] ;  /* 0x0000cb00ff047624 */ /* 0x000fca00078e00ff */
[----:B------:R-:W-:Y:S02]  /*83b0*/  ISETP.GE.AND P1, PT, R4, 0x1, PT ;  /* 0x000000010400780c */ /* 0x000fe40003f26270 */
[----:B------:R-:W-:Y:S02]  /*83c0*/  IADD3 R2, R250, 0x1, -R249 ;  /* 0x00000001fa027810 */ /* 0x000fe40007ffe8f9 */
[----:B---3--:R-:W-:-:S05]  /*83d0*/  IADD3 R0, R11, 0x7f, RZ ;  /* 0x0000007f0b007810 */ /* 0x008fca0007ffe0ff */
[----:B------:R-:W-:-:S05]  /*83e0*/  @P3 IMAD.HI.U32 R3, R0, c[0x0][0x2c8], RZ ;  /* 0x0000b20000033a27 */ /* 0x000fca00078e00ff */
[----:B------:R-:W-:-:S05]  /*83f0*/  @P3 SHF.R.U32.HI R0, RZ, c[0x0][0x2cc], R3 ;  /* 0x0000b300ff003a19 */ /* 0x000fca0000011603 */
[----:B------:R-:W-:-:S05]  /*8400*/  IMAD.IADD R0, R2, 0x1, R0 ;  /* 0x0000000102007824 */ /* 0x000fca00078e0200 */
[----:B------:R-:W-:Y:S01]  /*8410*/  IADD3 R3, R0, c[0x0][0x328], RZ ;  /* 0x0000ca0000037a10 */ /* 0x000fe20007ffe0ff */
[----:B------:R-:W-:Y:S05]  /*8420*/  @!P1 BRA `(.L_x_959) ;  /* 0x0000011000009947 */ /* 0x000fea0003800000 */
[C---:B------:R-:W-:Y:S01]  /*8430*/  ISETP.GT.AND P0, PT, R0.reuse, RZ, PT ;  /* 0x000000ff0000720c */ /* 0x040fe20003f04270 */
[----:B------:R-:W-:Y:S01]  /*8440*/  BSSY B0, `(.L_x_960) ;  /* 0x000000d000007945 */ /* 0x000fe20003800000 */
[----:B------:R-:W-:Y:S01]  /*8450*/  IADD3 R2, R0, -0x1, RZ ;  /* 0xffffffff00027810 */ /* 0x000fe20007ffe0ff */
[----:B------:R-:W-:-:S10]  /*8460*/  IMAD.MOV.U32 R4, RZ, RZ, c[0x0][0x32c] ;  /* 0x0000cb00ff047624 */ /* 0x000fd400078e00ff */
[----:B------:R-:W-:Y:S05]  /*8470*/  @P0 BRA `(.L_x_961) ;  /* 0x0000006000000947 */ /* 0x000fea0003800000 */
[----:B------:R-:W-:Y:S01]  /*8480*/  ISETP.NE.AND P0, PT, R4, 0x1, PT ;  /* 0x000000010400780c */ /* 0x000fe20003f05270 */
[----:B------:R-:W-:-:S12]  /*8490*/  IMAD.MOV R0, RZ, RZ, -R0 ;  /* 0x000000ffff007224 */ /* 0x000fd800078e0a00 */
[----:B------:R-:W-:-:S05]  /*84a0*/  @P0 IMAD.HI.U32 R2, R0, c[0x0][0x330], RZ ;  /* 0x0000cc0000020a27 */ /* 0x000fca00078e00ff */
[----:B------:R-:W-:-:S04]  /*84b0*/  @P0 SHF.R.U32.HI R0, RZ, c[0x0][0x334], R2 ;  /* 0x0000cd00ff000a19 */ /* 0x000fc80000011602 */
[----:B------:R-:W-:Y:S01]  /*84c0*/  LOP3.LUT R2, RZ, R0, RZ, 0x33, !PT ;  /* 0x00000000ff027212 */ /* 0x000fe200078e33ff */
[----:B------:R-:W-:Y:S05]  /*84d0*/  BRA `(.L_x_962) ;  /* 0x0000003000007947 */ /* 0x000fea0003800000 */
.L_x_961:
[----:B------:R-:W-:-:S13]  /*84e0*/  ISETP.NE.AND P0, PT, R4, 0x1, PT ;  /* 0x000000010400780c */ /* 0x000fda0003f05270 */
[----:B------:R-:W-:-:S05]  /*84f0*/  @P0 IMAD.HI.U32 R0, R2, c[0x0][0x330], RZ ;  /* 0x0000cc0002000a27 */ /* 0x000fca00078e00ff */
[----:B------:R-:W-:Y:S02]  /*8500*/  @P0 SHF.R.U32.HI R2, RZ, c[0x0][0x334], R0 ;  /* 0x0000cd00ff020a19 */ /* 0x000fe40000011600 */
.L_x_962:
[----:B------:R-:W-:Y:S05]  /*8510*/  BSYNC B0 ;  /* 0x0000000000007941 */ /* 0x000fea0003800000 */
.L_x_960:
[----:B------:R-:W-:-:S05]  /*8520*/  IMAD R2, R2, R4, c[0x0][0x32c] ;  /* 0x0000cb0002027624 */ /* 0x000fca00078e0204 */
[----:B------:R-:W-:-:S04]  /*8530*/  IMNMX R3, R3, R2, PT ;  /* 0x0000000203037217 */ /* 0x000fc80003800200 */
.L_x_959:
[----:B------:R-:W-:Y:S01]  /*8540*/  IADD3 R3, R3, 0x4f, RZ ;  /* 0x0000004f03037810 */ /* 0x000fe20007ffe0ff */
[----:B------:R-:W-:-:S04]  /*8550*/  @P3 IMAD.HI.U32 R2, R11, c[0x0][0x2c8], RZ ;  /* 0x0000b2000b023a27 */ /* 0x000fc800078e00ff */
[----:B------:R-:W-:-:S04]  /*8560*/  IMAD.HI R3, R3, 0x66666667, RZ ;  /* 0x6666666703037827 */ /* 0x000fc800078e02ff */
[----:B------:R-:W-:Y:S01]  /*8570*/  IMAD.MOV.U32 R0, RZ, RZ, R11 ;  /* 0x000000ffff007224 */ /* 0x000fe200078e000b */
[----:B------:R-:W-:Y:S02]  /*8580*/  @P3 SHF.R.U32.HI R0, RZ, c[0x0][0x2cc], R2 ;  /* 0x0000b300ff003a19 */ /* 0x000fe40000011602 */
        /* <DEDUP_REMOVED lines=16> */
.L_x_965:
[----:B------:R-:W-:-:S04]  /*8690*/  MOV R3, c[0x0][0x32c] ;  /* 0x0000cb0000037a02 */ /* 0x000fc80000000f00 */
[----:B------:R-:W-:-:S13]  /*86a0*/  ISETP.NE.AND P0, PT, R3, 0x1, PT ;  /* 0x000000010300780c */ /* 0x000fda0003f05270 */
[----:B------:R-:W-:-:S05]  /*86b0*/  @P0 IMAD.HI.U32 R3, R0, c[0x0][0x330], RZ ;  /* 0x0000cc0000030a27 */ /* 0x000fca00078e00ff */
[----:B------:R-:W-:Y:S02]  /*86c0*/  @P0 SHF.R.U32.HI R0, RZ, c[0x0][0x334], R3 ;  /* 0x0000cd00ff000a19 */ /* 0x000fe40000011603 */
.L_x_966:
[----:B------:R-:W-:Y:S05]  /*86d0*/  BSYNC B0 ;  /* 0x0000000000007941 */ /* 0x000fea0003800000 */
.L_x_964:
[----:B------:R-:W-:-:S05]  /*86e0*/  IMAD R0, R0, c[0x0][0x32c], RZ ;  /* 0x0000cb0000007a24 */ /* 0x000fca00078e02ff */
[----:B------:R-:W-:-:S05]  /*86f0*/  IMNMX R2, R2, R0, !PT ;  /* 0x0000000002027217 */ /* 0x000fca0007800200 */
.L_x_963:
[----:B------:R-:W-:Y:S01]  /*8700*/  IMAD.HI R2, R2, 0x66666667, RZ ;  /* 0x6666666702027827 */ /* 0x000fe200078e02ff */
[----:B------:R-:W-:Y:S04]  /*8710*/  BSSY B0, `(.L_x_967) ;  /* 0x0000024000007945 */ /* 0x000fe80003800000 */
[----:B------:R-:W-:-:S04]  /*8720*/  SHF.R.U32.HI R0, RZ, 0x1f, R2 ;  /* 0x0000001fff007819 */ /* 0x000fc80000011602 */
[----:B------:R-:W-:Y:S01]  /*8730*/  LEA.HI.SX32 R2, R2, R0, 0x1b ;  /* 0x0000000002027211 */ /* 0x000fe200078fdaff */
[----:B------:R-:W-:-:S03]  /*8740*/  IMAD.MOV.U32 R0, RZ, RZ, RZ ;  /* 0x000000ffff007224 */ /* 0x000fc600078e00ff */
[----:B------:R-:W-:-:S04]  /*8750*/  IMNMX R6, RZ, R2, !PT ;  /* 0x00000002ff067217 */ /* 0x000fc80007800200 */
[----:B------:R-:W-:-:S13]  /*8760*/  ISETP.GT.AND P0, PT, R7, R6, PT ;  /* 0x000000060700720c */ /* 0x000fda0003f04270 */
[----:B------:R-:W-:Y:S05]  /*8770*/  @!P0 BRA `(.L_x_968) ;  /* 0x000001d000008947 */ /* 0x000fea0003800000 */
[----:B------:R-:W-:Y:S02]  /*8780*/  IABS R2, R129 ;  /* 0x0000008100027213 */ /* 0x000fe40000000000 */
[----:B------:R-:W-:Y:S02]  /*8790*/  IADD3 R3, R129, -0x1, R7 ;  /* 0xffffffff81037810 */ /* 0x000fe40007ffe007 */
[----:B------:R-:W1:Y:S03]  /*87a0*/  I2F.RP R0, R2 ;  /* 0x0000000200007306 */ /* 0x000e660000209400 */
[----:B------:R-:W-:-:S05]  /*87b0*/  IMAD.IADD R8, R3, 0x1, -R6 ;  /* 0x0000000103087824 */ /* 0x000fca00078e0a06 */
[----:B------:R-:W-:Y:S01]  /*87c0*/  IABS R10, R8 ;  /* 0x00000008000a7213 */ /* 0x000fe20000000000 */
[----:B-1----:R-:W1:Y:S02]  /*87d0*/  MUFU.RCP R0, R0 ;  /* 0x0000000000007308 */ /* 0x002e640000001000 */
[----:B-1----:R-:W-:-:S06]  /*87e0*/  IADD3 R0, R0, 0xffffffe, RZ ;  /* 0x0ffffffe00007810 */ /* 0x002fcc0007ffe0ff */
[----:B------:R-:W1:Y:S02]  /*87f0*/  F2I.FTZ.U32.TRUNC.NTZ R5, R0 ;  /* 0x0000000000057305 */ /* 0x000e64000021f000 */
        /* <DEDUP_REMOVED lines=21> */
.L_x_968:
[----:B------:R-:W-:Y:S05]  /*8950*/  BSYNC B0 ;  /* 0x0000000000007941 */ /* 0x000fea0003800000 */
.L_x_967:
[----:B------:R-:W3:Y:S01]  /*8960*/  LDL R2, [R1+0x64] ;  /* 0x0000640001027983 */ /* 0x000ee20000100800 */
        /* <DEDUP_REMOVED lines=34> */
[----:B---3--:R-:W-:-:S04]  /*8b90*/  IMAD R3, R2, R0, R6 ;  /* 0x0000000002037224 */ /* 0x008fc800078e0206 */
[--C-:B------:R-:W-:Y:S01]  /*8ba0*/  IMAD.IADD R2, R3, 0x1, R0.reuse ;  /* 0x0000000103027824 */ /* 0x100fe200078e0200 */
[----:B------:R1:W-:Y:S01]  /*8bb0*/  STL [R1+0x8], R3 ;  /* 0x0000080301007387 */ /* 0x0003e20000100800 */
[----:B------:R-:W-:-:S03]  /*8bc0*/  PRMT R0, RZ, 0x7610, R0 ;  /* 0x00007610ff007816 */ /* 0x000fc60000000000 */
[----:B------:R-:W-:-:S04]  /*8bd0*/  IMNMX R228, R7, R2, PT ;  /* 0x0000000207e47217 */ /* 0x000fc80003800200 */
[----:B------:R-:W-:-:S13]  /*8be0*/  ISETP.GT.AND P0, PT, R228, R3, PT ;  /* 0x00000003e400720c */ /* 0x000fda0003f04270 */
[----:B------:R-:W-:Y:S05]  /*8bf0*/  @!P0 BRA `(.L_x_969) ;  /* 0x0001ae7000008947 */ /* 0x000fea0003800000 */
[----:B------:R-:W3:Y:S04]  /*8c00*/  LDL R9, [R1+0x4c] ;  /* 0x00004c0001097983 */ /* 0x000ee80000100800 */
[----:B------:R-:W4:Y:S04]  /*8c10*/  LDL R5, [R1+0x48] ;  /* 0x0000480001057983 */ /* 0x000f280000100800 */
[----:B--2---:R-:W2:Y:S01]  /*8c20*/  LDL R4, [R1+0x10] ;  /* 0x0000100001047983 */ /* 0x004ea20000100800 */
[----:B------:R-:W-:-:S04]  /*8c30*/  ISETP.NE.U32.AND P0, PT, RZ, c[0x0][0x340], PT ;  /* 0x0000d000ff007a0c */ /* 0x000fc80003f05070 */
[----:B------:R-:W-:-:S13]  /*8c40*/  ISETP.NE.AND.EX P1, PT, RZ, c[0x0][0x344], PT, P0 ;  /* 0x0000d100ff007a0c */ /* 0x000fda0003f25300 */
[----:B------:R-:W-:Y:S01]  /*8c50*/  @P1 IMAD.MOV.U32 R2, RZ, RZ, 0x4 ;  /* 0x00000004ff021424 */ /* 0x000fe200078e00ff */
[----:B------:R-:W-:-:S05]  /*8c60*/  SHF.R.S32.HI R0, RZ, 0x1f, R142 ;  /* 0x0000001fff007819 */ /* 0x000fca000001148e */
[----:B------:R-:W-:Y:S01]  /*8c70*/  IMAD R0, R0, c[0x0][0x178], RZ ;  /* 0x00005e0000007a24 */ /* 0x000fe200078e02ff */
[----:B------:R-:W-:-:S03]  /*8c80*/  ISETP.NE.U32.AND P0, PT, RZ, c[0x0][0x348], PT ;  /* 0x0000d200ff007a0c */ /* 0x000fc60003f05070 */
[----:B------:R-:W-:Y:S01]  /*8c90*/  IMAD R0, R142, c[0x0][0x17c], R0 ;  /* 0x00005f008e007a24 */ /* 0x000fe200078e0200 */
[----:B------:R-:W-:Y:S01]  /*8ca0*/  ISETP.NE.AND.EX P0, PT, RZ, c[0x0][0x34c], PT, P0 ;  /* 0x0000d300ff007a0c */ /* 0x000fe20003f05300 */
[----:B-1-3--:R-:W-:-:S05]  /*8cb0*/  @P1 IMAD.WIDE R2, R9, R2, c[0x0][0x340] ;  /* 0x0000d00009021625 */ /* 0x00afca00078e0202 */
[----:B------:R1:W5:Y:S01]  /*8cc0*/  @P1 LDG.E R8, [R2.64] ;  /* 0x0000000802081981 */ /* 0x000362000c1e1900 */
[----:B----4-:R-:W-:Y:S02]  /*8cd0*/  LOP3.LUT R74, R5, 0xffff, RZ, 0xc0, !PT ;  /* 0x0000ffff054a7812 */ /* 0x010fe400078ec0ff */
[----:B--2---:R-:W-:Y:S01]  /*8ce0*/  IADD3 R4, R4, R11, RZ ;  /* 0x0000000b04047210 */ /* 0x004fe20007ffe0ff */
[----:B------:R-:W2:Y:S01]  /*8cf0*/  S2R R12, SR_TID.X ;  /* 0x00000000000c7919 */ /* 0x000ea20000002100 */
[----:B------:R-:W-:-:S03]  /*8d00*/  SEL R5, R9, RZ, !P0 ;  /* 0x000000ff09057207 */ /* 0x000fc60004000000 */
[----:B------:R-:W-:-:S04]  /*8d10*/  @P3 IMAD.HI.U32 R7, R4, c[0x0][0x2c8], RZ ;  /* 0x0000b20004073a27 */ /* 0x000fc800078e00ff */
[----:B-1----:R-:W-:-:S04]  /*8d20*/  IMAD.WIDE.U32 R2, R142, c[0x0][0x178], RZ ;  /* 0x00005e008e027a25 */ /* 0x002fc800078e00ff */
[----:B------:R-:W-:Y:S01]  /*8d30*/  IMAD.IADD R3, R3, 0x1, R0 ;  /* 0x0000000103037824 */ /* 0x000fe200078e0200 */
[----:B------:R-:W-:-:S03]  /*8d40*/  SHF.R.S32.HI R0, RZ, 0x1f, R9 ;  /* 0x0000001fff007819 */ /* 0x000fc60000011409 */
[----:B------:R-:W-:Y:S01]  /*8d50*/  IMAD.WIDE.U32 R2, R74, c[0x0][0x1b8], R2 ;  /* 0x00006e004a027a25 */ /* 0x000fe200078e0002 */
[----:B------:R-:W-:-:S03]  /*8d60*/  SEL R6, R0, RZ, !P0 ;  /* 0x000000ff00067207 */ /* 0x000fc60004000000 */
[----:B------:R-:W-:Y:S01]  /*8d70*/  IMAD.MOV.U32 R0, RZ, RZ, R4 ;  /* 0x000000ffff007224 */ /* 0x000fe200078e0004 */
[----:B------:R-:W-:Y:S01]  /*8d80*/  @P3 SHF.R.U32.HI R0, RZ, c[0x0][0x2cc], R7 ;  /* 0x0000b300ff003a19 */ /* 0x000fe20000011607 */
[----:B------:R-:W-:Y:S02]  /*8d90*/  IMAD R3, R74, c[0x0][0x1bc], R3 ;  /* 0x00006f004a037a24 */ /* 0x000fe400078e0203 */
[----:B------:R-:W-:Y:S02]  /*8da0*/  IMAD R6, R6, c[0x0][0x1c0], RZ ;  /* 0x0000700006067a24 */ /* 0x000fe400078e02ff */
[----:B------:R-:W-:Y:S01]  /*8db0*/  IMAD.WIDE.U32 R2, R5, c[0x0][0x1c0], R2 ;  /* 0x0000700005027a25 */ /* 0x000fe200078e0002 */
[----:B------:R-:W-:-:S03]  /*8dc0*/  SHF.R.S32.HI R7, RZ, 0x1f, R0 ;  /* 0x0000001fff077819 */ /* 0x000fc60000011400 */
[----:B------:R-:W-:Y:S01]  /*8dd0*/  IMAD R6, R5, c[0x0][0x1c4], R6 ;  /* 0x0000710005067a24 */ /* 0x000fe200078e0206 */
[----:B------:R-:W-:-:S03]  /*8de0*/  IADD3 R5, -R0, RZ, RZ ;  /* 0x000000ff00057210 */ /* 0x000fc60007ffe1ff */
[----:B------:R-:W-:Y:S02]  /*8df0*/  IMAD.IADD R3, R3, 0x1, R6 ;  /* 0x0000000103037824 */ /* 0x000fe400078e0206 */
[----:B------:R-:W-:Y:S02]  /*8e00*/  IMAD R4, R5, c[0x0][0x2c4], R4 ;  /* 0x0000b10005047a24 */ /* 0x000fe400078e0204 */
[----:B------:R-:W-:Y:S02]  /*8e10*/  IMAD R5, R7, c[0x0][0x1b0], RZ ;  /* 0x00006c0007057a24 */ /* 0x000fe400078e02ff */
[----:B------:R-:W-:-:S04]  /*8e20*/  IMAD.WIDE.U32 R2, R0, c[0x0][0x1b0], R2 ;  /* 0x00006c0000027a25 */ /* 0x000fc800078e0002 */
[----:B------:R-:W-:Y:S01]  /*8e30*/  IMAD R6, R0, c[0x0][0x1b4], R5 ;  /* 0x00006d0000067a24 */ /* 0x000fe200078e0205 */
[----:B------:R-:W-:Y:S02]  /*8e40*/  SHF.R.S32.HI R5, RZ, 0x1f, R4 ;  /* 0x0000001fff057819 */ /* 0x000fe40000011404 */
[----:B--2---:R-:W-:Y:S02]  /*8e50*/  SHF.R.S32.HI R10, RZ, 0x1f, R12 ;  /* 0x0000001fff0a7819 */ /* 0x004fe4000001140c */
[----:B------:R-:W-:Y:S01]  /*8e60*/  IADD3 R3, R3, R6, RZ ;  /* 0x0000000603037210 */ /* 0x000fe20007ffe0ff */
[----:B------:R-:W-:Y:S01]  /*8e70*/  IMAD R0, R5, c[0x0][0x1a8], RZ ;  /* 0x00006a0005007a24 */ /* 0x000fe200078e02ff */
[----:B------:R-:W-:-:S03]  /*8e80*/  LEA.HI R10, R10, R12, RZ, 0x3 ;  /* 0x0000000c0a0a7211 */ /* 0x000fc600078f18ff */
[C---:B------:R-:W-:Y:S02]  /*8e90*/  IMAD R0, R4.reuse, c[0x0][0x1ac], R0 ;  /* 0x00006b0004007a24 */ /* 0x040fe400078e0200 */
[----:B------:R-:W-:Y:S01]  /*8ea0*/  IMAD.WIDE.U32 R2, R4, c[0x0][0x1a8], R2 ;  /* 0x00006a0004027a25 */ /* 0x000fe200078e0002 */
[----:B------:R-:W-:-:S03]  /*8eb0*/  SHF.R.S32.HI R10, RZ, 0x3, R10 ;  /* 0x00000003ff0a7819 */ /* 0x000fc6000001140a */
[----:B------:R-:W-:Y:S01]  /*8ec0*/  IMAD.IADD R0, R3, 0x1, R0 ;  /* 0x0000000103007824 */ /* 0x000fe200078e0200 */
[----:B------:R-:W-:Y:S02]  /*8ed0*/  LEA R6, P0, R2, c[0x0][0x160], 0x1 ;  /* 0x0000580002067a11 */ /* 0x000fe400078008ff */
[----:B------:R-:W-:Y:S02]  /*8ee0*/  ISETP.GE.AND P2, PT, R244, c[0x0][0x198], PT ;  /* 0x00006600f4007a0c */ /* 0x000fe40003f46270 */
[----:B------:R-:W-:Y:S02]  /*8ef0*/  LEA.HI.X R5, R2, c[0x0][0x164], R0, 0x1, P0 ;  /* 0x0000590002057a11 */ /* 0x000fe400000f0c00 */
[----:B------:R-:W-:Y:S02]  /*8f00*/  IADD3 R158, R228, -0x1, RZ ;  /* 0xffffffffe49e7810 */ /* 0x000fe40007ffe0ff */
[----:B------:R-:W-:Y:S01]  /*8f10*/  IADD3 R4, R10, R11, RZ ;  /* 0x0000000b0a047210 */ /* 0x000fe20007ffe0ff */
[----:B------:R-:W-:Y:S01]  /*8f20*/  @!P1 IMAD.MOV.U32 R8, RZ, RZ, R9 ;  /* 0x000000ffff089224 */ /* 0x000fe200078e0009 */
[----:B------:R-:W-:Y:S05]  /*8f30*/  BRA.DIV ~URZ, `(.L_x_970) ;  /* 0x0001f1927f007947 */ /* 0x000fea000b800000 */
[----:B------:R1:W2:Y:S02]  /*8f40*/  SHFL.IDX PT, R7, R5, RZ, 0x181f ;  /* 0x00181fff05077589 */ /* 0x0002a400000e0000 */
.L_x_1213:
[----:B------:R-:W-:Y:S05]  /*8f50*/  BRA.DIV ~URZ, `(.L_x_971) ;  /* 0x0001f1e27f007947 */ /* 0x000fea000b800000 */
[----:B------:R3:W4:Y:S02]  /*8f60*/  SHFL.IDX PT, R2, R6, RZ, 0x181f ;  /* 0x00181fff06027589 */ /* 0x00072400000e0000 */
.L_x_1214:
        /* <DEDUP_REMOVED lines=10> */
.L_x_973:
[----:B------:R-:W-:Y:S05]  /*9010*/  BSYNC B0 ;  /* 0x0000000000007941 */ /* 0x000fea0003800000 */
.L_x_972:
[----:B------:R-:W-:Y:S05]  /*9020*/  BRA.DIV ~URZ, `(.L_x_974) ;  /* 0x0001f1827f007947 */ /* 0x000fea000b800000 */
[----:B--2---:R2:W1:Y:S04]  /*9030*/  SHFL.IDX PT, R7, R5, 0x1, 0x181f ;  /* 0x00381f0005077f89 */ /* 0x00446800000e0000 */
[----:B----4-:R2:W4:Y:S02]  /*9040*/  SHFL.IDX PT, R2, R6, 0x1, 0x181f ;  /* 0x00381f0006027f89 */ /* 0x01052400000e0000 */
.L_x_1215:
        /* <DEDUP_REMOVED lines=10> */
.L_x_976:
[----:B------:R-:W-:Y:S05]  /*90f0*/  BSYNC B0 ;  /* 0x0000000000007941 */ /* 0x000fea0003800000 */
.L_x_975:
[----:B------:R-:W-:Y:S05]  /*9100*/  BRA.DIV ~URZ, `(.L_x_977) ;  /* 0x0001f1727f007947 */ /* 0x000fea000b800000 */
[----:B-1----:R1:W2:Y:S02]  /*9110*/  SHFL.IDX PT, R7, R5, 0x2, 0x181f ;  /* 0x00581f0005077f89 */ /* 0x0022a400000e0000 */
.L_x_1216:
[----:B------:R-:W-:Y:S05]  /*9120*/  BRA.DIV ~URZ, `(.L_x_978) ;  /* 0x0001f1c27f007947 */ /* 0x000fea000b800000 */
[----:B----4-:R4:W1:Y:S02]  /*9130*/  SHFL.IDX PT, R2, R6, 0x2, 0x181f ;  /* 0x00581f0006027f89 */ /* 0x01086400000e0000 */
.L_x_1217:
        /* <DEDUP_REMOVED lines=10> */
.L_x_980:
[----:B------:R-:W-:Y:S05]  /*91e0*/  BSYNC B0 ;  /* 0x0000000000007941 */ /* 0x000fea0003800000 */
.L_x_979:
[----:B------:R-:W-:Y:S05]  /*91f0*/  BRA.DIV ~URZ, `(.L_x_981) ;  /* 0x0001f1627f007947 */ /* 0x000fea000b800000 */
[----:B--2---:R2:W3:Y:S04]  /*9200*/  SHFL.IDX PT, R7, R5, 0x3, 0x181f ;  /* 0x00781f0005077f89 */ /* 0x0044e800000e0000 */
[----:B-1----:R2:W1:Y:S02]  /*9210*/  SHFL.IDX PT, R2, R6, 0x3, 0x181f ;  /* 0x00781f0006027f89 */ /* 0x00246400000e0000 */
.L_x_1218:
        /* <DEDUP_REMOVED lines=10> */
.L_x_983:
[----:B------:R-:W-:Y:S05]  /*92c0*/  BSYNC B0 ;  /* 0x0000000000007941 */ /* 0x000fea0003800000 */
.L_x_982:
[----:B------:R-:W-:Y:S05]  /*92d0*/  BRA.DIV ~URZ, `(.L_x_984) ;  /* 0x0001f1527f007947 */ /* 0x000fea000b800000 */
[----:B---3--:R3:W2:Y:S02]  /*92e0*/  SHFL.IDX PT, R7, R5, 0x4, 0x181f ;  /* 0x00981f0005077f89 */ /* 0x0086a400000e0000 */
.L_x_1219:
[----:B------:R-:W-:Y:S05]  /*92f0*/  BRA.DIV ~URZ, `(.L_x_985) ;  /* 0x0001f1a27f007947 */ /* 0x000fea000b800000 */
[----:B-1----:R1:W3:Y:S02]  /*9300*/  SHFL.IDX PT, R2, R6, 0x4, 0x181f ;  /* 0x00981f0006027f89 */ /* 0x0022e400000e0000 */
.L_x_1220:
        /* <DEDUP_REMOVED lines=10> */
.L_x_987:
[----:B------:R-:W-:Y:S05]  /*93b0*/  BSYNC B0 ;  /* 0x0000000000007941 */ /* 0x000fea0003800000 */
.L_x_986:
[----:B------:R-:W-:Y:S05]  /*93c0*/  BRA.DIV ~URZ, `(.L_x_988) ;  /* 0x0001f1427f007947 */ /* 0x000fea000b800000 */
[----:B--2---:R2:W1:Y:S04]  /*93d0*/  SHFL.IDX PT, R7, R5, 0x5, 0x181f ;  /* 0x00b81f0005077f89 */ /* 0x00446800000e0000 */
[----:B---3--:R2:W3:Y:S02]  /*93e0*/  SHFL.IDX PT, R2, R6, 0x5, 0x181f ;  /* 0x00b81f0006027f89 */ /* 0x0084e400000e0000 */
.L_x_1221:
        /* <DEDUP_REMOVED lines=10> */
.L_x_990:
[----:B------:R-:W-:Y:S05]  /*9490*/  BSYNC B0 ;  /* 0x0000000000007941 */ /* 0x000fea0003800000 */
.L_x_989:
[----:B------:R-:W-:Y:S05]  /*94a0*/  BRA.DIV ~URZ, `(.L_x_991) ;  /* 0x0001f1327f007947 */ /* 0x000fea000b800000 */
[----:B-1----:R1:W2:Y:S02]  /*94b0*/  SHFL.IDX PT, R7, R5, 0x6, 0x181f ;  /* 0x00d81f0005077f89 */ /* 0x0022a400000e0000 */
.L_x_1222:
[----:B------:R-:W-:Y:S05]  /*94c0*/  BRA.DIV ~URZ, `(.L_x_992) ;  /* 0x0001f1827f007947 */ /* 0x000fea000b800000 */
[----:B---3--:R3:W1:Y:S02]  /*94d0*/  SHFL.IDX PT, R2, R6, 0x6, 0x181f ;  /* 0x00d81f0006027f89 */ /* 0x00866400000e0000 */
.L_x_1223:
        /* <DEDUP_REMOVED lines=10> */
.L_x_994:
[----:B------:R-:W-:Y:S05]  /*9580*/  BSYNC B0 ;  /* 0x0000000000007941 */ /* 0x000fea0003800000 */
.L_x_993:
[----:B------:R-:W-:Y:S05]  /*9590*/  BRA.DIV ~URZ, `(.L_x_995) ;  /* 0x0001f1227f007947 */ /* 0x000fea000b800000 */
[----:B-12---:R-:W1:Y:S04]  /*95a0*/  SHFL.IDX PT, R5, R5, 0x7, 0x181f ;  /* 0x00f81f0005057f89 */ /* 0x006e6800000e0000 */
[----:B------:R2:W3:Y:S02]  /*95b0*/  SHFL.IDX PT, R3, R6, 0x7, 0x181f ;  /* 0x00f81f0006037f89 */ /* 0x0004e400000e0000 */
.L_x_1224:
        /* <DEDUP_REMOVED lines=17> */
[----:B------:R-:W3:Y:S04]  /*96d0*/  LDL R163, [R1+0x10] ;  /* 0x0000100001a37983 */ /* 0x000ee80000100800 */
[----:B------:R-:W5:Y:S01]  /*96e0*/  LDL R166, [R1+0x3c] ;  /* 0x00003c0001a67983 */ /* 0x000f620000100800 */
[----:B------:R-:W-:Y:S02]  /*96f0*/  IMAD.MOV.U32 R86, RZ, RZ, 0x50 ;  /* 0x00000050ff567424 */ /* 0x000fe400078e00ff */
[----:B------:R-:W-:Y:S02]  /*9700*/  IMAD.MOV.U32 R167, RZ, RZ, c[0x0][0x2b8] ;  /* 0x0000ae00ffa77624 */ /* 0x000fe400078e00ff */
[----:B------:R-:W-:-:S03]  /*9710*/  IMAD R157, R228, R86, -0x50 ;  /* 0xffffffb0e49d7424 */ /* 0x000fc600078e0256 */
[----:B------:R-:W-:Y:S02]  /*9720*/  ISETP.NE.AND P1, PT, R167, 0x1, PT ;  /* 0x00000001a700780c */ /* 0x000fe40003f25270 */
[----:B------:R-:W-:Y:S01]  /*9730*/  LOP3.LUT R207, R207, 0xfffdffff, RZ, 0xc0, !PT ;  /* 0xfffdffffcfcf7812 */ /* 0x000fe200078ec0ff */
[----:B------:R-:W-:-:S10]  /*9740*/  IMAD.MOV.U32 R216, RZ, RZ, RZ ;  /* 0x000000ffffd87224 */ /* 0x000fd400078e00ff */
[----:B------:R-:W-:Y:S01]  /*9750*/  @P1 LOP3.LUT R207, R207, 0x20000, RZ, 0xfc, !PT ;  /* 0x00020000cfcf1812 */ /* 0x000fe200078efcff */
[----:B------:R-:W-:Y:S01]  /*9760*/  BAR.SYNC.DEFER_BLOCKING 0x0 ;  /* 0x0000000000007b1d */ /* 0x000fe20000010000 */
[----:B---3--:R-:W-:-:S05]  /*9770*/  IMAD.IADD R3, R163, 0x1, R157 ;  /* 0x00000001a3037824 */ /* 0x008fca00078e029d */
[C---:B------:R-:W-:Y:S01]  /*9780*/  ISETP.GE.AND P0, PT, R3.reuse, R250, PT ;  /* 0x000000fa0300720c */ /* 0x040fe20003f06270 */
[----:B-----5:R-:W-:-:S03]  /*9790*/  IMAD.IADD R3, R3, 0x1, R166 ;  /* 0x0000000103037824 */ /* 0x020fc600078e02a6 */
[----:B------:R-:W-:Y:S01]  /*97a0*/  ISETP.GT.OR P0, PT, R163, 0x4f, P0 ;  /* 0x0000004fa300780c */ /* 0x000fe20000704670 */
[----:B------:R-:W-:-:S04]  /*97b0*/  @P1 IMAD.HI.U32 R4, R3, c[0x0][0x2bc], RZ ;  /* 0x0000af0003041a27 */ /* 0x000fc800078e00ff */
[----:B------:R-:W-:Y:S01]  /*97c0*/  IMAD.MOV.U32 R2, RZ, RZ, R3 ;  /* 0x000000ffff027224 */ /* 0x000fe200078e0003 */
[----:B------:R-:W-:-:S07]  /*97d0*/  @P1 SHF.R.U32.HI R2, RZ, c[0x0][0x2c0], R4 ;  /* 0x0000b000ff021a19 */ /* 0x000fce0000011604 */
[----:B------:R-:W-:-:S04]  /*97e0*/  @!P0 IADD3 R5, P1, R2, R164, RZ ;  /* 0x000000a402058210 */ /* 0x000fc80007f3e0ff */
[----:B--2-4-:R-:W-:Y:S02]  /*97f0*/  @!P0 LEA.HI.X.SX32 R6, R2, R162, 0x1, P1 ;  /* 0x000000a202068211 */ /* 0x014fe400008f0eff */
[----:B------:R-:W-:-:S04]  /*9800*/  @!P0 LEA R4, P1, R5, c[0x0][0x2a0], 0x2 ;  /* 0x0000a80005048a11 */ /* 0x000fc800078210ff */
[----:B------:R-:W-:-:S05]  /*9810*/  @!P0 LEA.HI.X R5, R5, c[0x0][0x2a4], R6, 0x2, P1 ;  /* 0x0000a90005058a11 */ /* 0x000fca00008f1406 */
[----:B------:R1:W2:Y:S01]  /*9820*/  @!P0 LDG.E R216, [R4.64] ;  /* 0x0000000804d88981 */ /* 0x0002a2000c1e1900 */
[----:B------:R-:W-:-:S04]  /*9830*/  IMAD.MOV R2, RZ, RZ, -R2 ;  /* 0x000000ffff027224 */ /* 0x000fc800078e0a02 */
[----:B------:R-:W-:Y:S01]  /*9840*/  IMAD R229, R2, c[0x0][0x2b8], R3 ;  /* 0x0000ae0002e57a24 */ /* 0x000fe200078e0203 */
[----:B------:R-:W3:Y:S04]  /*9850*/  S2R R9, SR_TID.X ;  /* 0x0000000000097919 */ /* 0x000ee80000002100 */
[----:B------:R-:W-:Y:S01]  /*9860*/  SHF.R.S32.HI R82, RZ, 0x1f, R229 ;  /* 0x0000001fff527819 */ /* 0x000fe200000114e5 */
[----:B------:R-:W-:-:S04]  /*9870*/  IMAD.WIDE.U32 R2, R229, c[0x0][0x1e0], RZ ;  /* 0x00007800e5027a25 */ /* 0x000fc800078e00ff */
[----:B-1----:R-:W-:-:S04]  /*9880*/  IMAD R4, R82, c[0x0][0x1e0], RZ ;  /* 0x0000780052047a24 */ /* 0x002fc800078e02ff */
[----:B------:R-:W-:-:S04]  /*9890*/  IMAD R4, R229, c[0x0][0x1e4], R4 ;  /* 0x00007900e5047a24 */ /* 0x000fc800078e0204 */
[----:B------:R-:W-:Y:S02]  /*98a0*/  IMAD.IADD R3, R3, 0x1, R4 ;  /* 0x0000000103037824 */ /* 0x000fe400078e0204 */
[----:B------:R-:W-:-:S04]  /*98b0*/  IMAD.WIDE.U32 R160, R74, c[0x0][0x1e8], RZ ;  /* 0x00007a004aa07a25 */ /* 0x000fc800078e00ff */
[----:B------:R-:W-:Y:S01]  /*98c0*/  IMAD R159, R74, c[0x0][0x1ec], R161 ;  /* 0x00007b004a9f7a24 */ /* 0x000fe200078e02a1 */
[----:B---3--:R-:W-:Y:S01]  /*98d0*/  SHF.R.S32.HI R7, RZ, 0x1f, R9 ;  /* 0x0000001fff077819 */ /* 0x008fe20000011409 */
[----:B------:R-:W-:-:S03]  /*98e0*/  IMAD R86, R228, -0x50, R86 ;  /* 0xffffffb0e4567824 */ /* 0x000fc600078e0256 */
[----:B------:R-:W-:Y:S01]  /*98f0*/  LEA.HI R7, R7, R9, RZ, 0x3 ;  /* 0x0000000907077211 */ /* 0x000fe200078f18ff */
[----:B------:R-:W-:-:S03]  /*9900*/  IMAD.IADD R156, R250, 0x1, R86 ;  /* 0x00000001fa9c7824 */ /* 0x000fc600078e0256 */
[----:B------:R-:W-:-:S05]  /*9910*/  SHF.R.S32.HI R7, RZ, 0x3, R7 ;  /* 0x00000003ff077819 */ /* 0x000fca0000011407 */
[----:B------:R-:W-:Y:S01]  /*9920*/  IMAD.IADD R66, R156, 0x1, -R7 ;  /* 0x000000019c427824 */ /* 0x000fe200078e0a07 */
[----:B------:R-:W-:-:S04]  /*9930*/  ISETP.GE.AND P2, PT, R244, c[0x0][0x1d4], PT ;  /* 0x00007500f4007a0c */ /* 0x000fc80003f46270 */
[C---:B------:R-:W-:Y:S02]  /*9940*/  ISETP.GE.AND P5, PT, R66.reuse, 0x11, PT ;  /* 0x000000114200780c */ /* 0x040fe40003fa6270 */
[----:B------:R-:W-:Y:S01]  /*9950*/  ISETP.GE.AND P4, PT, R66, 0x21, PT ;  /* 0x000000214200780c */ /* 0x000fe20003f86270 */
[----:B------:R-:W-:Y:S04]  /*9960*/  STL.64 [R1+0x20], R160 ;  /* 0x000020a001007387 */ /* 0x000fe80000100a00 */
[----:B------:R-:W-:Y:S01]  /*9970*/  STL [R1+0x30], R159 ;  /* 0x0000309f01007387 */ /* 0x000fe20000100800 */
[----:B------:R-:W-:Y:S02]  /*9980*/  ISETP.GT.AND P6, PT, R163, 0x4f, PT ;  /* 0x0000004fa300780c */ /* 0x000fe40003fc4270 */
[----:B------:R-:W-:-:S11]  /*9990*/  LOP3.LUT R207, R207, 0xffff7fff, RZ, 0xc0, !PT ;  /* 0xffff7fffcfcf7812 */ /* 0x000fd600078ec0ff */
[----:B------:R-:W-:Y:S02]  /*99a0*/  @P6 LOP3.LUT R207, R207, 0x8000, RZ, 0xfc, !PT ;  /* 0x00008000cfcf6812 */ /* 0x000fe400078efcff */
        /* <DEDUP_REMOVED lines=14> */
[----:B------:R-:W5:Y:S01]  /*9a90*/  SHFL.IDX PT, R11, R10, 0x2, 0x181f ;  /* 0x00581f000a0b7f89 */ /* 0x000f6200000e0000 */
[----:B-1----:R-:W-:-:S03]  /*9aa0*/  @P0 LEA R4, P1, R244, R3, 0x1 ;  /* 0x00000003f4040211 */ /* 0x002fc600078208ff */
[----:B------:R-:W1:Y:S01]  /*9ab0*/  SHFL.IDX PT, R3, R2, 0x3, 0x181f ;  /* 0x00781f0002037f89 */ /* 0x000e6200000e0000 */
[----:B--2---:R-:W-:-:S05]  /*9ac0*/  @P0 LEA.HI.X R5, R244, R5, R245, 0x1, P1 ;  /* 0x00000005f4050211 */ /* 0x004fca00008f0cf5 */
[----:B------:R2:W-:Y:S01]  /*9ad0*/  @P0 LDGSTS.E.BYPASS.LTC128B.128 [R208+0x2900], [R4.64], !P2 ;  /* 0x0290000004d00fae */ /* 0x0005e2000d101d48 */
[----:B------:R-:W-:Y:S02]  /*9ae0*/  ISETP.GE.AND P1, PT, R66, 0x31, PT ;  /* 0x000000314200780c */ /* 0x000fe40003f26270 */
[C---:B---3--:R-:W-:Y:S01]  /*9af0*/  @P5 LEA R8, P0, R244.reuse, R6, 0x1 ;  /* 0x00000006f4085211 */ /* 0x048fe200078008ff */
[----:B------:R-:W-:Y:S03]  /*9b00*/  SHFL.IDX PT, R2, R2, 0x4, 0x181f ;  /* 0x00981f0002027f89 */ /* 0x000fe600000e0000 */
[C---:B----4-:R-:W-:Y:S02]  /*9b10*/  @P5 LEA.HI.X R9, R244.reuse, R9, R245, 0x1, P0 ;  /* 0x00000009f4095211 */ /* 0x050fe400000f0cf5 */
[----:B-----5:R-:W-:-:S03]  /*9b20*/  @P4 LEA R6, P0, R244, R7, 0x1 ;  /* 0x00000007f4064211 */ /* 0x020fc600078008ff */
[----:B------:R3:W-:Y:S04]  /*9b30*/  @P5 LDGSTS.E.BYPASS.LTC128B.128 [R208+0x3100], [R8.64], !P2 ;  /* 0x0310000008d05fae */ /* 0x0007e8000d101d48 */
[----:B--2---:R-:W2:Y:S01]  /*9b40*/  SHFL.IDX PT, R5, R10, 0x3, 0x181f ;  /* 0x00781f000a057f89 */ /* 0x004ea200000e0000 */
[C-C-:B------:R-:W-:Y:S02]  /*9b50*/  @P4 LEA.HI.X R7, R244.reuse, R11, R245.reuse, 0x1, P0 ;  /* 0x0000000bf4074211 */ /* 0x140fe400000f0cf5 */
[C---:B-1----:R-:W-:Y:S02]  /*9b60*/  @P1 LEA R4, P0, R244.reuse, R3, 0x1 ;  /* 0x00000003f4041211 */ /* 0x042fe400078008ff */
[----:B------:R-:W1:Y:S04]  /*9b70*/  SHFL.IDX PT, R3, R10, 0x4, 0x181f ;  /* 0x00981f000a037f89 */ /* 0x000e6800000e0000 */
[----:B------:R3:W-:Y:S01]  /*9b80*/  @P4 LDGSTS.E.BYPASS.LTC128B.128 [R208+0x3900], [R6.64], !P2 ;  /* 0x0390000006d04fae */ /* 0x0007e2000d101d48 */
[----:B--2---:R-:W-:-:S02]  /*9b90*/  @P1 LEA.HI.X R5, R244, R5, R245, 0x1, P0 ;  /* 0x00000005f4051211 */ /* 0x004fc400000f0cf5 */
[----:B------:R-:W-:-:S03]  /*9ba0*/  ISETP.GE.AND P0, PT, R66, 0x41, PT ;  /* 0x000000414200780c */ /* 0x000fc60003f06270 */
[----:B------:R3:W-:Y:S10]  /*9bb0*/  @P1 LDGSTS.E.BYPASS.LTC128B.128 [R208+0x4100], [R4.64], !P2 ;  /* 0x0410000004d01fae */ /* 0x0007f4000d101d48 */
[----:B------:R-:W-:-:S04]  /*9bc0*/  @P0 LEA R2, P3, R244, R2, 0x1 ;  /* 0x00000002f4020211 */ /* 0x000fc800078608ff */
[----:B-1----:R-:W-:-:S05]  /*9bd0*/  @P0 LEA.HI.X R3, R244, R3, R245, 0x1, P3 ;  /* 0x00000003f4030211 */ /* 0x002fca00018f0cf5 */
[----:B------:R3:W-:Y:S01]  /*9be0*/  @P0 LDGSTS.E.BYPASS.LTC128B.128 [R208+0x4900], [R2.64], !P2 ;  /* 0x0490000002d00fae */ /* 0x0007e2000d101d48 */
[----:B------:R-:W-:-:S03]  /*9bf0*/  ISETP.LT.AND P0, PT, RZ, c[0x0][0x27c], PT ;  /* 0x00009f00ff007a0c */ /* 0x000fc60003f01270 */
[----:B------:R-:W0:Y:S10]  /*9c00*/  LDGDEPBAR ;  /* 0x00000000000079af */ /* 0x000e340000000000 */
[----:B------:R-:W-:Y:S05]  /*9c10*/  @P0 BRA `(.L_x_996) ;  /* 0x0000002000000947 */ /* 0x000fea0003800000 */
[----:B------:R-:W-:-:S04]  /*9c20*/  DEPBAR.LE SB0, 0x1 ;  /* 0x000080400000791a */ /* 0x000fc80000000000 */
[----:B------:R-:W-:Y:S05]  /*9c30*/  BRA `(.L_x_997) ;  /* 0x00004b5000007947 */ /* 0x000fea0003800000 */
.L_x_996:
[----:B------:R-:W2:Y:S01]  /*9c40*/  LDL R63, [R1+0x38] ;  /* 0x00003800013f7983 */ /* 0x000ea20000100800 */
[----:B------:R-:W-:Y:S01]  /*9c50*/  ULDC.U8 UR4, c[0x0][0x298] ;  /* 0x0000a60000047ab9 */ /* 0x000fe20000000000 */
[----:B---3--:R-:W-:Y:S01]  /*9c60*/  SHF.R.S32.HI R2, RZ, 0x1f, R136 ;  /* 0x0000001fff027819 */ /* 0x008fe20000011488 */
[----:B------:R-:W-:Y:S01]  /*9c70*/  IMAD.WIDE.U32 R6, R136, c[0x0][0x280], RZ ;  /* 0x0000a00088067a25 */ /* 0x000fe200078e00ff */
[----:B------:R-:W-:Y:S01]  /*9c80*/  ISETP.NE.AND P0, PT, RZ, UR4, PT ;  /* 0x00000004ff007c0c */ /* 0x000fe2000bf05270 */
[----:B------:R-:W-:Y:S02]  /*9c90*/  BSSY B2, `(.L_x_997) ;  /* 0x00004af000027945 */ /* 0x000fe40003800000 */
[C---:B------:R-:W-:Y:S02]  /*9ca0*/  IMAD R3, R2.reuse, c[0x0][0x280], RZ ;  /* 0x0000a00002037a24 */ /* 0x040fe400078e02ff */
[----:B------:R-:W-:Y:S02]  /*9cb0*/  IMAD R2, R2, c[0x0][0x290], RZ ;  /* 0x0000a40002027a24 */ /* 0x000fe400078e02ff */
[----:B------:R-:W-:-:S02]  /*9cc0*/  IMAD R3, R136, c[0x0][0x284], R3 ;  /* 0x0000a10088037a24 */ /* 0x000fc400078e0203 */
[C---:B------:R-:W-:Y:S02]  /*9cd0*/  IMAD R8, R136.reuse, c[0x0][0x294], R2 ;  /* 0x0000a50088087a24 */ /* 0x040fe400078e0202 */
[----:B------:R-:W-:Y:S01]  /*9ce0*/  IMAD.WIDE.U32 R4, R136, c[0x0][0x290], RZ ;  /* 0x0000a40088047a25 */ /* 0x000fe200078e00ff */
[----:B------:R-:W-:-:S04]  /*9cf0*/  IADD3 R3, R3, R7, RZ ;  /* 0x0000000703037210 */ /* 0x000fc80007ffe0ff */
[----:B------:R-:W-:Y:S02]  /*9d00*/  IADD3 R8, R8, R5, RZ ;  /* 0x0000000508087210 */ /* 0x000fe40007ffe0ff */
[----:B--2---:R-:W-:-:S04]  /*9d10*/  IADD3 R14, R125, R63, RZ ;  /* 0x0000003f7d0e7210 */ /* 0x004fc80007ffe0ff */
[----:B------:R-:W-:Y:S01]  /*9d20*/  LEA R2, R126, R14, 0x5 ;  /* 0x0000000e7e027211 */ /* 0x000fe200078e28ff */
[----:B------:R-:W-:Y:S05]  /*9d30*/  @!P0 BRA `(.L_x_998) ;  /* 0x0000260000008947 */ /* 0x000fea0003800000 */
[----:B------:R1:W5:Y:S01]  /*9d40*/  LDL R46, [R1+0x68] ;  /* 0x00006800012e7983 */ /* 0x0003620000100800 */
[----:B------:R-:W-:-:S05]  /*9d50*/  IMAD.MOV.U32 R9, RZ, RZ, c[0x0][0x2c4] ;  /* 0x0000b100ff097624 */ /* 0x000fca00078e00ff */
[----:B------:R-:W-:-:S13]  /*9d60*/  ISETP.NE.AND P1, PT, R9, 0x1, PT ;  /* 0x000000010900780c */ /* 0x000fda0003f25270 */
[----:B------:R-:W-:-:S05]  /*9d70*/  @P1 IMAD.HI.U32 R5, R2, c[0x0][0x2c8], RZ ;  /* 0x0000b20002051a27 */ /* 0x000fca00078e00ff */
[----:B------:R-:W-:-:S04]  /*9d80*/  @P1 SHF.R.U32.HI R2, RZ, c[0x0][0x2cc], R5 ;  /* 0x0000b300ff021a19 */ /* 0x000fc80000011605 */
[----:B------:R-:W-:Y:S01]  /*9d90*/  SHF.R.S32.HI R5, RZ, 0x1f, R2 ;  /* 0x0000001fff057819 */ /* 0x000fe20000011402 */
[----:B------:R-:W-:Y:S01]  /*9da0*/  IMAD.MOV.U32 R7, RZ, RZ, R3 ;  /* 0x000000ffff077224 */ /* 0x000fe200078e0003 */
[----:B------:R-:W-:Y:S01]  /*9db0*/  MOV R9, R8 ;  /* 0x0000000800097202 */ /* 0x000fe20000000f00 */
[----:B------:R-:W-:Y:S02]  /*9dc0*/  IMAD.MOV.U32 R8, RZ, RZ, R4 ;  /* 0x000000ffff087224 */ /* 0x000fe400078e0004 */
[C---:B------:R-:W-:Y:S02]  /*9dd0*/  IMAD R3, R5.reuse, c[0x0][0x280], RZ ;  /* 0x0000a00005037a24 */ /* 0x040fe400078e02ff */
[----:B------:R-:W-:Y:S02]  /*9de0*/  IMAD R10, R5, c[0x0][0x290], RZ ;  /* 0x0000a400050a7a24 */ /* 0x000fe400078e02ff */
[----:B------:R-:W-:-:S04]  /*9df0*/  IMAD.WIDE.U32 R6, R2, c[0x0][0x280], R6 ;  /* 0x0000a00002067a25 */ /* 0x000fc800078e0006 */
[----:B------:R-:W-:-:S04]  /*9e00*/  IMAD.WIDE.U32 R4, R2, c[0x0][0x290], R8 ;  /* 0x0000a40002047a25 */ /* 0x000fc800078e0008 */
[C---:B------:R-:W-:Y:S02]  /*9e10*/  IMAD R3, R2.reuse, c[0x0][0x284], R3 ;  /* 0x0000a10002037a24 */ /* 0x040fe400078e0203 */
[----:B------:R-:W-:Y:S01]  /*9e20*/  IMAD R2, R2, c[0x0][0x294], R10 ;  /* 0x0000a50002027a24 */ /* 0x000fe200078e020a */
[----:B------:R-:W-:-:S04]  /*9e30*/  LEA R27, P0, R4, c[0x0][0x288], 0x1 ;  /* 0x0000a200041b7a11 */ /* 0x000fc800078008ff */
[----:B------:R-:W-:-:S04]  /*9e40*/  IADD3 R2, R5, R2, RZ ;  /* 0x0000000205027210 */ /* 0x000fc80007ffe0ff */
[----:B------:R-:W-:Y:S02]  /*9e50*/  LEA.HI.X R15, R4, c[0x0][0x28c], R2, 0x1, P0 ;  /* 0x0000a300040f7a11 */ /* 0x000fe400000f0c02 */
[----:B------:R-:W-:Y:S02]  /*9e60*/  ISETP.GE.AND P0, PT, R14, R0, PT ;  /* 0x000000000e00720c */ /* 0x000fe40003f06270 */
[----:B------:R-:W-:Y:S02]  /*9e70*/  LEA R26, P1, R6, c[0x0][0x270], 0x1 ;  /* 0x00009c00061a7a11 */ /* 0x000fe400078208ff */
[----:B------:R-:W-:-:S04]  /*9e80*/  IADD3 R3, R7, R3, RZ ;  /* 0x0000000307037210 */ /* 0x000fc80007ffe0ff */
[----:B------:R-:W-:Y:S01]  /*9e90*/  LEA.HI.X R24, R6, c[0x0][0x274], R3, 0x1, P1 ;  /* 0x00009d0006187a11 */ /* 0x000fe200008f0c03 */
[----:B------:R1:W2:Y:S01]  /*9ea0*/  SHFL.IDX PT, R20, R26, RZ, 0x1c1f ;  /* 0x001c1fff1a147589 */ /* 0x0002a200000e0000 */
[----:B------:R-:W-:Y:S03]  /*9eb0*/  BSSY B0, `(.L_x_999) ;  /* 0x0000020000007945 */ /* 0x000fe60003800000 */
[----:B------:R1:W3:Y:S01]  /*9ec0*/  SHFL.IDX PT, R21, R27, RZ, 0x1c1f ;  /* 0x001c1fff1b157589 */ /* 0x0002e200000e0000 */
[----:B------:R-:W-:-:S03]  /*9ed0*/  CS2R R36, SRZ ;  /* 0x0000000000247805 */ /* 0x000fc6000001ff00 */
[----:B------:R1:W4:Y:S01]  /*9ee0*/  SHFL.IDX PT, R22, R24, RZ, 0x1c1f ;  /* 0x001c1fff18167589 */ /* 0x00032200000e0000 */
[----:B------:R-:W-:-:S03]  /*9ef0*/  CS2R R12, SRZ ;  /* 0x00000000000c7805 */ /* 0x000fc6000001ff00 */
[----:B------:R1:W1:Y:S01]  /*9f00*/  SHFL.IDX PT, R23, R15, RZ, 0x1c1f ;  /* 0x001c1fff0f177589 */ /* 0x00026200000e0000 */
[----:B------:R-:W-:Y:S01]  /*9f10*/  CS2R R10, SRZ ;  /* 0x00000000000a7805 */ /* 0x000fe2000001ff00 */
[----:B------:R-:W-:Y:S01]  /*9f20*/  CS2R R8, SRZ ;  /* 0x0000000000087805 */ /* 0x000fe2000001ff00 */
[----:B------:R-:W-:Y:S01]  /*9f30*/  CS2R R6, SRZ ;  /* 0x0000000000067805 */ /* 0x000fe2000001ff00 */
[----:B------:R-:W-:Y:S05]  /*9f40*/  @P0 BRA `(.L_x_1000) ;  /* 0x0000016000000947 */ /* 0x000fea0003800000 */
[----:B------:R-:W-:Y:S01]  /*9f50*/  ISETP.GE.AND P1, PT, R90, c[0x0][0x27c], PT ;  /* 0x00009f005a007a0c */ /* 0x000fe20003f26270 */
[----:B------:R-:W-:Y:S01]  /*9f60*/  CS2R R12, SRZ ;  /* 0x00000000000c7805 */ /* 0x000fe2000001ff00 */
[----:B------:R-:W-:-:S11]  /*9f70*/  CS2R R10, SRZ ;  /* 0x00000000000a7805 */ /* 0x000fd6000001ff00 */
[C---:B------:R-:W-:Y:S01]  /*9f80*/  @!P1 IMAD.SHL.U32 R3, R90.reuse, 0x2, RZ ;  /* 0x000000025a039824 */ /* 0x040fe200078e00ff */
[----:B------:R-:W-:-:S04]  /*9f90*/  @!P1 SHF.L.U64.HI R2, R90, 0x1, R91 ;  /* 0x000000015a029819 */ /* 0x000fc8000001025b */
[----:B--2---:R-:W-:-:S05]  /*9fa0*/  @!P1 IADD3 R18, P0, R20, R3, RZ ;  /* 0x0000000314129210 */ /* 0x004fca0007f1e0ff */
[--C-:B----4-:R-:W-:Y:S01]  /*9fb0*/  @!P1 IMAD.X R19, R22, 0x1, R2.reuse, P0 ;  /* 0x0000000116139824 */ /* 0x110fe200000e0602 */
[----:B---3--:R-:W-:Y:S01]  /*9fc0*/  @!P1 IADD3 R16, P0, R21, R3, RZ ;  /* 0x0000000315109210 */ /* 0x008fe20007f1e0ff */
[----:B------:R-:W-:Y:S01]  /*9fd0*/  CS2R R6, SRZ ;  /* 0x0000000000067805 */ /* 0x000fe2000001ff00 */
[----:B------:R-:W-:Y:S02]  /*9fe0*/  CS2R R8, SRZ ;  /* 0x0000000000087805 */ /* 0x000fe4000001ff00 */
[----:B------:R2:W5:Y:S01]  /*9ff0*/  @!P1 LD.E.64 R10, [R18.64] ;  /* 0x00000008120a9980 */ /* 0x000562000c101b00 */
[----:B-1----:R-:W-:Y:S01]  /*a000*/  @!P1 IMAD.X R17, R23, 0x1, R2, P0 ;  /* 0x0000000117119824 */ /* 0x002fe200000e0602 */
[----:B------:R-:W-:-:S04]  /*a010*/  ISETP.GE.AND P0, PT, R124, c[0x0][0x27c], PT ;  /* 0x00009f007c007a0c */ /* 0x000fc80003f06270 */
[----:B------:R2:W5:Y:S09]  /*a020*/  @!P1 LD.E.64 R6, [R16.64] ;  /* 0x0000000810069980 */ /* 0x000572000c101b00 */
[C---:B------:R-:W-:Y:S01]  /*a030*/  @!P0 IMAD.SHL.U32 R4, R124.reuse, 0x2, RZ ;  /* 0x000000027c048824 */ /* 0x040fe200078e00ff */
[----:B-----5:R-:W-:-:S04]  /*a040*/  @!P0 SHF.L.U64.HI R5, R124, 0x1, R46 ;  /* 0x000000017c058819 */ /* 0x020fc8000001022e */
[----:B------:R-:W-:-:S05]  /*a050*/  @!P0 IADD3 R2, P3, R20, R4, RZ ;  /* 0x0000000414028210 */ /* 0x000fca0007f7e0ff */
[----:B------:R-:W-:Y:S01]  /*a060*/  @!P0 IMAD.X R3, R22, 0x1, R5, P3 ;  /* 0x0000000116038824 */ /* 0x000fe200018e0605 */
[----:B------:R-:W-:-:S04]  /*a070*/  @!P0 IADD3 R4, P3, R21, R4, RZ ;  /* 0x0000000415048210 */ /* 0x000fc80007f7e0ff */
[----:B------:R2:W5:Y:S01]  /*a080*/  @!P0 LD.E.64 R12, [R2.64] ;  /* 0x00000008020c8980 */ /* 0x000562000c101b00 */
[----:B------:R-:W-:-:S05]  /*a090*/  @!P0 IMAD.X R5, R23, 0x1, R5, P3 ;  /* 0x0000000117058824 */ /* 0x000fca00018e0605 */
[----:B------:R2:W5:Y:S03]  /*a0a0*/  @!P0 LD.E.64 R8, [R4.64] ;  /* 0x0000000804088980 */ /* 0x000566000c101b00 */
.L_x_1000:
[----:B------:R-:W-:Y:S05]  /*a0b0*/  BSYNC B0 ;  /* 0x0000000000007941 */ /* 0x000fea0003800000 */
.L_x_999:
[----:B--2---:R-:W-:Y:S01]  /*a0c0*/  IADD3 R2, R14, 0x20, RZ ;  /* 0x000000200e027810 */ /* 0x004fe20007ffe0ff */
[----:B-----5:R-:W-:Y:S01]  /*a0d0*/  IMAD.MOV.U32 R5, RZ, RZ, R12 ;  /* 0x000000ffff057224 */ /* 0x020fe200078e000c */
[----:B----4-:R2:W4:Y:S01]  /*a0e0*/  SHFL.IDX PT, R22, R24, 0x1, 0x1c1f ;  /* 0x003c1f0018167f89 */ /* 0x01052200000e0000 */
[----:B------:R-:W-:Y:S01]  /*a0f0*/  IMAD.MOV.U32 R4, RZ, RZ, R13 ;  /* 0x000000ffff047224 */ /* 0x000fe200078e000d */
[----:B------:R-:W-:Y:S01]  /*a100*/  ISETP.GE.AND P0, PT, R2, R0, PT ;  /* 0x000000000200720c */ /* 0x000fe20003f06270 */
[----:B------:R-:W-:Y:S01]  /*a110*/  IMAD.MOV.U32 R3, RZ, RZ, R10 ;  /* 0x000000ffff037224 */ /* 0x000fe200078e000a */
[----:B------:R-:W-:Y:S01]  /*a120*/  PRMT R49, R49, 0x5410, R5 ;  /* 0x0000541031317816 */ /* 0x000fe20000000005 */
[----:B------:R-:W-:Y:S01]  /*a130*/  IMAD.MOV.U32 R2, RZ, RZ, R11 ;  /* 0x000000ffff027224 */ /* 0x000fe200078e000b */
[----:B------:R-:W-:Y:S01]  /*a140*/  PRMT R50, R50, 0x5410, R4 ;  /* 0x0000541032327816 */ /* 0x000fe20000000004 */
[----:B------:R-:W-:Y:S01]  /*a150*/  IMAD.MOV.U32 R5, RZ, RZ, R8 ;  /* 0x000000ffff057224 */ /* 0x000fe200078e0008 */
[----:B------:R-:W-:Y:S01]  /*a160*/  PRMT R47, R47, 0x5410, R3 ;  /* 0x000054102f2f7816 */ /* 0x000fe20000000003 */
[----:B------:R-:W-:Y:S01]  /*a170*/  IMAD.MOV.U32 R4, RZ, RZ, R9 ;  /* 0x000000ffff047224 */ /* 0x000fe200078e0009 */
[----:B------:R-:W-:Y:S01]  /*a180*/  PRMT R48, R48, 0x5410, R2 ;  /* 0x0000541030307816 */ /* 0x000fe20000000002 */
[----:B------:R-:W-:Y:S01]  /*a190*/  IMAD.MOV.U32 R3, RZ, RZ, R6 ;  /* 0x000000ffff037224 */ /* 0x000fe200078e0006 */
[----:B------:R2:W3:Y:S01]  /*a1a0*/  SHFL.IDX PT, R16, R26, 0x1, 0x1c1f ;  /* 0x003c1f001a107f89 */ /* 0x0004e200000e0000 */
[----:B------:R-:W-:Y:S01]  /*a1b0*/  IMAD.MOV.U32 R2, RZ, RZ, R7 ;  /* 0x000000ffff027224 */ /* 0x000fe200078e0007 */
[----:B------:R-:W-:Y:S01]  /*a1c0*/  BSSY B0, `(.L_x_1001) ;  /* 0x0000021000007945 */ /* 0x000fe20003800000 */
[----:B------:R-:W-:Y:S01]  /*a1d0*/  PRMT R49, R5, 0x7610, R49 ;  /* 0x0000761005317816 */ /* 0x000fe20000000031 */
[----:B-1----:R2:W1:Y:S01]  /*a1e0*/  SHFL.IDX PT, R23, R15, 0x1, 0x1c1f ;  /* 0x003c1f000f177f89 */ /* 0x00246200000e0000 */
[----:B------:R-:W-:Y:S01]  /*a1f0*/  PRMT R50, R4, 0x7610, R50 ;  /* 0x0000761004327816 */ /* 0x000fe20000000032 */
[----:B------:R-:W-:Y:S01]  /*a200*/  CS2R R30, SRZ ;  /* 0x00000000001e7805 */ /* 0x000fe2000001ff00 */
[----:B------:R-:W-:Y:S01]  /*a210*/  PRMT R47, R3, 0x7610, R47 ;  /* 0x00007610032f7816 */ /* 0x000fe2000000002f */
[----:B------:R2:W1:Y:S01]  /*a220*/  SHFL.IDX PT, R17, R27, 0x1, 0x1c1f ;  /* 0x003c1f001b117f89 */ /* 0x00046200000e0000 */
[----:B------:R-:W-:Y:S01]  /*a230*/  PRMT R48, R2, 0x7610, R48 ;  /* 0x0000761002307816 */ /* 0x000fe20000000030 */
[----:B------:R-:W-:Y:S01]  /*a240*/  CS2R R4, SRZ ;  /* 0x0000000000047805 */ /* 0x000fe2000001ff00 */
[----:B------:R-:W-:Y:S01]  /*a250*/  CS2R R2, SRZ ;  /* 0x0000000000027805 */ /* 0x000fe2000001ff00 */
[----:B------:R-:W-:Y:S05]  /*a260*/  @P0 BRA `(.L_x_1002) ;  /* 0x0000016000000947 */ /* 0x000fea0003800000 */
[----:B----4-:R-:W-:Y:S01]  /*a270*/  ISETP.GE.AND P1, PT, R90, c[0x0][0x27c], PT ;  /* 0x00009f005a007a0c */ /* 0x010fe20003f26270 */
[----:B------:R-:W-:-:S12]  /*a280*/  CS2R R36, SRZ ;  /* 0x0000000000247805 */ /* 0x000fd8000001ff00 */
[C---:B------:R-:W-:Y:S01]  /*a290*/  @!P1 IMAD.SHL.U32 R2, R90.reuse, 0x2, RZ ;  /* 0x000000025a029824 */ /* 0x040fe200078e00ff */
[----:B------:R-:W-:-:S04]  /*a2a0*/  @!P1 SHF.L.U64.HI R3, R90, 0x1, R91 ;  /* 0x000000015a039819 */ /* 0x000fc8000001025b */
[----:B---3--:R-:W-:-:S05]  /*a2b0*/  @!P1 IADD3 R20, P0, R16, R2, RZ ;  /* 0x0000000210149210 */ /* 0x008fca0007f1e0ff */
[----:B------:R-:W-:Y:S01]  /*a2c0*/  @!P1 IMAD.X R21, R22, 0x1, R3, P0 ;  /* 0x0000000116159824 */ /* 0x000fe200000e0603 */
[----:B-1----:R-:W-:-:S05]  /*a2d0*/  @!P1 IADD3 R18, P0, R17, R2, RZ ;  /* 0x0000000211129210 */ /* 0x002fca0007f1e0ff */
[----:B------:R-:W-:Y:S01]  /*a2e0*/  @!P1 IMAD.X R19, R23, 0x1, R3, P0 ;  /* 0x0000000117139824 */ /* 0x000fe200000e0603 */
[----:B------:R-:W-:-:S13]  /*a2f0*/  ISETP.GE.AND P0, PT, R124, c[0x0][0x27c], PT ;  /* 0x00009f007c007a0c */ /* 0x000fda0003f06270 */
[C---:B------:R-:W-:Y:S01]  /*a300*/  @!P0 IMAD.SHL.U32 R4, R124.reuse, 0x2, RZ ;  /* 0x000000027c048824 */ /* 0x040fe200078e00ff */
[----:B------:R-:W-:-:S04]  /*a310*/  @!P0 SHF.L.U64.HI R5, R124, 0x1, R46 ;  /* 0x000000017c058819 */ /* 0x000fc8000001022e */
[----:B------:R-:W-:-:S05]  /*a320*/  @!P0 IADD3 R2, P3, R16, R4, RZ ;  /* 0x0000000410028210 */ /* 0x000fca0007f7e0ff */
[----:B------:R-:W-:Y:S01]  /*a330*/  @!P0 IMAD.X R3, R22, 0x1, R5, P3 ;  /* 0x0000000116038824 */ /* 0x000fe200018e0605 */
[----:B------:R-:W-:Y:S01]  /*a340*/  @!P0 IADD3 R16, P3, R17, R4, RZ ;  /* 0x0000000411108210 */ /* 0x000fe20007f7e0ff */
[----:B------:R-:W-:-:S03]  /*a350*/  CS2R R30, SRZ ;  /* 0x00000000001e7805 */ /* 0x000fc6000001ff00 */
[----:B------:R1:W5:Y:S01]  /*a360*/  @!P0 LD.E.64 R36, [R2.64] ;  /* 0x0000000802248980 */ /* 0x000362000c101b00 */
[----:B------:R-:W-:Y:S02]  /*a370*/  @!P0 IMAD.X R17, R23, 0x1, R5, P3 ;  /* 0x0000000117118824 */ /* 0x000fe400018e0605 */
[----:B------:R-:W-:-:S03]  /*a380*/  CS2R R4, SRZ ;  /* 0x0000000000047805 */ /* 0x000fc6000001ff00 */
[----:B------:R3:W5:Y:S04]  /*a390*/  @!P0 LD.E.64 R30, [R16.64] ;  /* 0x00000008101e8980 */ /* 0x000768000c101b00 */
[----:B------:R3:W5:Y:S01]  /*a3a0*/  @!P1 LD.E.64 R4, [R20.64] ;  /* 0x0000000814049980 */ /* 0x000762000c101b00 */
[----:B-1----:R-:W-:-:S06]  /*a3b0*/  CS2R R2, SRZ ;  /* 0x0000000000027805 */ /* 0x002fcc000001ff00 */
[----:B------:R3:W5:Y:S02]  /*a3c0*/  @!P1 LD.E.64 R2, [R18.64] ;  /* 0x0000000812029980 */ /* 0x000764000c101b00 */
.L_x_1002:
[----:B----4-:R-:W-:Y:S05]  /*a3d0*/  BSYNC B0 ;  /* 0x0000000000007941 */ /* 0x010fea0003800000 */
.L_x_1001:
[----:B---3--:R-:W-:Y:S01]  /*a3e0*/  IADD3 R16, R14, 0x40, RZ ;  /* 0x000000400e107810 */ /* 0x008fe20007ffe0ff */
[----:B-----5:R-:W-:Y:S01]  /*a3f0*/  IMAD.MOV.U32 R21, RZ, RZ, R36 ;  /* 0x000000ffff157224 */ /* 0x020fe200078e0024 */
[----:B------:R3:W4:Y:S01]  /*a400*/  SHFL.IDX PT, R19, R24, 0x2, 0x1c1f ;  /* 0x005c1f0018137f89 */ /* 0x00072200000e0000 */
[----:B------:R-:W-:Y:S01]  /*a410*/  IMAD.MOV.U32 R20, RZ, RZ, R37 ;  /* 0x000000ffff147224 */ /* 0x000fe200078e0025 */
[----:B------:R-:W-:Y:S01]  /*a420*/  ISETP.GE.AND P0, PT, R16, R0, PT ;  /* 0x000000001000720c */ /* 0x000fe20003f06270 */
[----:B-1----:R-:W-:Y:S01]  /*a430*/  IMAD.MOV.U32 R17, RZ, RZ, R4 ;  /* 0x000000ffff117224 */ /* 0x002fe200078e0004 */
        /* <DEDUP_REMOVED lines=8> */
[----:B------:R3:W1:Y:S01]  /*a4c0*/  SHFL.IDX PT, R18, R26, 0x2, 0x1c1f ;  /* 0x005c1f001a127f89 */ /* 0x00066200000e0000 */
[----:B------:R-:W-:Y:S01]  /*a4d0*/  IMAD.MOV.U32 R16, RZ, RZ, R3 ;  /* 0x000000ffff107224 */ /* 0x000fe200078e0003 */
[----:B------:R-:W-:Y:S01]  /*a4e0*/  BSSY B0, `(.L_x_1003) ;  /* 0x0000023000007945 */ /* 0x000fe20003800000 */
[----:B------:R-:W-:Y:S01]  /*a4f0*/  PRMT R53, R21, 0x7610, R53 ;  /* 0x0000761015357816 */ /* 0x000fe20000000035 */
[----:B------:R3:W2:Y:S01]  /*a500*/  SHFL.IDX PT, R28, R15, 0x2, 0x1c1f ;  /* 0x005c1f000f1c7f89 */ /* 0x0006a200000e0000 */
[----:B------:R-:W-:Y:S01]  /*a510*/  PRMT R54, R20, 0x7610, R54 ;  /* 0x0000761014367816 */ /* 0x000fe20000000036 */
[----:B------:R-:W-:Y:S01]  /*a520*/  CS2R R44, SRZ ;  /* 0x00000000002c7805 */ /* 0x000fe2000001ff00 */
[----:B------:R-:W-:Y:S01]  /*a530*/  PRMT R51, R17, 0x7610, R51 ;  /* 0x0000761011337816 */ /* 0x000fe20000000033 */
[----:B------:R3:W1:Y:S01]  /*a540*/  SHFL.IDX PT, R25, R27, 0x2, 0x1c1f ;  /* 0x005c1f001b197f89 */ /* 0x00066200000e0000 */
[----:B------:R-:W-:Y:S01]  /*a550*/  PRMT R52, R16, 0x7610, R52 ;  /* 0x0000761010347816 */ /* 0x000fe20000000034 */
[----:B------:R-:W-:Y:S01]  /*a560*/  CS2R R38, SRZ ;  /* 0x0000000000267805 */ /* 0x000fe2000001ff00 */
[----:B------:R-:W-:Y:S01]  /*a570*/  CS2R R32, SRZ ;  /* 0x0000000000207805 */ /* 0x000fe2000001ff00 */
[----:B------:R-:W-:Y:S01]  /*a580*/  CS2R R40, SRZ ;  /* 0x0000000000287805 */ /* 0x000fe2000001ff00 */
[----:B------:R-:W-:Y:S01]  /*a590*/  CS2R R34, SRZ ;  /* 0x0000000000227805 */ /* 0x000fe2000001ff00 */
[----:B------:R-:W-:Y:S05]  /*a5a0*/  @P0 BRA `(.L_x_1004) ;  /* 0x0000016000000947 */ /* 0x000fea0003800000 */
[----:B----4-:R-:W-:Y:S01]  /*a5b0*/  ISETP.GE.AND P1, PT, R90, c[0x0][0x27c], PT ;  /* 0x00009f005a007a0c */ /* 0x010fe20003f26270 */
[----:B------:R-:W-:Y:S01]  /*a5c0*/  CS2R R38, SRZ ;  /* 0x0000000000267805 */ /* 0x000fe2000001ff00 */
[----:B------:R-:W-:-:S11]  /*a5d0*/  CS2R R32, SRZ ;  /* 0x0000000000207805 */ /* 0x000fd6000001ff00 */
[C---:B------:R-:W-:Y:S01]  /*a5e0*/  @!P1 IMAD.SHL.U32 R16, R90.reuse, 0x2, RZ ;  /* 0x000000025a109824 */ /* 0x040fe200078e00ff */
[----:B------:R-:W-:-:S04]  /*a5f0*/  @!P1 SHF.L.U64.HI R17, R90, 0x1, R91 ;  /* 0x000000015a119819 */ /* 0x000fc8000001025b */
[----:B-1----:R-:W-:-:S05]  /*a600*/  @!P1 IADD3 R22, P0, R18, R16, RZ ;  /* 0x0000001012169210 */ /* 0x002fca0007f1e0ff */
[--C-:B------:R-:W-:Y:S01]  /*a610*/  @!P1 IMAD.X R23, R19, 0x1, R17.reuse, P0 ;  /* 0x0000000113179824 */ /* 0x100fe200000e0611 */
[----:B------:R-:W-:Y:S01]  /*a620*/  @!P1 IADD3 R20, P0, R25, R16, RZ ;  /* 0x0000001019149210 */ /* 0x000fe20007f1e0ff */
[----:B------:R-:W-:Y:S01]  /*a630*/  CS2R R34, SRZ ;  /* 0x0000000000227805 */ /* 0x000fe2000001ff00 */
[----:B------:R-:W-:Y:S02]  /*a640*/  CS2R R40, SRZ ;  /* 0x0000000000287805 */ /* 0x000fe4000001ff00 */
[----:B------:R1:W5:Y:S01]  /*a650*/  @!P1 LD.E.64 R32, [R22.64] ;  /* 0x0000000816209980 */ /* 0x000362000c101b00 */
[----:B--2---:R-:W-:Y:S01]  /*a660*/  @!P1 IMAD.X R21, R28, 0x1, R17, P0 ;  /* 0x000000011c159824 */ /* 0x004fe200000e0611 */
[----:B------:R-:W-:-:S04]  /*a670*/  ISETP.GE.AND P0, PT, R124, c[0x0][0x27c], PT ;  /* 0x00009f007c007a0c */ /* 0x000fc80003f06270 */
[----:B------:R1:W5:Y:S09]  /*a680*/  @!P1 LD.E.64 R34, [R20.64] ;  /* 0x0000000814229980 */ /* 0x000372000c101b00 */
[C---:B------:R-:W-:Y:S01]  /*a690*/  @!P0 IMAD.SHL.U32 R16, R124.reuse, 0x2, RZ ;  /* 0x000000027c108824 */ /* 0x040fe200078e00ff */
[----:B------:R-:W-:-:S04]  /*a6a0*/  @!P0 SHF.L.U64.HI R17, R124, 0x1, R46 ;  /* 0x000000017c118819 */ /* 0x000fc8000001022e */
[----:B------:R-:W-:-:S05]  /*a6b0*/  @!P0 IADD3 R18, P3, R18, R16, RZ ;  /* 0x0000001012128210 */ /* 0x000fca0007f7e0ff */
[----:B------:R-:W-:Y:S01]  /*a6c0*/  @!P0 IMAD.X R19, R19, 0x1, R17, P3 ;  /* 0x0000000113138824 */ /* 0x000fe200018e0611 */
[----:B------:R-:W-:-:S04]  /*a6d0*/  @!P0 IADD3 R16, P3, R25, R16, RZ ;  /* 0x0000001019108210 */ /* 0x000fc80007f7e0ff */
[----:B------:R1:W5:Y:S01]  /*a6e0*/  @!P0 LD.E.64 R38, [R18.64] ;  /* 0x0000000812268980 */ /* 0x000362000c101b00 */
[----:B------:R-:W-:-:S05]  /*a6f0*/  @!P0 IMAD.X R17, R28, 0x1, R17, P3 ;  /* 0x000000011c118824 */ /* 0x000fca00018e0611 */
[----:B------:R1:W5:Y:S03]  /*a700*/  @!P0 LD.E.64 R40, [R16.64] ;  /* 0x0000000810288980 */ /* 0x000366000c101b00 */
.L_x_1004:
[----:B----4-:R-:W-:Y:S05]  /*a710*/  BSYNC B0 ;  /* 0x0000000000007941 */ /* 0x010fea0003800000 */
.L_x_1003:
[----:B------:R-:W-:Y:S01]  /*a720*/  IADD3 R14, R14, 0x60, RZ ;  /* 0x000000600e0e7810 */ /* 0x000fe20007ffe0ff */
[----:B-1----:R1:W4:Y:S01]  /*a730*/  SHFL.IDX PT, R23, R15, 0x3, 0x1c1f ;  /* 0x007c1f000f177f89 */ /* 0x00232200000e0000 */
[----:B-----5:R-:W-:Y:S01]  /*a740*/  IMAD.MOV.U32 R19, RZ, RZ, R38 ;  /* 0x000000ffff137224 */ /* 0x020fe200078e0026 */
[----:B------:R-:W-:Y:S01]  /*a750*/  BSSY B0, `(.L_x_1005) ;  /* 0x000002e000007945 */ /* 0x000fe20003800000 */
[----:B------:R-:W-:Y:S01]  /*a760*/  ISETP.GE.AND P0, PT, R14, R0, PT ;  /* 0x000000000e00720c */ /* 0x000fe20003f06270 */
[----:B------:R-:W-:Y:S01]  /*a770*/  IMAD.MOV.U32 R18, RZ, RZ, R39 ;  /* 0x000000ffff127224 */ /* 0x000fe200078e0027 */
[----:B------:R-:W3:Y:S01]  /*a780*/  SHFL.IDX PT, R17, R24, 0x3, 0x1c1f ;  /* 0x007c1f0018117f89 */ /* 0x000ee200000e0000 */
[----:B------:R-:W-:Y:S01]  /*a790*/  IMAD.MOV.U32 R14, RZ, RZ, R33 ;  /* 0x000000ffff0e7224 */ /* 0x000fe200078e0021 */
[----:B------:R-:W-:Y:S01]  /*a7a0*/  PRMT R57, R57, 0x5410, R19 ;  /* 0x0000541039397816 */ /* 0x000fe20000000013 */
[----:B------:R-:W-:Y:S01]  /*a7b0*/  IMAD.MOV.U32 R19, RZ, RZ, R40 ;  /* 0x000000ffff137224 */ /* 0x000fe200078e0028 */
[----:B------:R-:W-:Y:S01]  /*a7c0*/  PRMT R59, R18, 0x7610, R59 ;  /* 0x00007610123b7816 */ /* 0x000fe2000000003b */
[----:B------:R-:W-:Y:S01]  /*a7d0*/  IMAD.MOV.U32 R18, RZ, RZ, R41 ;  /* 0x000000ffff127224 */ /* 0x000fe200078e0029 */
[----:B------:R-:W-:Y:S01]  /*a7e0*/  PRMT R56, R56, 0x5410, R14 ;  /* 0x0000541038387816 */ /* 0x000fe2000000000e */
[----:B------:R-:W-:Y:S01]  /*a7f0*/  IMAD.MOV.U32 R14, RZ, RZ, R35 ;  /* 0x000000ffff0e7224 */ /* 0x000fe200078e0023 */
[----:B------:R-:W2:Y:S01]  /*a800*/  SHFL.IDX PT, R16, R26, 0x3, 0x1c1f ;  /* 0x007c1f001a107f89 */ /* 0x000ea200000e0000 */
[----:B------:R-:W-:Y:S01]  /*a810*/  PRMT R57, R19, 0x7610, R57 ;  /* 0x0000761013397816 */ /* 0x000fe20000000039 */
[----:B------:R-:W-:Y:S01]  /*a820*/  CS2R R42, SRZ ;  /* 0x00000000002a7805 */ /* 0x000fe2000001ff00 */
[----:B------:R-:W-:Y:S01]  /*a830*/  PRMT R58, R18, 0x7610, R58 ;  /* 0x00007610123a7816 */ /* 0x000fe2000000003a */
[----:B------:R2:W3:Y:S01]  /*a840*/  SHFL.IDX PT, R22, R27, 0x3, 0x1c1f ;  /* 0x007c1f001b167f89 */ /* 0x0004e200000e0000 */
[----:B------:R-:W-:Y:S01]  /*a850*/  PRMT R56, R14, 0x7610, R56 ;  /* 0x000076100e387816 */ /* 0x000fe20000000038 */
[----:B--2---:R-:W-:Y:S01]  /*a860*/  CS2R R28, SRZ ;  /* 0x00000000001c7805 */ /* 0x004fe2000001ff00 */
[----:B-1-3--:R-:W-:-:S05]  /*a870*/  IMAD.MOV.U32 R15, RZ, RZ, R32 ;  /* 0x000000ffff0f7224 */ /* 0x00afca00078e0020 */
[----:B------:R-:W-:Y:S01]  /*a880*/  PRMT R55, R55, 0x5410, R15 ;  /* 0x0000541037377816 */ /* 0x000fe2000000000f */
[----:B------:R-:W-:-:S05]  /*a890*/  IMAD.MOV.U32 R15, RZ, RZ, R34 ;  /* 0x000000ffff0f7224 */ /* 0x000fca00078e0022 */
[----:B------:R-:W-:Y:S01]  /*a8a0*/  PRMT R54, R54, 0x5410, R15 ;  /* 0x0000541036367816 */ /* 0x000fe2000000000f */
[----:B------:R-:W-:Y:S01]  /*a8b0*/  CS2R R26, SRZ ;  /* 0x00000000001a7805 */ /* 0x000fe2000001ff00 */
[----:B------:R-:W-:Y:S05]  /*a8c0*/  @P0 BRA `(.L_x_1006) ;  /* 0x0000016000000947 */ /* 0x000fea0003800000 */
[----:B----4-:R-:W-:Y:S01]  /*a8d0*/  ISETP.GE.AND P1, PT, R90, c[0x0][0x27c], PT ;  /* 0x00009f005a007a0c */ /* 0x010fe20003f26270 */
[----:B------:R-:W-:Y:S01]  /*a8e0*/  CS2R R44, SRZ ;  /* 0x00000000002c7805 */ /* 0x000fe2000001ff00 */
[----:B------:R-:W-:-:S11]  /*a8f0*/  CS2R R26, SRZ ;  /* 0x00000000001a7805 */ /* 0x000fd6000001ff00 */
[C---:B------:R-:W-:Y:S01]  /*a900*/  @!P1 IMAD.SHL.U32 R14, R90.reuse, 0x2, RZ ;  /* 0x000000025a0e9824 */ /* 0x040fe200078e00ff */
[----:B------:R-:W-:-:S04]  /*a910*/  @!P1 SHF.L.U64.HI R15, R90, 0x1, R91 ;  /* 0x000000015a0f9819 */ /* 0x000fc8000001025b */
[----:B------:R-:W-:-:S05]  /*a920*/  @!P1 IADD3 R20, P0, R16, R14, RZ ;  /* 0x0000000e10149210 */ /* 0x000fca0007f1e0ff */
[--C-:B------:R-:W-:Y:S01]  /*a930*/  @!P1 IMAD.X R21, R17, 0x1, R15.reuse, P0 ;  /* 0x0000000111159824 */ /* 0x100fe200000e060f */
[----:B------:R-:W-:Y:S01]  /*a940*/  @!P1 IADD3 R18, P0, R22, R14, RZ ;  /* 0x0000000e16129210 */ /* 0x000fe20007f1e0ff */
[----:B------:R-:W-:Y:S01]  /*a950*/  CS2R R28, SRZ ;  /* 0x00000000001c7805 */ /* 0x000fe2000001ff00 */
[----:B------:R-:W-:Y:S02]  /*a960*/  CS2R R42, SRZ ;  /* 0x00000000002a7805 */ /* 0x000fe4000001ff00 */
[----:B------:R1:W5:Y:S01]  /*a970*/  @!P1 LD.E.64 R26, [R20.64] ;  /* 0x00000008141a9980 */ /* 0x000362000c101b00 */
[----:B------:R-:W-:Y:S01]  /*a980*/  @!P1 IMAD.X R19, R23, 0x1, R15, P0 ;  /* 0x0000000117139824 */ /* 0x000fe200000e060f */
        /* <DEDUP_REMOVED lines=10> */
.L_x_1006:
[----:B----4-:R-:W-:Y:S05]  /*aa30*/  BSYNC B0 ;  /* 0x0000000000007941 */ /* 0x010fea0003800000 */
.L_x_1005:
[----:B-1---5:R-:W-:Y:S01]  /*aa40*/  IMAD.MOV.U32 R14, RZ, RZ, R44 ;  /* 0x000000ffff0e7224 */ /* 0x022fe200078e002c */
[----:B------:R-:W-:-:S04]  /*aa50*/  DEPBAR.LE SB0, 0x1 ;  /* 0x000080400000791a */ /* 0x000fc80000000000 */
[----:B------:R-:W-:Y:S01]  /*aa60*/  IMAD.MOV.U32 R16, RZ, RZ, R45 ;  /* 0x000000ffff107224 */ /* 0x000fe200078e002d */
[----:B------:R-:W-:Y:S01]  /*aa70*/  BSSY B1, `(.L_x_1007) ;  /* 0x000006d000017945 */ /* 0x000fe20003800000 */
[----:B------:R-:W-:-:S03]  /*aa80*/  IMAD.MOV.U32 R15, RZ, RZ, R26 ;  /* 0x000000ffff0f7224 */ /* 0x000fc600078e001a */
[----:B------:R-:W-:Y:S01]  /*aa90*/  PRMT R62, R14, 0x5410, R16 ;  /* 0x000054100e3e7816 */ /* 0x000fe20000000010 */
[----:B------:R-:W-:Y:S01]  /*aaa0*/  IMAD.IADD R14, R0, 0x1, -R63 ;  /* 0x00000001000e7824 */ /* 0x000fe200078e0a3f */
[----:B------:R-:W-:Y:S01]  /*aab0*/  MOV R0, R27 ;  /* 0x0000001b00007202 */ /* 0x000fe20000000f00 */
[----:B------:R-:W-:Y:S01]  /*aac0*/  IMAD.MOV.U32 R16, RZ, RZ, R42 ;  /* 0x000000ffff107224 */ /* 0x000fe200078e002a */
[----:B------:R-:W-:Y:S01]  /*aad0*/  PRMT R59, R59, 0x5410, R15 ;  /* 0x000054103b3b7816 */ /* 0x000fe2000000000f */
[----:B------:R-:W-:Y:S01]  /*aae0*/  IMAD.MOV.U32 R15, RZ, RZ, R43 ;  /* 0x000000ffff0f7224 */ /* 0x000fe200078e002b */
[----:B------:R-:W-:Y:S02]  /*aaf0*/  IMNMX R46, R14, 0x80, PT ;  /* 0x000000800e2e7817 */ /* 0x000fe40003800200 */
[----:B------:R-:W-:Y:S01]  /*ab00*/  PRMT R60, R60, 0x5410, R0 ;  /* 0x000054103c3c7816 */ /* 0x000fe20000000000 */
[----:B------:R-:W-:Y:S01]  /*ab10*/  IMAD.MOV.U32 R0, RZ, RZ, R29 ;  /* 0x000000ffff007224 */ /* 0x000fe200078e001d */
[----:B------:R-:W-:Y:S01]  /*ab20*/  BAR.SYNC.DEFER_BLOCKING 0x0 ;  /* 0x0000000000007b1d */ /* 0x000fe20000010000 */
[----:B------:R-:W-:-:S02]  /*ab30*/  ISETP.GE.AND P0, PT, R125, R46, PT ;  /* 0x0000002e7d00720c */ /* 0x000fc40003f06270 */
[----:B------:R-:W-:Y:S02]  /*ab40*/  MOV R14, R28 ;  /* 0x0000001c000e7202 */ /* 0x000fe40000000f00 */
[----:B------:R-:W-:Y:S02]  /*ab50*/  PRMT R61, R16, 0x5410, R15 ;  /* 0x00005410103d7816 */ /* 0x000fe4000000000f */
[----:B------:R-:W-:Y:S02]  /*ab60*/  PRMT R58, R58, 0x5410, R14 ;  /* 0x000054103a3a7816 */ /* 0x000fe4000000000e */
[----:B------:R-:W-:-:S05]  /*ab70*/  PRMT R60, R0, 0x7610, R60 ;  /* 0x00007610003c7816 */ /* 0x000fca000000003c */
[----:B------:R-:W-:Y:S05]  /*ab80*/  @P0 BRA `(.L_x_1008) ;  /* 0x000005b000000947 */ /* 0x000fea0003800000 */
[----:B------:R-:W-:Y:S01]  /*ab90*/  ISETP.GE.AND P0, PT, R90, c[0x0][0x27c], PT ;  /* 0x00009f005a007a0c */ /* 0x000fe20003f06270 */
[----:B------:R-:W-:-:S12]  /*aba0*/  BSSY B0, `(.L_x_1009) ;  /* 0x000002c000007945 */ /* 0x000fd80003800000 */
[----:B------:R-:W-:Y:S05]  /*abb0*/  @P0 BRA `(.L_x_1010) ;  /* 0x000002a000000947 */ /* 0x000fea0003800000 */
[----:B------:R-:W1:Y:S01]  /*abc0*/  LDS.128 R16, [R252+0x5000] ;  /* 0x00500000fc107984 */ /* 0x000e620000000c00 */
[--C-:B------:R-:W-:Y:S02]  /*abd0*/  SHF.R.U32.HI R0, RZ, 0x10, R7.reuse ;  /* 0x00000010ff007819 */ /* 0x100fe40000011607 */
[----:B------:R-:W-:Y:S01]  /*abe0*/  SHF.R.U64 R24, R6, 0x10, R7 ;  /* 0x0000001006187819 */ /* 0x000fe20000001207 */
[----:B------:R-:W-:Y:S01]  /*abf0*/  HADD2.F32 R7, -RZ, R47.H1_H1 ;  /* 0x3000002fff077230 */ /* 0x000fe20000004100 */
[--C-:B------:R-:W-:Y:S02]  /*ac00*/  SHF.R.U64 R25, R10, 0x10, R11.reuse ;  /* 0x000000100a197819 */ /* 0x100fe4000000120b */
[----:B------:R-:W-:-:S05]  /*ac10*/  SHF.R.U32.HI R21, RZ, 0x10, R11 ;  /* 0x00000010ff157819 */ /* 0x000fca000001160b */
[----:B------:R-:W-:Y:S02]  /*ac20*/  HADD2.F32 R22, -RZ, R21.H0_H0 ;  /* 0x20000015ff167230 */ /* 0x000fe40000004100 */
[--C-:B-1----:R-:W-:Y:S02]  /*ac30*/  HADD2.F32 R20, -RZ, R19.reuse.H0_H0 ;  /* 0x20000013ff147230 */ /* 0x102fe40000004100 */
[----:B------:R-:W-:Y:S02]  /*ac40*/  HADD2.F32 R6, -RZ, R19.H1_H1 ;  /* 0x30000013ff067230 */ /* 0x000fe40000004100 */
[--C-:B------:R-:W-:Y:S02]  /*ac50*/  HADD2.F32 R19, -RZ, R16.reuse.H0_H0 ;  /* 0x20000010ff137230 */ /* 0x100fe40000004100 */
[----:B------:R-:W-:Y:S02]  /*ac60*/  HADD2.F32 R15, -RZ, R16.H1_H1 ;  /* 0x30000010ff0f7230 */ /* 0x000fe40000004100 */
[----:B------:R-:W-:-:S02]  /*ac70*/  HADD2.F32 R16, -RZ, R18.H0_H0 ;  /* 0x20000012ff107230 */ /* 0x000fc40000004100 */
[----:B------:R-:W-:Y:S02]  /*ac80*/  HADD2.F32 R10, -RZ, R18.H1_H1 ;  /* 0x30000012ff0a7230 */ /* 0x000fe40000004100 */
[----:B------:R-:W-:Y:S02]  /*ac90*/  HADD2.F32 R18, -RZ, R0.H0_H0 ;  /* 0x20000000ff127230 */ /* 0x000fe40000004100 */
[--C-:B------:R-:W-:Y:S02]  /*aca0*/  HADD2.F32 R14, -RZ, R17.reuse.H0_H0 ;  /* 0x20000011ff0e7230 */ /* 0x100fe40000004100 */
[----:B------:R-:W-:Y:S01]  /*acb0*/  HADD2.F32 R11, -RZ, R17.H1_H1 ;  /* 0x30000011ff0b7230 */ /* 0x000fe20000004100 */
[-C--:B------:R-:W-:Y:S01]  /*acc0*/  FMUL.FTZ R17, R6, R18.reuse ;  /* 0x0000001206117220 */ /* 0x080fe20000410000 */
[----:B------:R-:W-:Y:S01]  /*acd0*/  HADD2.F32 R0, -RZ, R47.H0_H0 ;  /* 0x2000002fff007230 */ /* 0x000fe20000004100 */
[C---:B------:R-:W-:Y:S02]  /*ace0*/  FMUL.FTZ R18, R20.reuse, R18 ;  /* 0x0000001214127220 */ /* 0x040fe40000410000 */
[----:B------:R-:W-:-:S02]  /*acf0*/  FFMA.FTZ R23, R20, R22, -R17 ;  /* 0x0000001614177223 */ /* 0x000fc40000010811 */
[-C--:B------:R-:W-:Y:S02]  /*ad00*/  FMUL.FTZ R17, R19, R0.reuse ;  /* 0x0000000013117220 */ /* 0x080fe40000410000 */
[C---:B------:R-:W-:Y:S01]  /*ad10*/  FMUL.FTZ R21, R15.reuse, R0 ;  /* 0x000000000f157220 */ /* 0x040fe20000410000 */
[----:B------:R-:W-:Y:S01]  /*ad20*/  HADD2.F32 R0, -RZ, R48.H0_H0 ;  /* 0x20000030ff007230 */ /* 0x000fe20000004100 */
[-C--:B------:R-:W-:Y:S01]  /*ad30*/  FFMA.FTZ R20, R15, R7.reuse, R17 ;  /* 0x000000070f147223 */ /* 0x080fe20000010011 */
[----:B------:R-:W-:Y:S01]  /*ad40*/  HADD2.F32 R17, -RZ, R24.H0_H0 ;  /* 0x20000018ff117230 */ /* 0x000fe20000004100 */
[----:B------:R-:W-:Y:S01]  /*ad50*/  FFMA.FTZ R22, R6, R22, R18 ;  /* 0x0000001606167223 */ /* 0x000fe20000010012 */
[----:B------:R-:W-:Y:S01]  /*ad60*/  HADD2.F32 R6, -RZ, R48.H1_H1 ;  /* 0x30000030ff067230 */ /* 0x000fe20000004100 */
[----:B------:R-:W-:Y:S01]  /*ad70*/  FFMA.FTZ R21, R19, R7, -R21 ;  /* 0x0000000713157223 */ /* 0x000fe20000010815 */
[----:B------:R-:W-:Y:S01]  /*ad80*/  HADD2.F32 R19, -RZ, R25.H0_H0 ;  /* 0x20000019ff137230 */ /* 0x000fe20000004100 */
[----:B------:R-:W-:-:S02]  /*ad90*/  FMUL.FTZ R7, R10, R0 ;  /* 0x000000000a077220 */ /* 0x000fc40000410000 */
[----:B------:R-:W-:Y:S02]  /*ada0*/  FMUL.FTZ R0, R16, R0 ;  /* 0x0000000010007220 */ /* 0x000fe40000410000 */
[-C--:B------:R-:W-:Y:S02]  /*adb0*/  FMUL.FTZ R15, R11, R17.reuse ;  /* 0x000000110b0f7220 */ /* 0x080fe40000410000 */
[----:B------:R-:W-:Y:S02]  /*adc0*/  FMUL.FTZ R17, R14, R17 ;  /* 0x000000110e117220 */ /* 0x000fe40000410000 */
[-C--:B------:R-:W-:Y:S01]  /*add0*/  FFMA.FTZ R18, R16, R6.reuse, -R7 ;  /* 0x0000000610127223 */ /* 0x080fe20000010807 */
[----:B------:R-:W-:Y:S01]  /*ade0*/  F2FP.PACK_AB R16, R20, R21 ;  /* 0x000000151410723e */ /* 0x000fe200000000ff */
[----:B------:R-:W-:Y:S02]  /*adf0*/  FFMA.FTZ R0, R10, R6, R0 ;  /* 0x000000060a007223 */ /* 0x000fe40000010000 */
[----:B------:R-:W-:-:S02]  /*ae00*/  FFMA.FTZ R7, R14, R19, -R15 ;  /* 0x000000130e077223 */ /* 0x000fc4000001080f */
[----:B------:R-:W-:Y:S01]  /*ae10*/  FFMA.FTZ R6, R11, R19, R17 ;  /* 0x000000130b067223 */ /* 0x000fe20000010011 */
[----:B------:R-:W-:Y:S02]  /*ae20*/  F2FP.PACK_AB R19, R22, R23 ;  /* 0x000000171613723e */ /* 0x000fe400000000ff */
[----:B------:R-:W-:Y:S02]  /*ae30*/  F2FP.PACK_AB R18, R0, R18 ;  /* 0x000000120012723e */ /* 0x000fe400000000ff */
[----:B------:R-:W-:-:S05]  /*ae40*/  F2FP.PACK_AB R17, R6, R7 ;  /* 0x000000070611723e */ /* 0x000fca00000000ff */
[----:B------:R1:W-:Y:S02]  /*ae50*/  STS.128 [R252+0x5000], R16 ;  /* 0x00500010fc007388 */ /* 0x0003e40000000c00 */
.L_x_1010:
[----:B------:R-:W-:Y:S05]  /*ae60*/  BSYNC B0 ;  /* 0x0000000000007941 */ /* 0x000fea0003800000 */
.L_x_1009:
[----:B------:R-:W-:-:S13]  /*ae70*/  ISETP.GE.AND P0, PT, R124, c[0x0][0x27c], PT ;  /* 0x00009f007c007a0c */ /* 0x000fda0003f06270 */
[----:B------:R-:W-:Y:S05]  /*ae80*/  @P0 BRA `(.L_x_1008) ;  /* 0x000002b000000947 */ /* 0x000fea0003800000 */
[----:B------:R-:W2:Y:S01]  /*ae90*/  LDL R22, [R1] ;  /* 0x0000000001167983 */ /* 0x000ea20000100800 */
[----:B------:R-:W-:Y:S02]  /*aea0*/  SHF.R.U32.HI R0, RZ, 0x10, R9 ;  /* 0x00000010ff007819 */ /* 0x000fe40000011609 */
[--C-:B------:R-:W-:Y:S02]  /*aeb0*/  SHF.R.U64 R21, R12, 0x10, R13.reuse ;  /* 0x000000100c157819 */ /* 0x100fe4000000120d */
[----:B------:R-:W-:Y:S02]  /*aec0*/  SHF.R.U32.HI R7, RZ, 0x10, R13 ;  /* 0x00000010ff077819 */ /* 0x000fe4000001160d */
[----:B------:R-:W-:Y:S01]  /*aed0*/  SHF.R.U64 R20, R8, 0x10, R9 ;  /* 0x0000001008147819 */ /* 0x000fe20000001209 */
[----:B-12---:R-:W1:Y:S02]  /*aee0*/  LDS.128 R16, [R22+0x5000] ;  /* 0x0050000016107984 */ /* 0x006e640000000c00 */
[----:B-1----:R-:W-:-:S02]  /*aef0*/  HADD2.F32 R12, -RZ, R16.H0_H0 ;  /* 0x20000010ff0c7230 */ /* 0x002fc40000004100 */
[----:B------:R-:W-:Y:S02]  /*af00*/  HADD2.F32 R11, -RZ, R16.H1_H1 ;  /* 0x30000010ff0b7230 */ /* 0x000fe40000004100 */
[----:B------:R-:W-:Y:S02]  /*af10*/  HADD2.F32 R6, -RZ, R19.H1_H1 ;  /* 0x30000013ff067230 */ /* 0x000fe40000004100 */
[----:B------:R-:W-:Y:S02]  /*af20*/  HADD2.F32 R16, -RZ, R0.H0_H0 ;  /* 0x20000000ff107230 */ /* 0x000fe40000004100 */
[----:B------:R-:W-:Y:S02]  /*af30*/  HADD2.F32 R0, -RZ, R49.H0_H0 ;  /* 0x20000031ff007230 */ /* 0x000fe40000004100 */
[----:B------:R-:W-:Y:S01]  /*af40*/  HADD2.F32 R13, -RZ, R19.H0_H0 ;  /* 0x20000013ff0d7230 */ /* 0x000fe20000004100 */
[----:B------:R-:W-:Y:S01]  /*af50*/  FMUL.FTZ R15, R6, R16 ;  /* 0x00000010060f7220 */ /* 0x000fe20000410000 */
[----:B------:R-:W-:-:S02]  /*af60*/  HADD2.F32 R19, -RZ, R7.H0_H0 ;  /* 0x20000007ff137230 */ /* 0x000fc40000004100 */
[--C-:B------:R-:W-:Y:S01]  /*af70*/  HADD2.F32 R10, -RZ, R17.reuse.H0_H0 ;  /* 0x20000011ff0a7230 */ /* 0x100fe20000004100 */
[----:B------:R-:W-:Y:S01]  /*af80*/  FMUL.FTZ R16, R13, R16 ;  /* 0x000000100d107220 */ /* 0x000fe20000410000 */
[----:B------:R-:W-:Y:S01]  /*af90*/  HADD2.F32 R9, -RZ, R17.H1_H1 ;  /* 0x30000011ff097230 */ /* 0x000fe20000004100 */
[-C--:B------:R-:W-:Y:S01]  /*afa0*/  FMUL.FTZ R17, R11, R0.reuse ;  /* 0x000000000b117220 */ /* 0x080fe20000410000 */
[----:B------:R-:W-:Y:S02]  /*afb0*/  HADD2.F32 R7, -RZ, R49.H1_H1 ;  /* 0x30000031ff077230 */ /* 0x000fe40000004100 */
[--C-:B------:R-:W-:Y:S02]  /*afc0*/  HADD2.F32 R14, -RZ, R18.reuse.H0_H0 ;  /* 0x20000012ff0e7230 */ /* 0x100fe40000004100 */
[----:B------:R-:W-:Y:S01]  /*afd0*/  HADD2.F32 R8, -RZ, R18.H1_H1 ;  /* 0x30000012ff087230 */ /* 0x000fe20000004100 */
[----:B------:R-:W-:Y:S02]  /*afe0*/  FFMA.FTZ R18, R13, R19, -R15 ;  /* 0x000000130d127223 */ /* 0x000fe4000001080f */
[C---:B------:R-:W-:Y:S01]  /*aff0*/  FMUL.FTZ R13, R12.reuse, R0 ;  /* 0x000000000c0d7220 */ /* 0x040fe20000410000 */
[----:B------:R-:W-:Y:S01]  /*b000*/  HADD2.F32 R0, -RZ, R50.H0_H0 ;  /* 0x20000032ff007230 */ /* 0x000fe20000004100 */
[----:B------:R-:W-:Y:S01]  /*b010*/  FFMA.FTZ R17, R12, R7, -R17 ;  /* 0x000000070c117223 */ /* 0x000fe20000010811 */
[----:B------:R-:W-:Y:S01]  /*b020*/  HADD2.F32 R12, -RZ, R20.H0_H0 ;  /* 0x20000014ff0c7230 */ /* 0x000fe20000004100 */
[----:B------:R-:W-:Y:S01]  /*b030*/  FFMA.FTZ R15, R6, R19, R16 ;  /* 0x00000013060f7223 */ /* 0x000fe20000010010 */
[----:B------:R-:W-:Y:S01]  /*b040*/  HADD2.F32 R6, -RZ, R50.H1_H1 ;  /* 0x30000032ff067230 */ /* 0x000fe20000004100 */
[----:B------:R-:W-:Y:S01]  /*b050*/  FFMA.FTZ R13, R11, R7, R13 ;  /* 0x000000070b0d7223 */ /* 0x000fe2000001000d */
[----:B------:R-:W-:Y:S01]  /*b060*/  HADD2.F32 R16, -RZ, R21.H0_H0 ;  /* 0x20000015ff107230 */ /* 0x000fe20000004100 */
[----:B------:R-:W-:-:S02]  /*b070*/  FMUL.FTZ R7, R8, R0 ;  /* 0x0000000008077220 */ /* 0x000fc40000410000 */
[----:B------:R-:W-:Y:S02]  /*b080*/  FMUL.FTZ R0, R14, R0 ;  /* 0x000000000e007220 */ /* 0x000fe40000410000 */
[-C--:B------:R-:W-:Y:S02]  /*b090*/  FMUL.FTZ R11, R9, R12.reuse ;  /* 0x0000000c090b7220 */ /* 0x080fe40000410000 */
[----:B------:R-:W-:Y:S02]  /*b0a0*/  FMUL.FTZ R12, R10, R12 ;  /* 0x0000000c0a0c7220 */ /* 0x000fe40000410000 */
[-C--:B------:R-:W-:Y:S02]  /*b0b0*/  FFMA.FTZ R14, R14, R6.reuse, -R7 ;  /* 0x000000060e0e7223 */ /* 0x080fe40000010807 */
[----:B------:R-:W-:Y:S01]  /*b0c0*/  FFMA.FTZ R0, R8, R6, R0 ;  /* 0x0000000608007223 */ /* 0x000fe20000010000 */
[----:B------:R-:W-:Y:S01]  /*b0d0*/  F2FP.PACK_AB R8, R13, R17 ;  /* 0x000000110d08723e */ /* 0x000fe200000000ff */
[----:B------:R-:W-:Y:S01]  /*b0e0*/  FFMA.FTZ R7, R10, R16, -R11 ;  /* 0x000000100a077223 */ /* 0x000fe2000001080b */
[----:B------:R-:W-:Y:S01]  /*b0f0*/  F2FP.PACK_AB R11, R15, R18 ;  /* 0x000000120f0b723e */ /* 0x000fe200000000ff */
[----:B------:R-:W-:Y:S01]  /*b100*/  FFMA.FTZ R6, R9, R16, R12 ;  /* 0x0000001009067223 */ /* 0x000fe2000001000c */
[----:B------:R-:W-:-:S04]  /*b110*/  F2FP.PACK_AB R10, R0, R14 ;  /* 0x0000000e000a723e */ /* 0x000fc800000000ff */
[----:B------:R-:W-:-:S05]  /*b120*/  F2FP.PACK_AB R9, R6, R7 ;  /* 0x000000070609723e */ /* 0x000fca00000000ff */
[----:B------:R1:W-:Y:S02]  /*b130*/  STS.128 [R22+0x5000], R8 ;  /* 0x0050000816007388 */ /* 0x0003e40000000c00 */
.L_x_1008:
[----:B------:R-:W-:Y:S05]  /*b140*/  BSYNC B1 ;  /* 0x0000000000017941 */ /* 0x000fea0003800000 */
.L_x_1007:
        /* <DEDUP_REMOVED lines=8> */
[--C-:B------:R-:W-:Y:S01]  /*b1d0*/  SHF.R.U64 R15, R2, 0x10, R3.reuse ;  /* 0x00000010020f7819 */ /* 0x100fe20000001203 */
[----:B------:R-:W-:Y:S01]  /*b1e0*/  HADD2.F32 R0, -RZ, R51.H0_H0 ;  /* 0x20000033ff007230 */ /* 0x000fe20000004100 */
[----:B------:R-:W-:Y:S02]  /*b1f0*/  SHF.R.U32.HI R3, RZ, 0x10, R3 ;  /* 0x00000010ff037819 */ /* 0x000fe40000011603 */
        /* <DEDUP_REMOVED lines=8> */
[----:B------:R-:W-:Y:S01]  /*b280*/  HADD2.F32 R4, -RZ, R10.H1_H1 ;  /* 0x3000000aff047230 */ /* 0x000fe20000004100 */
[----:B------:R-:W-:Y:S01]  /*b290*/  FMUL.FTZ R13, R7, R0 ;  /* 0x00000000070d7220 */ /* 0x000fe20000410000 */
[----:B------:R-:W-:Y:S02]  /*b2a0*/  HADD2.F32 R10, -RZ, R3.H0_H0 ;  /* 0x20000003ff0a7230 */ /* 0x000fe40000004100 */
[--C-:B------:R-:W-:Y:S02]  /*b2b0*/  HADD2.F32 R6, -RZ, R9.reuse.H0_H0 ;  /* 0x20000009ff067230 */ /* 0x100fe40000004100 */
[----:B------:R-:W-:Y:S01]  /*b2c0*/  HADD2.F32 R5, -RZ, R9.H1_H1 ;  /* 0x30000009ff057230 */ /* 0x000fe20000004100 */
[-C--:B------:R-:W-:Y:S01]  /*b2d0*/  FMUL.FTZ R9, R2, R10.reuse ;  /* 0x0000000a02097220 */ /* 0x080fe20000410000 */
[----:B------:R-:W-:Y:S01]  /*b2e0*/  HADD2.F32 R3, -RZ, R51.H1_H1 ;  /* 0x30000033ff037230 */ /* 0x000fe20000004100 */
[C---:B------:R-:W-:Y:S02]  /*b2f0*/  FMUL.FTZ R10, R12.reuse, R10 ;  /* 0x0000000a0c0a7220 */ /* 0x040fe40000410000 */
[----:B------:R-:W-:-:S02]  /*b300*/  FFMA.FTZ R14, R12, R17, -R9 ;  /* 0x000000110c0e7223 */ /* 0x000fc40000010809 */
[----:B------:R-:W-:Y:S01]  /*b310*/  FMUL.FTZ R9, R11, R0 ;  /* 0x000000000b097220 */ /* 0x000fe20000410000 */
[--C-:B------:R-:W-:Y:S01]  /*b320*/  HADD2.F32 R0, -RZ, R52.reuse.H0_H0 ;  /* 0x20000034ff007230 */ /* 0x100fe20000004100 */
[----:B------:R-:W-:Y:S01]  /*b330*/  FFMA.FTZ R12, R2, R17, R10 ;  /* 0x00000011020c7223 */ /* 0x000fe2000001000a */
[----:B------:R-:W-:Y:S01]  /*b340*/  HADD2.F32 R2, -RZ, R52.H1_H1 ;  /* 0x30000034ff027230 */ /* 0x000fe20000004100 */
[-C--:B------:R-:W-:Y:S01]  /*b350*/  FFMA.FTZ R10, R7, R3.reuse, R9 ;  /* 0x00000003070a7223 */ /* 0x080fe20000010009 */
[----:B------:R-:W-:Y:S01]  /*b360*/  HADD2.F32 R9, -RZ, R15.H0_H0 ;  /* 0x2000000fff097230 */ /* 0x000fe20000004100 */
[----:B------:R-:W-:Y:S01]  /*b370*/  FFMA.FTZ R11, R11, R3, -R13 ;  /* 0x000000030b0b7223 */ /* 0x000fe2000001080d */
[----:B------:R-:W-:Y:S01]  /*b380*/  HADD2.F32 R13, -RZ, R16.H0_H0 ;  /* 0x20000010ff0d7230 */ /* 0x000fe20000004100 */
[-C--:B------:R-:W-:Y:S02]  /*b390*/  FMUL.FTZ R3, R4, R0.reuse ;  /* 0x0000000004037220 */ /* 0x080fe40000410000 */
[----:B------:R-:W-:-:S02]  /*b3a0*/  FMUL.FTZ R0, R8, R0 ;  /* 0x0000000008007220 */ /* 0x000fc40000410000 */
[CC--:B------:R-:W-:Y:S02]  /*b3b0*/  FMUL.FTZ R7, R5.reuse, R9.reuse ;  /* 0x0000000905077220 */ /* 0x0c0fe40000410000 */
[----:B------:R-:W-:Y:S02]  /*b3c0*/  FMUL.FTZ R9, R6, R9 ;  /* 0x0000000906097220 */ /* 0x000fe40000410000 */
[-C--:B------:R-:W-:Y:S02]  /*b3d0*/  FFMA.FTZ R8, R8, R2.reuse, -R3 ;  /* 0x0000000208087223 */ /* 0x080fe40000010803 */
[----:B------:R-:W-:Y:S01]  /*b3e0*/  FFMA.FTZ R2, R4, R2, R0 ;  /* 0x0000000204027223 */ /* 0x000fe20000010000 */
[----:B------:R-:W-:Y:S01]  /*b3f0*/  F2FP.PACK_AB R4, R10, R11 ;  /* 0x0000000b0a04723e */ /* 0x000fe200000000ff */
[-C--:B------:R-:W-:Y:S01]  /*b400*/  FFMA.FTZ R3, R6, R13.reuse, -R7 ;  /* 0x0000000d06037223 */ /* 0x080fe20000010807 */
[----:B------:R-:W-:Y:S01]  /*b410*/  F2FP.PACK_AB R7, R12, R14 ;  /* 0x0000000e0c07723e */ /* 0x000fe200000000ff */
[----:B------:R-:W-:Y:S01]  /*b420*/  FFMA.FTZ R0, R5, R13, R9 ;  /* 0x0000000d05007223 */ /* 0x000fe20000010009 */
[----:B------:R-:W-:-:S04]  /*b430*/  F2FP.PACK_AB R6, R2, R8 ;  /* 0x000000080206723e */ /* 0x000fc800000000ff */
[----:B------:R-:W-:-:S05]  /*b440*/  F2FP.PACK_AB R5, R0, R3 ;  /* 0x000000030005723e */ /* 0x000fca00000000ff */
[----:B------:R1:W-:Y:S02]  /*b450*/  STS.128 [R252+0x6000], R4 ;  /* 0x00600004fc007388 */ /* 0x0003e40000000c00 */
.L_x_1014:
[----:B------:R-:W-:Y:S05]  /*b460*/  BSYNC B0 ;  /* 0x0000000000007941 */ /* 0x000fea0003800000 */
.L_x_1013:
[----:B------:R-:W-:-:S13]  /*b470*/  ISETP.GE.AND P0, PT, R124, c[0x0][0x27c], PT ;  /* 0x00009f007c007a0c */ /* 0x000fda0003f06270 */
[----:B------:R-:W-:Y:S05]  /*b480*/  @P0 BRA `(.L_x_1012) ;  /* 0x000002b000000947 */ /* 0x000fea0003800000 */
[----:B-1----:R-:W2:Y:S01]  /*b490*/  LDL R18, [R1] ;  /* 0x0000000001127983 */ /* 0x002ea20000100800 */
[----:B------:R-:W-:Y:S02]  /*b4a0*/  SHF.R.U32.HI R0, RZ, 0x10, R31 ;  /* 0x00000010ff007819 */ /* 0x000fe4000001161f */
[----:B------:R-:W-:Y:S02]  /*b4b0*/  SHF.R.U32.HI R2, RZ, 0x10, R37 ;  /* 0x00000010ff027819 */ /* 0x000fe40000011625 */
[----:B------:R-:W-:Y:S01]  /*b4c0*/  SHF.R.U64 R14, R30, 0x10, R31 ;  /* 0x000000101e0e7819 */ /* 0x000fe2000000121f */
[----:B------:R-:W-:Y:S01]  /*b4d0*/  HADD2.F32 R12, -RZ, R0.H0_H0 ;  /* 0x20000000ff0c7230 */ /* 0x000fe20000004100 */
[----:B------:R-:W-:Y:S01]  /*b4e0*/  SHF.R.U64 R15, R36, 0x10, R37 ;  /* 0x00000010240f7819 */ /* 0x000fe20000001225 */
[----:B------:R-:W-:Y:S02]  /*b4f0*/  HADD2.F32 R0, -RZ, R53.H0_H0 ;  /* 0x20000035ff007230 */ /* 0x000fe40000004100 */
[----:B------:R-:W-:-:S02]  /*b500*/  HADD2.F32 R17, -RZ, R2.H0_H0 ;  /* 0x20000002ff117230 */ /* 0x000fc40000004100 */
[----:B------:R-:W-:Y:S02]  /*b510*/  HADD2.F32 R2, -RZ, R53.H1_H1 ;  /* 0x30000035ff027230 */ /* 0x000fe40000004100 */
[----:B------:R-:W-:Y:S01]  /*b520*/  HADD2.F32 R15, -RZ, R15.H0_H0 ;  /* 0x2000000fff0f7230 */ /* 0x000fe20000004100 */
[----:B--2---:R-:W1:Y:S02]  /*b530*/  LDS.128 R4, [R18+0x6000] ;  /* 0x0060000012047984 */ /* 0x004e640000000c00 */
[--C-:B-1----:R-:W-:Y:S02]  /*b540*/  HADD2.F32 R10, -RZ, R7.reuse.H0_H0 ;  /* 0x20000007ff0a7230 */ /* 0x102fe40000004100 */
[----:B------:R-:W-:Y:S02]  /*b550*/  HADD2.F32 R7, -RZ, R7.H1_H1 ;  /* 0x30000007ff077230 */ /* 0x000fe40000004100 */
[--C-:B------:R-:W-:Y:S02]  /*b560*/  HADD2.F32 R9, -RZ, R4.reuse.H0_H0 ;  /* 0x20000004ff097230 */ /* 0x100fe40000004100 */
[----:B------:R-:W-:-:S02]  /*b570*/  HADD2.F32 R8, -RZ, R4.H1_H1 ;  /* 0x30000004ff087230 */ /* 0x000fc40000004100 */
[--C-:B------:R-:W-:Y:S02]  /*b580*/  HADD2.F32 R4, -RZ, R5.reuse.H0_H0 ;  /* 0x20000005ff047230 */ /* 0x100fe40000004100 */
[----:B------:R-:W-:Y:S01]  /*b590*/  HADD2.F32 R3, -RZ, R5.H1_H1 ;  /* 0x30000005ff037230 */ /* 0x000fe20000004100 */
[----:B------:R-:W-:Y:S01]  /*b5a0*/  FMUL.FTZ R5, R7, R12 ;  /* 0x0000000c07057220 */ /* 0x000fe20000410000 */
[--C-:B------:R-:W-:Y:S01]  /*b5b0*/  HADD2.F32 R11, -RZ, R6.reuse.H0_H0 ;  /* 0x20000006ff0b7230 */ /* 0x100fe20000004100 */
[-C--:B------:R-:W-:Y:S01]  /*b5c0*/  FMUL.FTZ R13, R8, R0.reuse ;  /* 0x00000000080d7220 */ /* 0x080fe20000410000 */
[----:B------:R-:W-:Y:S01]  /*b5d0*/  HADD2.F32 R6, -RZ, R6.H1_H1 ;  /* 0x30000006ff067230 */ /* 0x000fe20000004100 */
[----:B------:R-:W-:Y:S02]  /*b5e0*/  FFMA.FTZ R16, R10, R17, -R5 ;  /* 0x000000110a107223 */ /* 0x000fe40000010805 */
[C---:B------:R-:W-:Y:S01]  /*b5f0*/  FMUL.FTZ R5, R9.reuse, R0 ;  /* 0x0000000009057220 */ /* 0x040fe20000410000 */
[----:B------:R-:W-:Y:S01]  /*b600*/  HADD2.F32 R0, -RZ, R54.H0_H0 ;  /* 0x20000036ff007230 */ /* 0x000fe20000004100 */
[----:B------:R-:W-:-:S02]  /*b610*/  FFMA.FTZ R13, R9, R2, -R13 ;  /* 0x00000002090d7223 */ /* 0x000fc4000001080d */
[----:B------:R-:W-:Y:S01]  /*b620*/  FFMA.FTZ R9, R8, R2, R5 ;  /* 0x0000000208097223 */ /* 0x000fe20000010005 */
[----:B------:R-:W-:Y:S01]  /*b630*/  HADD2.F32 R8, -RZ, R14.H0_H0 ;  /* 0x2000000eff087230 */ /* 0x000fe20000004100 */
[----:B------:R-:W-:Y:S01]  /*b640*/  FMUL.FTZ R12, R10, R12 ;  /* 0x0000000c0a0c7220 */ /* 0x000fe20000410000 */
[----:B------:R-:W-:Y:S01]  /*b650*/  HADD2.F32 R2, -RZ, R55.H0_H0 ;  /* 0x20000037ff027230 */ /* 0x000fe20000004100 */
[-C--:B------:R-:W-:Y:S02]  /*b660*/  FMUL.FTZ R5, R6, R0.reuse ;  /* 0x0000000006057220 */ /* 0x080fe40000410000 */
[----:B------:R-:W-:Y:S02]  /*b670*/  FFMA.FTZ R10, R7, R17, R12 ;  /* 0x00000011070a7223 */ /* 0x000fe4000001000c */
[----:B------:R-:W-:Y:S02]  /*b680*/  FMUL.FTZ R0, R11, R0 ;  /* 0x000000000b007220 */ /* 0x000fe40000410000 */
[----:B------:R-:W-:-:S02]  /*b690*/  FMUL.FTZ R7, R3, R8 ;  /* 0x0000000803077220 */ /* 0x000fc40000410000 */
[----:B------:R-:W-:Y:S02]  /*b6a0*/  FMUL.FTZ R8, R4, R8 ;  /* 0x0000000804087220 */ /* 0x000fe40000410000 */
[-C--:B------:R-:W-:Y:S02]  /*b6b0*/  FFMA.FTZ R5, R11, R2.reuse, -R5 ;  /* 0x000000020b057223 */ /* 0x080fe40000010805 */
[----:B------:R-:W-:Y:S02]  /*b6c0*/  FFMA.FTZ R2, R6, R2, R0 ;  /* 0x0000000206027223 */ /* 0x000fe40000010000 */
[-C--:B------:R-:W-:Y:S01]  /*b6d0*/  FFMA.FTZ R0, R4, R15.reuse, -R7 ;  /* 0x0000000f04007223 */ /* 0x080fe20000010807 */
[----:B------:R-:W-:Y:S01]  /*b6e0*/  F2FP.PACK_AB R7, R10, R16 ;  /* 0x000000100a07723e */ /* 0x000fe200000000ff */
[----:B------:R-:W-:Y:S01]  /*b6f0*/  FFMA.FTZ R3, R3, R15, R8 ;  /* 0x0000000f03037223 */ /* 0x000fe20000010008 */
[----:B------:R-:W-:Y:S02]  /*b700*/  F2FP.PACK_AB R6, R2, R5 ;  /* 0x000000050206723e */ /* 0x000fe400000000ff */
[----:B------:R-:W-:-:S02]  /*b710*/  F2FP.PACK_AB R4, R9, R13 ;  /* 0x0000000d0904723e */ /* 0x000fc400000000ff */
[----:B------:R-:W-:-:S05]  /*b720*/  F2FP.PACK_AB R5, R3, R0 ;  /* 0x000000000305723e */ /* 0x000fca00000000ff */
[----:B------:R1:W-:Y:S02]  /*b730*/  STS.128 [R18+0x6000], R4 ;  /* 0x0060000412007388 */ /* 0x0003e40000000c00 */
.L_x_1012:
[----:B------:R-:W-:Y:S05]  /*b740*/  BSYNC B1 ;  /* 0x0000000000017941 */ /* 0x000fea0003800000 */
.L_x_1011:
        /* <DEDUP_REMOVED lines=8> */
[----:B------:R-:W-:Y:S02]  /*b7d0*/  SHF.R.U32.HI R0, RZ, 0x10, R35 ;  /* 0x00000010ff007819 */ /* 0x000fe40000011623 */
[----:B------:R-:W-:Y:S02]  /*b7e0*/  SHF.R.U32.HI R2, RZ, 0x10, R33 ;  /* 0x00000010ff027819 */ /* 0x000fe40000011621 */
[----:B------:R-:W-:Y:S01]  /*b7f0*/  SHF.R.U64 R14, R34, 0x10, R35 ;  /* 0x00000010220e7819 */ /* 0x000fe20000001223 */
[----:B------:R-:W-:Y:S01]  /*b800*/  HADD2.F32 R12, -RZ, R0.H0_H0 ;  /* 0x20000000ff0c7230 */ /* 0x000fe20000004100 */
[----:B------:R-:W-:Y:S01]  /*b810*/  SHF.R.U64 R15, R32, 0x10, R33 ;  /* 0x00000010200f7819 */ /* 0x000fe20000001221 */
[----:B------:R-:W-:Y:S02]  /*b820*/  HADD2.F32 R0, -RZ, R54.H1_H1 ;  /* 0x30000036ff007230 */ /* 0x000fe40000004100 */
[----:B------:R-:W-:-:S02]  /*b830*/  HADD2.F32 R17, -RZ, R2.H0_H0 ;  /* 0x20000002ff117230 */ /* 0x000fc40000004100 */
[----:B------:R-:W-:Y:S02]  /*b840*/  HADD2.F32 R2, -RZ, R55.H1_H1 ;  /* 0x30000037ff027230 */ /* 0x000fe40000004100 */
[----:B------:R-:W-:Y:S02]  /*b850*/  HADD2.F32 R15, -RZ, R15.H0_H0 ;  /* 0x2000000fff0f7230 */ /* 0x000fe40000004100 */
        /* <DEDUP_REMOVED lines=17> */
[----:B------:R-:W-:Y:S01]  /*b970*/  HADD2.F32 R2, -RZ, R56.H1_H1 ;  /* 0x30000038ff027230 */ /* 0x000fe20000004100 */
        /* <DEDUP_REMOVED lines=14> */
.L_x_1018:
[----:B------:R-:W-:Y:S05]  /*ba60*/  BSYNC B0 ;  /* 0x0000000000007941 */ /* 0x000fea0003800000 */
.L_x_1017:
        /* <DEDUP_REMOVED lines=45> */
.L_x_1016:
[----:B------:R-:W-:Y:S05]  /*bd40*/  BSYNC B1 ;  /* 0x0000000000017941 */ /* 0x000fea0003800000 */
.L_x_1015:
[----:B------:R-:W-:-:S04]  /*bd50*/  IADD3 R0, R125, 0x60, RZ ;  /* 0x000000607d007810 */ /* 0x000fc80007ffe0ff */
        /* <DEDUP_REMOVED lines=47> */
.L_x_1021:
[----:B------:R-:W-:Y:S05]  /*c050*/  BSYNC B0 ;  /* 0x0000000000007941 */ /* 0x000fea0003800000 */
.L_x_1020:
        /* <DEDUP_REMOVED lines=10> */
[----:B------:R-:W-:Y:S02]  /*c100*/  HADD2.F32 R2, -RZ, R62.H0_H0 ;  /* 0x2000003eff027230 */ /* 0x000fe40000004100 */
        /* <DEDUP_REMOVED lines=14> */
[----:B------:R-:W-:Y:S01]  /*c1f0*/  HADD2.F32 R0, -RZ, R61.H1_H1 ;  /* 0x3000003dff007230 */ /* 0x000fe20000004100 */
        /* <DEDUP_REMOVED lines=18> */
[----:B------:R1:W-:Y:S01]  /*c320*/  STS.128 [R18+0x8000], R4 ;  /* 0x0080000412007388 */ /* 0x0003e20000000c00 */
[----:B------:R-:W-:Y:S05]  /*c330*/  BRA `(.L_x_1019) ;  /* 0x0000244000007947 */ /* 0x000fea0003800000 */
.L_x_998:
[----:B------:R-:W-:Y:S01]  /*c340*/  IMAD.MOV.U32 R5, RZ, RZ, c[0x0][0x2c4] ;  /* 0x0000b100ff057624 */ /* 0x000fe200078e00ff */
[----:B------:R-:W-:Y:S01]  /*c350*/  ISETP.GE.AND P1, PT, R84, c[0x0][0x27c], PT ;  /* 0x00009f0054007a0c */ /* 0x000fe20003f26270 */
[----:B------:R-:W-:Y:S01]  /*c360*/  IMAD.MOV.U32 R7, RZ, RZ, R3 ;  /* 0x000000ffff077224 */ /* 0x000fe200078e0003 */
[----:B------:R-:W-:Y:S01]  /*c370*/  CS2R R22, SRZ ;  /* 0x0000000000167805 */ /* 0x000fe2000001ff00 */
[----:B------:R-:W-:Y:S01]  /*c380*/  IMAD.MOV.U32 R9, RZ, RZ, R8 ;  /* 0x000000ffff097224 */ /* 0x000fe200078e0008 */
[----:B------:R-:W-:Y:S01]  /*c390*/  ISETP.NE.AND P0, PT, R5, 0x1, PT ;  /* 0x000000010500780c */ /* 0x000fe20003f05270 */
[----:B------:R-:W-:Y:S01]  /*c3a0*/  IMAD.MOV.U32 R8, RZ, RZ, R4 ;  /* 0x000000ffff087224 */ /* 0x000fe200078e0004 */
[----:B------:R-:W-:-:S11]  /*c3b0*/  CS2R R20, SRZ ;  /* 0x0000000000147805 */ /* 0x000fd6000001ff00 */
[----:B------:R-:W-:-:S05]  /*c3c0*/  @P0 IMAD.HI.U32 R5, R2, c[0x0][0x2c8], RZ ;  /* 0x0000b20002050a27 */ /* 0x000fca00078e00ff */
[----:B------:R-:W-:-:S04]  /*c3d0*/  @P0 SHF.R.U32.HI R2, RZ, c[0x0][0x2cc], R5 ;  /* 0x0000b300ff020a19 */ /* 0x000fc80000011605 */
[----:B------:R-:W-:Y:S01]  /*c3e0*/  SHF.R.S32.HI R5, RZ, 0x1f, R2 ;  /* 0x0000001fff057819 */ /* 0x000fe20000011402 */
[----:B------:R-:W-:-:S04]  /*c3f0*/  IMAD.WIDE.U32 R6, R2, c[0x0][0x280], R6 ;  /* 0x0000a00002067a25 */ /* 0x000fc800078e0006 */
[C---:B------:R-:W-:Y:S01]  /*c400*/  IMAD R10, R5.reuse, c[0x0][0x280], RZ ;  /* 0x0000a000050a7a24 */ /* 0x040fe200078e02ff */
[----:B------:R-:W-:Y:S01]  /*c410*/  LEA R13, P0, R6, c[0x0][0x270], 0x1 ;  /* 0x00009c00060d7a11 */ /* 0x000fe200078008ff */
[----:B------:R-:W-:Y:S02]  /*c420*/  IMAD R3, R5, c[0x0][0x290], RZ ;  /* 0x0000a40005037a24 */ /* 0x000fe400078e02ff */
[C---:B------:R-:W-:Y:S02]  /*c430*/  IMAD R10, R2.reuse, c[0x0][0x284], R10 ;  /* 0x0000a100020a7a24 */ /* 0x040fe400078e020a */
[----:B------:R-:W-:Y:S02]  /*c440*/  IMAD.WIDE.U32 R4, R2, c[0x0][0x290], R8 ;  /* 0x0000a40002047a25 */ /* 0x000fe400078e0008 */
[----:B------:R-:W1:Y:S02]  /*c450*/  SHFL.IDX PT, R8, R13, RZ, 0x1c1f ;  /* 0x001c1fff0d087589 */ /* 0x000e6400000e0000 */
[----:B------:R-:W-:-:S02]  /*c460*/  IMAD.IADD R7, R7, 0x1, R10 ;  /* 0x0000000107077824 */ /* 0x000fc400078e020a */
[----:B------:R-:W-:-:S03]  /*c470*/  IMAD R2, R2, c[0x0][0x294], R3 ;  /* 0x0000a50002027a24 */ /* 0x000fc600078e0203 */
[----:B------:R-:W-:Y:S02]  /*c480*/  LEA.HI.X R12, R6, c[0x0][0x274], R7, 0x1, P0 ;  /* 0x00009d00060c7a11 */ /* 0x000fe400000f0c07 */
[C---:B------:R-:W-:Y:S02]  /*c490*/  LEA R3, P0, R4.reuse, c[0x0][0x288], 0x1 ;  /* 0x0000a20004037a11 */ /* 0x040fe400078008ff */
[----:B------:R-:W-:Y:S02]  /*c4a0*/  IADD3 R2, R5, R2, RZ ;  /* 0x0000000205027210 */ /* 0x000fe40007ffe0ff */
[----:B------:R-:W2:Y:S02]  /*c4b0*/  SHFL.IDX PT, R5, R12, RZ, 0x1c1f ;  /* 0x001c1fff0c057589 */ /* 0x000ea400000e0000 */
[----:B------:R-:W-:Y:S02]  /*c4c0*/  LEA.HI.X R2, R4, c[0x0][0x28c], R2, 0x1, P0 ;  /* 0x0000a30004027a11 */ /* 0x000fe400000f0c02 */
[----:B------:R-:W-:-:S03]  /*c4d0*/  ISETP.GE.OR P0, PT, R14, R0, P1 ;  /* 0x000000000e00720c */ /* 0x000fc60000f06670 */
[----:B------:R-:W-:Y:S10]  /*c4e0*/  SHFL.IDX PT, R9, R2, RZ, 0x1c1f ;  /* 0x001c1fff02097589 */ /* 0x000ff400000e0000 */
[C---:B------:R-:W-:Y:S01]  /*c4f0*/  @!P0 IMAD.SHL.U32 R6, R84.reuse, 0x2, RZ ;  /* 0x0000000254068824 */ /* 0x040fe200078e00ff */
[----:B------:R-:W-:-:S04]  /*c500*/  @!P0 SHF.L.U64.HI R7, R84, 0x1, R85 ;  /* 0x0000000154078819 */ /* 0x000fc80000010255 */
[----:B-1----:R-:W-:Y:S02]  /*c510*/  @!P0 IADD3 R4, P3, R8, R6, RZ ;  /* 0x0000000608048210 */ /* 0x002fe40007f7e0ff */
[----:B------:R-:W1:Y:S03]  /*c520*/  SHFL.IDX PT, R8, R3, RZ, 0x1c1f ;  /* 0x001c1fff03087589 */ /* 0x000e6600000e0000 */
[----:B--2---:R-:W-:Y:S01]  /*c530*/  @!P0 IMAD.X R5, R5, 0x1, R7, P3 ;  /* 0x0000000105058824 */ /* 0x004fe200018e0607 */
[----:B------:R-:W-:Y:S01]  /*c540*/  CS2R R18, SRZ ;  /* 0x0000000000127805 */ /* 0x000fe2000001ff00 */
[----:B------:R-:W-:-:S03]  /*c550*/  CS2R R16, SRZ ;  /* 0x0000000000107805 */ /* 0x000fc6000001ff00 */
[----:B------:R2:W3:Y:S01]  /*c560*/  @!P0 LD.E.128 R20, [R4.64] ;  /* 0x0000000804148980 */ /* 0x0004e2000c101d00 */
[----:B-1----:R-:W-:-:S05]  /*c570*/  @!P0 IADD3 R6, P3, R8, R6, RZ ;  /* 0x0000000608068210 */ /* 0x002fca0007f7e0ff */
[----:B------:R-:W-:-:S05]  /*c580*/  @!P0 IMAD.X R7, R9, 0x1, R7, P3 ;  /* 0x0000000109078824 */ /* 0x000fca00018e0607 */
[----:B------:R3:W4:Y:S01]  /*c590*/  @!P0 LD.E.128 R16, [R6.64] ;  /* 0x0000000806108980 */ /* 0x000722000c101d00 */
[----:B--2---:R-:W-:-:S04]  /*c5a0*/  IADD3 R4, R14, 0x20, RZ ;  /* 0x000000200e047810 */ /* 0x004fc80007ffe0ff */
[----:B------:R-:W-:Y:S01]  /*c5b0*/  ISETP.GE.AND P0, PT, R4, R0, PT ;  /* 0x000000000400720c */ /* 0x000fe20003f06270 */
[----:B------:R1:W2:Y:S01]  /*c5c0*/  SHFL.IDX PT, R15, R13, 0x1, 0x1c1f ;  /* 0x003c1f000d0f7f89 */ /* 0x0002a200000e0000 */
[----:B------:R-:W-:Y:S03]  /*c5d0*/  BSSY B0, `(.L_x_1022) ;  /* 0x0000023000007945 */ /* 0x000fe60003800000 */
[----:B------:R1:W1:Y:S01]  /*c5e0*/  SHFL.IDX PT, R24, R3, 0x1, 0x1c1f ;  /* 0x003c1f0003187f89 */ /* 0x00026200000e0000 */
[----:B------:R-:W-:-:S03]  /*c5f0*/  CS2R R10, SRZ ;  /* 0x00000000000a7805 */ /* 0x000fc6000001ff00 */
[----:B------:R1:W1:Y:S01]  /*c600*/  SHFL.IDX PT, R25, R12, 0x1, 0x1c1f ;  /* 0x003c1f000c197f89 */ /* 0x00026200000e0000 */
[----:B------:R-:W-:-:S03]  /*c610*/  CS2R R8, SRZ ;  /* 0x0000000000087805 */ /* 0x000fc6000001ff00 */
[----:B------:R1:W1:Y:S01]  /*c620*/  SHFL.IDX PT, R26, R2, 0x1, 0x1c1f ;  /* 0x003c1f00021a7f89 */ /* 0x00026200000e0000 */
[----:B---3--:R-:W-:Y:S02]  /*c630*/  IMAD.MOV.U32 R7, RZ, RZ, R22 ;  /* 0x000000ffff077224 */ /* 0x008fe400078e0016 */
[----:B------:R-:W-:Y:S02]  /*c640*/  IMAD.MOV.U32 R5, RZ, RZ, R20 ;  /* 0x000000ffff057224 */ /* 0x000fe400078e0014 */
[----:B------:R-:W-:Y:S01]  /*c650*/  IMAD.MOV.U32 R4, RZ, RZ, R21 ;  /* 0x000000ffff047224 */ /* 0x000fe200078e0015 */
[----:B------:R-:W-:Y:S02]  /*c660*/  MOV R6, R23 ;  /* 0x0000001700067202 */ /* 0x000fe40000000f00 */
[----:B------:R-:W-:Y:S02]  /*c670*/  PRMT R67, R7, 0x7610, R67 ;  /* 0x0000761007437816 */ /* 0x000fe40000000043 */
[----:B------:R-:W-:-:S02]  /*c680*/  PRMT R54, R4, 0x5410, R5 ;  /* 0x0000541004367816 */ /* 0x000fc40000000005 */
[----:B------:R-:W-:Y:S01]  /*c690*/  PRMT R65, R65, 0x5410, R6 ;  /* 0x0000541041417816 */ /* 0x000fe20000000006 */
[----:B----4-:R-:W-:Y:S01]  /*c6a0*/  IMAD.MOV.U32 R7, RZ, RZ, R18 ;  /* 0x000000ffff077224 */ /* 0x010fe200078e0012 */
[----:B------:R-:W-:Y:S01]  /*c6b0*/  MOV R6, R19 ;  /* 0x0000001300067202 */ /* 0x000fe20000000f00 */
[----:B------:R-:W-:Y:S02]  /*c6c0*/  IMAD.MOV.U32 R5, RZ, RZ, R16 ;  /* 0x000000ffff057224 */ /* 0x000fe400078e0010 */
[----:B------:R-:W-:Y:S01]  /*c6d0*/  IMAD.MOV.U32 R4, RZ, RZ, R17 ;  /* 0x000000ffff047224 */ /* 0x000fe200078e0011 */
[----:B------:R-:W-:Y:S02]  /*c6e0*/  PRMT R56, R7, 0x7610, R56 ;  /* 0x0000761007387816 */ /* 0x000fe40000000038 */
[----:B------:R-:W-:Y:S02]  /*c6f0*/  PRMT R65, R6, 0x7610, R65 ;  /* 0x0000761006417816 */ /* 0x000fe40000000041 */
[----:B------:R-:W-:Y:S01]  /*c700*/  PRMT R52, R4, 0x5410, R5 ;  /* 0x0000541004347816 */ /* 0x000fe20000000005 */
[----:B------:R-:W-:Y:S01]  /*c710*/  CS2R R6, SRZ ;  /* 0x0000000000067805 */ /* 0x000fe2000001ff00 */
[----:B------:R-:W-:Y:S01]  /*c720*/  CS2R R4, SRZ ;  /* 0x0000000000047805 */ /* 0x000fe2000001ff00 */
[----:B------:R-:W-:Y:S05]  /*c730*/  @P0 BRA `(.L_x_1023) ;  /* 0x000000c000000947 */ /* 0x000fea0003800000 */
[----:B-12---:R-:W-:Y:S01]  /*c740*/  CS2R R8, SRZ ;  /* 0x0000000000087805 */ /* 0x006fe2000001ff00 */
[----:B------:R-:W-:Y:S01]  /*c750*/  CS2R R6, SRZ ;  /* 0x0000000000067805 */ /* 0x000fe2000001ff00 */
[----:B------:R-:W-:Y:S01]  /*c760*/  CS2R R4, SRZ ;  /* 0x0000000000047805 */ /* 0x000fe2000001ff00 */
[----:B------:R-:W-:Y:S05]  /*c770*/  @P1 BRA `(.L_x_1023) ;  /* 0x0000008000001947 */ /* 0x000fea0003800000 */
[C---:B------:R-:W-:Y:S01]  /*c780*/  IMAD.SHL.U32 R6, R84.reuse, 0x2, RZ ;  /* 0x0000000254067824 */ /* 0x040fe200078e00ff */
[----:B------:R-:W-:-:S04]  /*c790*/  SHF.L.U64.HI R7, R84, 0x1, R85 ;  /* 0x0000000154077819 */ /* 0x000fc80000010255 */
[----:B------:R-:W-:-:S05]  /*c7a0*/  IADD3 R4, P0, R15, R6, RZ ;  /* 0x000000060f047210 */ /* 0x000fca0007f1e0ff */
[----:B------:R-:W-:Y:S01]  /*c7b0*/  IMAD.X R5, R25, 0x1, R7, P0 ;  /* 0x0000000119057824 */ /* 0x000fe200000e0607 */
[----:B------:R-:W-:-:S04]  /*c7c0*/  IADD3 R6, P0, R24, R6, RZ ;  /* 0x0000000618067210 */ /* 0x000fc80007f1e0ff */
[----:B------:R1:W5:Y:S01]  /*c7d0*/  LD.E.128 R8, [R4.64] ;  /* 0x0000000804087980 */ /* 0x000362000c101d00 */
[----:B------:R-:W-:-:S06]  /*c7e0*/  IMAD.X R7, R26, 0x1, R7, P0 ;  /* 0x000000011a077824 */ /* 0x000fcc00000e0607 */
[----:B-1----:R-:W5:Y:S02]  /*c7f0*/  LD.E.128 R4, [R6.64] ;  /* 0x0000000806047980 */ /* 0x002f64000c101d00 */
.L_x_1023:
[----:B-12---:R-:W-:Y:S05]  /*c800*/  BSYNC B0 ;  /* 0x0000000000007941 */ /* 0x006fea0003800000 */
.L_x_1022:
[----:B------:R-:W1:Y:S01]  /*c810*/  SHFL.IDX PT, R26, R13, 0x2, 0x1c1f ;  /* 0x005c1f000d1a7f89 */ /* 0x000e6200000e0000 */
[----:B------:R-:W-:Y:S01]  /*c820*/  IADD3 R15, R14, 0x40, RZ ;  /* 0x000000400e0f7810 */ /* 0x000fe20007ffe0ff */
[----:B------:R-:W-:Y:S01]  /*c830*/  CS2R R42, SRZ ;  /* 0x00000000002a7805 */ /* 0x000fe2000001ff00 */
[----:B------:R-:W-:Y:S01]  /*c840*/  CS2R R40, SRZ ;  /* 0x0000000000287805 */ /* 0x000fe2000001ff00 */
[----:B------:R-:W2:Y:S01]  /*c850*/  SHFL.IDX PT, R24, R12, 0x2, 0x1c1f ;  /* 0x005c1f000c187f89 */ /* 0x000ea200000e0000 */
[----:B------:R-:W-:-:S03]  /*c860*/  ISETP.GE.OR P0, PT, R15, R0, P1 ;  /* 0x000000000f00720c */ /* 0x000fc60000f06670 */
[----:B------:R-:W-:Y:S10]  /*c870*/  SHFL.IDX PT, R28, R2, 0x2, 0x1c1f ;  /* 0x005c1f00021c7f89 */ /* 0x000ff400000e0000 */
[C---:B------:R-:W-:Y:S01]  /*c880*/  @!P0 IMAD.SHL.U32 R15, R84.reuse, 0x2, RZ ;  /* 0x00000002540f8824 */ /* 0x040fe200078e00ff */
[----:B------:R-:W-:-:S04]  /*c890*/  @!P0 SHF.L.U64.HI R25, R84, 0x1, R85 ;  /* 0x0000000154198819 */ /* 0x000fc80000010255 */
[----:B-1----:R-:W-:-:S05]  /*c8a0*/  @!P0 IADD3 R26, P3, R26, R15, RZ ;  /* 0x0000000f1a1a8210 */ /* 0x002fca0007f7e0ff */
[----:B--2---:R-:W-:Y:S02]  /*c8b0*/  @!P0 IMAD.X R27, R24, 0x1, R25, P3 ;  /* 0x00000001181b8824 */ /* 0x004fe400018e0619 */
[----:B------:R-:W1:Y:S01]  /*c8c0*/  SHFL.IDX PT, R24, R3, 0x2, 0x1c1f ;  /* 0x005c1f0003187f89 */ /* 0x000e6200000e0000 */
[----:B------:R-:W-:Y:S01]  /*c8d0*/  CS2R R38, SRZ ;  /* 0x0000000000267805 */ /* 0x000fe2000001ff00 */
[----:B------:R-:W-:Y:S02]  /*c8e0*/  CS2R R36, SRZ ;  /* 0x0000000000247805 */ /* 0x000fe4000001ff00 */
[----:B------:R-:W2:Y:S01]  /*c8f0*/  @!P0 LD.E.128 R40, [R26.64] ;  /* 0x000000081a288980 */ /* 0x000ea2000c101d00 */
[----:B-1----:R-:W-:-:S05]  /*c900*/  @!P0 IADD3 R24, P3, R24, R15, RZ ;  /* 0x0000000f18188210 */ /* 0x002fca0007f7e0ff */
[----:B------:R-:W-:-:S05]  /*c910*/  @!P0 IMAD.X R25, R28, 0x1, R25, P3 ;  /* 0x000000011c198824 */ /* 0x000fca00018e0619 */
[----:B------:R1:W3:Y:S01]  /*c920*/  @!P0 LD.E.128 R36, [R24.64] ;  /* 0x0000000818248980 */ /* 0x0002e2000c101d00 */
[----:B------:R-:W-:Y:S01]  /*c930*/  IADD3 R14, R14, 0x60, RZ ;  /* 0x000000600e0e7810 */ /* 0x000fe20007ffe0ff */
[----:B-----5:R-:W-:-:S03]  /*c940*/  IMAD.MOV.U32 R15, RZ, RZ, R8 ;  /* 0x000000ffff0f7224 */ /* 0x020fc600078e0008 */
[----:B------:R-:W-:Y:S01]  /*c950*/  ISETP.GE.AND P0, PT, R14, R0, PT ;  /* 0x000000000e00720c */ /* 0x000fe20003f06270 */
[----:B------:R-:W-:Y:S01]  /*c960*/  IMAD.MOV.U32 R14, RZ, RZ, R9 ;  /* 0x000000ffff0e7224 */ /* 0x000fe200078e0009 */
[----:B------:R-:W-:Y:S01]  /*c970*/  PRMT R70, R15, 0x7610, R70 ;  /* 0x000076100f467816 */ /* 0x000fe20000000046 */
[----:B------:R-:W-:-:S03]  /*c980*/  IMAD.MOV.U32 R15, RZ, RZ, R4 ;  /* 0x000000ffff0f7224 */ /* 0x000fc600078e0004 */
[----:B------:R-:W-:Y:S01]  /*c990*/  PRMT R69, R69, 0x5410, R14 ;  /* 0x0000541045457816 */ /* 0x000fe2000000000e */
[----:B------:R-:W-:Y:S02]  /*c9a0*/  IMAD.MOV.U32 R14, RZ, RZ, R5 ;  /* 0x000000ffff0e7224 */ /* 0x000fe400078e0005 */
[----:B-1----:R-:W-:Y:S02]  /*c9b0*/  IMAD.MOV.U32 R25, RZ, RZ, R10 ;  /* 0x000000ffff197224 */ /* 0x002fe400078e000a */
[----:B------:R-:W-:-:S03]  /*c9c0*/  IMAD.MOV.U32 R24, RZ, RZ, R11 ;  /* 0x000000ffff187224 */ /* 0x000fc600078e000b */
[----:B------:R-:W-:Y:S01]  /*c9d0*/  PRMT R72, R25, 0x7610, R72 ;  /* 0x0000761019487816 */ /* 0x000fe20000000048 */
[----:B------:R-:W-:Y:S01]  /*c9e0*/  IMAD.MOV.U32 R25, RZ, RZ, R6 ;  /* 0x000000ffff197224 */ /* 0x000fe200078e0006 */
[----:B------:R-:W-:Y:S01]  /*c9f0*/  PRMT R71, R71, 0x5410, R24 ;  /* 0x0000541047477816 */ /* 0x000fe20000000018 */
[----:B------:R-:W-:Y:S01]  /*ca00*/  IMAD.MOV.U32 R24, RZ, RZ, R7 ;  /* 0x000000ffff187224 */ /* 0x000fe200078e0007 */
[----:B------:R-:W-:Y:S02]  /*ca10*/  PRMT R69, R15, 0x7610, R69 ;  /* 0x000076100f457816 */ /* 0x000fe40000000045 */
[----:B------:R-:W-:Y:S01]  /*ca20*/  PRMT R70, R70, 0x5410, R25 ;  /* 0x0000541046467816 */ /* 0x000fe20000000019 */
[----:B------:R-:W1:Y:S01]  /*ca30*/  SHFL.IDX PT, R15, R3, 0x3, 0x1c1f ;  /* 0x007c1f00030f7f89 */ /* 0x000e6200000e0000 */
[----:B------:R-:W-:Y:S02]  /*ca40*/  PRMT R71, R24, 0x7610, R71 ;  /* 0x0000761018477816 */ /* 0x000fe40000000047 */
[----:B------:R-:W-:Y:S01]  /*ca50*/  PRMT R67, R67, 0x5410, R14 ;  /* 0x0000541043437816 */ /* 0x000fe2000000000e */
[----:B------:R-:W4:Y:S04]  /*ca60*/  SHFL.IDX PT, R25, R12, 0x3, 0x1c1f ;  /* 0x007c1f000c197f89 */ /* 0x000f2800000e0000 */
[----:B------:R2:W1:Y:S04]  /*ca70*/  SHFL.IDX PT, R14, R13, 0x3, 0x1c1f ;  /* 0x007c1f000d0e7f89 */ /* 0x00046800000e0000 */
[----:B------:R1:W1:Y:S01]  /*ca80*/  SHFL.IDX PT, R24, R2, 0x3, 0x1c1f ;  /* 0x007c1f0002187f89 */ /* 0x00026200000e0000 */
[----:B------:R-:W-:Y:S01]  /*ca90*/  BSSY B0, `(.L_x_1024) ;  /* 0x0000022000007945 */ /* 0x000fe20003800000 */
[----:B------:R-:W-:Y:S01]  /*caa0*/  CS2R R50, SRZ ;  /* 0x0000000000327805 */ /* 0x000fe2000001ff00 */
[----:B------:R-:W-:Y:S01]  /*cab0*/  CS2R R48, SRZ ;  /* 0x0000000000307805 */ /* 0x000fe2000001ff00 */
[----:B------:R-:W-:Y:S01]  /*cac0*/  CS2R R46, SRZ ;  /* 0x00000000002e7805 */ /* 0x000fe2000001ff00 */
[----:B------:R-:W-:Y:S01]  /*cad0*/  CS2R R44, SRZ ;  /* 0x00000000002c7805 */ /* 0x000fe2000001ff00 */
[----:B--2---:R-:W-:-:S02]  /*cae0*/  IMAD.MOV.U32 R13, RZ, RZ, R42 ;  /* 0x000000ffff0d7224 */ /* 0x004fc400078e002a */
[----:B------:R-:W-:Y:S02]  /*caf0*/  IMAD.MOV.U32 R12, RZ, RZ, R43 ;  /* 0x000000ffff0c7224 */ /* 0x000fe400078e002b */
[----:B------:R-:W-:Y:S02]  /*cb00*/  IMAD.MOV.U32 R3, RZ, RZ, R40 ;  /* 0x000000ffff037224 */ /* 0x000fe400078e0028 */
[----:B-1----:R-:W-:Y:S01]  /*cb10*/  IMAD.MOV.U32 R2, RZ, RZ, R41 ;  /* 0x000000ffff027224 */ /* 0x002fe200078e0029 */
[----:B------:R-:W-:Y:S02]  /*cb20*/  PRMT R77, R13, 0x7610, R77 ;  /* 0x000076100d4d7816 */ /* 0x000fe4000000004d */
[----:B------:R-:W-:Y:S02]  /*cb30*/  PRMT R76, R76, 0x5410, R12 ;  /* 0x000054104c4c7816 */ /* 0x000fe4000000000c */
[----:B------:R-:W-:Y:S02]  /*cb40*/  PRMT R75, R3, 0x7610, R75 ;  /* 0x00007610034b7816 */ /* 0x000fe4000000004b */
[----:B------:R-:W-:Y:S01]  /*cb50*/  PRMT R73, R73, 0x5410, R2 ;  /* 0x0000541049497816 */ /* 0x000fe20000000002 */
[----:B---3--:R-:W-:-:S02]  /*cb60*/  IMAD.MOV.U32 R13, RZ, RZ, R38 ;  /* 0x000000ffff0d7224 */ /* 0x008fc400078e0026 */
[----:B------:R-:W-:Y:S02]  /*cb70*/  IMAD.MOV.U32 R12, RZ, RZ, R39 ;  /* 0x000000ffff0c7224 */ /* 0x000fe400078e0027 */
[----:B------:R-:W-:Y:S02]  /*cb80*/  IMAD.MOV.U32 R3, RZ, RZ, R36 ;  /* 0x000000ffff037224 */ /* 0x000fe400078e0024 */
[----:B------:R-:W-:Y:S01]  /*cb90*/  IMAD.MOV.U32 R2, RZ, RZ, R37 ;  /* 0x000000ffff027224 */ /* 0x000fe200078e0025 */
[----:B------:R-:W-:Y:S02]  /*cba0*/  PRMT R75, R75, 0x5410, R13 ;  /* 0x000054104b4b7816 */ /* 0x000fe4000000000d */
[----:B------:R-:W-:Y:S02]  /*cbb0*/  PRMT R76, R12, 0x7610, R76 ;  /* 0x000076100c4c7816 */ /* 0x000fe4000000004c */
[----:B------:R-:W-:Y:S02]  /*cbc0*/  PRMT R73, R3, 0x7610, R73 ;  /* 0x0000761003497816 */ /* 0x000fe40000000049 */
[----:B------:R-:W-:Y:S01]  /*cbd0*/  PRMT R72, R72, 0x5410, R2 ;  /* 0x0000541048487816 */ /* 0x000fe20000000002 */
[----:B------:R-:W-:Y:S05]  /*cbe0*/  @P0 BRA `(.L_x_1025) ;  /* 0x000000c000000947 */ /* 0x000fea0003800000 */
[----:B----4-:R-:W-:Y:S01]  /*cbf0*/  CS2R R48, SRZ ;  /* 0x0000000000307805 */ /* 0x010fe2000001ff00 */
        /* <DEDUP_REMOVED lines=9> */
[----:B------:R-:W-:-:S05]  /*cc90*/  IMAD.X R3, R24, 0x1, R3, P0 ;  /* 0x0000000118037824 */ /* 0x000fca00000e0603 */
[----:B------:R1:W5:Y:S03]  /*cca0*/  LD.E.128 R44, [R2.64] ;  /* 0x00000008022c7980 */ /* 0x000366000c101d00 */
.L_x_1025:
[----:B----4-:R-:W-:Y:S05]  /*ccb0*/  BSYNC B0 ;  /* 0x0000000000007941 */ /* 0x010fea0003800000 */
.L_x_1024:
[----:B-1---5:R-:W-:Y:S01]  /*ccc0*/  IMAD.MOV.U32 R2, RZ, RZ, R50 ;  /* 0x000000ffff027224 */ /* 0x022fe200078e0032 */
[----:B------:R-:W-:-:S04]  /*ccd0*/  DEPBAR.LE SB0, 0x1 ;  /* 0x000080400000791a */ /* 0x000fc80000000000 */
[----:B------:R-:W-:Y:S01]  /*cce0*/  PRMT R81, R2, 0x7610, R81 ;  /* 0x0000761002517816 */ /* 0x000fe20000000051 */
[----:B------:R-:W-:Y:S01]  /*ccf0*/  IMAD.IADD R2, R0, 0x1, -R63 ;  /* 0x0000000100027824 */ /* 0x000fe200078e0a3f */
[----:B------:R-:W-:Y:S01]  /*cd00*/  BSSY B0, `(.L_x_1026) ;  /* 0x0000074000007945 */ /* 0x000fe20003800000 */
[----:B------:R-:W-:Y:S02]  /*cd10*/  IMAD.MOV.U32 R12, RZ, RZ, R51 ;  /* 0x000000ffff0c7224 */ /* 0x000fe400078e0033 */
[----:B------:R-:W-:Y:S01]  /*cd20*/  IMAD.MOV.U32 R3, RZ, RZ, R48 ;  /* 0x000000ffff037224 */ /* 0x000fe200078e0030 */
[----:B------:R-:W-:Y:S01]  /*cd30*/  IMNMX R63, R2, 0x80, PT ;  /* 0x00000080023f7817 */ /* 0x000fe20003800200 */
[----:B------:R-:W-:Y:S01]  /*cd40*/  IMAD.MOV.U32 R0, RZ, RZ, R49 ;  /* 0x000000ffff007224 */ /* 0x000fe200078e0031 */
[----:B------:R-:W-:Y:S01]  /*cd50*/  PRMT R80, R80, 0x5410, R12 ;  /* 0x0000541050507816 */ /* 0x000fe2000000000c */
[----:B------:R-:W-:Y:S01]  /*cd60*/  IMAD.MOV.U32 R12, RZ, RZ, R46 ;  /* 0x000000ffff0c7224 */ /* 0x000fe200078e002e */
[----:B------:R-:W-:Y:S01]  /*cd70*/  BAR.SYNC.DEFER_BLOCKING 0x0 ;  /* 0x0000000000007b1d */ /* 0x000fe20000010000 */
[----:B------:R-:W-:Y:S01]  /*cd80*/  ISETP.GE.OR P0, PT, R125, R63, P1 ;  /* 0x0000003f7d00720c */ /* 0x000fe20000f06670 */
[----:B------:R-:W-:Y:S01]  /*cd90*/  IMAD.MOV.U32 R2, RZ, RZ, R44 ;  /* 0x000000ffff027224 */ /* 0x000fe200078e002c */
[----:B------:R-:W-:Y:S01]  /*cda0*/  PRMT R79, R3, 0x7610, R79 ;  /* 0x00007610034f7816 */ /* 0x000fe2000000004f */
[----:B------:R-:W-:Y:S01]  /*cdb0*/  IMAD.MOV.U32 R3, RZ, RZ, R47 ;  /* 0x000000ffff037224 */ /* 0x000fe200078e002f */
[----:B------:R-:W-:Y:S01]  /*cdc0*/  PRMT R78, R78, 0x5410, R0 ;  /* 0x000054104e4e7816 */ /* 0x000fe20000000000 */
[----:B------:R-:W-:Y:S01]  /*cdd0*/  IMAD.MOV.U32 R0, RZ, RZ, R45 ;  /* 0x000000ffff007224 */ /* 0x000fe200078e002d */
[----:B------:R-:W-:-:S02]  /*cde0*/  PRMT R79, R79, 0x5410, R12 ;  /* 0x000054104f4f7816 */ /* 0x000fc4000000000c */
[----:B------:R-:W-:Y:S02]  /*cdf0*/  PRMT R80, R3, 0x7610, R80 ;  /* 0x0000761003507816 */ /* 0x000fe40000000050 */
[----:B------:R-:W-:Y:S02]  /*ce00*/  PRMT R78, R2, 0x7610, R78 ;  /* 0x00007610024e7816 */ /* 0x000fe4000000004e */
[----:B------:R-:W-:Y:S01]  /*ce10*/  PRMT R77, R77, 0x5410, R0 ;  /* 0x000054104d4d7816 */ /* 0x000fe20000000000 */
        /* <DEDUP_REMOVED lines=9> */
[----:B------:R-:W-:Y:S02]  /*ceb0*/  SHF.L.U32 R24, R24, 0x9, RZ ;  /* 0x0000000918187819 */ /* 0x000fe400000006ff */
[----:B------:R-:W-:Y:S02]  /*cec0*/  SHF.R.U32.HI R34, RZ, 0x10, R17 ;  /* 0x00000010ff227819 */ /* 0x000fe40000011611 */
[--C-:B------:R-:W-:Y:S02]  /*ced0*/  SHF.R.U64 R64, R20, 0x10, R21.reuse ;  /* 0x0000001014407819 */ /* 0x100fe40000001215 */
[----:B------:R-:W-:Y:S02]  /*cee0*/  SHF.R.U32.HI R35, RZ, 0x10, R21 ;  /* 0x00000010ff237819 */ /* 0x000fe40000011615 */
[--C-:B------:R-:W-:Y:S02]  /*cef0*/  SHF.R.U64 R62, R22, 0x10, R23.reuse ;  /* 0x00000010163e7819 */ /* 0x100fe40000001217 */
[----:B------:R-:W-:Y:S01]  /*cf00*/  SHF.R.U32.HI R57, RZ, 0x10, R23 ;  /* 0x00000010ff397819 */ /* 0x000fe20000011617 */
[----:B------:R-:W-:Y:S01]  /*cf10*/  HADD2.F32 R68, -RZ, R35.H0_H0 ;  /* 0x20000023ff447230 */ /* 0x000fe20000004100 */
[----:B------:R-:W-:-:S02]  /*cf20*/  SHF.R.U64 R61, R16, 0x10, R17 ;  /* 0x00000010103d7819 */ /* 0x000fc40000001211 */
[--C-:B------:R-:W-:Y:S02]  /*cf30*/  SHF.R.U32.HI R53, RZ, 0x10, R19.reuse ;  /* 0x00000010ff357819 */ /* 0x100fe40000011613 */
[----:B------:R-:W-:Y:S02]  /*cf40*/  SHF.R.U64 R58, R18, 0x10, R19 ;  /* 0x00000010123a7819 */ /* 0x000fe40000001213 */
[----:B--2---:R-:W-:-:S04]  /*cf50*/  LOP3.LUT R0, R14, 0x38, R0, 0xf8, !PT ;  /* 0x000000380e007812 */ /* 0x004fc800078ef800 */
[----:B---3--:R-:W-:-:S04]  /*cf60*/  LOP3.LUT R0, R0, R13, RZ, 0x3c, !PT ;  /* 0x0000000d00007212 */ /* 0x008fc800078e3cff */
[----:B------:R-:W-:Y:S01]  /*cf70*/  IADD3 R0, R24, R0, RZ ;  /* 0x0000000018007210 */ /* 0x000fe20007ffe0ff */
[----:B----4-:R-:W1:Y:S03]  /*cf80*/  LDS.128 R12, [R87] ;  /* 0x00000000570c7984 */ /* 0x010e660000000c00 */
[----:B------:R-:W-:-:S05]  /*cf90*/  SHF.L.U32 R33, R0, 0x1, RZ ;  /* 0x0000000100217819 */ /* 0x000fca00000006ff */
[----:B------:R-:W2:Y:S01]  /*cfa0*/  LDS.128 R24, [R33+0x5100] ;  /* 0x0051000021187984 */ /* 0x000ea20000000c00 */
[----:B------:R-:W-:Y:S02]  /*cfb0*/  HADD2.F32 R0, -RZ, R52.H0_H0 ;  /* 0x20000034ff007230 */ /* 0x000fe40000004100 */
[--C-:B-1----:R-:W-:Y:S02]  /*cfc0*/  HADD2.F32 R31, -RZ, R13.reuse.H0_H0 ;  /* 0x2000000dff1f7230 */ /* 0x102fe40000004100 */
[----:B------:R-:W-:Y:S02]  /*cfd0*/  HADD2.F32 R29, -RZ, R13.H1_H1 ;  /* 0x3000000dff1d7230 */ /* 0x000fe40000004100 */
[--C-:B------:R-:W-:Y:S02]  /*cfe0*/  HADD2.F32 R22, -RZ, R15.reuse.H0_H0 ;  /* 0x2000000fff167230 */ /* 0x100fe40000004100 */
[----:B------:R-:W-:Y:S02]  /*cff0*/  HADD2.F32 R21, -RZ, R15.H1_H1 ;  /* 0x3000000fff157230 */ /* 0x000fe40000004100 */
[----:B--2---:R-:W-:-:S02]  /*d000*/  HADD2.F32 R3, -RZ, R25.H0_H0 ;  /* 0x20000019ff037230 */ /* 0x004fc40000004100 */
[--C-:B------:R-:W-:Y:S02]  /*d010*/  HADD2.F32 R13, -RZ, R24.reuse.H0_H0 ;  /* 0x20000018ff0d7230 */ /* 0x100fe40000004100 */
[----:B------:R-:W-:Y:S02]  /*d020*/  HADD2.F32 R20, -RZ, R24.H1_H1 ;  /* 0x30000018ff147230 */ /* 0x000fe40000004100 */
[----:B------:R-:W-:Y:S02]  /*d030*/  HADD2.F32 R24, -RZ, R34.H0_H0 ;  /* 0x20000022ff187230 */ /* 0x000fe40000004100 */
[--C-:B------:R-:W-:Y:S02]  /*d040*/  HADD2.F32 R28, -RZ, R14.reuse.H0_H0 ;  /* 0x2000000eff1c7230 */ /* 0x100fe40000004100 */
[----:B------:R-:W-:Y:S01]  /*d050*/  HADD2.F32 R23, -RZ, R14.H1_H1 ;  /* 0x3000000eff177230 */ /* 0x000fe20000004100 */
[-C--:B------:R-:W-:Y:S01]  /*d060*/  FMUL.FTZ R14, R31, R0.reuse ;  /* 0x000000001f0e7220 */ /* 0x080fe20000410000 */
[----:B------:R-:W-:Y:S01]  /*d070*/  HADD2.F32 R15, -RZ, R54.H0_H0 ;  /* 0x20000036ff0f7230 */ /* 0x000fe20000004100 */
[----:B------:R-:W-:Y:S01]  /*d080*/  FMUL.FTZ R55, R3, R0 ;  /* 0x0000000003377220 */ /* 0x000fe20000410000 */
[----:B------:R-:W-:-:S02]  /*d090*/  HADD2.F32 R30, -RZ, R12.H0_H0 ;  /* 0x2000000cff1e7230 */ /* 0x000fc40000004100 */
[----:B------:R-:W-:Y:S01]  /*d0a0*/  HADD2.F32 R32, -RZ, R12.H1_H1 ;  /* 0x3000000cff207230 */ /* 0x000fe20000004100 */
[----:B------:R-:W-:Y:S01]  /*d0b0*/  FMUL.FTZ R0, R29, R24 ;  /* 0x000000181d007220 */ /* 0x000fe20000410000 */
[----:B------:R-:W-:Y:S02]  /*d0c0*/  HADD2.F32 R2, -RZ, R25.H1_H1 ;  /* 0x30000019ff027230 */ /* 0x000fe40000004100 */
[----:B------:R-:W-:Y:S01]  /*d0d0*/  HADD2.F32 R12, -RZ, R52.H1_H1 ;  /* 0x30000034ff0c7230 */ /* 0x000fe20000004100 */
[----:B------:R-:W-:Y:S01]  /*d0e0*/  FFMA.FTZ R60, R3, R15, R14 ;  /* 0x0000000f033c7223 */ /* 0x000fe2000001000e */
[----:B------:R-:W-:Y:S01]  /*d0f0*/  HADD2.F32 R14, -RZ, R54.H1_H1 ;  /* 0x30000036ff0e7230 */ /* 0x000fe20000004100 */
[----:B------:R-:W-:Y:S01]  /*d100*/  FFMA.FTZ R59, R2, R68, R0 ;  /* 0x00000044023b7223 */ /* 0x000fe20000010000 */
[----:B------:R-:W-:Y:S01]  /*d110*/  HADD2.F32 R0, -RZ, R65.H0_H0 ;  /* 0x20000041ff007230 */ /* 0x000fe20000004100 */
[----:B------:R-:W-:Y:S02]  /*d120*/  FMUL.FTZ R3, R30, R12 ;  /* 0x0000000c1e037220 */ /* 0x000fe40000410000 */
[----:B------:R-:W-:Y:S01]  /*d130*/  FMUL.FTZ R54, R2, R24 ;  /* 0x0000001802367220 */ /* 0x000fe20000410000 */
[----:B------:R-:W-:Y:S01]  /*d140*/  HADD2.F32 R2, -RZ, R56.H0_H0 ;  /* 0x20000038ff027230 */ /* 0x000fe20000004100 */
[C---:B------:R-:W-:Y:S01]  /*d150*/  FFMA.FTZ R56, R13.reuse, R14, R3 ;  /* 0x0000000e0d387223 */ /* 0x040fe20000010003 */
[----:B------:R-:W-:Y:S01]  /*d160*/  HADD2.F32 R17, -RZ, R27.H0_H0 ;  /* 0x2000001bff117230 */ /* 0x000fe20000004100 */
[----:B------:R-:W-:Y:S01]  /*d170*/  FMUL.FTZ R52, R13, R12 ;  /* 0x0000000c0d347220 */ /* 0x000fe20000410000 */
[----:B------:R-:W-:Y:S01]  /*d180*/  HADD2.F32 R3, -RZ, R65.H1_H1 ;  /* 0x30000041ff037230 */ /* 0x000fe20000004100 */
[----:B------:R-:W-:Y:S01]  /*d190*/  FMUL.FTZ R13, R22, R0 ;  /* 0x00000000160d7220 */ /* 0x000fe20000410000 */
[----:B------:R-:W-:-:S02]  /*d1a0*/  HADD2.F32 R19, -RZ, R26.H0_H0 ;  /* 0x2000001aff137230 */ /* 0x000fc40000004100 */
[----:B------:R-:W-:Y:S02]  /*d1b0*/  HADD2.F32 R18, -RZ, R26.H1_H1 ;  /* 0x3000001aff127230 */ /* 0x000fe40000004100 */
[----:B------:R-:W-:Y:S01]  /*d1c0*/  HADD2.F32 R16, -RZ, R27.H1_H1 ;  /* 0x3000001bff107230 */ /* 0x000fe20000004100 */
[C---:B------:R-:W-:Y:S01]  /*d1d0*/  FFMA.FTZ R27, R17.reuse, R3, R13 ;  /* 0x00000003111b7223 */ /* 0x040fe2000001000d */
[----:B------:R-:W-:Y:S02]  /*d1e0*/  HADD2.F32 R26, -RZ, R53.H0_H0 ;  /* 0x20000035ff1a7230 */ /* 0x000fe40000004100 */
[----:B------:R-:W-:Y:S01]  /*d1f0*/  HADD2.F32 R13, -RZ, R61.H0_H0 ;  /* 0x2000003dff0d7230 */ /* 0x000fe20000004100 */
[----:B------:R-:W-:Y:S01]  /*d200*/  FMUL.FTZ R25, R17, R0 ;  /* 0x0000000011197220 */ /* 0x000fe20000410000 */
[----:B------:R-:W-:Y:S01]  /*d210*/  HADD2.F32 R12, -RZ, R67.H0_H0 ;  /* 0x20000043ff0c7230 */ /* 0x000fe20000004100 */
[-C--:B------:R-:W-:Y:S01]  /*d220*/  FMUL.FTZ R24, R28, R2.reuse ;  /* 0x000000021c187220 */ /* 0x080fe20000410000 */
[----:B------:R-:W-:Y:S01]  /*d230*/  HADD2.F32 R65, -RZ, R57.H0_H0 ;  /* 0x20000039ff417230 */ /* 0x000fe20000004100 */
[----:B------:R-:W-:Y:S01]  /*d240*/  FMUL.FTZ R34, R19, R2 ;  /* 0x0000000213227220 */ /* 0x000fe20000410000 */
[----:B------:R-:W-:Y:S01]  /*d250*/  HADD2.F32 R17, -RZ, R58.H0_H0 ;  /* 0x2000003aff117230 */ /* 0x000fe20000004100 */
[----:B------:R-:W-:Y:S01]  /*d260*/  FMUL.FTZ R0, R21, R26 ;  /* 0x0000001a15007220 */ /* 0x000fe20000410000 */
[----:B------:R-:W-:Y:S01]  /*d270*/  HADD2.F32 R58, -RZ, R64.H0_H0 ;  /* 0x20000040ff3a7230 */ /* 0x000fe20000004100 */
[----:B------:R-:W-:Y:S01]  /*d280*/  FMUL.FTZ R2, R32, R13 ;  /* 0x0000000d20027220 */ /* 0x000fe20000410000 */
[----:B------:R-:W-:Y:S01]  /*d290*/  HADD2.F32 R57, -RZ, R62.H0_H0 ;  /* 0x2000003eff397230 */ /* 0x000fe20000004100 */
[----:B------:R-:W-:-:S02]  /*d2a0*/  FFMA.FTZ R53, R19, R12, R24 ;  /* 0x0000000c13357223 */ /* 0x000fc40000010018 */
[C---:B------:R-:W-:Y:S02]  /*d2b0*/  FMUL.FTZ R19, R16.reuse, R26 ;  /* 0x0000001a10137220 */ /* 0x040fe40000410000 */
[----:B------:R-:W-:Y:S02]  /*d2c0*/  FFMA.FTZ R24, R16, R65, R0 ;  /* 0x0000004110187223 */ /* 0x000fe40000010000 */
[----:B------:R-:W-:Y:S02]  /*d2d0*/  FMUL.FTZ R0, R23, R17 ;  /* 0x0000001117007220 */ /* 0x000fe40000410000 */
[C---:B------:R-:W-:Y:S02]  /*d2e0*/  FFMA.FTZ R26, R20.reuse, R58, R2 ;  /* 0x0000003a141a7223 */ /* 0x040fe40000010002 */
[----:B------:R-:W-:Y:S02]  /*d2f0*/  FMUL.FTZ R13, R20, R13 ;  /* 0x0000000d140d7220 */ /* 0x000fe40000410000 */
[----:B------:R-:W-:-:S02]  /*d300*/  FMUL.FTZ R2, R18, R17 ;  /* 0x0000001112027220 */ /* 0x000fc40000410000 */
[----:B------:R-:W-:Y:S02]  /*d310*/  FFMA.FTZ R35, R18, R57, R0 ;  /* 0x0000003912237223 */ /* 0x000fe40000010000 */
[----:B------:R-:W-:Y:S02]  /*d320*/  FFMA.FTZ R16, R30, R14, -R52 ;  /* 0x0000000e1e107223 */ /* 0x000fe40000010834 */
[----:B------:R-:W-:Y:S02]  /*d330*/  FFMA.FTZ R20, R31, R15, -R55 ;  /* 0x0000000f1f147223 */ /* 0x000fe40000010837 */
[----:B------:R-:W-:Y:S02]  /*d340*/  FFMA.FTZ R17, R29, R68, -R54 ;  /* 0x000000441d117223 */ /* 0x000fe40000010836 */
[----:B------:R-:W-:Y:S02]  /*d350*/  FFMA.FTZ R18, R28, R12, -R34 ;  /* 0x0000000c1c127223 */ /* 0x000fe40000010822 */
[----:B------:R-:W-:-:S02]  /*d360*/  FFMA.FTZ R3, R22, R3, -R25 ;  /* 0x0000000316037223 */ /* 0x000fc40000010819 */
[----:B------:R-:W-:Y:S02]  /*d370*/  FFMA.FTZ R0, R21, R65, -R19 ;  /* 0x0000004115007223 */ /* 0x000fe40000010813 */
[----:B------:R-:W-:Y:S02]  /*d380*/  FFMA.FTZ R14, R32, R58, -R13 ;  /* 0x0000003a200e7223 */ /* 0x000fe4000001080d */
[----:B------:R-:W-:Y:S01]  /*d390*/  FFMA.FTZ R2, R23, R57, -R2 ;  /* 0x0000003917027223 */ /* 0x000fe20000010802 */
[----:B------:R-:W-:Y:S02]  /*d3a0*/  F2FP.PACK_AB R19, R0, R3 ;  /* 0x000000030013723e */ /* 0x000fe400000000ff */
[----:B------:R-:W-:Y:S02]  /*d3b0*/  F2FP.PACK_AB R17, R17, R20 ;  /* 0x000000141111723e */ /* 0x000fe400000000ff */
[----:B------:R-:W-:Y:S02]  /*d3c0*/  F2FP.PACK_AB R16, R14, R16 ;  /* 0x000000100e10723e */ /* 0x000fe400000000ff */
[----:B------:R-:W-:-:S02]  /*d3d0*/  F2FP.PACK_AB R18, R2, R18 ;  /* 0x000000120212723e */ /* 0x000fc400000000ff */
[----:B------:R-:W-:Y:S02]  /*d3e0*/  F2FP.PACK_AB R15, R24, R27 ;  /* 0x0000001b180f723e */ /* 0x000fe400000000ff */
[----:B------:R-:W-:Y:S02]  /*d3f0*/  F2FP.PACK_AB R13, R59, R60 ;  /* 0x0000003c3b0d723e */ /* 0x000fe400000000ff */
[----:B------:R-:W-:Y:S02]  /*d400*/  F2FP.PACK_AB R12, R26, R56 ;  /* 0x000000381a0c723e */ /* 0x000fe400000000ff */
[----:B------:R-:W-:Y:S01]  /*d410*/  F2FP.PACK_AB R14, R35, R53 ;  /* 0x00000035230e723e */ /* 0x000fe200000000ff */
[----:B------:R1:W-:Y:S04]  /*d420*/  STS.128 [R87], R16 ;  /* 0x0000001057007388 */ /* 0x0003e80000000c00 */
[----:B------:R1:W-:Y:S02]  /*d430*/  STS.128 [R33+0x5100], R12 ;  /* 0x0051000c21007388 */ /* 0x0003e40000000c00 */
.L_x_1027:
[----:B------:R-:W-:Y:S05]  /*d440*/  BSYNC B0 ;  /* 0x0000000000007941 */ /* 0x000fea0003800000 */
.L_x_1026:
        /* <DEDUP_REMOVED lines=15> */
[----:B------:R-:W-:Y:S02]  /*d540*/  LOP3.LUT R0, R0, R3, RZ, 0x3c, !PT ;  /* 0x0000000300007212 */ /* 0x000fe400078e3cff */
[--C-:B------:R-:W-:Y:S02]  /*d550*/  SHF.R.U64 R53, R4, 0x10, R5.reuse ;  /* 0x0000001004357819 */ /* 0x100fe40000001205 */
[----:B------:R-:W-:Y:S02]  /*d560*/  SHF.R.U32.HI R4, RZ, 0x10, R5 ;  /* 0x00000010ff047819 */ /* 0x000fe40000011605 */
[----:B------:R-:W-:Y:S02]  /*d570*/  SHF.R.U32.HI R25, RZ, 0x10, R9 ;  /* 0x00000010ff197819 */ /* 0x000fe40000011609 */
[--C-:B------:R-:W-:Y:S02]  /*d580*/  SHF.R.U64 R34, R6, 0x10, R7.reuse ;  /* 0x0000001006227819 */ /* 0x100fe40000001207 */
[----:B------:R-:W-:Y:S01]  /*d590*/  SHF.R.U32.HI R26, RZ, 0x10, R7 ;  /* 0x00000010ff1a7819 */ /* 0x000fe20000011607 */
[----:B------:R-:W-:-:S02]  /*d5a0*/  HADD2.F32 R7, -RZ, R69.H1_H1 ;  /* 0x30000045ff077230 */ /* 0x000fc40000004100 */
[----:B------:R-:W-:Y:S01]  /*d5b0*/  HADD2.F32 R57, -RZ, R25.H0_H0 ;  /* 0x20000019ff397230 */ /* 0x000fe20000004100 */
[----:B------:R-:W-:Y:S02]  /*d5c0*/  SHF.R.U64 R55, R8, 0x10, R9 ;  /* 0x0000001008377819 */ /* 0x000fe40000001209 */
[--C-:B------:R-:W-:Y:S02]  /*d5d0*/  SHF.R.U32.HI R28, RZ, 0x10, R11.reuse ;  /* 0x00000010ff1c7819 */ /* 0x100fe4000001160b */
[----:B------:R-:W-:-:S03]  /*d5e0*/  SHF.R.U64 R54, R10, 0x10, R11 ;  /* 0x000000100a367819 */ /* 0x000fc6000000120b */
[----:B------:R-:W-:Y:S02]  /*d5f0*/  HADD2.F32 R56, -RZ, R28.H0_H0 ;  /* 0x2000001cff387230 */ /* 0x000fe40000004100 */
[----:B------:R-:W-:Y:S01]  /*d600*/  HADD2.F32 R55, -RZ, R55.H0_H0 ;  /* 0x20000037ff377230 */ /* 0x000fe20000004100 */
[----:B--2---:R-:W-:-:S04]  /*d610*/  IADD3 R0, R2, R0, RZ ;  /* 0x0000000002007210 */ /* 0x004fc80007ffe0ff */
[----:B------:R-:W-:Y:S01]  /*d620*/  SHF.L.U32 R27, R0, 0x1, RZ ;  /* 0x00000001001b7819 */ /* 0x000fe200000006ff */
[----:B---3--:R-:W1:Y:S04]  /*d630*/  LDS.128 R12, [R58] ;  /* 0x000000003a0c7984 */ /* 0x008e680000000c00 */
[----:B------:R-:W2:Y:S01]  /*d640*/  LDS.128 R16, [R27+0x5100] ;  /* 0x005100001b107984 */ /* 0x000ea20000000c00 */
[----:B------:R-:W-:Y:S02]  /*d650*/  HADD2.F32 R0, -RZ, R67.H1_H1 ;  /* 0x30000043ff007230 */ /* 0x000fe40000004100 */
[----:B-1----:R-:W-:Y:S02]  /*d660*/  HADD2.F32 R23, -RZ, R13.H0_H0 ;  /* 0x2000000dff177230 */ /* 0x002fe40000004100 */
[----:B------:R-:W-:-:S02]  /*d670*/  HADD2.F32 R22, -RZ, R12.H0_H0 ;  /* 0x2000000cff167230 */ /* 0x000fc40000004100 */
[----:B------:R-:W-:Y:S02]  /*d680*/  HADD2.F32 R24, -RZ, R12.H1_H1 ;  /* 0x3000000cff187230 */ /* 0x000fe40000004100 */
[----:B--2---:R-:W-:Y:S02]  /*d690*/  HADD2.F32 R3, -RZ, R17.H0_H0 ;  /* 0x20000011ff037230 */ /* 0x004fe40000004100 */
[--C-:B------:R-:W-:Y:S02]  /*d6a0*/  HADD2.F32 R5, -RZ, R16.reuse.H0_H0 ;  /* 0x20000010ff057230 */ /* 0x100fe40000004100 */
[----:B------:R-:W-:Y:S02]  /*d6b0*/  HADD2.F32 R12, -RZ, R16.H1_H1 ;  /* 0x30000010ff0c7230 */ /* 0x000fe40000004100 */
[----:B------:R-:W-:Y:S02]  /*d6c0*/  HADD2.F32 R21, -RZ, R13.H1_H1 ;  /* 0x3000000dff157230 */ /* 0x000fe40000004100 */
[----:B------:R-:W-:Y:S01]  /*d6d0*/  HADD2.F32 R16, -RZ, R4.H0_H0 ;  /* 0x20000004ff107230 */ /* 0x000fe20000004100 */
[-C--:B------:R-:W-:Y:S01]  /*d6e0*/  FMUL.FTZ R6, R23, R0.reuse ;  /* 0x0000000017067220 */ /* 0x080fe20000410000 */
[----:B------:R-:W-:Y:S01]  /*d6f0*/  HADD2.F32 R2, -RZ, R17.H1_H1 ;  /* 0x30000011ff027230 */ /* 0x000fe20000004100 */
[----:B------:R-:W-:Y:S01]  /*d700*/  FMUL.FTZ R31, R3, R0 ;  /* 0x00000000031f7220 */ /* 0x000fe20000410000 */
[----:B------:R-:W-:Y:S01]  /*d710*/  HADD2.F32 R4, -RZ, R69.H0_H0 ;  /* 0x20000045ff047230 */ /* 0x000fe20000004100 */
[----:B------:R-:W-:-:S02]  /*d720*/  FMUL.FTZ R0, R21, R16 ;  /* 0x0000001015007220 */ /* 0x000fc40000410000 */
[----:B------:R-:W-:Y:S01]  /*d730*/  FFMA.FTZ R52, R3, R7, R6 ;  /* 0x0000000703347223 */ /* 0x000fe20000010006 */
[----:B------:R-:W-:Y:S01]  /*d740*/  HADD2.F32 R6, -RZ, R70.H0_H0 ;  /* 0x20000046ff067230 */ /* 0x000fe20000004100 */
[----:B------:R-:W-:Y:S01]  /*d750*/  FMUL.FTZ R3, R22, R4 ;  /* 0x0000000416037220 */ /* 0x000fe20000410000 */
[----:B------:R-:W-:Y:S01]  /*d760*/  HADD2.F32 R13, -RZ, R15.H0_H0 ;  /* 0x2000000fff0d7230 */ /* 0x000fe20000004100 */
[C---:B------:R-:W-:Y:S01]  /*d770*/  FFMA.FTZ R35, R2.reuse, R57, R0 ;  /* 0x0000003902237223 */ /* 0x040fe20000010000 */
[----:B------:R-:W-:Y:S01]  /*d780*/  HADD2.F32 R0, -RZ, R71.H0_H0 ;  /* 0x20000047ff007230 */ /* 0x000fe20000004100 */
[----:B------:R-:W-:Y:S01]  /*d790*/  FMUL.FTZ R30, R2, R16 ;  /* 0x00000010021e7220 */ /* 0x000fe20000410000 */
[----:B------:R-:W-:Y:S01]  /*d7a0*/  HADD2.F32 R20, -RZ, R14.H0_H0 ;  /* 0x2000000eff147230 */ /* 0x000fe20000004100 */
[C---:B------:R-:W-:Y:S01]  /*d7b0*/  FFMA.FTZ R32, R5.reuse, R6, R3 ;  /* 0x0000000605207223 */ /* 0x040fe20000010003 */
[----:B------:R-:W-:Y:S01]  /*d7c0*/  HADD2.F32 R2, -RZ, R70.H1_H1 ;  /* 0x30000046ff027230 */ /* 0x000fe20000004100 */
[----:B------:R-:W-:Y:S01]  /*d7d0*/  FMUL.FTZ R29, R5, R4 ;  /* 0x00000004051d7220 */ /* 0x000fe20000410000 */
[----:B------:R-:W-:Y:S01]  /*d7e0*/  HADD2.F32 R9, -RZ, R19.H0_H0 ;  /* 0x20000013ff097230 */ /* 0x000fe20000004100 */
[----:B------:R-:W-:Y:S01]  /*d7f0*/  FMUL.FTZ R5, R13, R0 ;  /* 0x000000000d057220 */ /* 0x000fe20000410000 */
[----:B------:R-:W-:-:S02]  /*d800*/  HADD2.F32 R3, -RZ, R71.H1_H1 ;  /* 0x30000047ff037230 */ /* 0x000fc40000004100 */
[----:B------:R-:W-:Y:S02]  /*d810*/  HADD2.F32 R15, -RZ, R15.H1_H1 ;  /* 0x3000000fff0f7230 */ /* 0x000fe40000004100 */
[----:B------:R-:W-:Y:S01]  /*d820*/  HADD2.F32 R17, -RZ, R26.H0_H0 ;  /* 0x2000001aff117230 */ /* 0x000fe20000004100 */
[----:B------:R-:W-:Y:S01]  /*d830*/  FMUL.FTZ R16, R20, R2 ;  /* 0x0000000214107220 */ /* 0x000fe20000410000 */
[----:B------:R-:W-:Y:S02]  /*d840*/  HADD2.F32 R11, -RZ, R18.H0_H0 ;  /* 0x20000012ff0b7230 */ /* 0x000fe40000004100 */
[----:B------:R-:W-:Y:S01]  /*d850*/  HADD2.F32 R4, -RZ, R72.H0_H0 ;  /* 0x20000048ff047230 */ /* 0x000fe20000004100 */
[C---:B------:R-:W-:Y:S01]  /*d860*/  FFMA.FTZ R25, R9.reuse, R3, R5 ;  /* 0x0000000309197223 */ /* 0x040fe20000010005 */
[----:B------:R-:W-:Y:S01]  /*d870*/  HADD2.F32 R10, -RZ, R18.H1_H1 ;  /* 0x30000012ff0a7230 */ /* 0x000fe20000004100 */
[----:B------:R-:W-:Y:S01]  /*d880*/  FMUL.FTZ R18, R9, R0 ;  /* 0x0000000009127220 */ /* 0x000fe20000410000 */
[----:B------:R-:W-:Y:S01]  /*d890*/  HADD2.F32 R8, -RZ, R19.H1_H1 ;  /* 0x30000013ff087230 */ /* 0x000fe20000004100 */
[----:B------:R-:W-:Y:S01]  /*d8a0*/  FMUL.FTZ R0, R15, R17 ;  /* 0x000000110f007220 */ /* 0x000fe20000410000 */
[----:B------:R-:W-:-:S02]  /*d8b0*/  HADD2.F32 R14, -RZ, R14.H1_H1 ;  /* 0x3000000eff0e7230 */ /* 0x000fc40000004100 */
[----:B------:R-:W-:Y:S02]  /*d8c0*/  HADD2.F32 R5, -RZ, R53.H0_H0 ;  /* 0x20000035ff057230 */ /* 0x000fe40000004100 */
[----:B------:R-:W-:Y:S01]  /*d8d0*/  HADD2.F32 R9, -RZ, R34.H0_H0 ;  /* 0x20000022ff097230 */ /* 0x000fe20000004100 */
[C---:B------:R-:W-:Y:S01]  /*d8e0*/  FFMA.FTZ R33, R11.reuse, R4, R16 ;  /* 0x000000040b217223 */ /* 0x040fe20000010010 */
[----:B------:R-:W-:Y:S01]  /*d8f0*/  HADD2.F32 R34, -RZ, R54.H0_H0 ;  /* 0x20000036ff227230 */ /* 0x000fe20000004100 */
[C---:B------:R-:W-:Y:S02]  /*d900*/  FMUL.FTZ R16, R8.reuse, R17 ;  /* 0x0000001108107220 */ /* 0x040fe40000410000 */
[----:B------:R-:W-:Y:S02]  /*d910*/  FMUL.FTZ R26, R11, R2 ;  /* 0x000000020b1a7220 */ /* 0x000fe40000410000 */
[----:B------:R-:W-:Y:S02]  /*d920*/  FFMA.FTZ R17, R8, R56, R0 ;  /* 0x0000003808117223 */ /* 0x000fe40000010000 */
[----:B------:R-:W-:-:S02]  /*d930*/  FMUL.FTZ R2, R24, R5 ;  /* 0x0000000518027220 */ /* 0x000fc40000410000 */
[----:B------:R-:W-:Y:S02]  /*d940*/  FMUL.FTZ R0, R14, R9 ;  /* 0x000000090e007220 */ /* 0x000fe40000410000 */
[----:B------:R-:W-:Y:S02]  /*d950*/  FMUL.FTZ R11, R12, R5 ;  /* 0x000000050c0b7220 */ /* 0x000fe40000410000 */
[----:B------:R-:W-:Y:S02]  /*d960*/  FMUL.FTZ R5, R10, R9 ;  /* 0x000000090a057220 */ /* 0x000fe40000410000 */
        /* <DEDUP_REMOVED lines=20> */
.L_x_1029:
[----:B------:R-:W-:Y:S05]  /*dab0*/  BSYNC B0 ;  /* 0x0000000000007941 */ /* 0x000fea0003800000 */
.L_x_1028:
        /* <DEDUP_REMOVED lines=16> */
[----:B------:R-:W-:Y:S02]  /*dbc0*/  SHF.R.U32.HI R22, RZ, 0x10, R37 ;  /* 0x00000010ff167819 */ /* 0x000fe40000011625 */
[--C-:B------:R-:W-:Y:S02]  /*dbd0*/  SHF.R.U32.HI R23, RZ, 0x10, R41.reuse ;  /* 0x00000010ff177819 */ /* 0x100fe40000011629 */
[----:B------:R-:W-:-:S03]  /*dbe0*/  SHF.R.U64 R52, R40, 0x10, R41 ;  /* 0x0000001028347819 */ /* 0x000fc60000001229 */
[----:B------:R-:W-:Y:S01]  /*dbf0*/  HADD2.F32 R41, -RZ, R23.H0_H0 ;  /* 0x20000017ff297230 */ /* 0x000fe20000004100 */
[----:B------:R-:W-:Y:S02]  /*dc00*/  SHF.R.U64 R40, R36, 0x10, R37 ;  /* 0x0000001024287819 */ /* 0x000fe40000001225 */
[----:B------:R-:W-:Y:S02]  /*dc10*/  SHF.R.U32.HI R24, RZ, 0x10, R39 ;  /* 0x00000010ff187819 */ /* 0x000fe40000011627 */
[----:B------:R-:W-:Y:S02]  /*dc20*/  SHF.R.U32.HI R28, RZ, 0x10, R43 ;  /* 0x00000010ff1c7819 */ /* 0x000fe4000001162b */
[----:B------:R-:W-:Y:S02]  /*dc30*/  SHF.R.U64 R34, R38, 0x10, R39 ;  /* 0x0000001026227819 */ /* 0x000fe40000001227 */
[----:B------:R-:W-:Y:S01]  /*dc40*/  SHF.R.U64 R37, R42, 0x10, R43 ;  /* 0x000000102a257819 */ /* 0x000fe2000000122b */
[----:B------:R-:W-:-:S02]  /*dc50*/  HADD2.F32 R39, -RZ, R28.H0_H0 ;  /* 0x2000001cff277230 */ /* 0x000fc40000004100 */
        /* <DEDUP_REMOVED lines=8> */
[--C-:B--2---:R-:W-:Y:S02]  /*dce0*/  HADD2.F32 R3, -RZ, R9.reuse.H0_H0 ;  /* 0x20000009ff037230 */ /* 0x104fe40000004100 */
[----:B------:R-:W-:Y:S02]  /*dcf0*/  HADD2.F32 R2, -RZ, R9.H1_H1 ;  /* 0x30000009ff027230 */ /* 0x000fe40000004100 */
[----:B------:R-:W-:Y:S02]  /*dd00*/  HADD2.F32 R14, -RZ, R7.H1_H1 ;  /* 0x30000007ff0e7230 */ /* 0x000fe40000004100 */
[--C-:B------:R-:W-:Y:S02]  /*dd10*/  HADD2.F32 R9, -RZ, R8.reuse.H0_H0 ;  /* 0x20000008ff097230 */ /* 0x100fe40000004100 */
[----:B------:R-:W-:Y:S02]  /*dd20*/  HADD2.F32 R13, -RZ, R8.H1_H1 ;  /* 0x30000008ff0d7230 */ /* 0x000fe40000004100 */
[----:B------:R-:W-:-:S02]  /*dd30*/  HADD2.F32 R8, -RZ, R11.H0_H0 ;  /* 0x2000000bff087230 */ /* 0x000fc40000004100 */
[----:B------:R-:W-:Y:S02]  /*dd40*/  HADD2.F32 R7, -RZ, R11.H1_H1 ;  /* 0x3000000bff077230 */ /* 0x000fe40000004100 */
[----:B------:R-:W-:Y:S02]  /*dd50*/  HADD2.F32 R17, -RZ, R5.H1_H1 ;  /* 0x30000005ff117230 */ /* 0x000fe40000004100 */
[----:B------:R-:W-:Y:S02]  /*dd60*/  HADD2.F32 R11, -RZ, R22.H0_H0 ;  /* 0x20000016ff0b7230 */ /* 0x000fe40000004100 */
[--C-:B------:R-:W-:Y:S02]  /*dd70*/  HADD2.F32 R16, -RZ, R6.reuse.H0_H0 ;  /* 0x20000006ff107230 */ /* 0x100fe40000004100 */
[----:B------:R-:W-:Y:S01]  /*dd80*/  HADD2.F32 R19, -RZ, R6.H1_H1 ;  /* 0x30000006ff137230 */ /* 0x000fe20000004100 */
[-C--:B------:R-:W-:Y:S01]  /*dd90*/  FMUL.FTZ R5, R20, R0.reuse ;  /* 0x0000000014057220 */ /* 0x080fe20000410000 */
[----:B------:R-:W-:Y:S01]  /*dda0*/  HADD2.F32 R6, -RZ, R73.H1_H1 ;  /* 0x30000049ff067230 */ /* 0x000fe20000004100 */
[----:B------:R-:W-:Y:S01]  /*ddb0*/  FMUL.FTZ R31, R3, R0 ;  /* 0x00000000031f7220 */ /* 0x000fe20000410000 */
[----:B------:R-:W-:-:S02]  /*ddc0*/  HADD2.F32 R18, -RZ, R4.H0_H0 ;  /* 0x20000004ff127230 */ /* 0x000fc40000004100 */
[----:B------:R-:W-:Y:S01]  /*ddd0*/  HADD2.F32 R21, -RZ, R4.H1_H1 ;  /* 0x30000004ff157230 */ /* 0x000fe20000004100 */
[-C--:B------:R-:W-:Y:S01]  /*dde0*/  FMUL.FTZ R0, R17, R11.reuse ;  /* 0x0000000b11007220 */ /* 0x080fe20000410000 */
[----:B------:R-:W-:Y:S01]  /*ddf0*/  HADD2.F32 R4, -RZ, R73.H0_H0 ;  /* 0x20000049ff047230 */ /* 0x000fe20000004100 */
[----:B------:R-:W-:Y:S01]  /*de00*/  FFMA.FTZ R36, R3, R6, R5 ;  /* 0x0000000603247223 */ /* 0x000fe20000010005 */
[--C-:B------:R-:W-:Y:S01]  /*de10*/  HADD2.F32 R5, -RZ, R75.reuse.H0_H0 ;  /* 0x2000004bff057230 */ /* 0x100fe20000004100 */
[----:B------:R-:W-:Y:S02]  /*de20*/  FMUL.FTZ R30, R2, R11 ;  /* 0x0000000b021e7220 */ /* 0x000fe40000410000 */
[----:B------:R-:W-:Y:S02]  /*de30*/  FMUL.FTZ R3, R18, R4 ;  /* 0x0000000412037220 */ /* 0x000fe40000410000 */
[----:B------:R-:W-:Y:S01]  /*de40*/  FFMA.FTZ R35, R2, R41, R0 ;  /* 0x0000002902237223 */ /* 0x000fe20000010000 */
[----:B------:R-:W-:-:S02]  /*de50*/  HADD2.F32 R2, -RZ, R75.H1_H1 ;  /* 0x3000004bff027230 */ /* 0x000fc40000004100 */
[----:B------:R-:W-:Y:S01]  /*de60*/  HADD2.F32 R0, -RZ, R76.H0_H0 ;  /* 0x2000004cff007230 */ /* 0x000fe20000004100 */
[C---:B------:R-:W-:Y:S01]  /*de70*/  FMUL.FTZ R29, R9.reuse, R4 ;  /* 0x00000004091d7220 */ /* 0x040fe20000410000 */
[----:B------:R-:W-:Y:S01]  /*de80*/  HADD2.F32 R12, -RZ, R10.H0_H0 ;  /* 0x2000000aff0c7230 */ /* 0x000fe20000004100 */
[----:B------:R-:W-:Y:S01]  /*de90*/  FFMA.FTZ R32, R9, R5, R3 ;  /* 0x0000000509207223 */ /* 0x000fe20000010003 */
[----:B------:R-:W-:Y:S01]  /*dea0*/  HADD2.F32 R4, -RZ, R77.H0_H0 ;  /* 0x2000004dff047230 */ /* 0x000fe20000004100 */
[----:B------:R-:W-:Y:S01]  /*deb0*/  FMUL.FTZ R11, R16, R2 ;  /* 0x00000002100b7220 */ /* 0x000fe20000410000 */
[----:B------:R-:W-:Y:S01]  /*dec0*/  HADD2.F32 R3, -RZ, R76.H1_H1 ;  /* 0x3000004cff037230 */ /* 0x000fe20000004100 */
[----:B------:R-:W-:Y:S01]  /*ded0*/  FMUL.FTZ R9, R15, R0 ;  /* 0x000000000f097220 */ /* 0x000fe20000410000 */
[----:B------:R-:W-:Y:S01]  /*dee0*/  HADD2.F32 R22, -RZ, R24.H0_H0 ;  /* 0x20000018ff167230 */ /* 0x000fe20000004100 */
[----:B------:R-:W-:Y:S01]  /*def0*/  FFMA.FTZ R33, R12, R4, R11 ;  /* 0x000000040c217223 */ /* 0x000fe2000001000b */
[----:B------:R-:W-:Y:S01]  /*df00*/  HADD2.F32 R11, -RZ, R40.H0_H0 ;  /* 0x20000028ff0b7230 */ /* 0x000fe20000004100 */
[----:B------:R-:W-:-:S02]  /*df10*/  FMUL.FTZ R24, R8, R0 ;  /* 0x0000000008187220 */ /* 0x000fc40000410000 */
[----:B------:R-:W-:Y:S01]  /*df20*/  FFMA.FTZ R25, R8, R3, R9 ;  /* 0x0000000308197223 */ /* 0x000fe20000010009 */
[----:B------:R-:W-:Y:S01]  /*df30*/  HADD2.F32 R8, -RZ, R34.H0_H0 ;  /* 0x20000022ff087230 */ /* 0x000fe20000004100 */
[----:B------:R-:W-:Y:S01]  /*df40*/  FMUL.FTZ R0, R14, R22 ;  /* 0x000000160e007220 */ /* 0x000fe20000410000 */
[----:B------:R-:W-:Y:S01]  /*df50*/  HADD2.F32 R10, -RZ, R10.H1_H1 ;  /* 0x3000000aff0a7230 */ /* 0x000fe20000004100 */
[----:B------:R-:W-:Y:S01]  /*df60*/  FMUL.FTZ R27, R12, R2 ;  /* 0x000000020c1b7220 */ /* 0x000fe20000410000 */
[----:B------:R-:W-:Y:S01]  /*df70*/  HADD2.F32 R34, -RZ, R37.H0_H0 ;  /* 0x20000025ff227230 */ /* 0x000fe20000004100 */
[C---:B------:R-:W-:Y:S02]  /*df80*/  FFMA.FTZ R23, R7.reuse, R39, R0 ;  /* 0x0000002707177223 */ /* 0x040fe40000010000 */
[----:B------:R-:W-:Y:S02]  /*df90*/  FMUL.FTZ R22, R7, R22 ;  /* 0x0000001607167220 */ /* 0x000fe40000410000 */
[----:B------:R-:W-:-:S02]  /*dfa0*/  FMUL.FTZ R2, R21, R11 ;  /* 0x0000000b15027220 */ /* 0x000fc40000410000 */
[-C--:B------:R-:W-:Y:S02]  /*dfb0*/  FMUL.FTZ R0, R19, R8.reuse ;  /* 0x0000000813007220 */ /* 0x080fe40000410000 */
        /* <DEDUP_REMOVED lines=22> */
.L_x_1031:
[----:B------:R-:W-:Y:S05]  /*e120*/  BSYNC B0 ;  /* 0x0000000000007941 */ /* 0x000fea0003800000 */
.L_x_1030:
        /* <DEDUP_REMOVED lines=16> */
[----:B------:R-:W-:-:S05]  /*e230*/  SHF.R.U32.HI R23, RZ, 0x10, R49 ;  /* 0x00000010ff177819 */ /* 0x000fca0000011631 */
[----:B------:R-:W-:Y:S01]  /*e240*/  HADD2.F32 R41, -RZ, R23.H0_H0 ;  /* 0x20000017ff297230 */ /* 0x000fe20000004100 */
[----:B------:R-:W-:Y:S02]  /*e250*/  SHF.R.U32.HI R24, RZ, 0x10, R47 ;  /* 0x00000010ff187819 */ /* 0x000fe4000001162f */
[----:B------:R-:W-:Y:S02]  /*e260*/  SHF.R.U32.HI R28, RZ, 0x10, R51 ;  /* 0x00000010ff1c7819 */ /* 0x000fe40000011633 */
[----:B------:R-:W-:Y:S02]  /*e270*/  SHF.R.U64 R37, R44, 0x10, R45 ;  /* 0x000000102c257819 */ /* 0x000fe4000000122d */
[----:B------:R-:W-:Y:S01]  /*e280*/  SHF.R.U64 R34, R46, 0x10, R47 ;  /* 0x000000102e227819 */ /* 0x000fe2000000122f */
[----:B------:R-:W-:Y:S01]  /*e290*/  HADD2.F32 R40, -RZ, R28.H0_H0 ;  /* 0x2000001cff287230 */ /* 0x000fe20000004100 */
[----:B------:R-:W-:Y:S02]  /*e2a0*/  SHF.R.U64 R39, R48, 0x10, R49 ;  /* 0x0000001030277819 */ /* 0x000fe40000001231 */
[----:B------:R-:W-:-:S03]  /*e2b0*/  SHF.R.U64 R38, R50, 0x10, R51 ;  /* 0x0000001032267819 */ /* 0x000fc60000001233 */
        /* <DEDUP_REMOVED lines=76> */
.L_x_1019:
[----:B------:R-:W-:Y:S05]  /*e780*/  BSYNC B2 ;  /* 0x0000000000027941 */ /* 0x000fea0003800000 */
.L_x_997:
[----:B------:R-:W-:Y:S02]  /*e790*/  IMAD R0, R82, c[0x0][0x208], RZ ;  /* 0x0000820052007a24 */ /* 0x000fe400078e02ff */
[----:B---3--:R-:W-:-:S04]  /*e7a0*/  IMAD.WIDE.U32 R2, R229, c[0x0][0x208], RZ ;  /* 0x00008200e5027a25 */ /* 0x008fc800078e00ff */
[----:B-1----:R-:W-:Y:S01]  /*e7b0*/  IMAD.WIDE.U32 R6, R74, c[0x0][0x210], RZ ;  /* 0x000084004a067a25 */ /* 0x002fe200078e00ff */
[----:B------:R-:W-:Y:S01]  /*e7c0*/  SHF.L.U32 R37, R244, 0x1, RZ ;  /* 0x00000001f4257819 */ /* 0x000fe200000006ff */
[----:B------:R-:W-:-:S04]  /*e7d0*/  DEPBAR.LE SB0, 0x0 ;  /* 0x000080000000791a */ /* 0x000fc80000000000 */
[----:B------:R-:W-:Y:S01]  /*e7e0*/  IMAD R0, R229, c[0x0][0x20c], R0 ;  /* 0x00008300e5007a24 */ /* 0x000fe200078e0200 */
[----:B------:R-:W-:Y:S01]  /*e7f0*/  STL.64 [R1+0x18], R6 ;  /* 0x0000180601007387 */ /* 0x000fe20000100a00 */
[----:B------:R-:W-:-:S03]  /*e800*/  IMAD R4, R74, c[0x0][0x214], R7 ;  /* 0x000085004a047a24 */ /* 0x000fc600078e0207 */
[----:B------:R-:W-:Y:S01]  /*e810*/  IADD3 R3, R3, R0, RZ ;  /* 0x0000000003037210 */ /* 0x000fe20007ffe0ff */
[----:B------:R-:W-:Y:S01]  /*e820*/  IMAD R0, R83, c[0x0][0x218], RZ ;  /* 0x0000860053007a24 */ /* 0x000fe200078e02ff */
[----:B------:R-:W-:Y:S03]  /*e830*/  STL [R1+0x14], R4 ;  /* 0x0000140401007387 */ /* 0x000fe60000100800 */
[C---:B------:R-:W-:Y:S01]  /*e840*/  IMAD.WIDE.U32 R2, R216.reuse, c[0x0][0x218], R2 ;  /* 0x00008600d8027a25 */ /* 0x040fe200078e0002 */
[----:B------:R-:W-:Y:S03]  /*e850*/  BAR.SYNC.DEFER_BLOCKING 0x0 ;  /* 0x0000000000007b1d */ /* 0x000fe60000010000 */
[----:B------:R-:W-:Y:S01]  /*e860*/  IMAD R0, R216, c[0x0][0x21c], R0 ;  /* 0x00008700d8007a24 */ /* 0x000fe200078e0200 */
[----:B------:R-:W-:-:S02]  /*e870*/  IADD3 R2, P0, R2, R6, RZ ;  /* 0x0000000602027210 */ /* 0x000fc40007f1e0ff */
[----:B------:R-:W-:Y:S01]  /*e880*/  SHF.L.U64.HI R36, R244, 0x1, R245 ;  /* 0x00000001f4247819 */ /* 0x000fe200000102f5 */
[----:B------:R-:W2:Y:S01]  /*e890*/  LDL R168, [R1+0x8] ;  /* 0x0000080001a87983 */ /* 0x000ea20000100800 */
[----:B------:R-:W-:Y:S02]  /*e8a0*/  IADD3.X R3, R4, R3, R0, P0, !PT ;  /* 0x0000000304037210 */ /* 0x000fe400007fe400 */
[----:B------:R-:W-:-:S04]  /*e8b0*/  LEA R0, P0, R2, c[0x0][0x1f8], 0x1 ;  /* 0x00007e0002007a11 */ /* 0x000fc800078008ff */
[----:B------:R-:W-:Y:S02]  /*e8c0*/  LEA.HI.X R2, R2, c[0x0][0x1fc], R3, 0x1, P0 ;  /* 0x00007f0002027a11 */ /* 0x000fe400000f0c03 */
[----:B------:R-:W1:Y:S04]  /*e8d0*/  SHFL.IDX PT, R3, R0, RZ, 0x181f ;  /* 0x00181fff00037589 */ /* 0x000e6800000e0000 */
[----:B------:R-:W3:Y:S04]  /*e8e0*/  SHFL.IDX PT, R4, R0, 0x1, 0x181f ;  /* 0x00381f0000047f89 */ /* 0x000ee800000e0000 */
[----:B------:R-:W4:Y:S04]  /*e8f0*/  SHFL.IDX PT, R5, R2, RZ, 0x181f ;  /* 0x00181fff02057589 */ /* 0x000f2800000e0000 */
[----:B------:R-:W5:Y:S04]  /*e900*/  SHFL.IDX PT, R7, R0, 0x3, 0x181f ;  /* 0x00781f0000077f89 */ /* 0x000f6800000e0000 */
[----:B------:R-:W-:Y:S04]  /*e910*/  SHFL.IDX PT, R6, R0, 0x2, 0x181f ;  /* 0x00581f0000067f89 */ /* 0x000fe800000e0000 */
[----:B------:R-:W5:Y:S04]  /*e920*/  SHFL.IDX PT, R13, R2, 0x3, 0x181f ;  /* 0x00781f00020d7f89 */ /* 0x000f6800000e0000 */
[----:B------:R-:W5:Y:S04]  /*e930*/  SHFL.IDX PT, R9, R2, 0x1, 0x181f ;  /* 0x00381f0002097f89 */ /* 0x000f6800000e0000 */
[----:B------:R-:W5:Y:S04]  /*e940*/  SHFL.IDX PT, R0, R0, 0x4, 0x181f ;  /* 0x00981f0000007f89 */ /* 0x000f6800000e0000 */
[----:B------:R-:W5:Y:S01]  /*e950*/  SHFL.IDX PT, R12, R2, 0x4, 0x181f ;  /* 0x00981f00020c7f89 */ /* 0x000f6200000e0000 */
[----:B-1----:R-:W-:-:S02]  /*e960*/  IADD3 R10, P0, R3, R37, RZ ;  /* 0x00000025030a7210 */ /* 0x002fc40007f1e0ff */
[-C--:B---3--:R-:W-:Y:S01]  /*e970*/  IADD3 R8, P3, R4, R37.reuse, RZ ;  /* 0x0000002504087210 */ /* 0x088fe20007f7e0ff */
[----:B------:R-:W-:Y:S01]  /*e980*/  LDSM.16.M88.4 R32, [R198] ;  /* 0x00000000c620783b */ /* 0x000fe20000000200 */
[-C--:B----4-:R-:W-:Y:S02]  /*e990*/  IADD3.X R11, R5, R36.reuse, RZ, P0, !PT ;  /* 0x00000024050b7210 */ /* 0x090fe400007fe4ff */
[----:B-----5:R-:W-:Y:S01]  /*e9a0*/  IADD3 R4, P0, R7, R37, RZ ;  /* 0x0000002507047210 */ /* 0x020fe20007f1e0ff */
[----:B------:R1:W3:Y:S03]  /*e9b0*/  SHFL.IDX PT, R14, R2, 0x2, 0x181f ;  /* 0x00581f00020e7f89 */ /* 0x0002e600000e0000 */
[-C--:B------:R-:W-:Y:S01]  /*e9c0*/  IADD3.X R5, R13, R36.reuse, RZ, P0, !PT ;  /* 0x000000240d057210 */ /* 0x080fe200007fe4ff */
[----:B------:R-:W4:Y:S01]  /*e9d0*/  LDSM.16.M88.4 R48, [R127] ;  /* 0x000000007f30783b */ /* 0x000f220000000200 */
[----:B------:R-:W-:-:S03]  /*e9e0*/  IADD3.X R9, R9, R36, RZ, P3, !PT ;  /* 0x0000002409097210 */ /* 0x000fc60001ffe4ff */
[----:B------:R-:W5:Y:S01]  /*e9f0*/  LDSM.16.M88.4 R28, [R198+0x2000] ;  /* 0x00200000c61c783b */ /* 0x000f620000000200 */
[----:B------:R-:W-:-:S03]  /*ea00*/  ISETP.GE.AND P3, PT, R244, c[0x0][0x1d4], PT ;  /* 0x00007500f4007a0c */ /* 0x000fc60003f66270 */
[----:B------:R-:W-:Y:S04]  /*ea10*/  LDSM.16.M88.4 R72, [R127+0x800] ;  /* 0x000800007f48783b */ /* 0x000fe80000000200 */
[----:B------:R-:W-:Y:S04]  /*ea20*/  LDSM.16.M88.4 R96, [R127+0x1000] ;  /* 0x001000007f60783b */ /* 0x000fe80000000200 */
[----:B------:R-:W-:Y:S01]  /*ea30*/  LDSM.16.M88.4 R104, [R127+0x1800] ;  /* 0x001800007f68783b */ /* 0x000fe20000000200 */
[----:B-1----:R-:W-:-:S03]  /*ea40*/  IADD3 R2, P0, R0, R37, RZ ;  /* 0x0000002500027210 */ /* 0x002fc60007f1e0ff */
[----:B------:R-:W-:Y:S01]  /*ea50*/  LDSM.16.M88.4 R112, [R127+0x2000] ;  /* 0x002000007f70783b */ /* 0x000fe20000000200 */
[----:B------:R-:W-:Y:S02]  /*ea60*/  IADD3.X R3, R12, R36, RZ, P0, !PT ;  /* 0x000000240c037210 */ /* 0x000fe400007fe4ff */
[C---:B------:R-:W-:Y:S01]  /*ea70*/  ISETP.LT.OR P0, PT, R66.reuse, 0x1, P3 ;  /* 0x000000014200780c */ /* 0x040fe20001f01670 */
[----:B------:R-:W-:Y:S04]  /*ea80*/  LDSM.16.M88.4 R24, [R201] ;  /* 0x00000000c918783b */ /* 0x000fe80000000200 */
[----:B------:R-:W-:Y:S04]  /*ea90*/  LDSM.16.M88.4 R20, [R201+0x2000] ;  /* 0x00200000c914783b */ /* 0x000fe80000000200 */
[----:B------:R-:W1:Y:S04]  /*eaa0*/  LDSM.16.M88.4 R52, [R202] ;  /* 0x00000000ca34783b */ /* 0x000e680000000200 */
        /* <DEDUP_REMOVED lines=8> */
[----:B------:R-:W-:-:S02]  /*eb30*/  ISETP.LT.OR P0, PT, R66, 0x11, P3 ;  /* 0x000000114200780c */ /* 0x000fc40001f01670 */
[----:B------:R-:W-:-:S11]  /*eb40*/  IADD3 R6, P1, R6, R37, RZ ;  /* 0x0000002506067210 */ /* 0x000fd60007f3e0ff */
[----:B------:R4:W-:Y:S01]  /*eb50*/  LDGSTS.E.BYPASS.LTC128B.128 [R208+0x900], [R8.64], !P0 ;  /* 0x0090000008d07fae */ /* 0x0009e2000c101d48 */
[----:B------:R-:W-:Y:S02]  /*eb60*/  ISETP.LT.OR P0, PT, R66, 0x21, P3 ;  /* 0x000000214200780c */ /* 0x000fe40001f01670 */
[----:B---3--:R-:W-:Y:S02]  /*eb70*/  IADD3.X R7, R14, R36, RZ, P1, !PT ;  /* 0x000000240e077210 */ /* 0x008fe40000ffe4ff */
[----:B------:R-:W-:-:S09]  /*eb80*/  ISETP.LT.OR P1, PT, R66, 0x31, P3 ;  /* 0x000000314200780c */ /* 0x000fd20001f21670 */
[----:B------:R3:W-:Y:S01]  /*eb90*/  LDGSTS.E.BYPASS.LTC128B.128 [R208+0x1100], [R6.64], !P0 ;  /* 0x0110000006d07fae */ /* 0x0007e2000c101d48 */
[----:B------:R-:W-:-:S03]  /*eba0*/  ISETP.LT.OR P0, PT, R66, 0x41, P3 ;  /* 0x000000414200780c */ /* 0x000fc60001f01670 */
[----:B------:R3:W-:Y:S01]  /*ebb0*/  LDGSTS.E.BYPASS.LTC128B.128 [R208+0x1900], [R4.64], !P1 ;  /* 0x0190000004d07fae */ /* 0x0007e2000c901d48 */
[-C--:B----4-:R-:W-:Y:S09]  /*ebc0*/  HMMA.16816.F32 R8, R32, R48.reuse, RZ ;  /* 0x000000302008723c */ /* 0x090ff200000018ff */
[----:B------:R4:W-:Y:S04]  /*ebd0*/  LDGSTS.E.BYPASS.LTC128B.128 [R208+0x2100], [R2.64], !P0 ;  /* 0x0210000002d07fae */ /* 0x0009e8000c101d48 */
[----:B------:R-:W-:Y:S04]  /*ebe0*/  LDSM.16.M88.4 R40, [R197] ;  /* 0x00000000c528783b */ /* 0x000fe80000000200 */
[----:B------:R-:W4:Y:S01]  /*ebf0*/  LDSM.16.M88.4 R16, [R199] ;  /* 0x00000000c710783b */ /* 0x000f220000000200 */
[----:B-----5:R-:W-:Y:S03]  /*ec00*/  HMMA.16816.F32 R56, R28, R48, RZ ;  /* 0x000000301c38723c */ /* 0x020fe600000018ff */
[----:B------:R-:W5:Y:S04]  /*ec10*/  LDSM.16.M88.4 R12, [R199+0x2000] ;  /* 0x00200000c70c783b */ /* 0x000f680000000200 */
[----:B------:R-:W-:Y:S01]  /*ec20*/  LDSM.16.M88.4 R44, [R194] ;  /* 0x00000000c22c783b */ /* 0x000fe20000000200 */
[----:B------:R-:W-:Y:S03]  /*ec30*/  HMMA.16816.F32 R68, R32, R50, RZ ;  /* 0x000000322044723c */ /* 0x000fe600000018ff */
[----:B---3--:R-:W-:Y:S04]  /*ec40*/  LDSM.16.M88.4 R4, [R200+0x2000] ;  /* 0x00200000c804783b */ /* 0x008fe80000000200 */
[----:B------:R-:W0:Y:S01]  /*ec50*/  LDGDEPBAR ;  /* 0x00000000000079af */ /* 0x000e220000000000 */
[-C--:B-1----:R-:W-:Y:S03]  /*ec60*/  HMMA.16816.F32 R60, R24, R52.reuse, R8 ;  /* 0x00000034183c723c */ /* 0x082fe60000001808 */
[----:B------:R-:W1:Y:S05]  /*ec70*/  LDSM.16.M88.4 R8, [R200] ;  /* 0x00000000c808783b */ /* 0x000e6a0000000200 */
[----:B------:R-:W-:Y:S11]  /*ec80*/  HMMA.16816.F32 R56, R20, R52, R56 ;  /* 0x000000341438723c */ /* 0x000ff60000001838 */
[----:B------:R-:W-:Y:S05]  /*ec90*/  @!UPT UIADD3 URZ, URZ, URZ, URZ ;  /* 0x0000003f3f3ff290 */ /* 0x000fea000fffe03f */
[----:B----4-:R-:W-:Y:S08]  /*eca0*/  HMMA.16816.F32 R64, R16, R40, R60 ;  /* 0x000000281040723c */ /* 0x010ff0000000183c */
[----:B------:R-:W-:Y:S08]  /*ecb0*/  HMMA.16816.F32 R60, R28, R50, RZ ;  /* 0x000000321c3c723c */ /* 0x000ff000000018ff */
[----:B-----5:R-:W-:Y:S08]  /*ecc0*/  HMMA.16816.F32 R48, R12, R40, R56 ;  /* 0x000000280c30723c */ /* 0x020ff00000001838 */
[----:B------:R-:W-:Y:S08]  /*ecd0*/  HMMA.16816.F32 R56, R24, R54, R68 ;  /* 0x000000361838723c */ /* 0x000ff00000001844 */
[----:B-1----:R-:W-:Y:S08]  /*ece0*/  HMMA.16816.F32 R68, R8, R44, R64 ;  /* 0x0000002c0844723c */ /* 0x002ff00000001840 */
[----:B------:R-:W-:Y:S08]  /*ecf0*/  HMMA.16816.F32 R64, R20, R54, R60 ;  /* 0x000000361440723c */ /* 0x000ff0000000183c */
[----:B------:R-:W-:Y:S08]  /*ed00*/  HMMA.16816.F32 R60, R32, R72, RZ ;  /* 0x00000048203c723c */ /* 0x000ff000000018ff */
[----:B------:R-:W-:Y:S01]  /*ed10*/  HMMA.16816.F32 R92, R4, R44, R48 ;  /* 0x0000002c045c723c */ /* 0x000fe20000001830 */
[----:B------:R-:W1:Y:S07]  /*ed20*/  LDSM.16.M88.4 R48, [R197+0x800] ;  /* 0x00080000c530783b */ /* 0x000e6e0000000200 */
[----:B------:R-:W-:Y:S01]  /*ed30*/  HMMA.16816.F32 R52, R16, R42, R56 ;  /* 0x0000002a1034723c */ /* 0x000fe20000001838 */
[----:B------:R-:W-:-:S07]  /*ed40*/  FMUL.FTZ R0, R68, c[0x0][0x320] ;  /* 0x0000c80044007a20 */ /* 0x000fce0000410000 */
[----:B------:R-:W-:Y:S01]  /*ed50*/  HMMA.16816.F32 R56, R28, R72, RZ ;  /* 0x000000481c38723c */ /* 0x000fe200000018ff */
[----:B------:R3:W4:Y:S07]  /*ed60*/  MUFU.TANH R150, R0 ;  /* 0x0000000000967308 */ /* 0x00072e0000002400 */
[----:B------:R-:W-:Y:S01]  /*ed70*/  HMMA.16816.F32 R60, R24, R80, R60 ;  /* 0x00000050183c723c */ /* 0x000fe2000000183c */
[----:B---3--:R-:W-:-:S07]  /*ed80*/  FMUL.FTZ R0, R69, c[0x0][0x320] ;  /* 0x0000c80045007a20 */ /* 0x008fce0000410000 */
[----:B------:R-:W-:Y:S01]  /*ed90*/  HMMA.16816.F32 R64, R12, R42, R64 ;  /* 0x0000002a0c40723c */ /* 0x000fe20000001840 */
[----:B------:R-:W3:Y:S01]  /*eda0*/  LDSM.16.M88.4 R40, [R194+0x800] ;  /* 0x00080000c228783b */ /* 0x000ee20000000200 */
        /* <DEDUP_REMOVED lines=9> */
[----:B------:R5:W2:Y:S07]  /*ee40*/  MUFU.TANH R154, R0 ;  /* 0x00000000009a7308 */ /* 0x000aae0000002400 */
[----:B-1----:R-:W-:Y:S01]  /*ee50*/  HMMA.16816.F32 R60, R16, R48, R60 ;  /* 0x00000030103c723c */ /* 0x002fe2000000183c */
[----:B-----5:R-:W-:-:S04]  /*ee60*/  FMUL.FTZ R0, R93, c[0x0][0x320] ;  /* 0x0000c8005d007a20 */ /* 0x020fc80000410000 */
[----:B------:R1:W1:Y:S03]  /*ee70*/  MUFU.TANH R151, R0 ;  /* 0x0000000000977308 */ /* 0x0002660000002400 */
        /* <DEDUP_REMOVED lines=15> */
[----:B-1----:R-:W-:Y:S02]  /*ef70*/  FMUL.FTZ R0, R71, c[0x0][0x320] ;  /* 0x0000c80047007a20 */ /* 0x002fe40000410000 */
[----:B---3--:R-:W-:Y:S04]  /*ef80*/  HMMA.16816.F32 R68, R8, R40, R60 ;  /* 0x000000280844723c */ /* 0x008fe8000000183c */
        /* <DEDUP_REMOVED lines=199> */
[----:B------:R-:W-:Y:S06]  /*fc00*/  BAR.SYNC.DEFER_BLOCKING 0x0 ;  /* 0x0000000000007b1d */ /* 0x000fec0000010000 */
[----:B------:R-:W-:Y:S05]  /*fc10*/  @!P0 BRA `(.L_x_1033) ;  /* 0x0000039000008947 */ /* 0x000fea0003800000 */
[----:B--234-:R-:W-:Y:S01]  /*fc20*/  ISETP.NE.AND P4, PT, R167, 0x1, PT ;  /* 0x00000001a700780c */ /* 0x01cfe20003f85270 */
[----:B------:R-:W-:Y:S01]  /*fc30*/  IMAD.MOV.U32 R216, RZ, RZ, RZ ;  /* 0x000000ffffd87224 */ /* 0x000fe200078e00ff */
[----:B------:R-:W-:-:S04]  /*fc40*/  IADD3 R2, R163, R157, R166 ;  /* 0x0000009da3027210 */ /* 0x000fc80007ffe0a6 */
[----:B------:R-:W-:-:S05]  /*fc50*/  IADD3 R2, R2, -0x50, RZ ;  /* 0xffffffb002027810 */ /* 0x000fca0007ffe0ff */
[----:B-1----:R-:W-:Y:S02]  /*fc60*/  IMAD.MOV.U32 R0, RZ, RZ, R2 ;  /* 0x000000ffff007224 */ /* 0x002fe400078e0002 */
        /* <DEDUP_REMOVED lines=24> */
.L_x_1225:
[----:B------:R-:W-:Y:S05]  /*fdf0*/  BRA.DIV ~URZ, `(.L_x_1035) ;  /* 0x00018a027f007947 */ /* 0x000fea000b800000 */
[----:B------:R-:W3:Y:S04]  /*fe00*/  SHFL.IDX PT, R2, R0, RZ, 0x181f ;  /* 0x00181fff00027589 */ /* 0x000ee800000e0000 */
        /* <DEDUP_REMOVED lines=14> */
[--C-:B------:R-:W-:Y:S02]  /*fef0*/  IMAD.X R9, R9, 0x1, R36.reuse, P3 ;  /* 0x0000000109097824 */ /* 0x100fe400018e0624 */
[----:B------:R-:W-:-:S03]  /*ff00*/  IMAD.X R7, R13, 0x1, R36, P1 ;  /* 0x000000010d077824 */ /* 0x000fc600008e0624 */
[----:B------:R2:W-:Y:S01]  /*ff10*/  LDGSTS.E.BYPASS.LTC128B.128 [R208+0x3100], [R8.64], !P2 ;  /* 0x0310000008d07fae */ /* 0x0005e2000d101d48 */
[----:B------:R-:W-:-:S03]  /*ff20*/  IMAD.X R3, R12, 0x1, R36, P0 ;  /* 0x000000010c037824 */ /* 0x000fc600000e0624 */
[----:B------:R2:W-:Y:S04]  /*ff30*/  LDGSTS.E.BYPASS.LTC128B.128 [R208+0x3900], [R6.64], !P2 ;  /* 0x0390000006d07fae */ /* 0x0005e8000d101d48 */
[----:B------:R2:W-:Y:S02]  /*ff40*/  LDGSTS.E.BYPASS.LTC128B.128 [R208+0x4100], [R2.64], !P2 ;  /* 0x0410000002d07fae */ /* 0x0005e4000d101d48 */
.L_x_1226:
[----:B--23--:R-:W-:-:S04]  /*ff50*/  IADD3 R2, P0, R0, R37, RZ ;  /* 0x0000002500027210 */ /* 0x00cfc80007f1e0ff */
[----:B-1----:R-:W-:-:S05]  /*ff60*/  IADD3.X R3, R4, R36, RZ, P0, !PT ;  /* 0x0000002404037210 */ /* 0x002fca00007fe4ff */
[----:B------:R-:W-:Y:S01]  /*ff70*/  @!PT LDS RZ, [RZ] ;  /* 0x00000000fffff984 */ /* 0x000fe20000000800 */
[----:B------:R-:W-:Y:S01]  /*ff80*/  @!PT LDS RZ, [RZ] ;  /* 0x00000000fffff984 */ /* 0x000fe20000000800 */
[----:B------:R-:W-:Y:S01]  /*ff90*/  @!PT LDS RZ, [RZ] ;  /* 0x00000000fffff984 */ /* 0x000fe20000000800 */
[----:B------:R1:W-:Y:S04]  /*ffa0*/  LDGSTS.E.BYPASS.LTC128B.128 [R208+0x4900], [R2.64], !P2 ;  /* 0x0490000002d07fae */ /* 0x0003e8000d101d48 */
.L_x_1033:
[----:B--234-:R-:W-:Y:S05]  /*ffb0*/  BSYNC B0 ;  /* 0x0000000000007941 */ /* 0x01cfea0003800000 */
.L_x_1032:
[----:B-1----:R-:W2:Y:S01]  /*ffc0*/  LDL R2, [R1+0x38] ;  /* 0x0000380001027983 */ /* 0x002ea20000100800 */
[----:B------:R-:W-:-:S03]  /*ffd0*/  IMAD.MOV.U32 R3, RZ, RZ, c[0x0][0x2c4] ;  /* 0x0000b100ff037624 */ /* 0x000fc600078e00ff */
[----:B------:R-:W2:Y:S02]  /*ffe0*/  LDL R0, [R1+0x50] ;  /* 0x0000500001007983 */ /* 0x000ea40000100800 */
[----:B------:R-:W-:Y:S01]  /*fff0*/  ISETP.NE.AND P0, PT, R3, 0x1, PT ;  /* 0x000000010300780c */ /* 0x000fe20003f05270 */
[----:B------:R-:W-:Y:S01]  /*10000*/  ULDC UR4, c[0x0][0x324] ;  /* 0x0000c90000047ab9 */ /* 0x000fe20000000800 */
[----:B------:R-:W0:Y:S01]  /*10010*/  LDGDEPBAR ;  /* 0x00000000000079af */ /* 0x000e220000000000 */
[----:B------:R-:W-:Y:S01]  /*10020*/  ULOP3.LUT UR4, URZ, UR4, URZ, 0x33, !UPT ;  /* 0x000000043f047292 */ /* 0x000fe2000f8e333f */
[----:B------:R-:W-:Y:S01]  /*10030*/  IMAD.IADD R7, R156, 0x1, -R251 ;  /* 0x000000019c077824 */ /* 0x000fe200078e0afb */
[C---:B------:R-:W-:Y:S01]  /*10040*/  IADD3 R8, -R251.reuse, R86, RZ ;  /* 0x00000056fb087210 */ /* 0x040fe20007ffe1ff */
[----:B--2---:R-:W-:Y:S01]  /*10050*/  IMAD.IADD R0, R0, 0x1, R2 ;  /* 0x0000000100007824 */ /* 0x004fe200078e0202 */
[----:B------:R-:W-:-:S06]  /*10060*/  IADD3 R2, -R251, 0x1, R156 ;  /* 0x00000001fb027810 */ /* 0x000fcc0007ffe19c */
[----:B------:R-:W-:-:S04]  /*10070*/  @P0 IMAD.HI.U32 R3, R0, c[0x0][0x2c8], RZ ;  /* 0x0000b20000030a27 */ /* 0x000fc800078e00ff */
[----:B------:R-:W-:Y:S01]  /*10080*/  IMAD.MOV.U32 R4, RZ, RZ, R0 ;  /* 0x000000ffff047224 */ /* 0x000fe200078e0000 */
[----:B------:R-:W-:-:S04]  /*10090*/  IADD3 R0, R2, -R249, RZ ;  /* 0x800000f902007210 */ /* 0x000fc80007ffe0ff */
[C---:B------:R-:W-:Y:S02]  /*100a0*/  IADD3 R6, R0.reuse, UR4, RZ ;  /* 0x0000000400067c10 */ /* 0x040fe4000fffe0ff */
[----:B------:R-:W-:Y:S02]  /*100b0*/  @P0 SHF.R.U32.HI R4, RZ, c[0x0][0x2cc], R3 ;  /* 0x0000b300ff040a19 */ /* 0x000fe40000011603 */
[----:B------:R-:W-:Y:S01]  /*100c0*/  IADD3 R5, R0, c[0x0][0x328], RZ ;  /* 0x0000ca0000057a10 */ /* 0x000fe20007ffe0ff */
[----:B------:R-:W-:Y:S05]  /*100d0*/  BRA.DIV ~URZ, `(.L_x_1036) ;  /* 0x00018bd27f007947 */ /* 0x000fea000b800000 */
[----:B------:R1:W2:Y:S02]  /*100e0*/  SHFL.IDX PT, R3, R4, RZ, 0x1c1f ;  /* 0x001c1fff04037589 */ /* 0x0002a400000e0000 */
.L_x_1227:
        /* <DEDUP_REMOVED lines=17> */
.L_x_1039:
[----:B------:R-:W-:-:S04]  /*10200*/  MOV R9, c[0x0][0x32c] ;  /* 0x0000cb0000097a02 */ /* 0x000fc80000000f00 */
[----:B------:R-:W-:-:S13]  /*10210*/  ISETP.NE.AND P0, PT, R9, 0x1, PT ;  /* 0x000000010900780c */ /* 0x000fda0003f05270 */
[----:B------:R-:W-:-:S05]  /*10220*/  @P0 IMAD.HI.U32 R9, R3, c[0x0][0x330], RZ ;  /* 0x0000cc0003090a27 */ /* 0x000fca00078e00ff */
[----:B------:R-:W-:Y:S02]  /*10230*/  @P0 SHF.R.U32.HI R3, RZ, c[0x0][0x334], R9 ;  /* 0x0000cd00ff030a19 */ /* 0x000fe40000011609 */
.L_x_1040:
[----:B------:R-:W-:Y:S05]  /*10240*/  BSYNC B0 ;  /* 0x0000000000007941 */ /* 0x000fea0003800000 */
.L_x_1038:
[----:B------:R-:W-:-:S05]  /*10250*/  IMAD R3, R3, c[0x0][0x32c], R8 ;  /* 0x0000cb0003037a24 */ /* 0x000fca00078e0208 */
[----:B------:R-:W-:Y:S02]  /*10260*/  IADD3 R9, R3, c[0x0][0x32c], RZ ;  /* 0x0000cb0003097a10 */ /* 0x000fe40007ffe0ff */
[----:B------:R-:W-:Y:S02]  /*10270*/  IMNMX R0, R0, R3, !PT ;  /* 0x0000000300007217 */ /* 0x000fe40007800200 */
[----:B------:R-:W-:Y:S02]  /*10280*/  IMNMX R2, R2, R9, PT ;  /* 0x0000000902027217 */ /* 0x000fe40003800200 */
.L_x_1037:
[C---:B------:R-:W-:Y:S02]  /*10290*/  ISETP.GE.AND P0, PT, R86.reuse, 0x2, PT ;  /* 0x000000025600780c */ /* 0x040fe40003f06270 */
        /* <DEDUP_REMOVED lines=111> */
.L_x_1228:
        /* <DEDUP_REMOVED lines=17> */
.L_x_1044:
[----:B------:R-:W-:-:S04]  /*10aa0*/  MOV R9, c[0x0][0x32c] ;  /* 0x0000cb0000097a02 */ /* 0x000fc80000000f00 */
[----:B------:R-:W-:-:S13]  /*10ab0*/  ISETP.NE.AND P0, PT, R9, 0x1, PT ;  /* 0x000000010900780c */ /* 0x000fda0003f05270 */
[----:B------:R-:W-:-:S05]  /*10ac0*/  @P0 IMAD.HI.U32 R9, R3, c[0x0][0x330], RZ ;  /* 0x0000cc0003090a27 */ /* 0x000fca00078e00ff */
[----:B------:R-:W-:Y:S02]  /*10ad0*/  @P0 SHF.R.U32.HI R3, RZ, c[0x0][0x334], R9 ;  /* 0x0000cd00ff030a19 */ /* 0x000fe40000011609 */
.L_x_1045:
[----:B------:R-:W-:Y:S05]  /*10ae0*/  BSYNC B0 ;  /* 0x0000000000007941 */ /* 0x000fea0003800000 */
.L_x_1043:
[----:B------:R-:W-:-:S05]  /*10af0*/  IMAD R3, R3, c[0x0][0x32c], R8 ;  /* 0x0000cb0003037a24 */ /* 0x000fca00078e0208 */
[----:B------:R-:W-:Y:S02]  /*10b00*/  IADD3 R9, R3, c[0x0][0x32c], RZ ;  /* 0x0000cb0003097a10 */ /* 0x000fe40007ffe0ff */
[----:B------:R-:W-:Y:S02]  /*10b10*/  IMNMX R0, R0, R3, !PT ;  /* 0x0000000300007217 */ /* 0x000fe40007800200 */
[----:B------:R-:W-:Y:S02]  /*10b20*/  IMNMX R2, R2, R9, PT ;  /* 0x0000000902027217 */ /* 0x000fe40003800200 */
.L_x_1042:
        /* <DEDUP_REMOVED lines=77> */
.L_x_1229:
        /* <DEDUP_REMOVED lines=17> */
.L_x_1049:
[----:B------:R-:W-:-:S04]  /*11110*/  MOV R9, c[0x0][0x32c] ;  /* 0x0000cb0000097a02 */ /* 0x000fc80000000f00 */
[----:B------:R-:W-:-:S13]  /*11120*/  ISETP.NE.AND P0, PT, R9, 0x1, PT ;  /* 0x000000010900780c */ /* 0x000fda0003f05270 */
[----:B------:R-:W-:-:S05]  /*11130*/  @P0 IMAD.HI.U32 R9, R3, c[0x0][0x330], RZ ;  /* 0x0000cc0003090a27 */ /* 0x000fca00078e00ff */
[----:B------:R-:W-:Y:S02]  /*11140*/  @P0 SHF.R.U32.HI R3, RZ, c[0x0][0x334], R9 ;  /* 0x0000cd00ff030a19 */ /* 0x000fe40000011609 */
.L_x_1050:
[----:B------:R-:W-:Y:S05]  /*11150*/  BSYNC B0 ;  /* 0x0000000000007941 */ /* 0x000fea0003800000 */
.L_x_1048:
[----:B------:R-:W-:-:S05]  /*11160*/  IMAD R3, R3, c[0x0][0x32c], R8 ;  /* 0x0000cb0003037a24 */ /* 0x000fca00078e0208 */
[----:B------:R-:W-:Y:S02]  /*11170*/  IADD3 R9, R3, c[0x0][0x32c], RZ ;  /* 0x0000cb0003097a10 */ /* 0x000fe40007ffe0ff */
[----:B------:R-:W-:Y:S02]  /*11180*/  IMNMX R0, R0, R3, !PT ;  /* 0x0000000300007217 */ /* 0x000fe40007800200 */
[----:B------:R-:W-:Y:S02]  /*11190*/  IMNMX R2, R2, R9, PT ;  /* 0x0000000902027217 */ /* 0x000fe40003800200 */
.L_x_1047:
        /* <DEDUP_REMOVED lines=77> */
.L_x_1230:
        /* <DEDUP_REMOVED lines=10> */
[----:B--234-:R-:W-:Y:S01]  /*11710*/  IMAD.MOV.U32 R4, RZ, RZ, c[0x0][0x32c] ;  /* 0x0000cb00ff047624 */ /* 0x01cfe200078e00ff */
[----:B------:R-:W-:-:S04]  /*11720*/  LOP3.LUT R3, RZ, R3, RZ, 0x33, !PT ;  /* 0x00000003ff037212 */ /* 0x000fc800078e33ff */
[----:B------:R-:W-:-:S13]  /*11730*/  ISETP.NE.AND P0, PT, R4, 0x1, PT ;  /* 0x000000010400780c */ /* 0x000fda0003f05270 */
[----:B------:R-:W-:-:S05]  /*11740*/  @P0 IMAD.HI.U32 R4, R3, c[0x0][0x330], RZ ;  /* 0x0000cc0003040a27 */ /* 0x000fca00078e00ff */
[----:B------:R-:W-:-:S04]  /*11750*/  @P0 SHF.R.U32.HI R3, RZ, c[0x0][0x334], R4 ;  /* 0x0000cd00ff030a19 */ /* 0x000fc80000011604 */
[----:B------:R-:W-:Y:S01]  /*11760*/  LOP3.LUT R3, RZ, R3, RZ, 0x33, !PT ;  /* 0x00000003ff037212 */ /* 0x000fe200078e33ff */
[----:B------:R-:W-:Y:S05]  /*11770*/  BRA `(.L_x_1055) ;  /* 0x0000004000007947 */ /* 0x000fea0003800000 */
.L_x_1054:
[----:B--234-:R-:W-:-:S04]  /*11780*/  MOV R4, c[0x0][0x32c] ;  /* 0x0000cb0000047a02 */ /* 0x01cfc80000000f00 */
[----:B------:R-:W-:-:S13]  /*11790*/  ISETP.NE.AND P0, PT, R4, 0x1, PT ;  /* 0x000000010400780c */ /* 0x000fda0003f05270 */
[----:B------:R-:W-:-:S05]  /*117a0*/  @P0 IMAD.HI.U32 R4, R3, c[0x0][0x330], RZ ;  /* 0x0000cc0003040a27 */ /* 0x000fca00078e00ff */
[----:B------:R-:W-:Y:S02]  /*117b0*/  @P0 SHF.R.U32.HI R3, RZ, c[0x0][0x334], R4 ;  /* 0x0000cd00ff030a19 */ /* 0x000fe40000011604 */
.L_x_1055:
[----:B------:R-:W-:Y:S05]  /*117c0*/  BSYNC B0 ;  /* 0x0000000000007941 */ /* 0x000fea0003800000 */
.L_x_1053:
[----:B------:R-:W-:-:S05]  /*117d0*/  IMAD R3, R3, c[0x0][0x32c], R8 ;  /* 0x0000cb0003037a24 */ /* 0x000fca00078e0208 */
[----:B------:R-:W-:Y:S02]  /*117e0*/  IADD3 R4, R3, c[0x0][0x32c], RZ ;  /* 0x0000cb0003047a10 */ /* 0x000fe40007ffe0ff */
[----:B------:R-:W-:Y:S02]  /*117f0*/  IMNMX R0, R0, R3, !PT ;  /* 0x0000000300007217 */ /* 0x000fe40007800200 */
[----:B------:R-:W-:Y:S02]  /*11800*/  IMNMX R2, R2, R4, PT ;  /* 0x0000000402027217 */ /* 0x000fe40003800200 */
.L_x_1052:
        /* <DEDUP_REMOVED lines=76> */
[----:B--234-:R-:W-:Y:S02]  /*11cd0*/  FMNMX.FTZ R4, R20, R0, !PT ;  /* 0x0000000014047209 */ /* 0x01cfe40007810000 */
        /* <DEDUP_REMOVED lines=60> */
[----:B------:R-:W-:-:S02]  /*120a0*/  FSEL R55, R43, -INF , !P1 ;  /* 0xff8000002b377808 */ /* 0x000fc40004800000 */
[----:B------:R-:W-:Y:S02]  /*120b0*/  FMNMX.FTZ R4, R104, R4, !PT ;  /* 0x0000000468047209 */ /* 0x000fe40007810000 */
[----:B------:R-:W-:Y:S02]  /*120c0*/  FMNMX.FTZ R3, R98, R3, !PT ;  /* 0x0000000362037209 */ /* 0x000fe40007810000 */
[----:B------:R-:W-:Y:S02]  /*120d0*/  FMNMX.FTZ R2, R87, R2, !PT ;  /* 0x0000000257027209 */ /* 0x000fe40007810000 */
[----:B------:R-:W-:Y:S02]  /*120e0*/  FMNMX.FTZ R0, R60, R0, !PT ;  /* 0x000000003c007209 */ /* 0x000fe40007810000 */
[----:B------:R-:W-:Y:S02]  /*120f0*/  FSEL R54, R42, -INF , !P0 ;  /* 0xff8000002a367808 */ /* 0x000fe40004000000 */
[----:B------:R-:W-:-:S02]  /*12100*/  FMNMX.FTZ R4, R83, R4, !PT ;  /* 0x0000000453047209 */ /* 0x000fc40007810000 */
[----:B------:R-:W-:Y:S02]  /*12110*/  FMNMX.FTZ R3, R93, R3, !PT ;  /* 0x000000035d037209 */ /* 0x000fe40007810000 */
        /* <DEDUP_REMOVED lines=8> */
.L_x_1231:
        /* <DEDUP_REMOVED lines=15> */
.L_x_1232:
[C---:B------:R-:W-:Y:S01]  /*12290*/  FMUL.FTZ R0, R71.reuse, c[0x0][0x2d0] ;  /* 0x0000b40047007a20 */ /* 0x040fe20000410000 */
[----:B------:R-:W-:Y:S01]  /*122a0*/  FSETP.NEU.FTZ.AND P0, PT, R71, -INF , PT ;  /* 0xff8000004700780b */ /* 0x000fe20003f1d000 */
[----:B------:R-:W2:Y:S01]  /*122b0*/  LDL R231, [R1+0x38] ;  /* 0x0000380001e77983 */ /* 0x000ea20000100800 */
[----:B------:R-:W-:Y:S01]  /*122c0*/  FMUL.FTZ R3, R70, c[0x0][0x2d0] ;  /* 0x0000b40046037a20 */ /* 0x000fe20000410000 */
[----:B----4-:R-:W-:Y:S01]  /*122d0*/  FMNMX.FTZ R68, R8, R7, !PT ;  /* 0x0000000708447209 */ /* 0x010fe20007810000 */
[----:B------:R-:W-:Y:S01]  /*122e0*/  WARPSYNC 0xffffffff ;  /* 0xffffffff00007948 */ /* 0x000fe20003800000 */
[----:B------:R-:W-:Y:S01]  /*122f0*/  FSEL R4, R0, RZ, P0 ;  /* 0x000000ff00047208 */ /* 0x000fe20000000000 */
[----:B------:R-:W-:Y:S01]  /*12300*/  LDSM.16.MT88.4 R48, [R192] ;  /* 0x00000000c030783b */ /* 0x000fe20000004200 */
[----:B------:R-:W-:-:S02]  /*12310*/  FSETP.NEU.FTZ.AND P0, PT, R70, -INF , PT ;  /* 0xff8000004600780b */ /* 0x000fc40003f1d000 */
[----:B------:R-:W-:Y:S01]  /*12320*/  MOV R232, c[0x0][0x2c4] ;  /* 0x0000b10000e87a02 */ /* 0x000fe20000000f00 */
[--C-:B------:R-:W-:Y:S01]  /*12330*/  FFMA.FTZ R0, R13, c[0x0][0x2d0], -R4.reuse ;  /* 0x0000b4000d007a23 */ /* 0x100fe20000010804 */
[----:B------:R-:W-:Y:S01]  /*12340*/  FSEL R3, R3, RZ, P0 ;  /* 0x000000ff03037208 */ /* 0x000fe20000000000 */
[--C-:B------:R-:W-:Y:S01]  /*12350*/  FFMA.FTZ R2, R36, c[0x0][0x2d0], -R4.reuse ;  /* 0x0000b40024027a23 */ /* 0x100fe20000010804 */
[----:B------:R-:W-:Y:S01]  /*12360*/  FSETP.NEU.FTZ.AND P0, PT, R69, -INF , PT ;  /* 0xff8000004500780b */ /* 0x000fe20003f1d000 */
[----:B------:R1:W-:Y:S01]  /*12370*/  MUFU.EX2 R162, R0 ;  /* 0x0000000000a27308 */ /* 0x0003e20000000800 */
[----:B------:R-:W-:Y:S01]  /*12380*/  LDSM.16.MT88.4 R40, [R192+0x800] ;  /* 0x00080000c028783b */ /* 0x000fe20000004200 */
[----:B------:R-:W-:Y:S01]  /*12390*/  FFMA.FTZ R5, R30, c[0x0][0x2d0], -R3 ;  /* 0x0000b4001e057a23 */ /* 0x000fe20000010803 */
[----:B------:R-:W-:Y:S01]  /*123a0*/  ISETP.NE.AND P1, PT, R232, 0x1, PT ;  /* 0x00000001e800780c */ /* 0x000fe20003f25270 */
[--C-:B------:R-:W-:Y:S01]  /*123b0*/  FFMA.FTZ R77, R66, c[0x0][0x2d0], -R4.reuse ;  /* 0x0000b400424d7a23 */ /* 0x100fe20000010804 */
[----:B------:R-:W4:Y:S01]  /*123c0*/  LDSM.16.MT88.4 R44, [R196] ;  /* 0x00000000c42c783b */ /* 0x000f220000004200 */
[----:B------:R-:W-:-:S02]  /*123d0*/  FFMA.FTZ R76, R67, c[0x0][0x2d0], -R4 ;  /* 0x0000b400434c7a23 */ /* 0x000fc40000010804 */
[----:B------:R5:W-:Y:S01]  /*123e0*/  MUFU.EX2 R224, R2 ;  /* 0x0000000200e07308 */ /* 0x000be20000000800 */
[--C-:B------:R-:W-:Y:S02]  /*123f0*/  FFMA.FTZ R67, R105, c[0x0][0x2d0], -R4.reuse ;  /* 0x0000b40069437a23 */ /* 0x100fe40000010804 */
[--C-:B------:R-:W-:Y:S02]  /*12400*/  FFMA.FTZ R66, R107, c[0x0][0x2d0], -R4.reuse ;  /* 0x0000b4006b427a23 */ /* 0x100fe40000010804 */
[--C-:B------:R-:W-:Y:S02]  /*12410*/  FFMA.FTZ R146, R111, c[0x0][0x2d0], -R4.reuse ;  /* 0x0000b4006f927a23 */ /* 0x100fe40000010804 */
[--C-:B------:R-:W-:Y:S01]  /*12420*/  FFMA.FTZ R145, R110, c[0x0][0x2d0], -R4.reuse ;  /* 0x0000b4006e917a23 */ /* 0x100fe20000010804 */
[----:B------:R3:W-:Y:S01]  /*12430*/  MUFU.EX2 R221, R5 ;  /* 0x0000000500dd7308 */ /* 0x0007e20000000800 */
[--C-:B-1----:R-:W-:Y:S02]  /*12440*/  FFMA.FTZ R0, R17, c[0x0][0x2d0], -R4.reuse ;  /* 0x0000b40011007a23 */ /* 0x102fe40000010804 */
[----:B------:R-:W-:-:S02]  /*12450*/  FFMA.FTZ R144, R109, c[0x0][0x2d0], -R4 ;  /* 0x0000b4006d907a23 */ /* 0x000fc40000010804 */
[--C-:B------:R-:W-:Y:S02]  /*12460*/  FFMA.FTZ R143, R108, c[0x0][0x2d0], -R4.reuse ;  /* 0x0000b4006c8f7a23 */ /* 0x100fe40000010804 */
[--C-:B------:R-:W-:Y:S01]  /*12470*/  FFMA.FTZ R167, R106, c[0x0][0x2d0], -R4.reuse ;  /* 0x0000b4006aa77a23 */ /* 0x100fe20000010804 */
[----:B------:R1:W-:Y:S01]  /*12480*/  MUFU.EX2 R161, R0 ;  /* 0x0000000000a17308 */ /* 0x0003e20000000800 */
[----:B-----5:R-:W-:Y:S02]  /*12490*/  FMUL.FTZ R2, R69, c[0x0][0x2d0] ;  /* 0x0000b40045027a20 */ /* 0x020fe40000410000 */
[--C-:B------:R-:W-:Y:S02]  /*124a0*/  FFMA.FTZ R171, R104, c[0x0][0x2d0], -R4.reuse ;  /* 0x0000b40068ab7a23 */ /* 0x100fe40000010804 */
[--C-:B------:R-:W-:Y:S01]  /*124b0*/  FFMA.FTZ R170, R83, c[0x0][0x2d0], -R4.reuse ;  /* 0x0000b40053aa7a23 */ /* 0x100fe20000010804 */
[----:B------:R-:W-:Y:S01]  /*124c0*/  FSEL R2, R2, RZ, P0 ;  /* 0x000000ff02027208 */ /* 0x000fe20000000000 */
[----:B------:R-:W-:Y:S01]  /*124d0*/  FFMA.FTZ R169, R78, c[0x0][0x2d0], -R4 ;  /* 0x0000b4004ea97a23 */ /* 0x000fe20000010804 */
[----:B------:R-:W-:Y:S01]  /*124e0*/  FSETP.NEU.FTZ.AND P0, PT, R68, -INF , PT ;  /* 0xff8000004400780b */ /* 0x000fe20003f1d000 */
[----:B------:R-:W-:Y:S01]  /*124f0*/  FFMA.FTZ R78, R64, c[0x0][0x2d0], -R3 ;  /* 0x0000b400404e7a23 */ /* 0x000fe20000010803 */
[----:B------:R-:W-:Y:S01]  /*12500*/  MUFU.EX2 R190, R67 ;  /* 0x0000004300be7308 */ /* 0x000fe20000000800 */
[----:B---3--:R-:W-:-:S02]  /*12510*/  FFMA.FTZ R5, R33, c[0x0][0x2d0], -R2 ;  /* 0x0000b40021057a23 */ /* 0x008fc40000010802 */
[--C-:B------:R-:W-:Y:S02]  /*12520*/  FFMA.FTZ R183, R89, c[0x0][0x2d0], -R2.reuse ;  /* 0x0000b40059b77a23 */ /* 0x100fe40000010802 */
[----:B------:R-:W-:Y:S02]  /*12530*/  FFMA.FTZ R182, R87, c[0x0][0x2d0], -R2 ;  /* 0x0000b40057b67a23 */ /* 0x000fe40000010802 */
[----:B-1----:R-:W-:Y:S01]  /*12540*/  FFMA.FTZ R0, R28, c[0x0][0x2d0], -R4 ;  /* 0x0000b4001c007a23 */ /* 0x002fe20000010804 */
[----:B------:R1:W-:Y:S01]  /*12550*/  MUFU.EX2 R219, R5 ;  /* 0x0000000500db7308 */ /* 0x0003e20000000800 */
[--C-:B------:R-:W-:Y:S02]  /*12560*/  FFMA.FTZ R83, R65, c[0x0][0x2d0], -R3.reuse ;  /* 0x0000b40041537a23 */ /* 0x100fe40000010803 */
[--C-:B------:R-:W-:Y:S02]  /*12570*/  FFMA.FTZ R82, R82, c[0x0][0x2d0], -R3.reuse ;  /* 0x0000b40052527a23 */ /* 0x100fe40000010803 */
[----:B------:R-:W-:-:S02]  /*12580*/  FFMA.FTZ R81, R81, c[0x0][0x2d0], -R3 ;  /* 0x0000b40051517a23 */ /* 0x000fc40000010803 */
[--C-:B------:R-:W-:Y:S01]  /*12590*/  FFMA.FTZ R140, R103, c[0x0][0x2d0], -R3.reuse ;  /* 0x0000b400678c7a23 */ /* 0x100fe20000010803 */
[----:B------:R3:W-:Y:S01]  /*125a0*/  MUFU.EX2 R164, R0 ;  /* 0x0000000000a47308 */ /* 0x0007e20000000800 */
[--C-:B------:R-:W-:Y:S02]  /*125b0*/  FFMA.FTZ R141, R102, c[0x0][0x2d0], -R3.reuse ;  /* 0x0000b400668d7a23 */ /* 0x100fe40000010803 */
[--C-:B------:R-:W-:Y:S02]  /*125c0*/  FFMA.FTZ R142, R101, c[0x0][0x2d0], -R3.reuse ;  /* 0x0000b400658e7a23 */ /* 0x100fe40000010803 */
[--C-:B------:R-:W-:Y:S02]  /*125d0*/  FFMA.FTZ R147, R100, c[0x0][0x2d0], -R3.reuse ;  /* 0x0000b40064937a23 */ /* 0x100fe40000010803 */
[----:B------:R-:W-:Y:S01]  /*125e0*/  FFMA.FTZ R166, R99, c[0x0][0x2d0], -R3 ;  /* 0x0000b40063a67a23 */ /* 0x000fe20000010803 */
[----:B------:R-:W-:Y:S01]  /*125f0*/  MUFU.EX2 R213, R66 ;  /* 0x0000004200d57308 */ /* 0x000fe20000000800 */
[----:B-1----:R-:W-:-:S02]  /*12600*/  FFMA.FTZ R5, R37, c[0x0][0x2d0], -R2 ;  /* 0x0000b40025057a23 */ /* 0x002fc40000010802 */
[--C-:B------:R-:W-:Y:S02]  /*12610*/  FFMA.FTZ R165, R98, c[0x0][0x2d0], -R3.reuse ;  /* 0x0000b40062a57a23 */ /* 0x100fe40000010803 */
[--C-:B------:R-:W-:Y:S02]  /*12620*/  FFMA.FTZ R168, R93, c[0x0][0x2d0], -R3.reuse ;  /* 0x0000b4005da87a23 */ /* 0x100fe40000010803 */
[----:B------:R-:W-:Y:S01]  /*12630*/  FFMA.FTZ R174, R79, c[0x0][0x2d0], -R3 ;  /* 0x0000b4004fae7a23 */ /* 0x000fe20000010803 */
[----:B------:R-:W-:Y:S01]  /*12640*/  MUFU.EX2 R227, R5 ;  /* 0x0000000500e37308 */ /* 0x000fe20000000800 */
[----:B---3--:R-:W-:Y:S02]  /*12650*/  FFMA.FTZ R0, R29, c[0x0][0x2d0], -R4 ;  /* 0x0000b4001d007a23 */ /* 0x008fe40000010804 */
        /* <DEDUP_REMOVED lines=10> */
[----:B-1----:R-:W-:-:S05]  /*12700*/  FFMA.FTZ R0, R31, c[0x0][0x2d0], -R4 ;  /* 0x0000b4001f007a23 */ /* 0x002fca0000010804 */
[----:B------:R-:W-:Y:S01]  /*12710*/  MUFU.EX2 R187, R145 ;  /* 0x0000009100bb7308 */ /* 0x000fe20000000800 */
[----:B------:R-:W1:Y:S07]  /*12720*/  LDSM.16.MT88.4 R28, [R196+0x800] ;  /* 0x00080000c41c783b */ /* 0x000e6e0000004200 */
[----:B------:R3:W-:Y:S08]  /*12730*/  MUFU.EX2 R185, R0 ;  /* 0x0000000000b97308 */ /* 0x0007f00000000800 */
[----:B------:R-:W-:Y:S01]  /*12740*/  MUFU.EX2 R188, R144 ;  /* 0x0000009000bc7308 */ /* 0x000fe20000000800 */
[----:B---3--:R-:W-:-:S07]  /*12750*/  FFMA.FTZ R0, R34, c[0x0][0x2d0], -R4 ;  /* 0x0000b40022007a23 */ /* 0x008fce0000010804 */
[----:B------:R-:W-:Y:S08]  /*12760*/  MUFU.EX2 R189, R143 ;  /* 0x0000008f00bd7308 */ /* 0x000ff00000000800 */
[----:B------:R3:W5:Y:S02]  /*12770*/  MUFU.EX2 R222, R0 ;  /* 0x0000000000de7308 */ /* 0x0007640000000800 */
[----:B---3--:R-:W-:-:S06]  /*12780*/  FFMA.FTZ R0, R38, c[0x0][0x2d0], -R4 ;  /* 0x0000b40026007a23 */ /* 0x008fcc0000010804 */
[----:B------:R3:W-:Y:S02]  /*12790*/  MUFU.EX2 R226, R0 ;  /* 0x0000000000e27308 */ /* 0x0007e40000000800 */
[----:B---3--:R-:W-:Y:S01]  /*127a0*/  FFMA.FTZ R0, R12, c[0x0][0x2d0], -R3 ;  /* 0x0000b4000c007a23 */ /* 0x008fe20000010803 */
[----:B-----5:R-:W-:-:S05]  /*127b0*/  F2FP.PACK_AB R12, R222, R185 ;  /* 0x000000b9de0c723e */ /* 0x020fca00000000ff */
[----:B------:R3:W-:Y:S02]  /*127c0*/  MUFU.EX2 R158, R0 ;  /* 0x00000000009e7308 */ /* 0x0007e40000000800 */
[----:B---3--:R-:W-:-:S06]  /*127d0*/  FFMA.FTZ R0, R15, c[0x0][0x2d0], -R3 ;  /* 0x0000b4000f007a23 */ /* 0x008fcc0000010803 */
[----:B------:R3:W-:Y:S02]  /*127e0*/  MUFU.EX2 R157, R0 ;  /* 0x00000000009d7308 */ /* 0x0007e40000000800 */
[----:B---3--:R-:W-:Y:S01]  /*127f0*/  FFMA.FTZ R0, R20, c[0x0][0x2d0], -R3 ;  /* 0x0000b40014007a23 */ /* 0x008fe20000010803 */
[----:B------:R-:W-:-:S05]  /*12800*/  F2FP.PACK_AB R20, R161, R162 ;  /* 0x000000a2a114723e */ /* 0x000fca00000000ff */
[----:B------:R3:W-:Y:S02]  /*12810*/  MUFU.EX2 R160, R0 ;  /* 0x0000000000a07308 */ /* 0x0007e40000000800 */
[----:B---3--:R-:W-:-:S06]  /*12820*/  FFMA.FTZ R0, R23, c[0x0][0x2d0], -R3 ;  /* 0x0000b40017007a23 */ /* 0x008fcc0000010803 */
[----:B------:R3:W5:Y:S02]  /*12830*/  MUFU.EX2 R163, R0 ;  /* 0x0000000000a37308 */ /* 0x0007640000000800 */
[----:B---3--:R-:W-:Y:S01]  /*12840*/  FFMA.FTZ R0, R25, c[0x0][0x2d0], -R3 ;  /* 0x0000b40019007a23 */ /* 0x008fe20000010803 */
[----:B-----5:R-:W-:-:S05]  /*12850*/  F2FP.PACK_AB R23, R163, R160 ;  /* 0x000000a0a317723e */ /* 0x020fca00000000ff */
[----:B------:R3:W-:Y:S02]  /*12860*/  MUFU.EX2 R184, R0 ;  /* 0x0000000000b87308 */ /* 0x0007e40000000800 */
[----:B---3--:R-:W-:-:S06]  /*12870*/  FFMA.FTZ R0, R27, c[0x0][0x2d0], -R3 ;  /* 0x0000b4001b007a23 */ /* 0x008fcc0000010803 */
[----:B------:R3:W5:Y:S02]  /*12880*/  MUFU.EX2 R220, R0 ;  /* 0x0000000000dc7308 */ /* 0x0007640000000800 */
[----:B---3--:R-:W-:Y:S01]  /*12890*/  FFMA.FTZ R0, R35, c[0x0][0x2d0], -R3 ;  /* 0x0000b40023007a23 */ /* 0x008fe20000010803 */
[----:B-----5:R-:W-:Y:S01]  /*128a0*/  F2FP.PACK_AB R13, R220, R184 ;  /* 0x000000b8dc0d723e */ /* 0x020fe200000000ff */
[----:B------:R-:W-:-:S04]  /*128b0*/  FADD.FTZ R3, R162, R161 ;  /* 0x000000a1a2037221 */ /* 0x000fc80000010000 */
[----:B------:R3:W5:Y:S01]  /*128c0*/  MUFU.EX2 R223, R0 ;  /* 0x0000000000df7308 */ /* 0x0007620000000800 */
[----:B------:R-:W-:-:S04]  /*128d0*/  FADD.FTZ R3, R164, R3 ;  /* 0x00000003a4037221 */ /* 0x000fc80000010000 */
[----:B------:R-:W-:-:S03]  /*128e0*/  FADD.FTZ R80, R172, R3 ;  /* 0x00000003ac507221 */ /* 0x000fc60000010000 */
[----:B------:R-:W-:Y:S01]  /*128f0*/  MUFU.EX2 R162, R155 ;  /* 0x0000009b00a27308 */ /* 0x000fe20000000800 */
[----:B---3--:R-:W-:Y:S01]  /*12900*/  FFMA.FTZ R0, R11, c[0x0][0x2d0], -R2 ;  /* 0x0000b4000b007a23 */ /* 0x008fe20000010802 */
[----:B-----5:R-:W-:-:S06]  /*12910*/  F2FP.PACK_AB R15, R223, R221 ;  /* 0x000000dddf0f723e */ /* 0x020fcc00000000ff */
[----:B------:R3:W-:Y:S02]  /*12920*/  MUFU.EX2 R150, R0 ;  /* 0x0000000000967308 */ /* 0x0007e40000000800 */
[----:B---3--:R-:W-:Y:S01]  /*12930*/  FFMA.FTZ R0, R14, c[0x0][0x2d0], -R2 ;  /* 0x0000b4000e007a23 */ /* 0x008fe20000010802 */
[----:B------:R-:W-:-:S05]  /*12940*/  F2FP.PACK_AB R14, R226, R224 ;  /* 0x000000e0e20e723e */ /* 0x000fca00000000ff */
[----:B------:R3:W5:Y:S02]  /*12950*/  MUFU.EX2 R149, R0 ;  /* 0x0000000000957308 */ /* 0x0007640000000800 */
[----:B---3--:R-:W-:-:S06]  /*12960*/  FFMA.FTZ R0, R19, c[0x0][0x2d0], -R2 ;  /* 0x0000b40013007a23 */ /* 0x008fcc0000010802 */
[----:B------:R3:W-:Y:S02]  /*12970*/  MUFU.EX2 R156, R0 ;  /* 0x00000000009c7308 */ /* 0x0007e40000000800 */
[----:B---3--:R-:W-:Y:S01]  /*12980*/  FFMA.FTZ R0, R22, c[0x0][0x2d0], -R2 ;  /* 0x0000b40016007a23 */ /* 0x008fe20000010802 */
[----:B------:R-:W-:-:S05]  /*12990*/  F2FP.PACK_AB R22, R172, R164 ;  /* 0x000000a4ac16723e */ /* 0x000fca00000000ff */
[----:B------:R-:W-:Y:S08]  /*129a0*/  MUFU.EX2 R164, R154 ;  /* 0x0000009a00a47308 */ /* 0x000ff00000000800 */
[----:B------:R3:W-:Y:S02]  /*129b0*/  MUFU.EX2 R159, R0 ;  /* 0x00000000009f7308 */ /* 0x0007e40000000800 */
[----:B---3--:R-:W-:-:S06]  /*129c0*/  FFMA.FTZ R0, R24, c[0x0][0x2d0], -R2 ;  /* 0x0000b40018007a23 */ /* 0x008fcc0000010802 */
[----:B------:R3:W-:Y:S02]  /*129d0*/  MUFU.EX2 R175, R0 ;  /* 0x0000000000af7308 */ /* 0x0007e40000000800 */
[----:B---3--:R-:W-:-:S06]  /*129e0*/  FFMA.FTZ R0, R26, c[0x0][0x2d0], -R2 ;  /* 0x0000b4001a007a23 */ /* 0x008fcc0000010802 */
[----:B------:R3:W-:Y:S02]  /*129f0*/  MUFU.EX2 R217, R0 ;  /* 0x0000000000d97308 */ /* 0x0007e40000000800 */
[----:B---3--:R-:W-:-:S05]  /*12a00*/  FMUL.FTZ R0, R68, c[0x0][0x2d0] ;  /* 0x0000b40044007a20 */ /* 0x008fca0000410000 */
[----:B------:R-:W-:-:S05]  /*12a10*/  FSEL R0, R0, RZ, P0 ;  /* 0x000000ff00007208 */ /* 0x000fca0000000000 */
[--C-:B------:R-:W-:Y:S02]  /*12a20*/  FFMA.FTZ R5, R9, c[0x0][0x2d0], -R0.reuse ;  /* 0x0000b40009057a23 */ /* 0x100fe40000010800 */
[--C-:B------:R-:W-:Y:S01]  /*12a30*/  FFMA.FTZ R6, R21, c[0x0][0x2d0], -R0.reuse ;  /* 0x0000b40015067a23 */ /* 0x100fe20000010800 */
[----:B------:R-:W-:Y:S01]  /*12a40*/  F2FP.PACK_AB R21, R157, R158 ;  /* 0x0000009e9d15723e */ /* 0x000fe200000000ff */
[----:B------:R3:W-:Y:S01]  /*12a50*/  MUFU.EX2 R151, R5 ;  /* 0x0000000500977308 */ /* 0x0007e20000000800 */
[--C-:B------:R-:W-:Y:S02]  /*12a60*/  FFMA.FTZ R89, R72, c[0x0][0x2d0], -R0.reuse ;  /* 0x0000b40048597a23 */ /* 0x100fe40000010800 */
[--C-:B------:R-:W-:Y:S02]  /*12a70*/  FFMA.FTZ R87, R62, c[0x0][0x2d0], -R0.reuse ;  /* 0x0000b4003e577a23 */ /* 0x100fe40000010800 */
[--C-:B------:R-:W-:Y:S01]  /*12a80*/  FFMA.FTZ R179, R61, c[0x0][0x2d0], -R0.reuse ;  /* 0x0000b4003db37a23 */ /* 0x100fe20000010800 */
[----:B----4-:R-:W-:Y:S01]  /*12a90*/  HMMA.16816.F32 R36, R20, R44, RZ ;  /* 0x0000002c1424723c */ /* 0x010fe200000018ff */
[--C-:B------:R-:W-:Y:S01]  /*12aa0*/  FFMA.FTZ R178, R60, c[0x0][0x2d0], -R0.reuse ;  /* 0x0000b4003cb27a23 */ /* 0x100fe20000010800 */
[----:B------:R-:W-:Y:S01]  /*12ab0*/  MUFU.EX2 R214, R6 ;  /* 0x0000000600d67308 */ /* 0x000fe20000000800 */
[----:B------:R-:W-:-:S02]  /*12ac0*/  FFMA.FTZ R177, R55, c[0x0][0x2d0], -R0 ;  /* 0x0000b40037b17a23 */ /* 0x000fc40000010800 */
[--C-:B------:R-:W-:Y:S02]  /*12ad0*/  FFMA.FTZ R176, R54, c[0x0][0x2d0], -R0.reuse ;  /* 0x0000b40036b07a23 */ /* 0x100fe40000010800 */
[----:B---3--:R-:W-:-:S03]  /*12ae0*/  FFMA.FTZ R5, R10, c[0x0][0x2d0], -R0 ;  /* 0x0000b4000a057a23 */ /* 0x008fc60000010800 */
[----:B------:R-:W-:Y:S01]  /*12af0*/  MUFU.EX2 R161, R89 ;  /* 0x0000005900a17308 */ /* 0x000fe20000000800 */
[----:B------:R-:W-:Y:S07]  /*12b00*/  HMMA.16816.F32 R8, R20, R48, RZ ;  /* 0x000000301408723c */ /* 0x000fee00000018ff */
[----:B------:R3:W4:Y:S06]  /*12b10*/  MUFU.EX2 R148, R5 ;  /* 0x0000000500947308 */ /* 0x00072c0000000800 */
[----:B-1----:R-:W-:Y:S01]  /*12b20*/  HMMA.16816.F32 R136, R12, R28, R36 ;  /* 0x0000001c0c88723c */ /* 0x002fe20000001824 */
[----:B------:R-:W-:Y:S01]  /*12b30*/  LDSM.16.MT88.4 R36, [R193+0x800] ;  /* 0x00080000c124783b */ /* 0x000fe20000004200 */
[----:B------:R-:W-:Y:S01]  /*12b40*/  MUFU.EX2 R172, R87 ;  /* 0x0000005700ac7308 */ /* 0x000fe20000000800 */
[----:B---3--:R-:W-:Y:S01]  /*12b50*/  FFMA.FTZ R5, R16, c[0x0][0x2d0], -R0 ;  /* 0x0000b40010057a23 */ /* 0x008fe20000010800 */
[----:B-----5:R-:W-:-:S07]  /*12b60*/  F2FP.PACK_AB R16, R149, R150 ;  /* 0x000000969510723e */ /* 0x020fce00000000ff */
[----:B------:R-:W-:Y:S01]  /*12b70*/  HMMA.16816.F32 R120, R12, R40, R8 ;  /* 0x000000280c78723c */ /* 0x000fe20000001808 */
[----:B----4-:R-:W-:Y:S01]  /*12b80*/  F2FP.PACK_AB R17, R148, R151 ;  /* 0x000000979411723e */ /* 0x010fe200000000ff */
[----:B------:R1:W-:Y:S01]  /*12b90*/  MUFU.EX2 R173, R5 ;  /* 0x0000000500ad7308 */ /* 0x0003e20000000800 */
[----:B------:R-:W-:-:S04]  /*12ba0*/  FADD.FTZ R86, R151, R148 ;  /* 0x0000009497567221 */ /* 0x000fc80000010000 */
[----:B------:R-:W-:Y:S02]  /*12bb0*/  F2FP.PACK_AB R8, R217, R175 ;  /* 0x000000afd908723e */ /* 0x000fe400000000ff */
[----:B------:R-:W-:Y:S01]  /*12bc0*/  F2FP.PACK_AB R10, R227, R219 ;  /* 0x000000dbe30a723e */ /* 0x000fe200000000ff */
[----:B------:R-:W-:Y:S01]  /*12bd0*/  MUFU.EX2 R87, R167 ;  /* 0x000000a700577308 */ /* 0x000fe20000000800 */
[----:B-1----:R-:W-:Y:S01]  /*12be0*/  FFMA.FTZ R5, R18, c[0x0][0x2d0], -R0 ;  /* 0x0000b40012057a23 */ /* 0x002fe20000010800 */
[----:B------:R-:W-:-:S06]  /*12bf0*/  F2FP.PACK_AB R18, R159, R156 ;  /* 0x0000009c9f12723e */ /* 0x000fcc00000000ff */
[----:B------:R-:W-:Y:S08]  /*12c00*/  MUFU.EX2 R89, R169 ;  /* 0x000000a900597308 */ /* 0x000ff00000000800 */
[----:B------:R1:W3:Y:S02]  /*12c10*/  MUFU.EX2 R186, R5 ;  /* 0x0000000500ba7308 */ /* 0x0002e40000000800 */
[----:B-1----:R-:W-:Y:S01]  /*12c20*/  FFMA.FTZ R5, R32, c[0x0][0x2d0], -R0 ;  /* 0x0000b40020057a23 */ /* 0x002fe20000010800 */
[----:B---3--:R-:W-:-:S05]  /*12c30*/  F2FP.PACK_AB R19, R186, R173 ;  /* 0x000000adba13723e */ /* 0x008fca00000000ff */
[----:B------:R1:W3:Y:S02]  /*12c40*/  MUFU.EX2 R215, R5 ;  /* 0x0000000500d77308 */ /* 0x0002e40000000800 */
[C---:B------:R-:W-:Y:S08]  /*12c50*/  HMMA.16816.F32 R32, R16.reuse, R48, RZ ;  /* 0x000000301020723c */ /* 0x040ff000000018ff */
[----:B------:R-:W-:Y:S01]  /*12c60*/  HMMA.16816.F32 R24, R16, R44, RZ ;  /* 0x0000002c1018723c */ /* 0x000fe200000018ff */
[----:B-1----:R-:W-:Y:S01]  /*12c70*/  FFMA.FTZ R5, R52, c[0x0][0x2d0], -R0 ;  /* 0x0000b40034057a23 */ /* 0x002fe20000010800 */
[----:B---3--:R-:W-:-:S03]  /*12c80*/  F2FP.PACK_AB R9, R215, R214 ;  /* 0x000000d6d709723e */ /* 0x008fc600000000ff */
[----:B------:R1:W-:Y:S02]  /*12c90*/  MUFU.EX2 R218, R5 ;  /* 0x0000000500da7308 */ /* 0x0003e40000000800 */
[----:B-1----:R-:W-:-:S06]  /*12ca0*/  FFMA.FTZ R5, R53, c[0x0][0x2d0], -R0 ;  /* 0x0000b40035057a23 */ /* 0x002fcc0000010800 */
[----:B------:R-:W1:Y:S02]  /*12cb0*/  MUFU.EX2 R225, R5 ;  /* 0x0000000500e17308 */ /* 0x000e640000000800 */
[----:B-1----:R-:W-:-:S07]  /*12cc0*/  F2FP.PACK_AB R11, R225, R218 ;  /* 0x000000dae10b723e */ /* 0x002fce00000000ff */
[C---:B------:R-:W-:Y:S01]  /*12cd0*/  HMMA.16816.F32 R128, R8.reuse, R40, R32 ;  /* 0x000000280880723c */ /* 0x040fe20000001820 */
[----:B------:R-:W1:Y:S06]  /*12ce0*/  LDSM.16.MT88.4 R32, [R193] ;  /* 0x00000000c120783b */ /* 0x000e6c0000004200 */
[----:B------:R-:W-:Y:S01]  /*12cf0*/  FFMA.FTZ R41, R88, c[0x0][0x2d0], -R2 ;  /* 0x0000b40058297a23 */ /* 0x000fe20000010802 */
[----:B------:R-:W-:Y:S01]  /*12d00*/  HMMA.16816.F32 R132, R8, R28, R24 ;  /* 0x0000001c0884723c */ /* 0x000fe20000001818 */
[----:B------:R-:W-:Y:S02]  /*12d10*/  FFMA.FTZ R88, R63, c[0x0][0x2d0], -R0 ;  /* 0x0000b4003f587a23 */ /* 0x000fe40000010800 */
[----:B------:R-:W-:Y:S01]  /*12d20*/  FFMA.FTZ R40, R92, c[0x0][0x2d0], -R2 ;  /* 0x0000b4005c287a23 */ /* 0x000fe20000010802 */
[----:B------:R-:W-:Y:S01]  /*12d30*/  MUFU.EX2 R209, R41 ;  /* 0x0000002900d17308 */ /* 0x000fe20000000800 */
[----:B------:R-:W-:-:S02]  /*12d40*/  FADD.FTZ R2, R158, R157 ;  /* 0x0000009d9e027221 */ /* 0x000fc40000010000 */
[--C-:B------:R-:W-:Y:S02]  /*12d50*/  FFMA.FTZ R29, R58, c[0x0][0x2d0], -R0.reuse ;  /* 0x0000b4003a1d7a23 */ /* 0x100fe40000010800 */
        /* <DEDUP_REMOVED lines=10> */
[-C--:B-1----:R-:W-:Y:S06]  /*12e00*/  HMMA.16816.F32 R24, R20, R32.reuse, RZ ;  /* 0x000000201418723c */ /* 0x082fec00000018ff */
[----:B------:R-:W-:Y:S02]  /*12e10*/  MUFU.EX2 R191, R29 ;  /* 0x0000001d00bf7308 */ /* 0x000fe40000000800 */
[----:B------:R-:W-:Y:S06]  /*12e20*/  HMMA.16816.F32 R4, R16, R32, RZ ;  /* 0x000000201004723c */ /* 0x000fec00000018ff */
[----:B------:R-:W-:Y:S08]  /*12e30*/  MUFU.EX2 R210, R28 ;  /* 0x0000001c00d27308 */ /* 0x000ff00000000800 */
[----:B------:R-:W-:Y:S02]  /*12e40*/  MUFU.EX2 R185, R141 ;  /* 0x0000008d00b97308 */ /* 0x000fe40000000800 */
[-C--:B------:R-:W-:Y:S01]  /*12e50*/  HMMA.16816.F32 R116, R12, R36.reuse, R24 ;  /* 0x000000240c74723c */ /* 0x080fe20000001818 */
[----:B------:R-:W1:Y:S05]  /*12e60*/  LDSM.16.MT88.4 R24, [R195] ;  /* 0x00000000c318783b */ /* 0x000e6a0000004200 */
[----:B------:R-:W-:Y:S02]  /*12e70*/  MUFU.EX2 R163, R88 ;  /* 0x0000005800a37308 */ /* 0x000fe40000000800 */
[----:B------:R-:W-:Y:S06]  /*12e80*/  HMMA.16816.F32 R112, R8, R36, R4 ;  /* 0x000000240870723c */ /* 0x000fec0000001804 */
[----:B------:R-:W-:Y:S01]  /*12e90*/  MUFU.EX2 R88, R170 ;  /* 0x000000aa00587308 */ /* 0x000fe20000000800 */
[----:B------:R-:W-:-:S02]  /*12ea0*/  FADD.FTZ R4, R150, R149 ;  /* 0x0000009596047221 */ /* 0x000fc40000010000 */
[--C-:B------:R-:W-:Y:S02]  /*12eb0*/  FFMA.FTZ R37, R56, c[0x0][0x2d0], -R0.reuse ;  /* 0x0000b40038257a23 */ /* 0x100fe40000010800 */
[----:B------:R-:W-:-:S03]  /*12ec0*/  FFMA.FTZ R36, R57, c[0x0][0x2d0], -R0 ;  /* 0x0000b40039247a23 */ /* 0x000fc60000010800 */
[----:B------:R-:W-:Y:S01]  /*12ed0*/  MUFU.EX2 R150, R65 ;  /* 0x0000004100967308 */ /* 0x000fe20000000800 */
[----:B------:R-:W-:Y:S02]  /*12ee0*/  FFMA.FTZ R149, R73, c[0x0][0x2d0], -R0 ;  /* 0x0000b40049957a23 */ /* 0x000fe40000010800 */
[----:B------:R-:W-:Y:S02]  /*12ef0*/  FADD.FTZ R0, R156, R4 ;  /* 0x000000049c007221 */ /* 0x000fe40000010000 */
[----:B------:R-:W3:Y:S02]  /*12f00*/  LDSM.16.MT88.4 R4, [R195+0x800] ;  /* 0x00080000c304783b */ /* 0x000ee40000004200 */
[----:B------:R-:W-:Y:S01]  /*12f10*/  FADD.FTZ R3, R159, R0 ;  /* 0x000000009f037221 */ /* 0x000fe20000010000 */
[----:B------:R-:W-:Y:S01]  /*12f20*/  MUFU.EX2 R156, R64 ;  /* 0x00000040009c7308 */ /* 0x000fe20000000800 */
[----:B------:R-:W-:-:S04]  /*12f30*/  FADD.FTZ R0, R184, R79 ;  /* 0x0000004fb8007221 */ /* 0x000fc80000010000 */
[----:B------:R-:W-:-:S03]  /*12f40*/  FADD.FTZ R0, R220, R0 ;  /* 0x00000000dc007221 */ /* 0x000fc60000010000 */
[----:B------:R-:W-:Y:S01]  /*12f50*/  MUFU.EX2 R159, R76 ;  /* 0x0000004c009f7308 */ /* 0x000fe20000000800 */
[----:B------:R-:W-:Y:S01]  /*12f60*/  FADD.FTZ R0, R221, R0 ;  /* 0x00000000dd007221 */ /* 0x000fe20000010000 */
[----:B-1----:R-:W-:Y:S03]  /*12f70*/  HMMA.16816.F32 R52, R16, R24, RZ ;  /* 0x000000181034723c */ /* 0x002fe600000018ff */
[----:B------:R-:W-:-:S03]  /*12f80*/  FADD.FTZ R0, R223, R0 ;  /* 0x00000000df007221 */ /* 0x000fc60000010000 */
[----:B------:R-:W-:Y:S02]  /*12f90*/  MUFU.EX2 R148, R37 ;  /* 0x0000002500947308 */ /* 0x000fe40000000800 */
[----:B------:R-:W-:Y:S06]  /*12fa0*/  HMMA.16816.F32 R56, R20, R24, RZ ;  /* 0x000000181438723c */ /* 0x000fec00000018ff */
[----:B------:R-:W1:Y:S08]  /*12fb0*/  MUFU.EX2 R25, R78 ;  /* 0x0000004e00197308 */ /* 0x000e700000000800 */
[----:B------:R-:W4:Y:S02]  /*12fc0*/  MUFU.EX2 R151, R36 ;  /* 0x0000002400977308 */ /* 0x000f240000000800 */
[----:B---3--:R-:W-:Y:S06]  /*12fd0*/  HMMA.16816.F32 R104, R8, R4, R52 ;  /* 0x000000040868723c */ /* 0x008fec0000001834 */
[----:B------:R-:W-:Y:S01]  /*12fe0*/  MUFU.EX2 R184, R142 ;  /* 0x0000008e00b87308 */ /* 0x000fe20000000800 */
[----:B-1----:R-:W-:Y:S01]  /*12ff0*/  FADD.FTZ R0, R25, R0 ;  /* 0x0000000019007221 */ /* 0x002fe20000010000 */
[----:B------:R-:W-:Y:S03]  /*13000*/  HMMA.16816.F32 R52, R16, R50, RZ ;  /* 0x000000321034723c */ /* 0x000fe600000018ff */
[----:B------:R-:W-:-:S03]  /*13010*/  FADD.FTZ R0, R157, R0 ;  /* 0x000000009d007221 */ /* 0x000fc60000010000 */
[----:B------:R-:W-:Y:S01]  /*13020*/  MUFU.EX2 R160, R149 ;  /* 0x0000009500a07308 */ /* 0x000fe20000000800 */
[----:B------:R-:W-:Y:S01]  /*13030*/  FADD.FTZ R0, R158, R0 ;  /* 0x000000009e007221 */ /* 0x000fe20000010000 */
[----:B------:R-:W-:Y:S03]  /*13040*/  HMMA.16816.F32 R108, R12, R4, R56 ;  /* 0x000000040c6c723c */ /* 0x000fe60000001838 */
[----:B------:R-:W-:-:S04]  /*13050*/  FADD.FTZ R0, R212, R0 ;  /* 0x00000000d4007221 */ /* 0x000fc80000010000 */
[----:B------:R-:W-:Y:S01]  /*13060*/  F2FP.PACK_AB R4, R156, R150 ;  /* 0x000000969c04723e */ /* 0x000fe200000000ff */
[----:B------:R-:W-:Y:S01]  /*13070*/  HMMA.16816.F32 R48, R20, R50, RZ ;  /* 0x000000321430723c */ /* 0x000fe200000018ff */
[----:B----4-:R-:W-:-:S07]  /*13080*/  F2FP.PACK_AB R5, R151, R148 ;  /* 0x000000949705723e */ /* 0x010fce00000000ff */
        /* <DEDUP_REMOVED lines=13> */
[----:B------:R-:W3:Y:S07]  /*13160*/  MUFU.EX2 R26, R77 ;  /* 0x0000004d001a7308 */ /* 0x000eee0000000800 */
[----:B------:R-:W-:Y:S01]  /*13170*/  HMMA.16816.F32 R72, R8, R38, R52 ;  /* 0x000000260848723c */ /* 0x000fe20000001834 */
[----:B------:R-:W-:Y:S01]  /*13180*/  MUFU.EX2 R27, R171 ;  /* 0x000000ab001b7308 */ /* 0x000fe20000000800 */
[----:B---3--:R-:W-:-:S04]  /*13190*/  FADD.FTZ R2, R26, R2 ;  /* 0x000000021a027221 */ /* 0x008fc80000010000 */
[----:B------:R-:W-:-:S10]  /*131a0*/  FADD.FTZ R2, R159, R2 ;  /* 0x000000029f027221 */ /* 0x000fd40000010000 */
[----:B------:R-:W-:Y:S01]  /*131b0*/  HMMA.16816.F32 R92, R8, R6, R16 ;  /* 0x00000006085c723c */ /* 0x000fe20000001810 */
[----:B------:R-:W-:-:S04]  /*131c0*/  FADD.FTZ R2, R190, R2 ;  /* 0x00000002be027221 */ /* 0x000fc80000010000 */
[----:B------:R-:W-:Y:S02]  /*131d0*/  FADD.FTZ R2, R213, R2 ;  /* 0x00000002d5027221 */ /* 0x000fe40000010000 */
        /* <DEDUP_REMOVED lines=10> */
[----:B------:R-:W-:-:S02]  /*13280*/  F2FP.PACK_AB R7, R210, R191 ;  /* 0x000000bfd207723e */ /* 0x000fc400000000ff */
[----:B------:R-:W-:Y:S01]  /*13290*/  F2FP.PACK_AB R158, R89, R88 ;  /* 0x00000058599e723e */ /* 0x000fe200000000ff */
[----:B-1----:R-:W-:Y:S01]  /*132a0*/  HMMA.16816.F32 R64, R8, R12, R120 ;  /* 0x0000000c0840723c */ /* 0x002fe20000001878 */
[----:B------:R-:W-:Y:S01]  /*132b0*/  FADD.FTZ R3, R215, R3 ;  /* 0x00000003d7037221 */ /* 0x000fe20000010000 */
[----:B------:R-:W-:Y:S03]  /*132c0*/  MUFU.EX2 R173, R153 ;  /* 0x0000009900ad7308 */ /* 0x000fe60000000800 */
        /* <DEDUP_REMOVED lines=10> */
[----:B------:R-:W1:Y:S01]  /*13370*/  LDSM.16.MT88.4 R12, [R196+0x1000] ;  /* 0x00100000c40c783b */ /* 0x000e620000004200 */
[----:B------:R-:W3:Y:S01]  /*13380*/  MUFU.EX2 R86, R165 ;  /* 0x000000a500567308 */ /* 0x000ee20000000800 */
[----:B------:R-:W-:-:S04]  /*13390*/  FADD.FTZ R3, R210, R3 ;  /* 0x00000003d2037221 */ /* 0x000fc80000010000 */
[----:B------:R-:W-:-:S03]  /*133a0*/  FADD.FTZ R3, R160, R3 ;  /* 0x00000003a0037221 */ /* 0x000fc60000010000 */
[----:B------:R-:W-:Y:S01]  /*133b0*/  MUFU.EX2 R26, R174 ;  /* 0x000000ae001a7308 */ /* 0x000fe20000000800 */
[----:B------:R-:W-:-:S04]  /*133c0*/  FADD.FTZ R3, R161, R3 ;  /* 0x00000003a1037221 */ /* 0x000fc80000010000 */
[----:B------:R-:W-:Y:S01]  /*133d0*/  FADD.FTZ R3, R163, R3 ;  /* 0x00000003a3037221 */ /* 0x000fe20000010000 */
[----:B---3--:R-:W-:Y:S01]  /*133e0*/  F2FP.PACK_AB R157, R86, R25 ;  /* 0x00000019569d723e */ /* 0x008fe200000000ff */
[-C--:B-1----:R-:W-:Y:S08]  /*133f0*/  HMMA.16816.F32 R52, R8, R12.reuse, R136 ;  /* 0x0000000c0834723c */ /* 0x082ff00000001888 */
[C---:B------:R-:W-:Y:S08]  /*13400*/  HMMA.16816.F32 R96, R4.reuse, R12, R132 ;  /* 0x0000000c0460723c */ /* 0x040ff00000001884 */
[-C--:B------:R-:W-:Y:S08]  /*13410*/  HMMA.16816.F32 R80, R4, R14.reuse, R60 ;  /* 0x0000000e0450723c */ /* 0x080ff0000000183c */
[C---:B------:R-:W-:Y:S01]  /*13420*/  HMMA.16816.F32 R48, R8.reuse, R14, R44 ;  /* 0x0000000e0830723c */ /* 0x040fe2000000182c */
[----:B------:R-:W1:Y:S07]  /*13430*/  LDSM.16.MT88.4 R12, [R193+0x1000] ;  /* 0x00100000c10c783b */ /* 0x000e6e0000004200 */
[-C--:B-1----:R-:W-:Y:S01]  /*13440*/  HMMA.16816.F32 R44, R8, R12.reuse, R116 ;  /* 0x0000000c082c723c */ /* 0x082fe20000001874 */
[----:B------:R-:W-:Y:S07]  /*13450*/  LDSM.16.MT88.4 R116, [R192+0x2000] ;  /* 0x00200000c074783b */ /* 0x000fee0000004200 */
[C---:B------:R-:W-:Y:S08]  /*13460*/  HMMA.16816.F32 R76, R4.reuse, R12, R112 ;  /* 0x0000000c044c723c */ /* 0x040ff00000001870 */
[-C--:B------:R-:W-:Y:S08]  /*13470*/  HMMA.16816.F32 R72, R4, R14.reuse, R72 ;  /* 0x0000000e0448723c */ /* 0x080ff00000001848 */
[----:B------:R-:W-:Y:S01]  /*13480*/  HMMA.16816.F32 R32, R8, R14, R32 ;  /* 0x0000000e0820723c */ /* 0x000fe20000001820 */
[----:B------:R-:W1:Y:S07]  /*13490*/  LDSM.16.MT88.4 R12, [R195+0x1000] ;  /* 0x00100000c30c783b */ /* 0x000e6e0000004200 */
[C---:B-1----:R-:W-:Y:S08]  /*134a0*/  HMMA.16816.F32 R60, R4.reuse, R12, R104 ;  /* 0x0000000c043c723c */ /* 0x042ff00000001868 */
[----:B------:R-:W-:Y:S01]  /*134b0*/  HMMA.16816.F32 R40, R4, R14, R92 ;  /* 0x0000000e0428723c */ /* 0x000fe2000000185c */
[----:B------:R-:W1:Y:S06]  /*134c0*/  MUFU.EX2 R93, R146 ;  /* 0x00000092005d7308 */ /* 0x000e6c0000000800 */
[----:B------:R-:W-:Y:S01]  /*134d0*/  FADD.FTZ R4, R217, R16 ;  /* 0x00000010d9047221 */ /* 0x000fe20000010000 */
[C---:B------:R-:W-:Y:S01]  /*134e0*/  HMMA.16816.F32 R36, R8.reuse, R12, R108 ;  /* 0x0000000c0824723c */ /* 0x040fe2000000186c */
[----:B------:R-:W3:Y:S01]  /*134f0*/  LDSM.16.MT88.4 R16, [R196+0x1800] ;  /* 0x00180000c410783b */ /* 0x000ee20000004200 */
[----:B------:R-:W4:Y:S01]  /*13500*/  MUFU.EX2 R92, R140 ;  /* 0x0000008c005c7308 */ /* 0x000f220000000800 */
[----:B------:R-:W-:Y:S01]  /*13510*/  FADD.FTZ R24, R219, R4 ;  /* 0x00000004db187221 */ /* 0x000fe20000010000 */
[----:B------:R-:W-:Y:S01]  /*13520*/  F2FP.PACK_AB R6, R189, R188 ;  /* 0x000000bcbd06723e */ /* 0x000fe200000000ff */
[----:B------:R-:W-:Y:S01]  /*13530*/  LDSM.16.MT88.4 R108, [R196+0x2000] ;  /* 0x00200000c46c783b */ /* 0x000fe20000004200 */
[----:B------:R-:W-:Y:S01]  /*13540*/  F2FP.PACK_AB R7, R186, R184 ;  /* 0x000000b8ba07723e */ /* 0x000fe200000000ff */
[----:B------:R-:W-:Y:S01]  /*13550*/  FADD.FTZ R24, R227, R24 ;  /* 0x00000018e3187221 */ /* 0x000fe20000010000 */
[----:B------:R-:W-:Y:S01]  /*13560*/  HMMA.16816.F32 R28, R8, R14, R20 ;  /* 0x0000000e081c723c */ /* 0x000fe20000001814 */
[----:B------:R-:W5:Y:S01]  /*13570*/  LDSM.16.MT88.4 R20, [R192+0x1800] ;  /* 0x00180000c014783b */ /* 0x000f620000004200 */
[----:B-1----:R-:W-:-:S03]  /*13580*/  F2FP.PACK_AB R4, R187, R93 ;  /* 0x0000005dbb04723e */ /* 0x002fc600000000ff */
[----:B------:R-:W1:Y:S04]  /*13590*/  LDSM.16.MT88.4 R12, [R193+0x1800] ;  /* 0x00180000c10c783b */ /* 0x000e680000004200 */
[----:B------:R-:W1:Y:S01]  /*135a0*/  LDSM.16.MT88.4 R8, [R195+0x1800] ;  /* 0x00180000c308783b */ /* 0x000e620000004200 */
[----:B----4-:R-:W-:-:S07]  /*135b0*/  F2FP.PACK_AB R5, R185, R92 ;  /* 0x0000005cb905723e */ /* 0x010fce00000000ff */
[C---:B---3--:R-:W-:Y:S08]  /*135c0*/  HMMA.16816.F32 R52, R4.reuse, R16, R52 ;  /* 0x000000100434723c */ /* 0x048ff00000001834 */
[C---:B-----5:R-:W-:Y:S08]  /*135d0*/  HMMA.16816.F32 R64, R4.reuse, R20, R64 ;  /* 0x000000140440723c */ /* 0x060ff00000001840 */
[C---:B------:R-:W-:Y:S08]  /*135e0*/  HMMA.16816.F32 R56, R4.reuse, R22, R56 ;  /* 0x000000160438723c */ /* 0x040ff00000001838 */
[C---:B------:R-:W-:Y:S08]  /*135f0*/  HMMA.16816.F32 R48, R4.reuse, R18, R48 ;  /* 0x000000120430723c */ /* 0x040ff00000001830 */
[C---:B-1----:R-:W-:Y:S08]  /*13600*/  HMMA.16816.F32 R44, R4.reuse, R12, R44 ;  /* 0x0000000c042c723c */ /* 0x042ff0000000182c */
[C---:B------:R-:W-:Y:S08]  /*13610*/  HMMA.16816.F32 R32, R4.reuse, R14, R32 ;  /* 0x0000000e0420723c */ /* 0x040ff00000001820 */
[C---:B------:R-:W-:Y:S08]  /*13620*/  HMMA.16816.F32 R36, R4.reuse, R8, R36 ;  /* 0x000000080424723c */ /* 0x040ff00000001824 */
[----:B------:R-:W-:Y:S07]  /*13630*/  HMMA.16816.F32 R28, R4, R10, R28 ;  /* 0x0000000a041c723c */ /* 0x000fee000000181c */
[----:B------:R-:W-:-:S02]  /*13640*/  F2FP.PACK_AB R4, R164, R162 ;  /* 0x000000a2a404723e */ /* 0x000fc400000000ff */
[----:B------:R-:W-:Y:S02]  /*13650*/  F2FP.PACK_AB R6, R175, R173 ;  /* 0x000000adaf06723e */ /* 0x000fe400000000ff */
[----:B------:R-:W-:Y:S02]  /*13660*/  F2FP.PACK_AB R5, R161, R160 ;  /* 0x000000a0a105723e */ /* 0x000fe400000000ff */
[----:B------:R-:W-:-:S07]  /*13670*/  F2FP.PACK_AB R7, R172, R163 ;  /* 0x000000a3ac07723e */ /* 0x000fce00000000ff */
[C---:B------:R-:W-:Y:S08]  /*13680*/  HMMA.16816.F32 R120, R4.reuse, R20, R120 ;  /* 0x000000140478723c */ /* 0x040ff00000001878 */
[C---:B------:R-:W-:Y:S01]  /*13690*/  HMMA.16816.F32 R20, R4.reuse, R22, R100 ;  /* 0x000000160414723c */ /* 0x040fe20000001864 */
[----:B------:R-:W1:Y:S07]  /*136a0*/  LDSM.16.MT88.4 R100, [R193+0x2000] ;  /* 0x00200000c164783b */ /* 0x000e6e0000004200 */
[C---:B------:R-:W-:Y:S01]  /*136b0*/  HMMA.16816.F32 R96, R4.reuse, R16, R96 ;  /* 0x000000100460723c */ /* 0x040fe20000001860 */
[----:B------:R-:W-:Y:S07]  /*136c0*/  MUFU.EX2 R17, R180 ;  /* 0x000000b400117308 */ /* 0x000fee0000000800 */
[C---:B------:R-:W-:Y:S01]  /*136d0*/  HMMA.16816.F32 R80, R4.reuse, R18, R80 ;  /* 0x000000120450723c */ /* 0x040fe20000001850 */
[----:B------:R-:W3:Y:S07]  /*136e0*/  MUFU.EX2 R19, R168 ;  /* 0x000000a800137308 */ /* 0x000eee0000000800 */
[C---:B------:R-:W-:Y:S01]  /*136f0*/  HMMA.16816.F32 R76, R4.reuse, R12, R76 ;  /* 0x0000000c044c723c */ /* 0x040fe2000000184c */
[----:B------:R-:W-:Y:S07]  /*13700*/  MUFU.EX2 R13, R182 ;  /* 0x000000b6000d7308 */ /* 0x000fee0000000800 */
[----:B------:R-:W-:Y:S01]  /*13710*/  HMMA.16816.F32 R72, R4, R14, R72 ;  /* 0x0000000e0448723c */ /* 0x000fe20000001848 */
[----:B------:R-:W4:Y:S01]  /*13720*/  MUFU.EX2 R15, R181 ;  /* 0x000000b5000f7308 */ /* 0x000f220000000800 */
[----:B---3--:R-:W-:-:S06]  /*13730*/  F2FP.PACK_AB R159, R26, R19 ;  /* 0x000000131a9f723e */ /* 0x008fcc00000000ff */
[C---:B------:R-:W-:Y:S01]  /*13740*/  HMMA.16816.F32 R60, R4.reuse, R8, R60 ;  /* 0x00000008043c723c */ /* 0x040fe2000000183c */
[----:B------:R-:W-:Y:S07]  /*13750*/  MUFU.EX2 R12, R179 ;  /* 0x000000b3000c7308 */ /* 0x000fee0000000800 */
[----:B------:R-:W-:Y:S01]  /*13760*/  HMMA.16816.F32 R40, R4, R10, R40 ;  /* 0x0000000a0428723c */ /* 0x000fe20000001828 */
[----:B------:R-:W3:Y:S01]  /*13770*/  LDSM.16.MT88.4 R8, [R195+0x2000] ;  /* 0x00200000c308783b */ /* 0x000ee20000004200 */
[----:B------:R-:W5:Y:S01]  /*13780*/  MUFU.EX2 R7, R183 ;  /* 0x000000b700077308 */ /* 0x000f620000000800 */
[----:B----4-:R-:W-:-:S04]  /*13790*/  F2FP.PACK_AB R94, R17, R15 ;  /* 0x0000000f115e723e */ /* 0x010fc800000000ff */
[----:B------:R-:W-:Y:S02]  /*137a0*/  FADD.FTZ R4, R150, R24 ;  /* 0x0000001896047221 */ /* 0x000fe40000010000 */
[----:B------:R-:W-:Y:S01]  /*137b0*/  FADD.FTZ R5, R93, R2 ;  /* 0x000000025d057221 */ /* 0x000fe20000010000 */
[----:B------:R-:W4:Y:S01]  /*137c0*/  MUFU.EX2 R14, R178 ;  /* 0x000000b2000e7308 */ /* 0x000f220000000800 */
[----:B------:R-:W-:Y:S01]  /*137d0*/  FADD.FTZ R4, R156, R4 ;  /* 0x000000049c047221 */ /* 0x000fe20000010000 */
[----:B------:R-:W-:Y:S01]  /*137e0*/  F2FP.PACK_AB R156, R27, R87 ;  /* 0x000000571b9c723e */ /* 0x000fe200000000ff */
[----:B--2---:R-:W-:-:S04]  /*137f0*/  @P1 IMAD.HI.U32 R2, R231, c[0x0][0x2c8], RZ ;  /* 0x0000b200e7021a27 */ /* 0x004fc800078e00ff */
[----:B------:R-:W-:Y:S01]  /*13800*/  FADD.FTZ R4, R209, R4 ;  /* 0x00000004d1047221 */ /* 0x000fe20000010000 */
[----:B------:R-:W-:Y:S01]  /*13810*/  MUFU.EX2 R16, R177 ;  /* 0x000000b100107308 */ /* 0x000fe20000000800 */
[----:B------:R-:W-:Y:S01]  /*13820*/  FADD.FTZ R6, R92, R0 ;  /* 0x000000005c067221 */ /* 0x000fe20000010000 */
[----:B------:R-:W-:Y:S01]  /*13830*/  MOV R0, R231 ;  /* 0x000000e700007202 */ /* 0x000fe20000000f00 */
[----:B------:R-:W-:Y:S01]  /*13840*/  FADD.FTZ R4, R211, R4 ;  /* 0x00000004d3047221 */ /* 0x000fe20000010000 */
[----:B------:R-:W-:Y:S01]  /*13850*/  @P1 SHF.R.U32.HI R0, RZ, c[0x0][0x2cc], R2 ;  /* 0x0000b300ff001a19 */ /* 0x000fe20000011602 */
[----:B------:R-:W-:Y:S01]  /*13860*/  FADD.FTZ R5, R187, R5 ;  /* 0x00000005bb057221 */ /* 0x000fe20000010000 */
[----:B-----5:R-:W-:Y:S01]  /*13870*/  F2FP.PACK_AB R92, R13, R7 ;  /* 0x000000070d5c723e */ /* 0x020fe200000000ff */
[----:B------:R-:W-:Y:S01]  /*13880*/  FADD.FTZ R6, R185, R6 ;  /* 0x00000006b9067221 */ /* 0x000fe20000010000 */
[----:B------:R-:W2:Y:S01]  /*13890*/  MUFU.EX2 R18, R176 ;  /* 0x000000b000127308 */ /* 0x000ea20000000800 */
[----:B------:R-:W-:Y:S01]  /*138a0*/  IADD3 R2, R230, R0, RZ ;  /* 0x00000000e6027210 */ /* 0x000fe20007ffe0ff */
[----:B------:R-:W-:Y:S01]  /*138b0*/  FADD.FTZ R0, R162, R4 ;  /* 0x00000004a2007221 */ /* 0x000fe20000010000 */
[----:B----4-:R-:W-:Y:S01]  /*138c0*/  F2FP.PACK_AB R93, R14, R12 ;  /* 0x0000000c0e5d723e */ /* 0x010fe200000000ff */
[----:B------:R-:W-:Y:S01]  /*138d0*/  HMMA.16816.F32 R128, R156, R116, R64 ;  /* 0x000000749c80723c */ /* 0x000fe20000001840 */
[----:B------:R-:W-:Y:S01]  /*138e0*/  FADD.FTZ R5, R188, R5 ;  /* 0x00000005bc057221 */ /* 0x000fe20000010000 */
[----:B------:R-:W-:Y:S01]  /*138f0*/  IADD3 R209, R228, -0x2, RZ ;  /* 0xfffffffee4d17810 */ /* 0x000fe20007ffe0ff */
[----:B------:R-:W-:-:S02]  /*13900*/  FADD.FTZ R0, R164, R0 ;  /* 0x00000000a4007221 */ /* 0x000fc40000010000 */
[----:B------:R-:W-:Y:S02]  /*13910*/  FADD.FTZ R6, R184, R6 ;  /* 0x00000006b8067221 */ /* 0x000fe40000010000 */
[----:B------:R-:W-:Y:S01]  /*13920*/  FADD.FTZ R0, R173, R0 ;  /* 0x00000000ad007221 */ /* 0x000fe20000010000 */
[C---:B------:R-:W-:Y:S01]  /*13930*/  HMMA.16816.F32 R132, R156.reuse, R118, R56 ;  /* 0x000000769c84723c */ /* 0x040fe20000001838 */
[----:B------:R-:W-:Y:S02]  /*13940*/  FADD.FTZ R5, R189, R5 ;  /* 0x00000005bd057221 */ /* 0x000fe40000010000 */
[----:B------:R-:W-:Y:S01]  /*13950*/  FADD.FTZ R0, R175, R0 ;  /* 0x00000000af007221 */ /* 0x000fe20000010000 */
[----:B--2---:R-:W-:Y:S01]  /*13960*/  F2FP.PACK_AB R95, R18, R16 ;  /* 0x00000010125f723e */ /* 0x004fe200000000ff */
        /* <DEDUP_REMOVED lines=16> */
[----:B------:R-:W-:Y:S01]  /*13a70*/  MOV R20, c[0x0][0x32c] ;  /* 0x0000cb0000147a02 */ /* 0x000fe20000000f00 */
[----:B------:R-:W-:Y:S01]  /*13a80*/  HMMA.16816.F32 R140, R156, R110, R48 ;  /* 0x0000006e9c8c723c */ /* 0x000fe20000001830 */
[----:B------:R-:W-:-:S02]  /*13a90*/  FADD.FTZ R4, R15, R4 ;  /* 0x000000040f047221 */ /* 0x000fc40000010000 */
[----:B------:R-:W-:Y:S01]  /*13aa0*/  ISETP.GE.AND P0, PT, R20, 0x1, PT ;  /* 0x000000011400780c */ /* 0x000fe20003f06270 */
[----:B------:R-:W-:Y:S01]  /*13ab0*/  FADD.FTZ R247, R18, R3 ;  /* 0x0000000312f77221 */ /* 0x000fe20000010000 */
[----:B------:R-:W-:Y:S01]  /*13ac0*/  IADD3 R3, R2, c[0x0][0x328], RZ ;  /* 0x0000ca0002037a10 */ /* 0x000fe20007ffe0ff */
[----:B------:R-:W-:Y:S02]  /*13ad0*/  FADD.FTZ R237, R89, R0 ;  /* 0x0000000059ed7221 */ /* 0x000fe40000010000 */
[----:B-1----:R-:W-:Y:S01]  /*13ae0*/  HMMA.16816.F32 R144, R156, R100, R44 ;  /* 0x000000649c90723c */ /* 0x002fe2000000182c */
[----:B------:R-:W-:Y:S02]  /*13af0*/  FADD.FTZ R243, R26, R5 ;  /* 0x000000051af37221 */ /* 0x000fe40000010000 */
[----:B------:R-:W-:-:S05]  /*13b00*/  FADD.FTZ R246, R17, R4 ;  /* 0x0000000411f67221 */ /* 0x000fca0000010000 */
[----:B------:R-:W-:Y:S08]  /*13b10*/  HMMA.16816.F32 R148, R156, R102, R32 ;  /* 0x000000669c94723c */ /* 0x000ff00000001820 */
[C---:B------:R-:W-:Y:S08]  /*13b20*/  HMMA.16816.F32 R112, R92.reuse, R108, R96 ;  /* 0x0000006c5c70723c */ /* 0x040ff00000001860 */
[----:B------:R-:W-:Y:S08]  /*13b30*/  HMMA.16816.F32 R104, R92, R100, R76 ;  /* 0x000000645c68723c */ /* 0x000ff0000000184c */
[----:B---3--:R-:W-:Y:S08]  /*13b40*/  HMMA.16816.F32 R152, R156, R8, R36 ;  /* 0x000000089c98723c */ /* 0x008ff00000001824 */
[C---:B------:R-:W-:Y:S08]  /*13b50*/  HMMA.16816.F32 R108, R92.reuse, R110, R80 ;  /* 0x0000006e5c6c723c */ /* 0x040ff00000001850 */
[C---:B------:R-:W-:Y:S08]  /*13b60*/  HMMA.16816.F32 R100, R92.reuse, R102, R72 ;  /* 0x000000665c64723c */ /* 0x040ff00000001848 */
[----:B------:R-:W-:Y:S08]  /*13b70*/  HMMA.16816.F32 R96, R92, R8, R60 ;  /* 0x000000085c60723c */ /* 0x000ff0000000183c */
[-C--:B------:R-:W-:Y:S08]  /*13b80*/  HMMA.16816.F32 R156, R156, R10.reuse, R28 ;  /* 0x0000000a9c9c723c */ /* 0x080ff0000000181c */
[----:B------:R-:W-:Y:S01]  /*13b90*/  HMMA.16816.F32 R92, R92, R10, R40 ;  /* 0x0000000a5c5c723c */ /* 0x000fe20000001828 */
[----:B------:R-:W-:Y:S07]  /*13ba0*/  @!P0 BRA `(.L_x_1058) ;  /* 0x0000013000008947 */ /* 0x000fee0003800000 */
[C---:B------:R-:W-:Y:S01]  /*13bb0*/  ISETP.GT.AND P0, PT, R2.reuse, RZ, PT ;  /* 0x000000ff0200720c */ /* 0x040fe20003f04270 */
[----:B------:R-:W-:Y:S01]  /*13bc0*/  BSSY B0, `(.L_x_1059) ;  /* 0x000000e000007945 */ /* 0x000fe20003800000 */
[----:B------:R-:W-:-:S11]  /*13bd0*/  IADD3 R0, R2, -0x1, RZ ;  /* 0xffffffff02007810 */ /* 0x000fd60007ffe0ff */
        /* <DEDUP_REMOVED lines=8> */
.L_x_1060:
[----:B------:R-:W-:-:S04]  /*13c60*/  MOV R2, 0x1 ;  /* 0x0000000100027802 */ /* 0x000fc80000000f00 */
[----:B------:R-:W-:-:S13]  /*13c70*/  ISETP.NE.AND P0, PT, R2, c[0x0][0x32c], PT ;  /* 0x0000cb0002007a0c */ /* 0x000fda0003f05270 */
[----:B------:R-:W-:-:S05]  /*13c80*/  @P0 IMAD.HI.U32 R2, R0, c[0x0][0x330], RZ ;  /* 0x0000cc0000020a27 */ /* 0x000fca00078e00ff */
[----:B------:R-:W-:Y:S02]  /*13c90*/  @P0 SHF.R.U32.HI R0, RZ, c[0x0][0x334], R2 ;  /* 0x0000cd00ff000a19 */ /* 0x000fe40000011602 */
.L_x_1061:
[----:B------:R-:W-:Y:S05]  /*13ca0*/  BSYNC B0 ;  /* 0x0000000000007941 */ /* 0x000fea0003800000 */
.L_x_1059:
[----:B------:R-:W-:-:S05]  /*13cb0*/  MOV R2, c[0x0][0x32c] ;  /* 0x0000cb0000027a02 */ /* 0x000fca0000000f00 */
[----:B------:R-:W-:-:S05]  /*13cc0*/  IMAD R0, R0, R2, c[0x0][0x32c] ;  /* 0x0000cb0000007624 */ /* 0x000fca00078e0202 */
[----:B------:R-:W-:-:S04]  /*13cd0*/  IMNMX R3, R3, R0, PT ;  /* 0x0000000003037217 */ /* 0x000fc80003800200 */
.L_x_1058:
[----:B------:R-:W2:Y:S01]  /*13ce0*/  LDL R2, [R1+0x8] ;  /* 0x0000080001027983 */ /* 0x000ea20000100800 */
        /* <DEDUP_REMOVED lines=10> */
.L_x_1093:
        /* <DEDUP_REMOVED lines=22> */
[C---:B-1-34-:R-:W-:Y:S01]  /*13ef0*/  IMAD.WIDE.U32 R2, R229.reuse, c[0x0][0x208], RZ ;  /* 0x00008200e5027a25 */ /* 0x05afe200078e00ff */
[----:B------:R-:W-:Y:S01]  /*13f00*/  SHF.R.S32.HI R0, RZ, 0x1f, R229 ;  /* 0x0000001fff007819 */ /* 0x000fe200000114e5 */
[----:B------:R-:W2:Y:S04]  /*13f10*/  LDL.64 R6, [R1+0x18] ;  /* 0x0000180001067983 */ /* 0x000ea80000100a00 */
[----:B------:R-:W-:Y:S02]  /*13f20*/  IMAD R0, R0, c[0x0][0x208], RZ ;  /* 0x0000820000007a24 */ /* 0x000fe400078e02ff */
[----:B------:R-:W3:Y:S02]  /*13f30*/  LDL R5, [R1+0x14] ;  /* 0x0000140001057983 */ /* 0x000ee40000100800 */
[----:B------:R-:W-:Y:S04]  /*13f40*/  IMAD R0, R229, c[0x0][0x20c], R0 ;  /* 0x00008300e5007a24 */ /* 0x000fe800078e0200 */
[----:B------:R-:W-:Y:S01]  /*13f50*/  IMAD.IADD R3, R3, 0x1, R0 ;  /* 0x0000000103037824 */ /* 0x000fe200078e0200 */
[----:B------:R-:W-:Y:S03]  /*13f60*/  SHF.R.S32.HI R0, RZ, 0x1f, R216 ;  /* 0x0000001fff007819 */ /* 0x000fe600000114d8 */
[----:B------:R-:W-:Y:S04]  /*13f70*/  IMAD.WIDE.U32 R2, R216, c[0x0][0x218], R2 ;  /* 0x00008600d8027a25 */ /* 0x000fe800078e0002 */
[----:B------:R-:W-:Y:S04]  /*13f80*/  IMAD R0, R0, c[0x0][0x218], RZ ;  /* 0x0000860000007a24 */ /* 0x000fe800078e02ff */
[----:B------:R-:W-:Y:S01]  /*13f90*/  IMAD R4, R216, c[0x0][0x21c], R0 ;  /* 0x00008700d8047a24 */ /* 0x000fe200078e0200 */
[----:B--2---:R-:W-:Y:S02]  /*13fa0*/  IADD3 R2, P1, R6, R2, RZ ;  /* 0x0000000206027210 */ /* 0x004fe40007f3e0ff */
[----:B------:R-:W-:Y:S02]  /*13fb0*/  SHF.L.U64.HI R6, R244, 0x1, R245 ;  /* 0x00000001f4067819 */ /* 0x000fe400000102f5 */
[----:B------:R-:W-:Y:S02]  /*13fc0*/  LEA R0, P0, R2, c[0x0][0x1f8], 0x1 ;  /* 0x00007e0002007a11 */ /* 0x000fe400078008ff */
[----:B---3--:R-:W-:Y:S02]  /*13fd0*/  IADD3.X R3, R5, R3, R4, P1, !PT ;  /* 0x0000000305037210 */ /* 0x008fe40000ffe404 */
[----:B------:R-:W-:Y:S02]  /*13fe0*/  SHF.L.U32 R5, R244, 0x1, RZ ;  /* 0x00000001f4057819 */ /* 0x000fe400000006ff */
[----:B------:R-:W-:Y:S01]  /*13ff0*/  LEA.HI.X R4, R2, c[0x0][0x1fc], R3, 0x1, P0 ;  /* 0x00007f0002047a11 */ /* 0x000fe200000f0c03 */
[----:B------:R-:W-:-:S05]  /*14000*/  BRA.DIV ~URZ, `(.L_x_1065) ;  /* 0x000150d27f007947 */ /* 0x000fca000b800000 */
[----:B------:R1:W2:Y:S02]  /*14010*/  SHFL.IDX PT, R8, R4, RZ, 0x181f ;  /* 0x00181fff04087589 */ /* 0x0002a400000e0000 */
.L_x_1233:
[----:B------:R-:W-:-:S05]  /*14020*/  BRA.DIV ~URZ, `(.L_x_1066) ;  /* 0x000151227f007947 */ /* 0x000fca000b800000 */
[----:B------:R-:W3:Y:S04]  /*14030*/  SHFL.IDX PT, R2, R0, RZ, 0x181f ;  /* 0x00181fff00027589 */ /* 0x000ee800000e0000 */
[----:B------:R-:W4:Y:S04]  /*14040*/  SHFL.IDX PT, R7, R0, 0x1, 0x181f ;  /* 0x00381f0000077f89 */ /* 0x000f2800000e0000 */
[----:B------:R-:W5:Y:S04]  /*14050*/  SHFL.IDX PT, R11, R4, 0x1, 0x181f ;  /* 0x00381f00040b7f89 */ /* 0x000f6800000e0000 */
[----:B------:R-:W-:Y:S04]  /*14060*/  SHFL.IDX PT, R9, R0, 0x3, 0x181f ;  /* 0x00781f0000097f89 */ /* 0x000fe800000e0000 */
[----:B------:R-:W-:Y:S01]  /*14070*/  SHFL.IDX PT, R12, R4, 0x2, 0x181f ;  /* 0x00581f00040c7f89 */ /* 0x000fe200000e0000 */
[-C--:B---3--:R-:W-:Y:S05]  /*14080*/  IADD3 R2, P0, R2, R5.reuse, RZ ;  /* 0x0000000502027210 */ /* 0x088fea0007f1e0ff */
[--C-:B--2---:R-:W-:Y:S01]  /*14090*/  IMAD.X R3, R8, 0x1, R6.reuse, P0 ;  /* 0x0000000108037824 */ /* 0x104fe200000e0606 */
[-C--:B----4-:R-:W-:Y:S01]  /*140a0*/  IADD3 R10, P0, R7, R5.reuse, RZ ;  /* 0x00000005070a7210 */ /* 0x090fe20007f1e0ff */
[----:B------:R-:W2:Y:S04]  /*140b0*/  SHFL.IDX PT, R8, R0, 0x2, 0x181f ;  /* 0x00581f0000087f89 */ /* 0x000ea800000e0000 */
[----:B------:R3:W-:Y:S01]  /*140c0*/  LDGSTS.E.BYPASS.LTC128B.128 [R208+0x100], [R2.64], !P2 ;  /* 0x0010000002d07fae */ /* 0x0007e2000d101d48 */
[--C-:B-----5:R-:W-:Y:S03]  /*140d0*/  IMAD.X R11, R11, 0x1, R6.reuse, P0 ;  /* 0x000000010b0b7824 */ /* 0x120fe600000e0606 */
[----:B------:R-:W-:Y:S04]  /*140e0*/  SHFL.IDX PT, R0, R0, 0x4, 0x181f ;  /* 0x00981f0000007f89 */ /* 0x000fe800000e0000 */
[----:B------:R4:W-:Y:S01]  /*140f0*/  LDGSTS.E.BYPASS.LTC128B.128 [R208+0x900], [R10.64], !P2 ;  /* 0x009000000ad07fae */ /* 0x0009e2000d101d48 */
[-C--:B--2---:R-:W-:Y:S03]  /*14100*/  IADD3 R8, P1, R8, R5.reuse, RZ ;  /* 0x0000000508087210 */ /* 0x084fe60007f3e0ff */
[----:B---3--:R-:W2:Y:S01]  /*14110*/  SHFL.IDX PT, R3, R4, 0x3, 0x181f ;  /* 0x00781f0004037f89 */ /* 0x008ea200000e0000 */
[----:B------:R-:W-:Y:S01]  /*14120*/  IADD3 R2, P0, R9, R5, RZ ;  /* 0x0000000509027210 */ /* 0x000fe20007f1e0ff */
[--C-:B------:R-:W-:Y:S02]  /*14130*/  IMAD.X R9, R12, 0x1, R6.reuse, P1 ;  /* 0x000000010c097824 */ /* 0x100fe400008e0606 */
[----:B-1----:R-:W1:Y:S04]  /*14140*/  SHFL.IDX PT, R4, R4, 0x4, 0x181f ;  /* 0x00981f0004047f89 */ /* 0x002e6800000e0000 */
[----:B------:R4:W-:Y:S01]  /*14150*/  LDGSTS.E.BYPASS.LTC128B.128 [R208+0x1100], [R8.64], !P2 ;  /* 0x0110000008d07fae */ /* 0x0009e2000d101d48 */
[----:B--2---:R-:W-:Y:S05]  /*14160*/  IMAD.X R3, R3, 0x1, R6, P0 ;  /* 0x0000000103037824 */ /* 0x004fea00000e0606 */
[----:B------:R4:W-:Y:S02]  /*14170*/  LDGSTS.E.BYPASS.LTC128B.128 [R208+0x1900], [R2.64], !P2 ;  /* 0x0190000002d07fae */ /* 0x0009e4000d101d48 */
.L_x_1234:
[----:B-1--4-:R-:W-:Y:S04]  /*14180*/  IADD3 R2, P0, R0, R5, RZ ;  /* 0x0000000500027210 */ /* 0x012fe80007f1e0ff */
[----:B------:R-:W-:Y:S05]  /*14190*/  IADD3.X R3, R4, R6, RZ, P0, !PT ;  /* 0x0000000604037210 */ /* 0x000fea00007fe4ff */
[----:B------:R-:W-:Y:S01]  /*141a0*/  @!PT LDS RZ, [RZ] ;  /* 0x00000000fffff984 */ /* 0x000fe20000000800 */
[----:B------:R-:W-:Y:S01]  /*141b0*/  @!PT LDS RZ, [RZ] ;  /* 0x00000000fffff984 */ /* 0x000fe20000000800 */
[----:B------:R-:W-:Y:S01]  /*141c0*/  @!PT LDS RZ, [RZ] ;  /* 0x00000000fffff984 */ /* 0x000fe20000000800 */
[----:B------:R1:W-:Y:S04]  /*141d0*/  LDGSTS.E.BYPASS.LTC128B.128 [R208+0x2100], [R2.64], !P2 ;  /* 0x0210000002d07fae */ /* 0x0003e8000d101d48 */
.L_x_1064:
[----:B-1-34-:R-:W-:Y:S05]  /*141e0*/  BSYNC B0 ;  /* 0x0000000000007941 */ /* 0x01afea0003800000 */
.L_x_1063:
        /* <DEDUP_REMOVED lines=135> */
[----:B------:R-:W-:Y:S03]  /*14a60*/  HMMA.16816.F32 R80, R180, R10, R80 ;  /* 0x0000000ab450723c */ /* 0x000fe60000001850 */
[----:B------:R-:W2:Y:S01]  /*14a70*/  MUFU.TANH R178, R2 ;  /* 0x0000000200b27308 */ /* 0x000ea20000002400 */
        /* <DEDUP_REMOVED lines=128> */
[C---:B------:R-:W-:Y:S01]  /*15280*/  SHF.L.U64.HI R6, R244.reuse, 0x1, R245 ;  /* 0x00000001f4067819 */ /* 0x040fe200000102f5 */
[----:B------:R-:W-:Y:S01]  /*15290*/  IMAD.SHL.U32 R5, R244, 0x2, RZ ;  /* 0x00000002f4057824 */ /* 0x000fe200078e00ff */
[----:B------:R-:W3:Y:S01]  /*152a0*/  LDL R236, [R1+0x10] ;  /* 0x0000100001ec7983 */ /* 0x000ee20000100800 */
[----:B------:R-:W-:Y:S03]  /*152b0*/  ISETP.NE.AND P3, PT, R242, 0x1, PT ;  /* 0x00000001f200780c */ /* 0x000fe60003f65270 */
[----:B------:R-:W4:Y:S04]  /*152c0*/  LDL.64 R44, [R1+0x28] ;  /* 0x00002800012c7983 */ /* 0x000f280000100a00 */
[----:B------:R-:W5:Y:S04]  /*152d0*/  LDL R235, [R1+0x34] ;  /* 0x0000340001eb7983 */ /* 0x000f680000100800 */
[----:B------:R-:W4:Y:S04]  /*152e0*/  LDL.64 R238, [R1+0x20] ;  /* 0x0000200001ee7983 */ /* 0x000f280000100a00 */
[----:B------:R-:W4:Y:S01]  /*152f0*/  LDL R233, [R1+0x30] ;  /* 0x0000300001e97983 */ /* 0x000f220000100800 */
[----:B--2---:R-:W-:Y:S01]  /*15300*/  IMAD R2, R209, 0x50, R240 ;  /* 0x00000050d1027824 */ /* 0x004fe200078e02f0 */
[----:B---3--:R-:W-:Y:S04]  /*15310*/  ISETP.GT.AND P1, PT, R236, 0x4f, PT ;  /* 0x0000004fec00780c */ /* 0x008fe80003f24270 */
[----:B------:R-:W-:Y:S05]  /*15320*/  IADD3 R2, R2, -0x50, R236 ;  /* 0xffffffb002027810 */ /* 0x000fea0007ffe0ec */
[----:B------:R-:W-:Y:S04]  /*15330*/  @P3 IMAD.HI.U32 R3, R2, c[0x0][0x2bc], RZ ;  /* 0x0000af0002033a27 */ /* 0x000fe800078e00ff */
[----:B-1----:R-:W-:Y:S01]  /*15340*/  IMAD.MOV.U32 R0, RZ, RZ, R2 ;  /* 0x000000ffff007224 */ /* 0x002fe200078e0002 */
[----:B------:R-:W-:Y:S04]  /*15350*/  @P3 SHF.R.U32.HI R0, RZ, c[0x0][0x2c0], R3 ;  /* 0x0000b000ff003a19 */ /* 0x000fe80000011603 */
[C---:B----4-:R-:W-:Y:S01]  /*15360*/  @!P1 IADD3 R3, P0, R0.reuse, R44, RZ ;  /* 0x0000002c00039210 */ /* 0x050fe20007f1e0ff */
[----:B------:R-:W-:Y:S03]  /*15370*/  IMAD.MOV R4, RZ, RZ, -R0 ;  /* 0x000000ffff047224 */ /* 0x000fe600078e0a00 */
[----:B-----5:R-:W-:Y:S01]  /*15380*/  @!P1 LEA.HI.X.SX32 R0, R0, R235, 0x1, P0 ;  /* 0x000000eb00009211 */ /* 0x020fe200000f0eff */
        /* <DEDUP_REMOVED lines=17> */
[----:B------:R-:W-:-:S06]  /*154a0*/  BRA.DIV ~URZ, `(.L_x_1069) ;  /* 0x000141527f007947 */ /* 0x000fcc000b800000 */
[----:B------:R1:W2:Y:S02]  /*154b0*/  SHFL.IDX PT, R7, R4, RZ, 0x181f ;  /* 0x00181fff04077589 */ /* 0x0002a400000e0000 */
.L_x_1235:
[----:B------:R-:W-:-:S05]  /*154c0*/  BRA.DIV ~URZ, `(.L_x_1070) ;  /* 0x000141a27f007947 */ /* 0x000fca000b800000 */
[----:B------:R-:W3:Y:S02]  /*154d0*/  SHFL.IDX PT, R2, R0, RZ, 0x181f ;  /* 0x00181fff00027589 */ /* 0x000ee400000e0000 */
[-C--:B---3--:R-:W-:Y:S05]  /*154e0*/  IADD3 R2, P0, R2, R5.reuse, RZ ;  /* 0x0000000502027210 */ /* 0x088fea0007f1e0ff */
[--C-:B--2---:R-:W-:Y:S05]  /*154f0*/  IMAD.X R3, R7, 0x1, R6.reuse, P0 ;  /* 0x0000000107037824 */ /* 0x104fea00000e0606 */
[----:B------:R-:W-:Y:S01]  /*15500*/  @!PT LDS RZ, [RZ] ;  /* 0x00000000fffff984 */ /* 0x000fe20000000800 */
[----:B------:R-:W-:Y:S01]  /*15510*/  @!PT LDS RZ, [RZ] ;  /* 0x00000000fffff984 */ /* 0x000fe20000000800 */
[----:B------:R2:W-:Y:S04]  /*15520*/  LDGSTS.E.BYPASS.LTC128B.128 [R208+0x2900], [R2.64], !P2 ;  /* 0x0290000002d07fae */ /* 0x0005e8000d101d48 */
[----:B--2---:R-:W2:Y:S04]  /*15530*/  SHFL.IDX PT, R2, R0, 0x1, 0x181f ;  /* 0x00381f0000027f89 */ /* 0x004ea800000e0000 */
[----:B------:R-:W3:Y:S01]  /*15540*/  SHFL.IDX PT, R3, R4, 0x1, 0x181f ;  /* 0x00381f0004037f89 */ /* 0x000ee200000e0000 */
[-C--:B--2---:R-:W-:Y:S05]  /*15550*/  IADD3 R2, P0, R2, R5.reuse, RZ ;  /* 0x0000000502027210 */ /* 0x084fea0007f1e0ff */
[--C-:B---3--:R-:W-:Y:S05]  /*15560*/  IMAD.X R3, R3, 0x1, R6.reuse, P0 ;  /* 0x0000000103037824 */ /* 0x108fea00000e0606 */
[----:B------:R2:W-:Y:S04]  /*15570*/  LDGSTS.E.BYPASS.LTC128B.128 [R208+0x3100], [R2.64], !P2 ;  /* 0x0310000002d07fae */ /* 0x0005e8000d101d48 */
[----:B--2---:R-:W2:Y:S04]  /*15580*/  SHFL.IDX PT, R2, R0, 0x2, 0x181f ;  /* 0x00581f0000027f89 */ /* 0x004ea800000e0000 */
[----:B------:R-:W3:Y:S01]  /*15590*/  SHFL.IDX PT, R3, R4, 0x2, 0x181f ;  /* 0x00581f0004037f89 */ /* 0x000ee200000e0000 */
[-C--:B--2---:R-:W-:Y:S05]  /*155a0*/  IADD3 R2, P0, R2, R5.reuse, RZ ;  /* 0x0000000502027210 */ /* 0x084fea0007f1e0ff */
[--C-:B---3--:R-:W-:Y:S05]  /*155b0*/  IMAD.X R3, R3, 0x1, R6.reuse, P0 ;  /* 0x0000000103037824 */ /* 0x108fea00000e0606 */
[----:B------:R2:W-:Y:S04]  /*155c0*/  LDGSTS.E.BYPASS.LTC128B.128 [R208+0x3900], [R2.64], !P2 ;  /* 0x0390000002d07fae */ /* 0x0005e8000d101d48 */
[----:B--2---:R-:W2:Y:S04]  /*155d0*/  SHFL.IDX PT, R2, R0, 0x3, 0x181f ;  /* 0x00781f0000027f89 */ /* 0x004ea800000e0000 */
[----:B------:R-:W3:Y:S04]  /*155e0*/  SHFL.IDX PT, R3, R4, 0x3, 0x181f ;  /* 0x00781f0004037f89 */ /* 0x000ee800000e0000 */
[----:B------:R-:W4:Y:S04]  /*155f0*/  SHFL.IDX PT, R0, R0, 0x4, 0x181f ;  /* 0x00981f0000007f89 */ /* 0x000f2800000e0000 */
[----:B-1----:R-:W1:Y:S01]  /*15600*/  SHFL.IDX PT, R4, R4, 0x4, 0x181f ;  /* 0x00981f0004047f89 */ /* 0x002e6200000e0000 */
[----:B--2---:R-:W-:Y:S05]  /*15610*/  IADD3 R2, P0, R2, R5, RZ ;  /* 0x0000000502027210 */ /* 0x004fea0007f1e0ff */
[----:B---3--:R-:W-:Y:S05]  /*15620*/  IMAD.X R3, R3, 0x1, R6, P0 ;  /* 0x0000000103037824 */ /* 0x008fea00000e0606 */
[----:B------:R2:W-:Y:S03]  /*15630*/  LDGSTS.E.BYPASS.LTC128B.128 [R208+0x4100], [R2.64], !P2 ;  /* 0x0410000002d07fae */ /* 0x0005e6000d101d48 */
.L_x_1236:
[----:B--2-4-:R-:W-:Y:S04]  /*15640*/  IADD3 R2, P0, R0, R5, RZ ;  /* 0x0000000500027210 */ /* 0x014fe80007f1e0ff */
[----:B-1----:R-:W-:Y:S05]  /*15650*/  IADD3.X R3, R4, R6, RZ, P0, !PT ;  /* 0x0000000604037210 */ /* 0x002fea00007fe4ff */
[----:B------:R-:W-:Y:S01]  /*15660*/  @!PT LDS RZ, [RZ] ;  /* 0x00000000fffff984 */ /* 0x000fe20000000800 */
[----:B------:R-:W-:Y:S01]  /*15670*/  @!PT LDS RZ, [RZ] ;  /* 0x00000000fffff984 */ /* 0x000fe20000000800 */
[----:B------:R-:W-:Y:S01]  /*15680*/  @!PT LDS RZ, [RZ] ;  /* 0x00000000fffff984 */ /* 0x000fe20000000800 */
[----:B------:R1:W-:Y:S04]  /*15690*/  LDGSTS.E.BYPASS.LTC128B.128 [R208+0x4900], [R2.64], !P2 ;  /* 0x0490000002d07fae */ /* 0x0003e8000d101d48 */
.L_x_1068:
[----:B--234-:R-:W-:Y:S05]  /*156a0*/  BSYNC B0 ;  /* 0x0000000000007941 */ /* 0x01cfea0003800000 */
.L_x_1067:
[----:B------:R-:W-:Y:S01]  /*156b0*/  LOP3.LUT R8, RZ, c[0x0][0x324], RZ, 0x33, !PT ;  /* 0x0000c900ff087a12 */ /* 0x000fe200078e33ff */
[----:B-1----:R-:W2:Y:S01]  /*156c0*/  LDL R2, [R1+0x38] ;  /* 0x0000380001027983 */ /* 0x002ea20000100800 */
[----:B------:R-:W-:Y:S03]  /*156d0*/  IMAD.MOV.U32 R3, RZ, RZ, c[0x0][0x2c4] ;  /* 0x0000b100ff037624 */ /* 0x000fe600078e00ff */
[----:B------:R-:W2:Y:S02]  /*156e0*/  LDL R0, [R1+0x50] ;  /* 0x0000500001007983 */ /* 0x000ea40000100800 */
[----:B------:R-:W-:Y:S02]  /*156f0*/  ISETP.NE.AND P0, PT, R3, 0x1, PT ;  /* 0x000000010300780c */ /* 0x000fe40003f05270 */
[----:B------:R-:W0:Y:S01]  /*15700*/  LDGDEPBAR ;  /* 0x00000000000079af */ /* 0x000e220000000000 */
[----:B--2---:R-:W-:Y:S10]  /*15710*/  IMAD.IADD R5, R0, 0x1, R2 ;  /* 0x0000000100057824 */ /* 0x004ff400078e0202 */
[----:B------:R-:W-:Y:S05]  /*15720*/  @P0 IMAD.HI.U32 R0, R5, c[0x0][0x2c8], RZ ;  /* 0x0000b20005000a27 */ /* 0x000fea00078e00ff */
[----:B------:R-:W-:Y:S01]  /*15730*/  @P0 SHF.R.U32.HI R5, RZ, c[0x0][0x2cc], R0 ;  /* 0x0000b300ff050a19 */ /* 0x000fe20000011600 */
[----:B------:R-:W-:Y:S05]  /*15740*/  IMAD R0, R209, -0x50, RZ ;  /* 0xffffffb0d1007824 */ /* 0x000fea00078e02ff */
[----:B------:R-:W-:Y:S04]  /*15750*/  IADD3 R2, -R251, 0x1, R0 ;  /* 0x00000001fb027810 */ /* 0x000fe80007ffe100 */
[----:B------:R-:W-:Y:S04]  /*15760*/  IADD3 R7, -R249, R2, R250 ;  /* 0x00000002f9077210 */ /* 0x000fe80007ffe1fa */
[----:B------:R-:W-:Y:S01]  /*15770*/  IADD3 R6, R7, c[0x0][0x328], RZ ;  /* 0x0000ca0007067a10 */ /* 0x000fe20007ffe0ff */
[----:B------:R-:W-:-:S05]  /*15780*/  BRA.DIV ~URZ, `(.L_x_1071) ;  /* 0x000143927f007947 */ /* 0x000fca000b800000 */
[----:B------:R1:W2:Y:S02]  /*15790*/  SHFL.IDX PT, R4, R5, RZ, 0x1c1f ;  /* 0x001c1fff05047589 */ /* 0x0002a400000e0000 */
.L_x_1237:
        /* <DEDUP_REMOVED lines=19> */
.L_x_1074:
[----:B------:R-:W-:Y:S04]  /*158d0*/  MOV R8, c[0x0][0x32c] ;  /* 0x0000cb0000087a02 */ /* 0x000fe80000000f00 */
[----:B------:R-:W-:Y:S11]  /*158e0*/  ISETP.NE.AND P0, PT, R8, 0x1, PT ;  /* 0x000000010800780c */ /* 0x000ff60003f05270 */
[----:B------:R-:W-:Y:S02]  /*158f0*/  @!UPT UIADD3 URZ, URZ, URZ, URZ ;  /* 0x0000003f3f3ff290 */ /* 0x000fe4000fffe03f */
[----:B------:R-:W-:Y:S05]  /*15900*/  @P0 IMAD.HI.U32 R8, R4, c[0x0][0x330], RZ ;  /* 0x0000cc0004080a27 */ /* 0x000fea00078e00ff */
[----:B------:R-:W-:Y:S02]  /*15910*/  @P0 SHF.R.U32.HI R4, RZ, c[0x0][0x334], R8 ;  /* 0x0000cd00ff040a19 */ /* 0x000fe40000011608 */
.L_x_1075:
[----:B------:R-:W-:Y:S05]  /*15920*/  BSYNC B0 ;  /* 0x0000000000007941 */ /* 0x000fea0003800000 */
.L_x_1073:
[----:B------:R-:W-:Y:S04]  /*15930*/  IMAD.IADD R8, R0, 0x1, -R251 ;  /* 0x0000000100087824 */ /* 0x000fe800078e0afb */
[----:B------:R-:W-:Y:S05]  /*15940*/  IMAD R4, R4, c[0x0][0x32c], R8 ;  /* 0x0000cb0004047a24 */ /* 0x000fea00078e0208 */
[----:B------:R-:W-:Y:S02]  /*15950*/  IMNMX R2, R2, R4, !PT ;  /* 0x0000000402027217 */ /* 0x000fe40007800200 */
[----:B------:R-:W-:Y:S04]  /*15960*/  IADD3 R4, R4, c[0x0][0x32c], RZ ;  /* 0x0000cb0004047a10 */ /* 0x000fe80007ffe0ff */
[----:B------:R-:W-:Y:S02]  /*15970*/  IMNMX R3, R3, R4, PT ;  /* 0x0000000403037217 */ /* 0x000fe40003800200 */
.L_x_1072:
[C---:B------:R-:W-:Y:S02]  /*15980*/  ISETP.GE.AND P0, PT, R0.reuse, 0x1, PT ;  /* 0x000000010000780c */ /* 0x040fe40003f06270 */
[C---:B------:R-:W-:Y:S02]  /*15990*/  ISETP.GE.AND P1, PT, R0.reuse, 0x2, PT ;  /* 0x000000020000780c */ /* 0x040fe40003f26270 */
        /* <DEDUP_REMOVED lines=17> */
[----:B------:R-:W-:Y:S02]  /*15ab0*/  ISETP.LT.OR P0, PT, R3, 0x9, P0 ;  /* 0x000000090300780c */ /* 0x000fe40000701670 */
        /* <DEDUP_REMOVED lines=63> */
[C---:B------:R-:W-:Y:S02]  /*15eb0*/  ISETP.GT.AND P0, PT, R2.reuse, 0x31, !P1 ;  /* 0x000000310200780c */ /* 0x040fe40004f04270 */
        /* <DEDUP_REMOVED lines=21> */
[----:B------:R-:W-:Y:S11]  /*16010*/  ISETP.GE.AND P0, PT, R0, 0x4a, PT ;  /* 0x0000004a0000780c */ /* 0x000ff60003f06270 */
[----:B------:R-:W-:Y:S02]  /*16020*/  @!UPT UIADD3 URZ, URZ, URZ, URZ ;  /* 0x0000003f3f3ff290 */ /* 0x000fe4000fffe03f */
[----:B------:R-:W-:Y:S02]  /*16030*/  @P0 LOP3.LUT R207, R207, 0x4000, RZ, 0xfc, !PT ;  /* 0x00004000cfcf0812 */ /* 0x000fe400078efcff */
[----:B------:R-:W-:Y:S04]  /*16040*/  ISETP.GT.AND P0, PT, R2, 0x49, !P0 ;  /* 0x000000490200780c */ /* 0x000fe80004704270 */
[----:B------:R-:W-:Y:S04]  /*16050*/  ISETP.LT.OR P0, PT, R3, 0x4a, P0 ;  /* 0x0000004a0300780c */ /* 0x000fe80000701670 */
[----:B------:R-:W-:Y:S01]  /*16060*/  FSEL R55, R9, -INF , !P0 ;  /* 0xff80000009377808 */ /* 0x000fe20004000000 */
[----:B------:R-:W-:-:S06]  /*16070*/  BRA.DIV ~URZ, `(.L_x_1076) ;  /* 0x00013b127f007947 */ /* 0x000fcc000b800000 */
[----:B------:R2:W3:Y:S02]  /*16080*/  SHFL.IDX PT, R4, R5, 0x1, 0x1c1f ;  /* 0x003c1f0005047f89 */ /* 0x0004e400000e0000 */
.L_x_1238:
[----:B---3--:R-:W-:Y:S01]  /*16090*/  IADD3 R3, R7, R4, RZ ;  /* 0x0000000407037210 */ /* 0x008fe20007ffe0ff */
[----:B------:R-:W-:Y:S05]  /*160a0*/  IMAD.MOV.U32 R2, RZ, RZ, c[0x0][0x32c] ;  /* 0x0000cb00ff027624 */ /* 0x000fea00078e00ff */
[----:B------:R-:W-:Y:S01]  /*160b0*/  ISETP.GE.AND P0, PT, R2, 0x1, PT ;  /* 0x000000010200780c */ /* 0x000fe20003f06270 */
[----:B------:R-:W-:Y:S11]  /*160c0*/  IMAD.IADD R2, R6, 0x1, R4 ;  /* 0x0000000106027824 */ /* 0x000ff600078e0204 */
[----:B------:R-:W-:Y:S01]  /*160d0*/  @!UPT UIADD3 URZ, URZ, URZ, URZ ;  /* 0x0000003f3f3ff290 */ /* 0x000fe2000fffe03f */
        /* <DEDUP_REMOVED lines=14> */
.L_x_1079:
[----:B------:R-:W-:Y:S04]  /*161c0*/  MOV R8, c[0x0][0x32c] ;  /* 0x0000cb0000087a02 */ /* 0x000fe80000000f00 */
[----:B------:R-:W-:Y:S11]  /*161d0*/  ISETP.NE.AND P0, PT, R8, 0x1, PT ;  /* 0x000000010800780c */ /* 0x000ff60003f05270 */
[----:B------:R-:W-:Y:S02]  /*161e0*/  @!UPT UIADD3 URZ, URZ, URZ, URZ ;  /* 0x0000003f3f3ff290 */ /* 0x000fe4000fffe03f */
[----:B------:R-:W-:Y:S05]  /*161f0*/  @P0 IMAD.HI.U32 R8, R4, c[0x0][0x330], RZ ;  /* 0x0000cc0004080a27 */ /* 0x000fea00078e00ff */
[----:B------:R-:W-:Y:S02]  /*16200*/  @P0 SHF.R.U32.HI R4, RZ, c[0x0][0x334], R8 ;  /* 0x0000cd00ff040a19 */ /* 0x000fe40000011608 */
.L_x_1080:
[----:B------:R-:W-:Y:S05]  /*16210*/  BSYNC B0 ;  /* 0x0000000000007941 */ /* 0x000fea0003800000 */
.L_x_1078:
[----:B------:R-:W-:Y:S04]  /*16220*/  IMAD.IADD R8, R0, 0x1, -R251 ;  /* 0x0000000100087824 */ /* 0x000fe800078e0afb */
[----:B------:R-:W-:Y:S05]  /*16230*/  IMAD R4, R4, c[0x0][0x32c], R8 ;  /* 0x0000cb0004047a24 */ /* 0x000fea00078e0208 */
[----:B------:R-:W-:Y:S02]  /*16240*/  IMNMX R3, R3, R4, !PT ;  /* 0x0000000403037217 */ /* 0x000fe40007800200 */
[----:B------:R-:W-:Y:S04]  /*16250*/  IADD3 R4, R4, c[0x0][0x32c], RZ ;  /* 0x0000cb0004047a10 */ /* 0x000fe80007ffe0ff */
[----:B------:R-:W-:Y:S02]  /*16260*/  IMNMX R2, R2, R4, PT ;  /* 0x0000000402027217 */ /* 0x000fe40003800200 */
.L_x_1077:
        /* <DEDUP_REMOVED lines=68> */
[----:B------:R-:W-:Y:S04]  /*166b0*/  ISETP.GT.AND P0, PT, R3, RZ, !P0 ;  /* 0x000000ff0300720c */ /* 0x000fe80004704270 */
[C---:B------:R-:W-:Y:S04]  /*166c0*/  ISETP.LT.OR P0, PT, R2.reuse, 0x1, P0 ;  /* 0x000000010200780c */ /* 0x040fe80000701670 */
[----:B------:R-:W-:Y:S02]  /*166d0*/  FSEL R17, R225, -INF , !P0 ;  /* 0xff800000e1117808 */ /* 0x000fe40004000000 */
[----:B------:R-:W-:Y:S04]  /*166e0*/  LOP3.LUT P0, RZ, R207, 0x4000, RZ, 0xc0, !PT ;  /* 0x00004000cfff7812 */ /* 0x000fe8000780c0ff */
[----:B------:R-:W-:Y:S04]  /*166f0*/  ISETP.GT.AND P0, PT, R3, 0x49, !P0 ;  /* 0x000000490300780c */ /* 0x000fe80004704270 */
[----:B------:R-:W-:Y:S04]  /*16700*/  ISETP.LT.OR P0, PT, R2, 0x4a, P0 ;  /* 0x0000004a0200780c */ /* 0x000fe80000701670 */
[----:B------:R-:W-:Y:S01]  /*16710*/  FSEL R34, R11, -INF , !P0 ;  /* 0xff8000000b227808 */ /* 0x000fe20004000000 */
[----:B------:R-:W-:-:S06]  /*16720*/  BRA.DIV ~URZ, `(.L_x_1081) ;  /* 0x000134d27f007947 */ /* 0x000fcc000b800000 */
[----:B------:R3:W4:Y:S02]  /*16730*/  SHFL.IDX PT, R4, R5, 0x2, 0x1c1f ;  /* 0x005c1f0005047f89 */ /* 0x00072400000e0000 */
.L_x_1239:
[----:B----4-:R-:W-:Y:S01]  /*16740*/  IADD3 R3, R7, R4, RZ ;  /* 0x0000000407037210 */ /* 0x010fe20007ffe0ff */
        /* <DEDUP_REMOVED lines=18> */
.L_x_1084:
[----:B------:R-:W-:Y:S04]  /*16870*/  MOV R8, c[0x0][0x32c] ;  /* 0x0000cb0000087a02 */ /* 0x000fe80000000f00 */
[----:B------:R-:W-:Y:S11]  /*16880*/  ISETP.NE.AND P0, PT, R8, 0x1, PT ;  /* 0x000000010800780c */ /* 0x000ff60003f05270 */
[----:B------:R-:W-:Y:S02]  /*16890*/  @!UPT UIADD3 URZ, URZ, URZ, URZ ;  /* 0x0000003f3f3ff290 */ /* 0x000fe4000fffe03f */
[----:B------:R-:W-:Y:S05]  /*168a0*/  @P0 IMAD.HI.U32 R8, R4, c[0x0][0x330], RZ ;  /* 0x0000cc0004080a27 */ /* 0x000fea00078e00ff */
[----:B------:R-:W-:Y:S02]  /*168b0*/  @P0 SHF.R.U32.HI R4, RZ, c[0x0][0x334], R8 ;  /* 0x0000cd00ff040a19 */ /* 0x000fe40000011608 */
.L_x_1085:
[----:B------:R-:W-:Y:S05]  /*168c0*/  BSYNC B0 ;  /* 0x0000000000007941 */ /* 0x000fea0003800000 */
.L_x_1083:
[----:B------:R-:W-:Y:S04]  /*168d0*/  IMAD.IADD R8, R0, 0x1, -R251 ;  /* 0x0000000100087824 */ /* 0x000fe800078e0afb */
[----:B------:R-:W-:Y:S05]  /*168e0*/  IMAD R4, R4, c[0x0][0x32c], R8 ;  /* 0x0000cb0004047a24 */ /* 0x000fea00078e0208 */
[----:B------:R-:W-:Y:S02]  /*168f0*/  IMNMX R3, R3, R4, !PT ;  /* 0x0000000403037217 */ /* 0x000fe40007800200 */
[----:B------:R-:W-:Y:S04]  /*16900*/  IADD3 R4, R4, c[0x0][0x32c], RZ ;  /* 0x0000cb0004047a10 */ /* 0x000fe80007ffe0ff */
[----:B------:R-:W-:Y:S02]  /*16910*/  IMNMX R2, R2, R4, PT ;  /* 0x0000000402027217 */ /* 0x000fe40003800200 */
.L_x_1082:
        /* <DEDUP_REMOVED lines=67> */
[----:B------:R-:W-:Y:S04]  /*16d50*/  LOP3.LUT P0, RZ, R207, 0x2000, RZ, 0xc0, !PT ;  /* 0x00002000cfff7812 */ /* 0x000fe8000780c0ff */
[----:B------:R-:W-:Y:S04]  /*16d60*/  ISETP.GT.AND P0, PT, R3, RZ, !P0 ;  /* 0x000000ff0300720c */ /* 0x000fe80004704270 */
        /* <DEDUP_REMOVED lines=8> */
.L_x_1240:
[----:B-1----:R-:W-:Y:S01]  /*16df0*/  IADD3 R3, R6, R4, RZ ;  /* 0x0000000406037210 */ /* 0x002fe20007ffe0ff */
        /* <DEDUP_REMOVED lines=11> */
[----:B--234-:R-:W-:Y:S05]  /*16eb0*/  IMAD.MOV.U32 R5, RZ, RZ, c[0x0][0x32c] ;  /* 0x0000cb00ff057624 */ /* 0x01cfea00078e00ff */
[----:B------:R-:W-:Y:S11]  /*16ec0*/  ISETP.NE.AND P0, PT, R5, 0x1, PT ;  /* 0x000000010500780c */ /* 0x000ff60003f05270 */
[----:B------:R-:W-:Y:S02]  /*16ed0*/  @!UPT UIADD3 URZ, URZ, URZ, URZ ;  /* 0x0000003f3f3ff290 */ /* 0x000fe4000fffe03f */
[----:B------:R-:W-:Y:S05]  /*16ee0*/  @P0 IMAD.HI.U32 R5, R4, c[0x0][0x330], RZ ;  /* 0x0000cc0004050a27 */ /* 0x000fea00078e00ff */
[----:B------:R-:W-:Y:S04]  /*16ef0*/  @P0 SHF.R.U32.HI R4, RZ, c[0x0][0x334], R5 ;  /* 0x0000cd00ff040a19 */ /* 0x000fe80000011605 */
[----:B------:R-:W-:Y:S01]  /*16f00*/  LOP3.LUT R4, RZ, R4, RZ, 0x33, !PT ;  /* 0x00000004ff047212 */ /* 0x000fe200078e33ff */
[----:B------:R-:W-:-:S05]  /*16f10*/  BRA `(.L_x_1090) ;  /* 0x0000005000007947 */ /* 0x000fca0003800000 */
.L_x_1089:
[----:B--234-:R-:W-:Y:S04]  /*16f20*/  MOV R5, c[0x0][0x32c] ;  /* 0x0000cb0000057a02 */ /* 0x01cfe80000000f00 */
[----:B------:R-:W-:Y:S11]  /*16f30*/  ISETP.NE.AND P0, PT, R5, 0x1, PT ;  /* 0x000000010500780c */ /* 0x000ff60003f05270 */
[----:B------:R-:W-:Y:S02]  /*16f40*/  @!UPT UIADD3 URZ, URZ, URZ, URZ ;  /* 0x0000003f3f3ff290 */ /* 0x000fe4000fffe03f */
[----:B------:R-:W-:Y:S05]  /*16f50*/  @P0 IMAD.HI.U32 R5, R4, c[0x0][0x330], RZ ;  /* 0x0000cc0004050a27 */ /* 0x000fea00078e00ff */
[----:B------:R-:W-:Y:S02]  /*16f60*/  @P0 SHF.R.U32.HI R4, RZ, c[0x0][0x334], R5 ;  /* 0x0000cd00ff040a19 */ /* 0x000fe40000011605 */
.L_x_1090:
[----:B------:R-:W-:Y:S05]  /*16f70*/  BSYNC B0 ;  /* 0x0000000000007941 */ /* 0x000fea0003800000 */
.L_x_1088:
[----:B------:R-:W-:Y:S04]  /*16f80*/  IMAD.IADD R0, R0, 0x1, -R251 ;  /* 0x0000000100007824 */ /* 0x000fe800078e0afb */
[----:B------:R-:W-:Y:S05]  /*16f90*/  IMAD R0, R4, c[0x0][0x32c], R0 ;  /* 0x0000cb0004007a24 */ /* 0x000fea00078e0200 */
[----:B------:R-:W-:Y:S02]  /*16fa0*/  IMNMX R2, R2, R0, !PT ;  /* 0x0000000002027217 */ /* 0x000fe40007800200 */
[----:B------:R-:W-:Y:S04]  /*16fb0*/  IADD3 R0, R0, c[0x0][0x32c], RZ ;  /* 0x0000cb0000007a10 */ /* 0x000fe80007ffe0ff */
[----:B------:R-:W-:Y:S02]  /*16fc0*/  IMNMX R3, R3, R0, PT ;  /* 0x0000000003037217 */ /* 0x000fe40003800200 */
.L_x_1087:
[----:B------:R-:W-:Y:S02]  /*16fd0*/  LOP3.LUT P0, RZ, R207, 0x2000, RZ, 0xc0, !PT ;  /* 0x00002000cfff7812 */ /* 0x000fe4000780c0ff */
[C---:B------:R-:W-:Y:S02]  /*16fe0*/  ISETP.GT.AND P1, PT, R2.reuse, 0x48, !P1 ;  /* 0x000000480200780c */ /* 0x040fe40004f24270 */
[----:B------:R-:W-:Y:S02]  /*16ff0*/  ISETP.GT.AND P0, PT, R2, RZ, !P0 ;  /* 0x000000ff0200720c */ /* 0x000fe40004704270 */
[----:B------:R-:W-:Y:S02]  /*17000*/  FMNMX.FTZ R0, R17, R87, !PT ;  /* 0x0000005711007209 */ /* 0x000fe40007810000 */
[C---:B------:R-:W-:Y:S02]  /*17010*/  ISETP.LT.OR P0, PT, R3.reuse, 0x1, P0 ;  /* 0x000000010300780c */ /* 0x040fe40000701670 */
[----:B------:R-:W-:Y:S02]  /*17020*/  ISETP.LT.OR P1, PT, R3, 0x49, P1 ;  /* 0x000000490300780c */ /* 0x000fe40000f21670 */
        /* <DEDUP_REMOVED lines=45> */
[----:B------:R-:W-:Y:S02]  /*17300*/  ISETP.GT.AND P0, PT, R2, 0x19, !P0 ;  /* 0x000000190200780c */ /* 0x000fe40004704270 */
[----:B------:R-:W-:Y:S02]  /*17310*/  FMNMX.FTZ R5, R34, R5, !PT ;  /* 0x0000000522057209 */ /* 0x000fe40007810000 */
        /* <DEDUP_REMOVED lines=26> */
[C---:B------:R-:W-:Y:S02]  /*174c0*/  ISETP.GT.AND P0, PT, R2.reuse, 0x38, !P6 ;  /* 0x000000380200780c */ /* 0x040fe40007704270 */
        /* <DEDUP_REMOVED lines=77> */
.L_x_1241:
[----:B-12---:R-:W-:Y:S01]  /*179a0*/  FMNMX.FTZ R4, R4, R0, !PT ;  /* 0x0000000004047209 */ /* 0x006fe20007810000 */
[----:B------:R-:W-:-:S05]  /*179b0*/  BRA.DIV ~URZ, `(.L_x_1092) ;  /* 0x000123627f007947 */ /* 0x000fca000b800000 */
        /* <DEDUP_REMOVED lines=13> */
.L_x_1242:
[C---:B------:R-:W-:Y:S01]  /*17a90*/  FSETP.NEU.FTZ.AND P0, PT, R71.reuse, -INF , PT ;  /* 0xff8000004700780b */ /* 0x040fe20003f1d000 */
[C---:B------:R-:W-:Y:S01]  /*17aa0*/  FMUL.FTZ R2, R71.reuse, c[0x0][0x2d0] ;  /* 0x0000b40047027a20 */ /* 0x040fe20000410000 */
[----:B--2---:R-:W-:Y:S01]  /*17ab0*/  FMNMX.FTZ R68, R0, R4, !PT ;  /* 0x0000000400447209 */ /* 0x004fe20007810000 */
[----:B------:R-:W-:Y:S01]  /*17ac0*/  WARPSYNC 0xffffffff ;  /* 0xffffffff00007948 */ /* 0x000fe20003800000 */
[----:B------:R-:W-:Y:S02]  /*17ad0*/  FSEL R0, R71, RZ, P0 ;  /* 0x000000ff47007208 */ /* 0x000fe40000000000 */
[----:B------:R-:W-:Y:S02]  /*17ae0*/  FSEL R2, R2, RZ, P0 ;  /* 0x000000ff02027208 */ /* 0x000fe40000000000 */
[----:B------:R-:W-:Y:S01]  /*17af0*/  FSETP.NEU.FTZ.AND P0, PT, R70, -INF , PT ;  /* 0xff8000004600780b */ /* 0x000fe20003f1d000 */
[----:B------:R-:W-:Y:S02]  /*17b00*/  FADD.FTZ R0, -R0, R86 ;  /* 0x0000005600007221 */ /* 0x000fe40000010100 */
[--C-:B------:R-:W-:Y:S02]  /*17b10*/  FFMA.FTZ R3, R14, c[0x0][0x2d0], -R2.reuse ;  /* 0x0000b4000e037a23 */ /* 0x100fe40000010802 */
[----:B------:R-:W-:Y:S02]  /*17b20*/  FMUL.FTZ R0, R0, c[0x0][0x2d0] ;  /* 0x0000b40000007a20 */ /* 0x000fe40000410000 */
[--C-:B-1----:R-:W-:Y:S02]  /*17b30*/  FFMA.FTZ R4, R65, c[0x0][0x2d0], -R2.reuse ;  /* 0x0000b40041047a23 */ /* 0x102fe40000010802 */
[----:B------:R-:W-:Y:S01]  /*17b40*/  MUFU.EX2 R3, R3 ;  /* 0x0000000300037308 */ /* 0x000fe20000000800 */
[--C-:B------:R-:W-:Y:S02]  /*17b50*/  FFMA.FTZ R219, R83, c[0x0][0x2d0], -R2.reuse ;  /* 0x0000b40053db7a23 */ /* 0x100fe40000010802 */
[--C-:B------:R-:W-:Y:S02]  /*17b60*/  FFMA.FTZ R218, R82, c[0x0][0x2d0], -R2.reuse ;  /* 0x0000b40052da7a23 */ /* 0x100fe40000010802 */
[--C-:B------:R-:W-:Y:S02]  /*17b70*/  FFMA.FTZ R217, R81, c[0x0][0x2d0], -R2.reuse ;  /* 0x0000b40051d97a23 */ /* 0x100fe40000010802 */
[--C-:B------:R-:W-:Y:S02]  /*17b80*/  FFMA.FTZ R222, R80, c[0x0][0x2d0], -R2.reuse ;  /* 0x0000b40050de7a23 */ /* 0x100fe40000010802 */
[----:B------:R-:W-:Y:S01]  /*17b90*/  LDSM.16.MT88.4 R80, [R195] ;  /* 0x00000000c350783b */ /* 0x000fe20000004200 */
        /* <DEDUP_REMOVED lines=15> */
[----:B------:R-:W2:Y:S10]  /*17c90*/  MUFU.EX2 R2, R4 ;  /* 0x0000000400027308 */ /* 0x000eb40000000800 */
[----:B------:R-:W-:Y:S01]  /*17ca0*/  MUFU.EX2 R86, R86 ;  /* 0x0000005600567308 */ /* 0x000fe20000000800 */
[----:B-1----:R-:W-:Y:S01]  /*17cb0*/  FFMA.FTZ R0, R65, R237, R3 ;  /* 0x000000ed41007223 */ /* 0x002fe20000010003 */
[C---:B--2---:R-:W-:Y:S03]  /*17cc0*/  F2FP.PACK_AB R72, R2.reuse, R3 ;  /* 0x000000030248723e */ /* 0x044fe600000000ff */
[----:B------:R-:W-:Y:S01]  /*17cd0*/  FADD.FTZ R8, R2, R0 ;  /* 0x0000000002087221 */ /* 0x000fe20000010000 */
[C---:B------:R-:W-:Y:S01]  /*17ce0*/  FSEL R0, R70.reuse, RZ, P0 ;  /* 0x000000ff46007208 */ /* 0x040fe20000000000 */
[----:B------:R-:W-:Y:S04]  /*17cf0*/  FMUL.FTZ R2, R70, c[0x0][0x2d0] ;  /* 0x0000b40046027a20 */ /* 0x000fe80000410000 */
[----:B------:R-:W-:Y:S01]  /*17d00*/  FADD.FTZ R0, -R0, R87 ;  /* 0x0000005700007221 */ /* 0x000fe20000010100 */
[----:B------:R-:W-:Y:S01]  /*17d10*/  FSEL R2, R2, RZ, P0 ;  /* 0x000000ff02027208 */ /* 0x000fe20000000000 */
[----:B------:R-:W-:Y:S01]  /*17d20*/  MUFU.EX2 R87, R183 ;  /* 0x000000b700577308 */ /* 0x000fe20000000800 */
[----:B------:R-:W-:Y:S01]  /*17d30*/  FSETP.NEU.FTZ.AND P0, PT, R69, -INF , PT ;  /* 0xff8000004500780b */ /* 0x000fe20003f1d000 */
[----:B------:R-:W-:Y:S02]  /*17d40*/  FMUL.FTZ R0, R0, c[0x0][0x2d0] ;  /* 0x0000b40000007a20 */ /* 0x000fe40000410000 */
[--C-:B------:R-:W-:Y:S02]  /*17d50*/  FFMA.FTZ R3, R17, c[0x0][0x2d0], -R2.reuse ;  /* 0x0000b40011037a23 */ /* 0x100fe40000010802 */
[--C-:B------:R-:W-:Y:S02]  /*17d60*/  FFMA.FTZ R231, R53, c[0x0][0x2d0], -R2.reuse ;  /* 0x0000b40035e77a23 */ /* 0x100fe40000010802 */
[--C-:B------:R-:W-:Y:S02]  /*17d70*/  FFMA.FTZ R4, R54, c[0x0][0x2d0], -R2.reuse ;  /* 0x0000b40036047a23 */ /* 0x100fe40000010802 */
[----:B------:R-:W-:Y:S01]  /*17d80*/  MUFU.EX2 R5, R3 ;  /* 0x0000000300057308 */ /* 0x000fe20000000800 */
[--C-:B------:R-:W-:Y:S02]  /*17d90*/  FFMA.FTZ R54, R76, c[0x0][0x2d0], -R2.reuse ;  /* 0x0000b4004c367a23 */ /* 0x100fe40000010802 */
        /* <DEDUP_REMOVED lines=17> */
[----:B------:R-:W-:Y:S01]  /*17eb0*/  FFMA.FTZ R235, R34, c[0x0][0x2d0], -R2 ;  /* 0x0000b40022eb7a23 */ /* 0x000fe20000010802 */
[----:B------:R-:W-:Y:S01]  /*17ec0*/  MUFU.EX2 R185, R176 ;  /* 0x000000b000b97308 */ /* 0x000fe20000000800 */
[----:B-1----:R-:W-:Y:S09]  /*17ed0*/  FFMA.FTZ R0, R3, R243, R5 ;  /* 0x000000f303007223 */ /* 0x002ff20000010005 */
[----:B------:R-:W1:Y:S10]  /*17ee0*/  MUFU.EX2 R2, R4 ;  /* 0x0000000400027308 */ /* 0x000e740000000800 */
[----:B------:R-:W-:Y:S10]  /*17ef0*/  MUFU.EX2 R243, R169 ;  /* 0x000000a900f37308 */ /* 0x000ff40000000800 */
[----:B------:R-:W-:Y:S01]  /*17f00*/  MUFU.EX2 R169, R228 ;  /* 0x000000e400a97308 */ /* 0x000fe20000000800 */
[C---:B-1----:R-:W-:Y:S01]  /*17f10*/  FADD.FTZ R52, R2.reuse, R0 ;  /* 0x0000000002347221 */ /* 0x042fe20000010000 */
[----:B------:R-:W-:Y:S01]  /*17f20*/  F2FP.PACK_AB R73, R2, R5 ;  /* 0x000000050249723e */ /* 0x000fe200000000ff */
[C---:B------:R-:W-:Y:S01]  /*17f30*/  FMUL.FTZ R2, R69.reuse, c[0x0][0x2d0] ;  /* 0x0000b40045027a20 */ /* 0x040fe20000410000 */
[----:B------:R-:W-:Y:S04]  /*17f40*/  FSEL R0, R69, RZ, P0 ;  /* 0x000000ff45007208 */ /* 0x000fe80000000000 */
[----:B------:R-:W-:Y:S01]  /*17f50*/  FSEL R2, R2, RZ, P0 ;  /* 0x000000ff02027208 */ /* 0x000fe20000000000 */
[----:B------:R-:W-:Y:S01]  /*17f60*/  FADD.FTZ R0, -R0, R88 ;  /* 0x0000005800007221 */ /* 0x000fe20000010100 */
[----:B------:R-:W-:Y:S03]  /*17f70*/  FSETP.NEU.FTZ.AND P0, PT, R68, -INF , PT ;  /* 0xff8000004400780b */ /* 0x000fe60003f1d000 */
[--C-:B------:R-:W-:Y:S02]  /*17f80*/  FFMA.FTZ R4, R16, c[0x0][0x2d0], -R2.reuse ;  /* 0x0000b40010047a23 */ /* 0x100fe40000010802 */
[--C-:B------:R-:W-:Y:S02]  /*17f90*/  FFMA.FTZ R237, R35, c[0x0][0x2d0], -R2.reuse ;  /* 0x0000b40023ed7a23 */ /* 0x100fe40000010802 */
[----:B------:R1:W-:Y:S01]  /*17fa0*/  MUFU.EX2 R35, R4 ;  /* 0x0000000400237308 */ /* 0x0003e20000000800 */
        /* <DEDUP_REMOVED lines=15> */
[----:B------:R-:W2:Y:S01]  /*180a0*/  MUFU.EX2 R48, R7 ;  /* 0x0000000700307308 */ /* 0x000ea20000000800 */
[--C-:B------:R-:W-:Y:S02]  /*180b0*/  FFMA.FTZ R187, R42, c[0x0][0x2d0], -R2.reuse ;  /* 0x0000b4002abb7a23 */ /* 0x100fe40000010802 */
[--C-:B------:R-:W-:Y:S02]  /*180c0*/  FFMA.FTZ R190, R41, c[0x0][0x2d0], -R2.reuse ;  /* 0x0000b40029be7a23 */ /* 0x100fe40000010802 */
[--C-:B------:R-:W-:Y:S02]  /*180d0*/  FFMA.FTZ R189, R40, c[0x0][0x2d0], -R2.reuse ;  /* 0x0000b40028bd7a23 */ /* 0x100fe40000010802 */
[----:B------:R-:W-:Y:S01]  /*180e0*/  FFMA.FTZ R239, R32, c[0x0][0x2d0], -R2 ;  /* 0x0000b40020ef7a23 */ /* 0x000fe20000010802 */
[----:B------:R-:W-:Y:S01]  /*180f0*/  FSEL R2, R68, RZ, P0 ;  /* 0x000000ff44027208 */ /* 0x000fe20000000000 */
[----:B------:R-:W-:Y:S01]  /*18100*/  FMUL.FTZ R0, R0, c[0x0][0x2d0] ;  /* 0x0000b40000007a20 */ /* 0x000fe20000410000 */
[----:B------:R-:W3:Y:S01]  /*18110*/  MUFU.EX2 R32, R5 ;  /* 0x0000000500207308 */ /* 0x000ee20000000800 */
[----:B------:R-:W-:Y:S02]  /*18120*/  FMUL.FTZ R49, R65, R149 ;  /* 0x0000009541317220 */ /* 0x000fe40000410000 */
[----:B------:R-:W-:Y:S02]  /*18130*/  FADD.FTZ R2, -R2, R89 ;  /* 0x0000005902027221 */ /* 0x000fe40000010100 */
[C---:B------:R-:W-:Y:S02]  /*18140*/  FMUL.FTZ R50, R3.reuse, R150 ;  /* 0x0000009603327220 */ /* 0x040fe40000410000 */
[----:B------:R-:W-:Y:S02]  /*18150*/  FMUL.FTZ R51, R3, R151 ;  /* 0x0000009703337220 */ /* 0x000fe40000410000 */
[----:B------:R-:W-:Y:S01]  /*18160*/  FMUL.FTZ R2, R2, c[0x0][0x2d0] ;  /* 0x0000b40002027a20 */ /* 0x000fe20000410000 */
[----:B------:R-:W4:Y:S01]  /*18170*/  MUFU.EX2 R0, R0 ;  /* 0x0000000000007308 */ /* 0x000f220000000800 */
[----:B-1----:R-:W-:Y:S01]  /*18180*/  FMUL.FTZ R4, R68, c[0x0][0x2d0] ;  /* 0x0000b40044047a20 */ /* 0x002fe20000410000 */
[----:B--2---:R-:W-:Y:S04]  /*18190*/  F2FP.PACK_AB R74, R39, R48 ;  /* 0x00000030274a723e */ /* 0x004fe800000000ff */
[----:B------:R-:W-:Y:S02]  /*181a0*/  FSEL R4, R4, RZ, P0 ;  /* 0x000000ff04047208 */ /* 0x000fe40000000000 */
[----:B------:R-:W-:Y:S02]  /*181b0*/  ISETP.GT.AND P0, PT, R209, R248, PT ;  /* 0x000000f8d100720c */ /* 0x000fe40003f04270 */
[----:B------:R-:W1:Y:S01]  /*181c0*/  MUFU.EX2 R2, R2 ;  /* 0x0000000200027308 */ /* 0x000e620000000800 */
[--C-:B------:R-:W-:Y:S01]  /*181d0*/  FFMA.FTZ R161, R23, c[0x0][0x2d0], -R4.reuse ;  /* 0x0000b40017a17a23 */ /* 0x100fe20000010804 */
[----:B------:R-:W-:Y:S01]  /*181e0*/  IADD3 R209, R209, -0x1, RZ ;  /* 0xffffffffd1d17810 */ /* 0x000fe20007ffe0ff */
[--C-:B------:R-:W-:Y:S01]  /*181f0*/  FFMA.FTZ R160, R22, c[0x0][0x2d0], -R4.reuse ;  /* 0x0000b40016a07a23 */ /* 0x100fe20000010804 */
[----:B---3--:R-:W-:Y:S01]  /*18200*/  F2FP.PACK_AB R76, R32, R35 ;  /* 0x00000023204c723e */ /* 0x008fe200000000ff */
[--C-:B------:R-:W-:Y:S02]  /*18210*/  FFMA.FTZ R67, R21, c[0x0][0x2d0], -R4.reuse ;  /* 0x0000b40015437a23 */ /* 0x100fe40000010804 */
[--C-:B------:R-:W-:Y:S02]  /*18220*/  FFMA.FTZ R181, R20, c[0x0][0x2d0], -R4.reuse ;  /* 0x0000b40014b57a23 */ /* 0x100fe40000010804 */
[----:B------:R-:W2:Y:S01]  /*18230*/  LDSM.16.MT88.4 R20, [R192] ;  /* 0x00000000c014783b */ /* 0x000ea20000004200 */
[----:B------:R-:W-:Y:S01]  /*18240*/  MUFU.EX2 R183, R67 ;  /* 0x0000004300b77308 */ /* 0x000fe20000000800 */
[--C-:B------:R-:W-:Y:S02]  /*18250*/  FFMA.FTZ R6, R9, c[0x0][0x2d0], -R4.reuse ;  /* 0x0000b40009067a23 */ /* 0x100fe40000010804 */
[--C-:B------:R-:W-:Y:S02]  /*18260*/  FFMA.FTZ R7, R15, c[0x0][0x2d0], -R4.reuse ;  /* 0x0000b4000f077a23 */ /* 0x100fe40000010804 */
[C---:B----4-:R-:W-:Y:S02]  /*18270*/  FMUL.FTZ R45, R0.reuse, R101 ;  /* 0x00000065002d7220 */ /* 0x050fe40000410000 */
[C---:B------:R-:W-:Y:S02]  /*18280*/  FMUL.FTZ R60, R0.reuse, R92 ;  /* 0x0000005c003c7220 */ /* 0x040fe40000410000 */
[----:B------:R-:W-:Y:S01]  /*18290*/  FMUL.FTZ R61, R0, R93 ;  /* 0x0000005d003d7220 */ /* 0x000fe20000410000 */
[----:B------:R-:W-:Y:S01]  /*182a0*/  MUFU.EX2 R176, R188 ;  /* 0x000000bc00b07308 */ /* 0x000fe20000000800 */
[--C-:B------:R-:W-:Y:S02]  /*182b0*/  FFMA.FTZ R17, R12, c[0x0][0x2d0], -R4.reuse ;  /* 0x0000b4000c117a23 */ /* 0x100fe40000010804 */
[--C-:B------:R-:W-:Y:S02]  /*182c0*/  FFMA.FTZ R16, R13, c[0x0][0x2d0], -R4.reuse ;  /* 0x0000b4000d107a23 */ /* 0x100fe40000010804 */
[----:B------:R-:W-:Y:S02]  /*182d0*/  FFMA.FTZ R191, R19, c[0x0][0x2d0], -R4 ;  /* 0x0000b40013bf7a23 */ /* 0x000fe40000010804 */
[----:B------:R-:W-:Y:S02]  /*182e0*/  FADD.FTZ R5, R48, R8 ;  /* 0x0000000830057221 */ /* 0x000fe40000010000 */
[C---:B------:R-:W-:Y:S02]  /*182f0*/  FMUL.FTZ R40, R0.reuse, R104 ;  /* 0x0000006800287220 */ /* 0x040fe40000410000 */
[----:B------:R-:W-:Y:S01]  /*18300*/  MUFU.EX2 R104, R178 ;  /* 0x000000b200687308 */ /* 0x000fe20000000800 */
[C---:B------:R-:W-:Y:S02]  /*18310*/  FMUL.FTZ R41, R0.reuse, R105 ;  /* 0x0000006900297220 */ /* 0x040fe40000410000 */
[C---:B------:R-:W-:Y:S02]  /*18320*/  FMUL.FTZ R44, R0.reuse, R100 ;  /* 0x00000064002c7220 */ /* 0x040fe40000410000 */
[C---:B------:R-:W-:Y:S02]  /*18330*/  FMUL.FTZ R56, R0.reuse, R96 ;  /* 0x0000006000387220 */ /* 0x040fe40000410000 */
[----:B------:R-:W-:Y:S02]  /*18340*/  FMUL.FTZ R57, R0, R97 ;  /* 0x0000006100397220 */ /* 0x000fe40000410000 */
        /* <DEDUP_REMOVED lines=12> */
[----:B------:R-:W-:Y:S01]  /*18410*/  FFMA.FTZ R242, R10, c[0x0][0x2d0], -R4 ;  /* 0x0000b4000af27a23 */ /* 0x000fe20000010804 */
[----:B------:R-:W3:Y:S01]  /*18420*/  MUFU.EX2 R97, R17 ;  /* 0x0000001100617308 */ /* 0x000ee20000000800 */
[C---:B------:R-:W-:Y:S02]  /*18430*/  FFMA.FTZ R4, R0.reuse, R246, R35 ;  /* 0x000000f600047223 */ /* 0x040fe40000010023 */
[C---:B------:R-:W-:Y:S02]  /*18440*/  FMUL.FTZ R8, R0.reuse, R120 ;  /* 0x0000007800087220 */ /* 0x040fe40000410000 */
[C---:B------:R-:W-:Y:S02]  /*18450*/  FMUL.FTZ R9, R0.reuse, R121 ;  /* 0x0000007900097220 */ /* 0x040fe40000410000 */
[C---:B------:R-:W-:Y:S02]  /*18460*/  FMUL.FTZ R12, R0.reuse, R116 ;  /* 0x00000074000c7220 */ /* 0x040fe40000410000 */
[C---:B------:R-:W-:Y:S01]  /*18470*/  FMUL.FTZ R13, R0.reuse, R117 ;  /* 0x00000075000d7220 */ /* 0x040fe20000410000 */
[----:B------:R4:W-:Y:S01]  /*18480*/  MUFU.EX2 R116, R7 ;  /* 0x0000000700747308 */ /* 0x0009e20000000800 */
[C---:B------:R-:W-:Y:S02]  /*18490*/  FMUL.FTZ R24, R0.reuse, R112 ;  /* 0x0000007000187220 */ /* 0x040fe40000410000 */
[C---:B------:R-:W-:Y:S02]  /*184a0*/  FMUL.FTZ R25, R0.reuse, R113 ;  /* 0x0000007100197220 */ /* 0x040fe40000410000 */
[C---:B------:R-:W-:Y:S02]  /*184b0*/  FMUL.FTZ R28, R0.reuse, R108 ;  /* 0x0000006c001c7220 */ /* 0x040fe40000410000 */
[----:B------:R-:W-:Y:S02]  /*184c0*/  FMUL.FTZ R29, R0, R109 ;  /* 0x0000006d001d7220 */ /* 0x000fe40000410000 */
[C---:B-1----:R-:W-:Y:S01]  /*184d0*/  FMUL.FTZ R58, R2.reuse, R98 ;  /* 0x00000062023a7220 */ /* 0x042fe20000410000 */
[----:B------:R-:W1:Y:S01]  /*184e0*/  MUFU.EX2 R0, R14 ;  /* 0x0000000e00007308 */ /* 0x000e620000000800 */
[----:B------:R-:W-:Y:S02]  /*184f0*/  FMUL.FTZ R59, R2, R99 ;  /* 0x00000063023b7220 */ /* 0x000fe40000410000 */
[----:B------:R-:W-:Y:S01]  /*18500*/  FADD.FTZ R66, R39, R5 ;  /* 0x0000000527427221 */ /* 0x000fe20000010000 */
[----:B---3--:R-:W-:Y:S01]  /*18510*/  F2FP.PACK_AB R77, R97, R18 ;  /* 0x00000012614d723e */ /* 0x008fe200000000ff */
[----:B------:R-:W-:Y:S01]  /*18520*/  FADD.FTZ R96, R32, R4 ;  /* 0x0000000420607221 */ /* 0x000fe20000010000 */
[----:B------:R-:W3:Y:S01]  /*18530*/  LDSM.16.MT88.4 R36, [R196] ;  /* 0x00000000c424783b */ /* 0x000ee20000004200 */
[----:B------:R-:W-:Y:S02]  /*18540*/  FMUL.FTZ R6, R3, R130 ;  /* 0x0000008203067220 */ /* 0x000fe40000410000 */
[C---:B------:R-:W-:Y:S01]  /*18550*/  FMUL.FTZ R4, R65.reuse, R128 ;  /* 0x0000008041047220 */ /* 0x040fe20000410000 */
[----:B------:R-:W-:Y:S01]  /*18560*/  MUFU.EX2 R99, R34 ;  /* 0x0000002200637308 */ /* 0x000fe20000000800 */
[----:B------:R-:W-:Y:S02]  /*18570*/  FMUL.FTZ R5, R65, R129 ;  /* 0x0000008141057220 */ /* 0x000fe40000410000 */
[C---:B------:R-:W-:Y:S02]  /*18580*/  FMUL.FTZ R10, R2.reuse, R122 ;  /* 0x0000007a020a7220 */ /* 0x040fe40000410000 */
[----:B----4-:R-:W-:Y:S02]  /*18590*/  FMUL.FTZ R7, R3, R131 ;  /* 0x0000008303077220 */ /* 0x010fe40000410000 */
[C---:B------:R-:W-:Y:S02]  /*185a0*/  FMUL.FTZ R11, R2.reuse, R123 ;  /* 0x0000007b020b7220 */ /* 0x040fe40000410000 */
[----:B------:R-:W-:Y:S01]  /*185b0*/  FMUL.FTZ R15, R2, R119 ;  /* 0x00000077020f7220 */ /* 0x000fe20000410000 */
[----:B------:R-:W4:Y:S01]  /*185c0*/  MUFU.EX2 R98, R16 ;  /* 0x0000001000627308 */ /* 0x000f220000000800 */
[----:B------:R-:W-:Y:S02]  /*185d0*/  FMUL.FTZ R17, R65, R133 ;  /* 0x0000008541117220 */ /* 0x000fe40000410000 */
[----:B------:R-:W-:Y:S01]  /*185e0*/  FMUL.FTZ R19, R3, R135 ;  /* 0x0000008703137220 */ /* 0x000fe20000410000 */
[----:B-1----:R-:W-:Y:S01]  /*185f0*/  F2FP.PACK_AB R75, R100, R0 ;  /* 0x00000000644b723e */ /* 0x002fe200000000ff */
[----:B------:R-:W-:Y:S02]  /*18600*/  FADD.FTZ R88, R0, R52 ;  /* 0x0000003400587221 */ /* 0x000fe40000010000 */
[----:B------:R-:W1:Y:S01]  /*18610*/  LDSM.16.MT88.4 R52, [R193] ;  /* 0x00000000c134783b */ /* 0x000e620000004200 */
[----:B------:R-:W-:Y:S02]  /*18620*/  FMUL.FTZ R32, R65, R140 ;  /* 0x0000008c41207220 */ /* 0x000fe40000410000 */
[----:B------:R-:W5:Y:S01]  /*18630*/  MUFU.EX2 R117, R33 ;  /* 0x0000002100757308 */ /* 0x000f620000000800 */
[-C--:B--2---:R-:W-:Y:S05]  /*18640*/  HMMA.16816.F32 R4, R72, R20.reuse, R4 ;  /* 0x000000144804723c */ /* 0x084fea0000001804 */
[C---:B------:R-:W-:Y:S02]  /*18650*/  FMUL.FTZ R14, R2.reuse, R118 ;  /* 0x00000076020e7220 */ /* 0x040fe40000410000 */
[C---:B------:R-:W-:Y:S02]  /*18660*/  FFMA.FTZ R89, R2.reuse, R247, R18 ;  /* 0x000000f702597223 */ /* 0x040fe40000010012 */
[----:B------:R-:W-:Y:S01]  /*18670*/  FMUL.FTZ R18, R3, R134 ;  /* 0x0000008603127220 */ /* 0x000fe20000410000 */
[----:B------:R-:W-:Y:S02]  /*18680*/  MUFU.EX2 R105, R180 ;  /* 0x000000b400697308 */ /* 0x000fe40000000800 */
[----:B------:R-:W-:Y:S01]  /*18690*/  FMUL.FTZ R26, R2, R114 ;  /* 0x00000072021a7220 */ /* 0x000fe20000410000 */
[----:B----4-:R-:W-:Y:S01]  /*186a0*/  F2FP.PACK_AB R79, R116, R98 ;  /* 0x00000062744f723e */ /* 0x010fe200000000ff */
[----:B------:R-:W-:Y:S02]  /*186b0*/  FMUL.FTZ R16, R65, R132 ;  /* 0x0000008441107220 */ /* 0x000fe40000410000 */
[C---:B------:R-:W-:Y:S01]  /*186c0*/  FMUL.FTZ R27, R2.reuse, R115 ;  /* 0x00000073021b7220 */ /* 0x040fe20000410000 */
[----:B------:R-:W-:Y:S01]  /*186d0*/  LDSM.16.MT88.4 R132, [R192+0x2000] ;  /* 0x00200000c084783b */ /* 0x000fe20000004200 */
[C---:B------:R-:W-:Y:S02]  /*186e0*/  FMUL.FTZ R34, R3.reuse, R142 ;  /* 0x0000008e03227220 */ /* 0x040fe40000410000 */
[----:B------:R-:W-:Y:S01]  /*186f0*/  FMUL.FTZ R35, R3, R143 ;  /* 0x0000008f03237220 */ /* 0x000fe20000410000 */
[----:B------:R-:W-:Y:S01]  /*18700*/  MUFU.EX2 R119, R172 ;  /* 0x000000ac00777308 */ /* 0x000fe20000000800 */
[C---:B------:R-:W-:Y:S01]  /*18710*/  FMUL.FTZ R46, R2.reuse, R102 ;  /* 0x00000066022e7220 */ /* 0x040fe20000410000 */
[----:B-----5:R-:W-:Y:S01]  /*18720*/  F2FP.PACK_AB R78, R117, R99 ;  /* 0x00000063754e723e */ /* 0x020fe200000000ff */
[C---:B------:R-:W-:Y:S02]  /*18730*/  FMUL.FTZ R33, R65.reuse, R141 ;  /* 0x0000008d41217220 */ /* 0x040fe40000410000 */
[----:B------:R-:W-:Y:S01]  /*18740*/  LDSM.16.MT88.4 R140, [R196+0x2000] ;  /* 0x00200000c48c783b */ /* 0x000fe20000004200 */
[C---:B------:R-:W-:Y:S02]  /*18750*/  FMUL.FTZ R47, R2.reuse, R103 ;  /* 0x00000067022f7220 */ /* 0x040fe40000410000 */
[C---:B------:R-:W-:Y:S01]  /*18760*/  FMUL.FTZ R48, R65.reuse, R148 ;  /* 0x0000009441307220 */ /* 0x040fe20000410000 */
[C---:B------:R-:W-:Y:S01]  /*18770*/  HMMA.16816.F32 R8, R76.reuse, R20, R8 ;  /* 0x000000144c08723c */ /* 0x040fe20000001808 */
[----:B------:R-:W-:Y:S03]  /*18780*/  MUFU.EX2 R122, R171 ;  /* 0x000000ab007a7308 */ /* 0x000fe60000000800 */
[----:B------:R-:W-:Y:S01]  /*18790*/  LDSM.16.MT88.4 R148, [R193+0x2000] ;  /* 0x00200000c194783b */ /* 0x000fe20000004200 */
[C---:B------:R-:W-:Y:S02]  /*187a0*/  FMUL.FTZ R62, R2.reuse, R94 ;  /* 0x0000005e023e7220 */ /* 0x040fe40000410000 */
[C---:B------:R-:W-:Y:S01]  /*187b0*/  FMUL.FTZ R63, R2.reuse, R95 ;  /* 0x0000005f023f7220 */ /* 0x040fe20000410000 */
[-C--:B------:R-:W-:Y:S03]  /*187c0*/  HMMA.16816.F32 R12, R76, R22.reuse, R12 ;  /* 0x000000164c0c723c */ /* 0x080fe6000000180c */
[----:B------:R-:W-:Y:S01]  /*187d0*/  MUFU.EX2 R171, R190 ;  /* 0x000000be00ab7308 */ /* 0x000fe20000000800 */
[----:B------:R-:W2:Y:S01]  /*187e0*/  LDSM.16.MT88.4 R92, [R192+0x800] ;  /* 0x00080000c05c783b */ /* 0x000ea20000004200 */
[C---:B------:R-:W-:Y:S02]  /*187f0*/  FMUL.FTZ R42, R2.reuse, R106 ;  /* 0x0000006a022a7220 */ /* 0x040fe40000410000 */
[C---:B------:R-:W-:Y:S01]  /*18800*/  FMUL.FTZ R43, R2.reuse, R107 ;  /* 0x0000006b022b7220 */ /* 0x040fe20000410000 */
[C---:B------:R-:W-:Y:S04]  /*18810*/  HMMA.16816.F32 R16, R72.reuse, R22, R16 ;  /* 0x000000164810723c */ /* 0x040fe80000001810 */
[C---:B------:R-:W-:Y:S01]  /*18820*/  FMUL.FTZ R20, R65.reuse, R136 ;  /* 0x0000008841147220 */ /* 0x040fe20000410000 */
[----:B------:R-:W-:Y:S01]  /*18830*/  MUFU.EX2 R107, R182 ;  /* 0x000000b6006b7308 */ /* 0x000fe20000000800 */
[----:B------:R-:W-:Y:S02]  /*18840*/  FMUL.FTZ R21, R65, R137 ;  /* 0x0000008941157220 */ /* 0x000fe40000410000 */
[C---:B------:R-:W-:Y:S04]  /*18850*/  FMUL.FTZ R22, R3.reuse, R138 ;  /* 0x0000008a03167220 */ /* 0x040fe80000410000 */
[C---:B------:R-:W-:Y:S02]  /*18860*/  FMUL.FTZ R23, R3.reuse, R139 ;  /* 0x0000008b03177220 */ /* 0x040fe40000410000 */
[C---:B------:R-:W-:Y:S01]  /*18870*/  FMUL.FTZ R67, R3.reuse, R159 ;  /* 0x0000009f03437220 */ /* 0x040fe20000410000 */
[----:B------:R-:W-:Y:S01]  /*18880*/  MUFU.EX2 R106, R179 ;  /* 0x000000b3006a7308 */ /* 0x000fe20000000800 */
[C---:B------:R-:W-:Y:S02]  /*18890*/  FMUL.FTZ R30, R2.reuse, R110 ;  /* 0x0000006e021e7220 */ /* 0x040fe40000410000 */
[----:B------:R-:W-:Y:S01]  /*188a0*/  FMUL.FTZ R31, R2, R111 ;  /* 0x0000006f021f7220 */ /* 0x000fe20000410000 */
[-C--:B---3--:R-:W-:Y:S03]  /*188b0*/  HMMA.16816.F32 R20, R72, R36.reuse, R20 ;  /* 0x000000244814723c */ /* 0x088fe60000001814 */
[----:B------:R-:W-:Y:S02]  /*188c0*/  FADD.FTZ R0, R64, R66 ;  /* 0x0000004240007221 */ /* 0x000fe40000010000 */
[----:B------:R-:W-:Y:S01]  /*188d0*/  FMUL.FTZ R66, R3, R158 ;  /* 0x0000009e03427220 */ /* 0x000fe20000410000 */
[----:B------:R-:W3:Y:S02]  /*188e0*/  MUFU.EX2 R2, R184 ;  /* 0x000000b800027308 */ /* 0x000ee40000000800 */
[C---:B------:R-:W-:Y:S07]  /*188f0*/  HMMA.16816.F32 R24, R76.reuse, R36, R24 ;  /* 0x000000244c18723c */ /* 0x040fee0000001818 */
[C---:B------:R-:W-:Y:S01]  /*18900*/  FMUL.FTZ R36, R65.reuse, R144 ;  /* 0x0000009041247220 */ /* 0x040fe20000410000 */
[-C--:B------:R-:W-:Y:S01]  /*18910*/  HMMA.16816.F32 R28, R76, R38.reuse, R28 ;  /* 0x000000264c1c723c */ /* 0x080fe2000000181c */
[----:B------:R-:W-:Y:S03]  /*18920*/  MUFU.EX2 R179, R186 ;  /* 0x000000ba00b37308 */ /* 0x000fe60000000800 */
[----:B------:R-:W-:Y:S04]  /*18930*/  FMUL.FTZ R37, R65, R145 ;  /* 0x0000009141257220 */ /* 0x000fe80000410000 */
[C---:B------:R-:W-:Y:S03]  /*18940*/  HMMA.16816.F32 R32, R72.reuse, R38, R32 ;  /* 0x000000264820723c */ /* 0x040fe60000001820 */
[----:B------:R-:W4:Y:S01]  /*18950*/  MUFU.EX2 R111, R173 ;  /* 0x000000ad006f7308 */ /* 0x000f220000000800 */
[----:B---3--:R-:W-:Y:S03]  /*18960*/  FADD.FTZ R0, R2, R0 ;  /* 0x0000000002007221 */ /* 0x008fe60000010000 */
[C---:B------:R-:W-:Y:S02]  /*18970*/  FMUL.FTZ R38, R3.reuse, R146 ;  /* 0x0000009203267220 */ /* 0x040fe40000410000 */
[----:B------:R-:W-:Y:S04]  /*18980*/  FMUL.FTZ R39, R3, R147 ;  /* 0x0000009303277220 */ /* 0x000fe80000410000 */
[----:B------:R-:W3:Y:S01]  /*18990*/  MUFU.EX2 R128, R170 ;  /* 0x000000aa00807308 */ /* 0x000ee20000000800 */
[----:B------:R-:W-:Y:S04]  /*189a0*/  FADD.FTZ R0, R87, R0 ;  /* 0x0000000057007221 */ /* 0x000fe80000010000 */
[----:B------:R-:W-:Y:S01]  /*189b0*/  FADD.FTZ R0, R86, R0 ;  /* 0x0000000056007221 */ /* 0x000fe20000010000 */
[-C--:B-1----:R-:W-:Y:S03]  /*189c0*/  HMMA.16816.F32 R36, R72, R52.reuse, R36 ;  /* 0x000000344824723c */ /* 0x082fe60000001824 */
[----:B------:R-:W-:Y:S01]  /*189d0*/  FADD.FTZ R0, R107, R0 ;  /* 0x000000006b007221 */ /* 0x000fe20000010000 */
[----:B------:R-:W-:Y:S03]  /*189e0*/  MUFU.EX2 R110, R166 ;  /* 0x000000a6006e7308 */ /* 0x000fe60000000800 */
[----:B------:R-:W-:Y:S01]  /*189f0*/  FADD.FTZ R0, R105, R0 ;  /* 0x0000000069007221 */ /* 0x000fe20000010000 */
[C---:B------:R-:W-:Y:S04]  /*18a00*/  HMMA.16816.F32 R40, R76.reuse, R52, R40 ;  /* 0x000000344c28723c */ /* 0x040fe80000001828 */
[----:B------:R-:W-:Y:S02]  /*18a10*/  FADD.FTZ R0, R106, R0 ;  /* 0x000000006a007221 */ /* 0x000fe40000010000 */
[----:B------:R-:W-:Y:S01]  /*18a20*/  MUFU.EX2 R166, R223 ;  /* 0x000000df00a67308 */ /* 0x000fe20000000800 */
[C---:B------:R-:W-:Y:S01]  /*18a30*/  FMUL.FTZ R52, R65.reuse, R152 ;  /* 0x0000009841347220 */ /* 0x040fe20000410000 */
[-C--:B------:R-:W-:Y:S04]  /*18a40*/  HMMA.16816.F32 R44, R76, R54.reuse, R44 ;  /* 0x000000364c2c723c */ /* 0x080fe8000000182c */
[----:B------:R-:W-:Y:S04]  /*18a50*/  FMUL.FTZ R53, R65, R153 ;  /* 0x0000009941357220 */ /* 0x000fe80000410000 */
[C---:B------:R-:W-:Y:S01]  /*18a60*/  HMMA.16816.F32 R48, R72.reuse, R54, R48 ;  /* 0x000000364830723c */ /* 0x040fe20000001830 */
[----:B------:R-:W1:Y:S06]  /*18a70*/  MUFU.EX2 R120, R165 ;  /* 0x000000a500787308 */ /* 0x000e6c0000000800 */
[C---:B------:R-:W-:Y:S02]  /*18a80*/  FMUL.FTZ R54, R3.reuse, R154 ;  /* 0x0000009a03367220 */ /* 0x040fe40000410000 */
[----:B------:R-:W-:Y:S02]  /*18a90*/  FMUL.FTZ R55, R3, R155 ;  /* 0x0000009b03377220 */ /* 0x000fe40000410000 */
[----:B------:R-:W-:Y:S01]  /*18aa0*/  MUFU.EX2 R165, R224 ;  /* 0x000000e000a57308 */ /* 0x000fe20000000800 */
[----:B------:R-:W-:Y:S04]  /*18ab0*/  FADD.FTZ R3, R99, R96 ;  /* 0x0000006063037221 */ /* 0x000fe80000010000 */
[-C--:B------:R-:W-:Y:S05]  /*18ac0*/  HMMA.16816.F32 R52, R72, R80.reuse, R52 ;  /* 0x000000504834723c */ /* 0x080fea0000001834 */
[----:B------:R-:W-:Y:S03]  /*18ad0*/  MUFU.EX2 R123, R164 ;  /* 0x000000a4007b7308 */ /* 0x000fe60000000800 */
[C---:B------:R-:W-:Y:S07]  /*18ae0*/  HMMA.16816.F32 R56, R76.reuse, R80, R56 ;  /* 0x000000504c38723c */ /* 0x040fee0000001838 */
[----:B------:R-:W5:Y:S01]  /*18af0*/  MUFU.EX2 R247, R163 ;  /* 0x000000a300f77308 */ /* 0x000f620000000800 */
[-C--:B------:R-:W-:Y:S07]  /*18b00*/  HMMA.16816.F32 R60, R76, R82.reuse, R60 ;  /* 0x000000524c3c723c */ /* 0x080fee000000183c */
[----:B------:R-:W-:Y:S01]  /*18b10*/  F2FP.PACK_AB R76, R2, R64 ;  /* 0x00000040024c723e */ /* 0x000fe200000000ff */
[C---:B------:R-:W-:Y:S01]  /*18b20*/  FMUL.FTZ R64, R65.reuse, R156 ;  /* 0x0000009c41407220 */ /* 0x040fe20000410000 */
[----:B------:R-:W-:Y:S03]  /*18b30*/  MUFU.EX2 R113, R162 ;  /* 0x000000a200717308 */ /* 0x000fe60000000800 */
[----:B------:R-:W-:Y:S01]  /*18b40*/  FMUL.FTZ R65, R65, R157 ;  /* 0x0000009d41417220 */ /* 0x000fe20000410000 */
[----:B------:R-:W-:Y:S01]  /*18b50*/  F2FP.PACK_AB R78, R86, R87 ;  /* 0x00000057564e723e */ /* 0x000fe200000000ff */
[----:B------:R-:W-:Y:S01]  /*18b60*/  FADD.FTZ R2, R97, R89 ;  /* 0x0000005961027221 */ /* 0x000fe20000010000 */
[----:B----4-:R-:W-:Y:S01]  /*18b70*/  F2FP.PACK_AB R77, R119, R111 ;  /* 0x0000006f774d723e */ /* 0x010fe200000000ff */
[----:B------:R-:W-:Y:S01]  /*18b80*/  FADD.FTZ R87, R100, R88 ;  /* 0x0000005864577221 */ /* 0x000fe20000010000 */
[----:B---3--:R-:W-:Y:S01]  /*18b90*/  F2FP.PACK_AB R79, R128, R122 ;  /* 0x0000007a804f723e */ /* 0x008fe200000000ff */
[----:B------:R-:W-:Y:S01]  /*18ba0*/  LDSM.16.MT88.4 R100, [R193+0x1000] ;  /* 0x00100000c164783b */ /* 0x000fe20000004200 */
[----:B------:R-:W-:Y:S01]  /*18bb0*/  HMMA.16816.F32 R64, R72, R82, R64 ;  /* 0x000000524840723c */ /* 0x000fe20000001840 */
[----:B------:R-:W3:Y:S03]  /*18bc0*/  MUFU.EX2 R114, R161 ;  /* 0x000000a100727308 */ /* 0x000ee60000000800 */
[----:B------:R-:W-:Y:S02]  /*18bd0*/  FADD.FTZ R86, R98, R2 ;  /* 0x0000000262567221 */ /* 0x000fe40000010000 */
[----:B------:R-:W-:Y:S01]  /*18be0*/  FADD.FTZ R2, R104, R0 ;  /* 0x0000000068027221 */ /* 0x000fe20000010000 */
[----:B------:R-:W4:Y:S01]  /*18bf0*/  LDSM.16.MT88.4 R80, [R196+0x800] ;  /* 0x00080000c450783b */ /* 0x000f220000004200 */
[-C--:B--2---:R-:W-:Y:S03]  /*18c00*/  HMMA.16816.F32 R4, R76, R92.reuse, R4 ;  /* 0x0000005c4c04723c */ /* 0x084fe60000001804 */
[----:B------:R-:W2:Y:S02]  /*18c10*/  MUFU.EX2 R121, R160 ;  /* 0x000000a000797308 */ /* 0x000ea40000000800 */
[----:B-1----:R-:W-:Y:S01]  /*18c20*/  F2FP.PACK_AB R72, R120, R110 ;  /* 0x0000006e7848723e */ /* 0x002fe200000000ff */
[----:B------:R-:W-:Y:S01]  /*18c30*/  FADD.FTZ R0, R117, R3 ;  /* 0x0000000375007221 */ /* 0x000fe20000010000 */
[----:B-----5:R-:W-:Y:S01]  /*18c40*/  F2FP.PACK_AB R74, R247, R123 ;  /* 0x0000007bf74a723e */ /* 0x020fe200000000ff */
[----:B------:R-:W1:Y:S01]  /*18c50*/  LDSM.16.MT88.4 R96, [R193+0x800] ;  /* 0x00080000c160783b */ /* 0x000e620000004200 */
[----:B------:R-:W-:Y:S03]  /*18c60*/  FADD.FTZ R3, R111, R87 ;  /* 0x000000576f037221 */ /* 0x000fe60000010000 */
[----:B------:R-:W-:Y:S01]  /*18c70*/  FADD.FTZ R87, R110, R0 ;  /* 0x000000006e577221 */ /* 0x000fe20000010000 */
[----:B------:R-:W-:Y:S01]  /*18c80*/  MUFU.EX2 R164, R225 ;  /* 0x000000e100a47308 */ /* 0x000fe20000000800 */
[----:B------:R-:W-:Y:S02]  /*18c90*/  FADD.FTZ R86, R116, R86 ;  /* 0x0000005674567221 */ /* 0x000fe40000010000 */
[----:B------:R-:W-:Y:S01]  /*18ca0*/  FADD.FTZ R3, R119, R3 ;  /* 0x0000000377037221 */ /* 0x000fe20000010000 */
[----:B---3--:R-:W-:Y:S01]  /*18cb0*/  F2FP.PACK_AB R73, R114, R113 ;  /* 0x000000717249723e */ /* 0x008fe200000000ff */
[----:B------:R-:W-:Y:S05]  /*18cc0*/  FADD.FTZ R87, R120, R87 ;  /* 0x0000005778577221 */ /* 0x000fea0000010000 */
[----:B------:R-:W-:Y:S01]  /*18cd0*/  MUFU.EX2 R162, R226 ;  /* 0x000000e200a27308 */ /* 0x000fe20000000800 */
[----:B--2---:R-:W-:Y:S09]  /*18ce0*/  F2FP.PACK_AB R75, R183, R121 ;  /* 0x00000079b74b723e */ /* 0x004ff200000000ff */
[----:B------:R-:W2:Y:S01]  /*18cf0*/  MUFU.EX2 R246, R168 ;  /* 0x000000a800f67308 */ /* 0x000ea20000000800 */
[C---:B------:R-:W-:Y:S08]  /*18d00*/  HMMA.16816.F32 R8, R72.reuse, R92, R8 ;  /* 0x0000005c4808723c */ /* 0x040ff00000001808 */
[-C--:B------:R-:W-:Y:S01]  /*18d10*/  HMMA.16816.F32 R12, R72, R94.reuse, R12 ;  /* 0x0000005e480c723c */ /* 0x080fe2000000180c */
[----:B------:R-:W3:Y:S07]  /*18d20*/  MUFU.EX2 R184, R174 ;  /* 0x000000ae00b87308 */ /* 0x000eee0000000800 */
[C---:B------:R-:W-:Y:S01]  /*18d30*/  HMMA.16816.F32 R16, R76.reuse, R94, R16 ;  /* 0x0000005e4c10723c */ /* 0x040fe20000001810 */
[----:B------:R-:W5:Y:S02]  /*18d40*/  LDSM.16.MT88.4 R92, [R195+0x800] ;  /* 0x00080000c35c783b */ /* 0x000f640000004200 */
[----:B------:R-:W-:Y:S05]  /*18d50*/  MUFU.EX2 R174, R189 ;  /* 0x000000bd00ae7308 */ /* 0x000fea0000000800 */
[-C--:B----4-:R-:W-:Y:S05]  /*18d60*/  HMMA.16816.F32 R20, R76, R80.reuse, R20 ;  /* 0x000000504c14723c */ /* 0x090fea0000001814 */
[----:B------:R-:W-:Y:S03]  /*18d70*/  MUFU.EX2 R182, R167 ;  /* 0x000000a700b67308 */ /* 0x000fe60000000800 */
[C---:B------:R-:W-:Y:S07]  /*18d80*/  HMMA.16816.F32 R24, R72.reuse, R80, R24 ;  /* 0x000000504818723c */ /* 0x040fee0000001818 */
[----:B------:R-:W4:Y:S01]  /*18d90*/  MUFU.EX2 R180, R175 ;  /* 0x000000af00b47308 */ /* 0x000f220000000800 */
[-C--:B------:R-:W-:Y:S08]  /*18da0*/  HMMA.16816.F32 R28, R72, R82.reuse, R28 ;  /* 0x00000052481c723c */ /* 0x080ff0000000181c */
[C---:B------:R-:W-:Y:S01]  /*18db0*/  HMMA.16816.F32 R32, R76.reuse, R82, R32 ;  /* 0x000000524c20723c */ /* 0x040fe20000001820 */
[----:B------:R-:W2:Y:S01]  /*18dc0*/  LDSM.16.MT88.4 R80, [R192+0x1000] ;  /* 0x00100000c050783b */ /* 0x000ea20000004200 */
[----:B------:R-:W-:Y:S06]  /*18dd0*/  MUFU.EX2 R155, R177 ;  /* 0x000000b1009b7308 */ /* 0x000fec0000000800 */
[-C--:B-1----:R-:W-:Y:S04]  /*18de0*/  HMMA.16816.F32 R36, R76, R96.reuse, R36 ;  /* 0x000000604c24723c */ /* 0x082fe80000001824 */
[----:B------:R-:W1:Y:S04]  /*18df0*/  MUFU.EX2 R175, R187 ;  /* 0x000000bb00af7308 */ /* 0x000e680000000800 */
[C---:B------:R-:W-:Y:S06]  /*18e00*/  HMMA.16816.F32 R40, R72.reuse, R96, R40 ;  /* 0x000000604828723c */ /* 0x040fec0000001828 */
[----:B------:R-:W-:Y:S02]  /*18e10*/  MUFU.EX2 R154, R181 ;  /* 0x000000b5009a7308 */ /* 0x000fe40000000800 */
[-C--:B------:R-:W-:Y:S08]  /*18e20*/  HMMA.16816.F32 R44, R72, R98.reuse, R44 ;  /* 0x00000062482c723c */ /* 0x080ff0000000182c */
[C---:B------:R-:W-:Y:S01]  /*18e30*/  HMMA.16816.F32 R48, R76.reuse, R98, R48 ;  /* 0x000000624c30723c */ /* 0x040fe20000001830 */
[----:B------:R-:W1:Y:S01]  /*18e40*/  LDSM.16.MT88.4 R96, [R196+0x1000] ;  /* 0x00100000c460783b */ /* 0x000e620000004200 */
[----:B------:R-:W1:Y:S06]  /*18e50*/  MUFU.EX2 R153, R191 ;  /* 0x000000bf00997308 */ /* 0x000e6c0000000800 */
[-C--:B-----5:R-:W-:Y:S04]  /*18e60*/  HMMA.16816.F32 R52, R76, R92.reuse, R52 ;  /* 0x0000005c4c34723c */ /* 0x0a0fe80000001834 */
[----:B------:R-:W-:Y:S04]  /*18e70*/  MUFU.EX2 R152, R210 ;  /* 0x000000d200987308 */ /* 0x000fe80000000800 */
[C---:B------:R-:W-:Y:S06]  /*18e80*/  HMMA.16816.F32 R56, R72.reuse, R92, R56 ;  /* 0x0000005c4838723c */ /* 0x040fec0000001838 */
[----:B------:R-:W5:Y:S02]  /*18e90*/  MUFU.EX2 R170, R211 ;  /* 0x000000d300aa7308 */ /* 0x000f640000000800 */
[-C--:B------:R-:W-:Y:S07]  /*18ea0*/  HMMA.16816.F32 R60, R72, R94.reuse, R60 ;  /* 0x0000005e483c723c */ /* 0x080fee000000183c */
[----:B------:R-:W-:Y:S01]  /*18eb0*/  F2FP.PACK_AB R72, R105, R107 ;  /* 0x0000006b6948723e */ /* 0x000fe200000000ff */
[----:B------:R-:W-:Y:S01]  /*18ec0*/  HMMA.16816.F32 R64, R76, R94, R64 ;  /* 0x0000005e4c40723c */ /* 0x000fe20000001840 */
[----:B------:R-:W5:Y:S01]  /*18ed0*/  LDSM.16.MT88.4 R92, [R195+0x1000] ;  /* 0x00100000c35c783b */ /* 0x000f620000004200 */
[----:B------:R-:W5:Y:S02]  /*18ee0*/  MUFU.EX2 R89, R221 ;  /* 0x000000dd00597308 */ /* 0x000f640000000800 */
[----:B------:R-:W-:Y:S02]  /*18ef0*/  F2FP.PACK_AB R74, R104, R106 ;  /* 0x0000006a684a723e */ /* 0x000fe400000000ff */
[----:B--2---:R-:W-:Y:S02]  /*18f00*/  F2FP.PACK_AB R73, R246, R243 ;  /* 0x000000f3f649723e */ /* 0x004fe400000000ff */
[----:B---3--:R-:W-:Y:S01]  /*18f10*/  F2FP.PACK_AB R75, R185, R184 ;  /* 0x000000b8b94b723e */ /* 0x008fe200000000ff */
[----:B------:R-:W-:Y:S03]  /*18f20*/  LDSM.16.MT88.4 R104, [R195+0x1800] ;  /* 0x00180000c368783b */ /* 0x000fe60000004200 */
[----:B----4-:R-:W-:Y:S01]  /*18f30*/  F2FP.PACK_AB R76, R180, R182 ;  /* 0x000000b6b44c723e */ /* 0x010fe200000000ff */
[----:B------:R-:W2:Y:S01]  /*18f40*/  MUFU.EX2 R88, R220 ;  /* 0x000000dc00587308 */ /* 0x000ea20000000800 */
[----:B-1----:R-:W-:Y:S01]  /*18f50*/  F2FP.PACK_AB R78, R175, R155 ;  /* 0x0000009baf4e723e */ /* 0x002fe200000000ff */
[-C--:B------:R-:W-:Y:S05]  /*18f60*/  HMMA.16816.F32 R4, R72, R80.reuse, R4 ;  /* 0x000000504804723c */ /* 0x080fea0000001804 */
[----:B------:R-:W-:Y:S02]  /*18f70*/  F2FP.PACK_AB R77, R153, R154 ;  /* 0x0000009a994d723e */ /* 0x000fe400000000ff */
[----:B-----5:R-:W-:Y:S01]  /*18f80*/  F2FP.PACK_AB R79, R170, R152 ;  /* 0x00000098aa4f723e */ /* 0x020fe200000000ff */
[----:B------:R-:W1:Y:S01]  /*18f90*/  MUFU.EX2 R109, R219 ;  /* 0x000000db006d7308 */ /* 0x000e620000000800 */
[----:B------:R-:W-:Y:S05]  /*18fa0*/  FADD.FTZ R0, R89, R2 ;  /* 0x0000000259007221 */ /* 0x000fea0000010000 */
[C---:B------:R-:W-:Y:S04]  /*18fb0*/  HMMA.16816.F32 R8, R76.reuse, R80, R8 ;  /* 0x000000504c08723c */ /* 0x040fe80000001808 */
[----:B------:R-:W3:Y:S04]  /*18fc0*/  MUFU.EX2 R108, R218 ;  /* 0x000000da006c7308 */ /* 0x000ee80000000800 */
[-C--:B------:R-:W-:Y:S04]  /*18fd0*/  HMMA.16816.F32 R12, R76, R82.reuse, R12 ;  /* 0x000000524c0c723c */ /* 0x080fe8000000180c */
[----:B--2---:R-:W-:Y:S02]  /*18fe0*/  FADD.FTZ R0, R88, R0 ;  /* 0x0000000058007221 */ /* 0x004fe40000010000 */
[----:B------:R-:W-:Y:S02]  /*18ff0*/  MUFU.EX2 R172, R215 ;  /* 0x000000d700ac7308 */ /* 0x000fe40000000800 */
[C---:B------:R-:W-:Y:S01]  /*19000*/  HMMA.16816.F32 R16, R72.reuse, R82, R16 ;  /* 0x000000524810723c */ /* 0x040fe20000001810 */
[----:B------:R-:W2:Y:S03]  /*19010*/  LDSM.16.MT88.4 R80, [R192+0x1800] ;  /* 0x00180000c050783b */ /* 0x000ea60000004200 */
[----:B-1----:R-:W-:Y:S04]  /*19020*/  FADD.FTZ R0, R109, R0 ;  /* 0x000000006d007221 */ /* 0x002fe80000010000 */
[-C--:B------:R-:W-:Y:S01]  /*19030*/  HMMA.16816.F32 R20, R72, R96.reuse, R20 ;  /* 0x000000604814723c */ /* 0x080fe20000001814 */
[----:B------:R-:W-:Y:S03]  /*19040*/  MUFU.EX2 R173, R214 ;  /* 0x000000d600ad7308 */ /* 0x000fe60000000800 */
[----:B---3--:R-:W-:Y:S02]  /*19050*/  FADD.FTZ R2, R108, R0 ;  /* 0x000000006c027221 */ /* 0x008fe40000010000 */
[----:B------:R-:W-:Y:S02]  /*19060*/  FADD.FTZ R0, R113, R86 ;  /* 0x0000005671007221 */ /* 0x000fe40000010000 */
[C---:B------:R-:W-:Y:S03]  /*19070*/  HMMA.16816.F32 R24, R76.reuse, R96, R24 ;  /* 0x000000604c18723c */ /* 0x040fe60000001818 */
[----:B------:R-:W-:Y:S01]  /*19080*/  MUFU.EX2 R177, R213 ;  /* 0x000000d500b17308 */ /* 0x000fe20000000800 */
[----:B------:R-:W-:Y:S04]  /*19090*/  FADD.FTZ R86, R114, R0 ;  /* 0x0000000072567221 */ /* 0x000fe80000010000 */
[-C--:B------:R-:W-:Y:S05]  /*190a0*/  HMMA.16816.F32 R28, R76, R98.reuse, R28 ;  /* 0x000000624c1c723c */ /* 0x080fea000000181c */
[----:B------:R-:W-:Y:S03]  /*190b0*/  MUFU.EX2 R178, R212 ;  /* 0x000000d400b27308 */ /* 0x000fe60000000800 */
[C---:B------:R-:W-:Y:S01]  /*190c0*/  HMMA.16816.F32 R32, R72.reuse, R98, R32 ;  /* 0x000000624820723c */ /* 0x040fe20000001820 */
[----:B------:R-:W1:Y:S06]  /*190d0*/  LDSM.16.MT88.4 R96, [R196+0x1800] ;  /* 0x00180000c460783b */ /* 0x000e6c0000004200 */
[----:B------:R-:W3:Y:S01]  /*190e0*/  MUFU.EX2 R118, R217 ;  /* 0x000000d900767308 */ /* 0x000ee20000000800 */
[-C--:B------:R-:W-:Y:S08]  /*190f0*/  HMMA.16816.F32 R36, R72, R100.reuse, R36 ;  /* 0x000000644824723c */ /* 0x080ff00000001824 */
[C---:B------:R-:W-:Y:S01]  /*19100*/  HMMA.16816.F32 R40, R76.reuse, R100, R40 ;  /* 0x000000644c28723c */ /* 0x040fe20000001828 */
[----:B------:R-:W4:Y:S07]  /*19110*/  MUFU.EX2 R115, R222 ;  /* 0x000000de00737308 */ /* 0x000f2e0000000800 */
[-C--:B------:R-:W-:Y:S03]  /*19120*/  HMMA.16816.F32 R44, R76, R102.reuse, R44 ;  /* 0x000000664c2c723c */ /* 0x080fe6000000182c */
[----:B------:R-:W5:Y:S01]  /*19130*/  MUFU.EX2 R112, R227 ;  /* 0x000000e300707308 */ /* 0x000f620000000800 */
[----:B---3--:R-:W-:Y:S04]  /*19140*/  FADD.FTZ R0, R118, R2 ;  /* 0x0000000276007221 */ /* 0x008fe80000010000 */
[C---:B------:R-:W-:Y:S01]  /*19150*/  HMMA.16816.F32 R48, R72.reuse, R102, R48 ;  /* 0x000000664830723c */ /* 0x040fe20000001830 */
[----:B------:R-:W3:Y:S03]  /*19160*/  LDSM.16.MT88.4 R100, [R193+0x1800] ;  /* 0x00180000c164783b */ /* 0x000ee60000004200 */
[----:B------:R-:W-:Y:S01]  /*19170*/  FADD.FTZ R2, R121, R86 ;  /* 0x0000005679027221 */ /* 0x000fe20000010000 */
[----:B------:R-:W-:Y:S01]  /*19180*/  MOV R86, R71 ;  /* 0x0000004700567202 */ /* 0x000fe20000000f00 */
[----:B------:R-:W1:Y:S02]  /*19190*/  MUFU.EX2 R110, R232 ;  /* 0x000000e8006e7308 */ /* 0x000e640000000800 */
[-C--:B------:R-:W-:Y:S04]  /*191a0*/  HMMA.16816.F32 R52, R72, R92.reuse, R52 ;  /* 0x0000005c4834723c */ /* 0x080fe80000001834 */
[C---:B----4-:R-:W-:Y:S01]  /*191b0*/  FADD.FTZ R0, R115.reuse, R0 ;  /* 0x0000000073007221 */ /* 0x050fe20000010000 */
[----:B------:R-:W-:Y:S01]  /*191c0*/  F2FP.PACK_AB R156, R115, R118 ;  /* 0x00000076739c723e */ /* 0x000fe200000000ff */
[----:B------:R-:W-:Y:S02]  /*191d0*/  FADD.FTZ R2, R183, R2 ;  /* 0x00000002b7027221 */ /* 0x000fe40000010000 */
[C---:B------:R-:W-:Y:S01]  /*191e0*/  HMMA.16816.F32 R56, R76.reuse, R92, R56 ;  /* 0x0000005c4c38723c */ /* 0x040fe20000001838 */
[----:B------:R-:W4:Y:S03]  /*191f0*/  MUFU.EX2 R168, R230 ;  /* 0x000000e600a87308 */ /* 0x000f260000000800 */
[----:B-----5:R-:W-:Y:S02]  /*19200*/  FADD.FTZ R0, R112, R0 ;  /* 0x0000000070007221 */ /* 0x020fe40000010000 */
[----:B------:R-:W-:Y:S02]  /*19210*/  FADD.FTZ R2, R154, R2 ;  /* 0x000000029a027221 */ /* 0x000fe40000010000 */
[-C--:B------:R-:W-:Y:S03]  /*19220*/  HMMA.16816.F32 R60, R76, R94.reuse, R60 ;  /* 0x0000005e4c3c723c */ /* 0x080fe6000000183c */
[----:B------:R-:W-:Y:S01]  /*19230*/  MUFU.EX2 R167, R231 ;  /* 0x000000e700a77308 */ /* 0x000fe20000000800 */
[----:B------:R-:W-:Y:S01]  /*19240*/  FADD.FTZ R2, R153, R2 ;  /* 0x0000000299027221 */ /* 0x000fe20000010000 */
[----:B-1----:R-:W-:Y:S03]  /*19250*/  F2FP.PACK_AB R158, R110, R112 ;  /* 0x000000706e9e723e */ /* 0x002fe600000000ff */
[----:B------:R-:W-:Y:S04]  /*19260*/  HMMA.16816.F32 R64, R72, R94, R64 ;  /* 0x0000005e4840723c */ /* 0x000fe80000001840 */
[----:B------:R-:W-:Y:S01]  /*19270*/  F2FP.PACK_AB R76, R88, R89 ;  /* 0x00000059584c723e */ /* 0x000fe200000000ff */
[----:B------:R-:W1:Y:S01]  /*19280*/  MUFU.EX2 R163, R235 ;  /* 0x000000eb00a37308 */ /* 0x000e620000000800 */
[----:B------:R-:W-:Y:S01]  /*19290*/  F2FP.PACK_AB R78, R108, R109 ;  /* 0x0000006d6c4e723e */ /* 0x000fe200000000ff */
[----:B------:R-:W-:Y:S01]  /*192a0*/  FADD.FTZ R2, R152, R2 ;  /* 0x0000000298027221 */ /* 0x000fe20000010000 */
[----:B------:R-:W-:Y:S04]  /*192b0*/  F2FP.PACK_AB R77, R173, R172 ;  /* 0x000000acad4d723e */ /* 0x000fe800000000ff */
[----:B------:R-:W-:Y:S01]  /*192c0*/  F2FP.PACK_AB R79, R178, R177 ;  /* 0x000000b1b24f723e */ /* 0x000fe200000000ff */
[----:B------:R-:W-:Y:S01]  /*192d0*/  FADD.FTZ R2, R170, R2 ;  /* 0x00000002aa027221 */ /* 0x000fe20000010000 */
[----:B------:R-:W-:Y:S01]  /*192e0*/  F2FP.PACK_AB R72, R174, R171 ;  /* 0x000000abae48723e */ /* 0x000fe200000000ff */
[----:B------:R5:W-:Y:S01]  /*192f0*/  MUFU.EX2 R89, R237 ;  /* 0x000000ed00597308 */ /* 0x000be20000000800 */
[----:B------:R-:W-:Y:S01]  /*19300*/  F2FP.PACK_AB R74, R179, R176 ;  /* 0x000000b0b34a723e */ /* 0x000fe200000000ff */
[----:B------:R-:W-:Y:S01]  /*19310*/  FADD.FTZ R2, R166, R2 ;  /* 0x00000002a6027221 */ /* 0x000fe20000010000 */
[C---:B------:R-:W-:Y:S01]  /*19320*/  F2FP.PACK_AB R73, R165.reuse, R166 ;  /* 0x000000a6a549723e */ /* 0x040fe200000000ff */
[-C--:B--2---:R-:W-:Y:S05]  /*19330*/  HMMA.16816.F32 R4, R76, R80.reuse, R4 ;  /* 0x000000504c04723c */ /* 0x084fea0000001804 */
[----:B------:R-:W-:Y:S01]  /*19340*/  F2FP.PACK_AB R75, R162, R164 ;  /* 0x000000a4a24b723e */ /* 0x000fe200000000ff */
[----:B------:R-:W-:Y:S01]  /*19350*/  MUFU.EX2 R161, R233 ;  /* 0x000000e900a17308 */ /* 0x000fe20000000800 */
[----:B----4-:R-:W-:Y:S01]  /*19360*/  F2FP.PACK_AB R157, R168, R169 ;  /* 0x000000a9a89d723e */ /* 0x010fe200000000ff */
[----:B------:R-:W-:Y:S04]  /*19370*/  FADD.FTZ R2, R165, R2 ;  /* 0x00000002a5027221 */ /* 0x000fe80000010000 */
[C---:B------:R-:W-:Y:S04]  /*19380*/  HMMA.16816.F32 R8, R72.reuse, R80, R8 ;  /* 0x000000504808723c */ /* 0x040fe80000001808 */
[----:B------:R-:W2:Y:S01]  /*19390*/  MUFU.EX2 R160, R234 ;  /* 0x000000ea00a07308 */ /* 0x000ea20000000800 */
[----:B-1----:R-:W-:Y:S01]  /*193a0*/  F2FP.PACK_AB R159, R163, R167 ;  /* 0x000000a7a39f723e */ /* 0x002fe200000000ff */
[----:B------:R-:W-:Y:S02]  /*193b0*/  FADD.FTZ R2, R164, R2 ;  /* 0x00000002a4027221 */ /* 0x000fe40000010000 */
[-C--:B------:R-:W-:Y:S04]  /*193c0*/  HMMA.16816.F32 R12, R72, R82.reuse, R12 ;  /* 0x00000052480c723c */ /* 0x080fe8000000180c */
[----:B-----5:R-:W-:Y:S02]  /*193d0*/  FADD.FTZ R237, R110, R0 ;  /* 0x000000006eed7221 */ /* 0x020fe40000010000 */
[----:B------:R-:W1:Y:S01]  /*193e0*/  MUFU.EX2 R88, R239 ;  /* 0x000000ef00587308 */ /* 0x000e620000000800 */
[----:B------:R-:W-:Y:S01]  /*193f0*/  FADD.FTZ R0, R122, R3 ;  /* 0x000000037a007221 */ /* 0x000fe20000010000 */
[C---:B------:R-:W-:Y:S04]  /*19400*/  HMMA.16816.F32 R16, R76.reuse, R82, R16 ;  /* 0x000000524c10723c */ /* 0x040fe80000001810 */
[----:B------:R-:W-:Y:S02]  /*19410*/  FADD.FTZ R0, R128, R0 ;  /* 0x0000000080007221 */ /* 0x000fe40000010000 */
[----:B------:R-:W-:Y:S01]  /*19420*/  FADD.FTZ R3, R123, R87 ;  /* 0x000000577b037221 */ /* 0x000fe20000010000 */
[----:B------:R-:W-:Y:S01]  /*19430*/  MOV R87, R70 ;  /* 0x0000004600577202 */ /* 0x000fe20000000f00 */
[-C--:B------:R-:W-:Y:S01]  /*19440*/  HMMA.16816.F32 R20, R76, R96.reuse, R20 ;  /* 0x000000604c14723c */ /* 0x080fe20000001814 */
[----:B------:R-:W-:Y:S03]  /*19450*/  MUFU.EX2 R82, R236 ;  /* 0x000000ec00527308 */ /* 0x000fe60000000800 */
[----:B--2---:R-:W-:Y:S01]  /*19460*/  F2FP.PACK_AB R92, R160, R161 ;  /* 0x000000a1a05c723e */ /* 0x004fe200000000ff */
[----:B------:R-:W-:Y:S02]  /*19470*/  FADD.FTZ R3, R247, R3 ;  /* 0x00000003f7037221 */ /* 0x000fe40000010000 */
[----:B------:R-:W-:Y:S01]  /*19480*/  FADD.FTZ R0, R243, R0 ;  /* 0x00000000f3007221 */ /* 0x000fe20000010000 */
[C---:B------:R-:W-:Y:S03]  /*19490*/  HMMA.16816.F32 R24, R72.reuse, R96, R24 ;  /* 0x000000604818723c */ /* 0x040fe60000001818 */
[----:B------:R-:W2:Y:S01]  /*194a0*/  MUFU.EX2 R83, R238 ;  /* 0x000000ee00537308 */ /* 0x000ea20000000800 */
[----:B------:R-:W-:Y:S01]  /*194b0*/  FADD.FTZ R3, R182, R3 ;  /* 0x00000003b6037221 */ /* 0x000fe20000010000 */
[----:B-1----:R-:W-:Y:S01]  /*194c0*/  F2FP.PACK_AB R94, R88, R89 ;  /* 0x00000059585e723e */ /* 0x002fe200000000ff */
[----:B------:R-:W-:Y:S02]  /*194d0*/  FADD.FTZ R0, R246, R0 ;  /* 0x00000000f6007221 */ /* 0x000fe40000010000 */
[-C--:B------:R-:W-:Y:S04]  /*194e0*/  HMMA.16816.F32 R28, R72, R98.reuse, R28 ;  /* 0x00000062481c723c */ /* 0x080fe8000000181c */
[----:B------:R-:W-:Y:S01]  /*194f0*/  FADD.FTZ R3, R180, R3 ;  /* 0x00000003b4037221 */ /* 0x000fe20000010000 */
[----:B------:R-:W-:Y:S01]  /*19500*/  MUFU.EX2 R81, R240 ;  /* 0x000000f000517308 */ /* 0x000fe20000000800 */
[----:B------:R-:W-:Y:S02]  /*19510*/  FADD.FTZ R0, R184, R0 ;  /* 0x00000000b8007221 */ /* 0x000fe40000010000 */
[C---:B------:R-:W-:Y:S04]  /*19520*/  HMMA.16816.F32 R32, R76.reuse, R98, R32 ;  /* 0x000000624c20723c */ /* 0x040fe80000001820 */
[----:B------:R-:W-:Y:S02]  /*19530*/  FADD.FTZ R3, R155, R3 ;  /* 0x000000039b037221 */ /* 0x000fe40000010000 */
[----:B------:R-:W-:Y:S01]  /*19540*/  FADD.FTZ R0, R185, R0 ;  /* 0x00000000b9007221 */ /* 0x000fe20000010000 */
[----:B------:R-:W1:Y:S01]  /*19550*/  MUFU.EX2 R80, R242 ;  /* 0x000000f200507308 */ /* 0x000e620000000800 */
[-C--:B---3--:R-:W-:Y:S04]  /*19560*/  HMMA.16816.F32 R36, R76, R100.reuse, R36 ;  /* 0x000000644c24723c */ /* 0x088fe80000001824 */
[----:B--2---:R-:W-:Y:S01]  /*19570*/  F2FP.PACK_AB R93, R83, R82 ;  /* 0x00000052535d723e */ /* 0x004fe200000000ff */
[----:B------:R-:W-:Y:S02]  /*19580*/  FADD.FTZ R3, R175, R3 ;  /* 0x00000003af037221 */ /* 0x000fe40000010000 */
[----:B------:R-:W-:Y:S01]  /*19590*/  FADD.FTZ R0, R172, R0 ;  /* 0x00000000ac007221 */ /* 0x000fe20000010000 */
[C---:B------:R-:W-:Y:S04]  /*195a0*/  HMMA.16816.F32 R40, R72.reuse, R100, R40 ;  /* 0x000000644828723c */ /* 0x040fe80000001828 */
[----:B------:R-:W-:Y:S02]  /*195b0*/  FADD.FTZ R3, R171, R3 ;  /* 0x00000003ab037221 */ /* 0x000fe40000010000 */
[----:B------:R-:W-:Y:S02]  /*195c0*/  FADD.FTZ R0, R173, R0 ;  /* 0x00000000ad007221 */ /* 0x000fe40000010000 */
[-C--:B------:R-:W-:Y:S04]  /*195d0*/  HMMA.16816.F32 R44, R72, R102.reuse, R44 ;  /* 0x00000066482c723c */ /* 0x080fe8000000182c */
[----:B------:R-:W-:Y:S02]  /*195e0*/  FADD.FTZ R3, R174, R3 ;  /* 0x00000003ae037221 */ /* 0x000fe40000010000 */
[----:B------:R-:W-:Y:S01]  /*195f0*/  FADD.FTZ R0, R177, R0 ;  /* 0x00000000b1007221 */ /* 0x000fe20000010000 */
[----:B-1----:R-:W-:Y:S01]  /*19600*/  F2FP.PACK_AB R95, R80, R81 ;  /* 0x00000051505f723e */ /* 0x002fe200000000ff */
[C---:B------:R-:W-:Y:S04]  /*19610*/  HMMA.16816.F32 R48, R76.reuse, R102, R48 ;  /* 0x000000664c30723c */ /* 0x040fe80000001830 */
[----:B------:R-:W-:Y:S02]  /*19620*/  FADD.FTZ R3, R176, R3 ;  /* 0x00000003b0037221 */ /* 0x000fe40000010000 */
[----:B------:R-:W-:Y:S02]  /*19630*/  FADD.FTZ R0, R178, R0 ;  /* 0x00000000b2007221 */ /* 0x000fe40000010000 */
[-C--:B------:R-:W-:Y:S04]  /*19640*/  HMMA.16816.F32 R52, R76, R104.reuse, R52 ;  /* 0x000000684c34723c */ /* 0x080fe80000001834 */
[----:B------:R-:W-:Y:S02]  /*19650*/  FADD.FTZ R3, R179, R3 ;  /* 0x00000003b3037221 */ /* 0x000fe40000010000 */
[----:B------:R-:W-:Y:S02]  /*19660*/  FADD.FTZ R2, R162, R2 ;  /* 0x00000002a2027221 */ /* 0x000fe40000010000 */
[C---:B------:R-:W-:Y:S04]  /*19670*/  HMMA.16816.F32 R56, R72.reuse, R104, R56 ;  /* 0x000000684838723c */ /* 0x040fe80000001838 */
[----:B------:R-:W-:Y:S04]  /*19680*/  FADD.FTZ R0, R169, R0 ;  /* 0x00000000a9007221 */ /* 0x000fe80000010000 */
        /* <DEDUP_REMOVED lines=16> */
[----:B------:R-:W-:Y:S02]  /*19790*/  FADD.FTZ R0, R81, R3 ;  /* 0x0000000351007221 */ /* 0x000fe40000010000 */
[----:B------:R-:W-:Y:S02]  /*197a0*/  FADD.FTZ R243, R163, R4 ;  /* 0x00000004a3f37221 */ /* 0x000fe40000010000 */
[C---:B------:R-:W-:Y:S04]  /*197b0*/  HMMA.16816.F32 R112, R92.reuse, R140, R24 ;  /* 0x0000008c5c70723c */ /* 0x040fe80000001818 */
[----:B------:R-:W-:Y:S01]  /*197c0*/  FADD.FTZ R246, R88, R2 ;  /* 0x0000000258f67221 */ /* 0x000fe20000010000 */
[----:B------:R-:W-:Y:S01]  /*197d0*/  MOV R88, R69 ;  /* 0x0000004500587202 */ /* 0x000fe20000000f00 */
[----:B------:R-:W-:Y:S02]  /*197e0*/  FADD.FTZ R247, R80, R0 ;  /* 0x0000000050f77221 */ /* 0x000fe40000010000 */
        /* <DEDUP_REMOVED lines=10> */
[----:B------:R-:W-:-:S07]  /*19890*/  @P0 BRA `(.L_x_1093) ;  /* 0xffffa4f000000947 */ /* 0x000fce000383ffff */
.L_x_1062:
[----:B------:R-:W2:Y:S01]  /*198a0*/  LDL R0, [R1+0x38] ;  /* 0x0000380001007983 */ /* 0x000ea20000100800 */
[----:B------:R-:W-:-:S05]  /*198b0*/  IMAD.MOV.U32 R2, RZ, RZ, c[0x0][0x2c4] ;  /* 0x0000b100ff027624 */ /* 0x000fca00078e00ff */
        /* <DEDUP_REMOVED lines=20> */
.L_x_1096:
[----:B------:R-:W-:-:S04]  /*19a00*/  MOV R3, 0x1 ;  /* 0x0000000100037802 */ /* 0x000fc80000000f00 */
[----:B------:R-:W-:-:S13]  /*19a10*/  ISETP.NE.AND P0, PT, R3, c[0x0][0x32c], PT ;  /* 0x0000cb0003007a0c */ /* 0x000fda0003f05270 */
[----:B------:R-:W-:-:S05]  /*19a20*/  @P0 IMAD.HI.U32 R3, R0, c[0x0][0x330], RZ ;  /* 0x0000cc0000030a27 */ /* 0x000fca00078e00ff */
[----:B------:R-:W-:Y:S02]  /*19a30*/  @P0 SHF.R.U32.HI R0, RZ, c[0x0][0x334], R3 ;  /* 0x0000cd00ff000a19 */ /* 0x000fe40000011603 */
.L_x_1097:
[----:B------:R-:W-:Y:S05]  /*19a40*/  BSYNC B0 ;  /* 0x0000000000007941 */ /* 0x000fea0003800000 */
.L_x_1095:
[----:B------:R-:W-:-:S05]  /*19a50*/  IMAD R0, R0, c[0x0][0x32c], RZ ;  /* 0x0000cb0000007a24 */ /* 0x000fca00078e02ff */
[----:B------:R-:W-:-:S03]  /*19a60*/  IMNMX R2, R2, R0, !PT ;  /* 0x0000000002027217 */ /* 0x000fc60007800200 */
.L_x_1094:
        /* <DEDUP_REMOVED lines=13> */
.L_x_1109:
        /* <DEDUP_REMOVED lines=41> */
.L_x_1243:
        /* <DEDUP_REMOVED lines=22> */
.L_x_1244:
[----:B-1--4-:R-:W-:Y:S04]  /*19f30*/  IADD3 R2, P0, R0, R5, RZ ;  /* 0x0000000500027210 */ /* 0x012fe80007f1e0ff */
[----:B------:R-:W-:Y:S05]  /*19f40*/  IADD3.X R3, R4, R6, RZ, P0, !PT ;  /* 0x0000000604037210 */ /* 0x000fea00007fe4ff */
[----:B------:R-:W-:Y:S01]  /*19f50*/  @!PT LDS RZ, [RZ] ;  /* 0x00000000fffff984 */ /* 0x000fe20000000800 */
[----:B------:R-:W-:Y:S01]  /*19f60*/  @!PT LDS RZ, [RZ] ;  /* 0x00000000fffff984 */ /* 0x000fe20000000800 */
[----:B------:R-:W-:Y:S01]  /*19f70*/  @!PT LDS RZ, [RZ] ;  /* 0x00000000fffff984 */ /* 0x000fe20000000800 */
[----:B------:R1:W-:Y:S04]  /*19f80*/  LDGSTS.E.BYPASS.LTC128B.128 [R208+0x2100], [R2.64], !P2 ;  /* 0x0210000002d07fae */ /* 0x0003e8000d101d48 */
.L_x_1100:
[----:B-1-34-:R-:W-:Y:S05]  /*19f90*/  BSYNC B0 ;  /* 0x0000000000007941 */ /* 0x01afea0003800000 */
.L_x_1099:
        /* <DEDUP_REMOVED lines=133> */
[-C--:B------:R-:W-:Y:S08]  /*1a7f0*/  HMMA.16816.F32 R76, R172, R10.reuse, R76 ;  /* 0x0000000aac4c723c */ /* 0x080ff0000000184c */
[----:B------:R-:W-:Y:S04]  /*1a800*/  HMMA.16816.F32 R80, R180, R10, R80 ;  /* 0x0000000ab450723c */ /* 0x000fe80000001850 */
[----:B-1----:R-:W-:Y:S04]  /*1a810*/  FMUL.FTZ R0, R16, c[0x0][0x320] ;  /* 0x0000c80010007a20 */ /* 0x002fe80000410000 */
[----:B------:R1:W2:Y:S04]  /*1a820*/  MUFU.TANH R188, R0 ;  /* 0x0000000000bc7308 */ /* 0x0002a80000002400 */
        /* <DEDUP_REMOVED lines=164> */
.L_x_1245:
        /* <DEDUP_REMOVED lines=24> */
.L_x_1246:
[----:B--2-4-:R-:W-:Y:S04]  /*1b3f0*/  IADD3 R2, P0, R0, R5, RZ ;  /* 0x0000000500027210 */ /* 0x014fe80007f1e0ff */
[----:B-1----:R-:W-:Y:S05]  /*1b400*/  IADD3.X R3, R4, R6, RZ, P0, !PT ;  /* 0x0000000604037210 */ /* 0x002fea00007fe4ff */
[----:B------:R-:W-:Y:S01]  /*1b410*/  @!PT LDS RZ, [RZ] ;  /* 0x00000000fffff984 */ /* 0x000fe20000000800 */
[----:B------:R-:W-:Y:S01]  /*1b420*/  @!PT LDS RZ, [RZ] ;  /* 0x00000000fffff984 */ /* 0x000fe20000000800 */
[----:B------:R-:W-:Y:S01]  /*1b430*/  @!PT LDS RZ, [RZ] ;  /* 0x00000000fffff984 */ /* 0x000fe20000000800 */
[----:B------:R1:W-:Y:S04]  /*1b440*/  LDGSTS.E.BYPASS.LTC128B.128 [R208+0x4900], [R2.64], !P2 ;  /* 0x0490000002d07fae */ /* 0x0003e8000d101d48 */
.L_x_1104:
[----:B--234-:R-:W-:Y:S05]  /*1b450*/  BSYNC B0 ;  /* 0x0000000000007941 */ /* 0x01cfea0003800000 */
.L_x_1103:
        /* <DEDUP_REMOVED lines=83> */
.L_x_1247:
        /* <DEDUP_REMOVED lines=15> */
.L_x_1248:
[C---:B------:R-:W-:Y:S01]  /*1ba80*/  FMUL.FTZ R2, R71.reuse, c[0x0][0x2d0] ;  /* 0x0000b40047027a20 */ /* 0x040fe20000410000 */
[----:B--2---:R-:W-:Y:S01]  /*1ba90*/  FMNMX.FTZ R68, R0, R4, !PT ;  /* 0x0000000400447209 */ /* 0x004fe20007810000 */
[----:B------:R-:W-:Y:S01]  /*1baa0*/  FADD.FTZ R0, -R71, R86 ;  /* 0x0000005647007221 */ /* 0x000fe20000010100 */
[----:B------:R-:W-:Y:S01]  /*1bab0*/  WARPSYNC 0xffffffff ;  /* 0xffffffff00007948 */ /* 0x000fe20003800000 */
[--C-:B-1----:R-:W-:Y:S01]  /*1bac0*/  FFMA.FTZ R4, R189, c[0x0][0x2d0], -R2.reuse ;  /* 0x0000b400bd047a23 */ /* 0x102fe20000010802 */
[----:B------:R-:W-:Y:S01]  /*1bad0*/  LDSM.16.MT88.4 R52, [R193] ;  /* 0x00000000c134783b */ /* 0x000fe20000004200 */
[----:B------:R-:W-:Y:S02]  /*1bae0*/  FMUL.FTZ R0, R0, c[0x0][0x2d0] ;  /* 0x0000b40000007a20 */ /* 0x000fe40000410000 */
[--C-:B------:R-:W-:Y:S02]  /*1baf0*/  FFMA.FTZ R3, R217, c[0x0][0x2d0], -R2.reuse ;  /* 0x0000b400d9037a23 */ /* 0x100fe40000010802 */
        /* <DEDUP_REMOVED lines=22> */
[----:B------:R-:W-:Y:S09]  /*1bc60*/  FFMA.FTZ R239, R8, c[0x0][0x2d0], -R2 ;  /* 0x0000b40008ef7a23 */ /* 0x000ff20000010802 */
[----:B------:R-:W1:Y:S02]  /*1bc70*/  MUFU.EX2 R2, R4 ;  /* 0x0000000400027308 */ /* 0x000e640000000800 */
[----:B-1----:R-:W-:Y:S01]  /*1bc80*/  FFMA.FTZ R0, R65, R237, R2 ;  /* 0x000000ed41007223 */ /* 0x002fe20000010002 */
        /* <DEDUP_REMOVED lines=8> */
[C---:B------:R-:W-:Y:S02]  /*1bd10*/  FMUL.FTZ R48, R65.reuse, R148 ;  /* 0x0000009441307220 */ /* 0x040fe40000410000 */
[----:B------:R-:W-:Y:S01]  /*1bd20*/  FMUL.FTZ R49, R65, R149 ;  /* 0x0000009541317220 */ /* 0x000fe20000410000 */
        /* <DEDUP_REMOVED lines=25> */
[----:B------:R-:W-:Y:S03]  /*1bec0*/  LDSM.16.MT88.4 R148, [R193+0x2000] ;  /* 0x00200000c194783b */ /* 0x000fe60000004200 */
[----:B------:R-:W1:Y:S01]  /*1bed0*/  MUFU.EX2 R10, R6 ;  /* 0x00000006000a7308 */ /* 0x000e620000000800 */
[C---:B--2---:R-:W-:Y:S01]  /*1bee0*/  FADD.FTZ R33, R2.reuse, R0 ;  /* 0x0000000002217221 */ /* 0x044fe20000010000 */
[----:B------:R-:W-:Y:S01]  /*1bef0*/  F2FP.PACK_AB R73, R2, R5 ;  /* 0x000000050249723e */ /* 0x000fe200000000ff */
[C---:B------:R-:W-:Y:S07]  /*1bf00*/  FADD.FTZ R0, -R69.reuse, R88 ;  /* 0x0000005845007221 */ /* 0x040fee0000010100 */
[----:B------:R-:W-:Y:S01]  /*1bf10*/  MUFU.EX2 R88, R188 ;  /* 0x000000bc00587308 */ /* 0x000fe20000000800 */
[----:B------:R-:W-:Y:S02]  /*1bf20*/  FMUL.FTZ R4, R69, c[0x0][0x2d0] ;  /* 0x0000b40045047a20 */ /* 0x000fe40000410000 */
[----:B------:R-:W-:Y:S02]  /*1bf30*/  FMUL.FTZ R0, R0, c[0x0][0x2d0] ;  /* 0x0000b40000007a20 */ /* 0x000fe40000410000 */
[--C-:B------:R-:W-:Y:S01]  /*1bf40*/  FFMA.FTZ R185, R44, c[0x0][0x2d0], -R4.reuse ;  /* 0x0000b4002cb97a23 */ /* 0x100fe20000010804 */
[----:B-1----:R-:W-:Y:S01]  /*1bf50*/  F2FP.PACK_AB R74, R9, R10 ;  /* 0x0000000a094a723e */ /* 0x002fe200000000ff */
[--C-:B------:R-:W-:Y:S02]  /*1bf60*/  FFMA.FTZ R6, R223, c[0x0][0x2d0], -R4.reuse ;  /* 0x0000b400df067a23 */ /* 0x100fe40000010804 */
[--C-:B------:R-:W-:Y:S01]  /*1bf70*/  FFMA.FTZ R19, R221, c[0x0][0x2d0], -R4.reuse ;  /* 0x0000b400dd137a23 */ /* 0x100fe20000010804 */
        /* <DEDUP_REMOVED lines=14> */
[--C-:B------:R-:W-:Y:S02]  /*1c060*/  FFMA.FTZ R190, R40, c[0x0][0x2d0], -R4.reuse ;  /* 0x0000b40028be7a23 */ /* 0x100fe40000010804 */
[----:B-1----:R-:W-:Y:S02]  /*1c070*/  FADD.FTZ R0, -R68, R89 ;  /* 0x0000005944007221 */ /* 0x002fe40000010100 */
[--C-:B------:R-:W-:Y:S02]  /*1c080*/  FFMA.FTZ R186, R31, c[0x0][0x2d0], -R4.reuse ;  /* 0x0000b4001fba7a23 */ /* 0x100fe40000010804 */
[--C-:B------:R-:W-:Y:S01]  /*1c090*/  FFMA.FTZ R184, R29, c[0x0][0x2d0], -R4.reuse ;  /* 0x0000b4001db87a23 */ /* 0x100fe20000010804 */
[----:B------:R-:W-:Y:S01]  /*1c0a0*/  MUFU.EX2 R188, R172 ;  /* 0x000000ac00bc7308 */ /* 0x000fe20000000800 */
[--C-:B------:R-:W-:Y:S02]  /*1c0b0*/  FFMA.FTZ R220, R25, c[0x0][0x2d0], -R4.reuse ;  /* 0x0000b40019dc7a23 */ /* 0x100fe40000010804 */
[--C-:B------:R-:W-:Y:S02]  /*1c0c0*/  FFMA.FTZ R222, R13, c[0x0][0x2d0], -R4.reuse ;  /* 0x0000b4000dde7a23 */ /* 0x100fe40000010804 */
[----:B------:R-:W-:Y:S02]  /*1c0d0*/  FFMA.FTZ R243, R12, c[0x0][0x2d0], -R4 ;  /* 0x0000b4000cf37a23 */ /* 0x000fe40000010804 */
[----:B------:R-:W-:Y:S02]  /*1c0e0*/  FMUL.FTZ R4, R68, c[0x0][0x2d0] ;  /* 0x0000b40044047a20 */ /* 0x000fe40000410000 */
[----:B------:R-:W-:Y:S01]  /*1c0f0*/  FMUL.FTZ R0, R0, c[0x0][0x2d0] ;  /* 0x0000b40000007a20 */ /* 0x000fe20000410000 */
[----:B------:R-:W-:Y:S01]  /*1c100*/  MUFU.EX2 R183, R166 ;  /* 0x000000a600b77308 */ /* 0x000fe20000000800 */
[--C-:B--2---:R-:W-:Y:S02]  /*1c110*/  FFMA.FTZ R5, R224, c[0x0][0x2d0], -R4.reuse ;  /* 0x0000b400e0057a23 */ /* 0x104fe40000010804 */
[--C-:B------:R-:W-:Y:S01]  /*1c120*/  FFMA.FTZ R162, R214, c[0x0][0x2d0], -R4.reuse ;  /* 0x0000b400d6a27a23 */ /* 0x100fe20000010804 */
[----:B---3--:R-:W-:Y:S01]  /*1c130*/  F2FP.PACK_AB R76, R22, R35 ;  /* 0x00000023164c723e */ /* 0x008fe200000000ff */
[--C-:B------:R-:W-:Y:S02]  /*1c140*/  FFMA.FTZ R214, R34, c[0x0][0x2d0], -R4.reuse ;  /* 0x0000b40022d67a23 */ /* 0x100fe40000010804 */
[--C-:B------:R-:W-:Y:S02]  /*1c150*/  FFMA.FTZ R213, R36, c[0x0][0x2d0], -R4.reuse ;  /* 0x0000b40024d57a23 */ /* 0x100fe40000010804 */
[--C-:B------:R-:W-:Y:S01]  /*1c160*/  FFMA.FTZ R223, R23, c[0x0][0x2d0], -R4.reuse ;  /* 0x0000b40017df7a23 */ /* 0x100fe20000010804 */
[----:B------:R-:W1:Y:S01]  /*1c170*/  MUFU.EX2 R0, R0 ;  /* 0x0000000000007308 */ /* 0x000e620000000800 */
[--C-:B------:R-:W-:Y:S02]  /*1c180*/  FFMA.FTZ R224, R21, c[0x0][0x2d0], -R4.reuse ;  /* 0x0000b40015e07a23 */ /* 0x100fe40000010804 */
[C---:B------:R-:W-:Y:S02]  /*1c190*/  FMUL.FTZ R60, R2.reuse, R92 ;  /* 0x0000005c023c7220 */ /* 0x040fe40000410000 */
[----:B------:R-:W-:Y:S02]  /*1c1a0*/  FMUL.FTZ R61, R2, R93 ;  /* 0x0000005d023d7220 */ /* 0x000fe40000410000 */
[--C-:B------:R-:W-:Y:S02]  /*1c1b0*/  FFMA.FTZ R191, R46, c[0x0][0x2d0], -R4.reuse ;  /* 0x0000b4002ebf7a23 */ /* 0x100fe40000010804 */
[--C-:B------:R-:W-:Y:S01]  /*1c1c0*/  FFMA.FTZ R17, R227, c[0x0][0x2d0], -R4.reuse ;  /* 0x0000b400e3117a23 */ /* 0x100fe20000010804 */
[----:B------:R-:W2:Y:S01]  /*1c1d0*/  MUFU.EX2 R34, R5 ;  /* 0x0000000500227308 */ /* 0x000ea20000000800 */
[----:B------:R-:W-:Y:S02]  /*1c1e0*/  FFMA.FTZ R7, R225, c[0x0][0x2d0], -R4 ;  /* 0x0000b400e1077a23 */ /* 0x000fe40000010804 */
[----:B------:R-:W-:Y:S02]  /*1c1f0*/  FADD.FTZ R6, R10, R8 ;  /* 0x000000080a067221 */ /* 0x000fe40000010000 */
[--C-:B------:R-:W-:Y:S02]  /*1c200*/  FFMA.FTZ R225, R14, c[0x0][0x2d0], -R4.reuse ;  /* 0x0000b4000ee17a23 */ /* 0x100fe40000010804 */
[--C-:B------:R-:W-:Y:S02]  /*1c210*/  FFMA.FTZ R16, R226, c[0x0][0x2d0], -R4.reuse ;  /* 0x0000b400e2107a23 */ /* 0x100fe40000010804 */
[--C-:B------:R-:W-:Y:S01]  /*1c220*/  FFMA.FTZ R161, R212, c[0x0][0x2d0], -R4.reuse ;  /* 0x0000b400d4a17a23 */ /* 0x100fe20000010804 */
[----:B------:R-:W-:Y:S01]  /*1c230*/  MUFU.EX2 R226, R173 ;  /* 0x000000ad00e27308 */ /* 0x000fe20000000800 */
[--C-:B------:R-:W-:Y:S02]  /*1c240*/  FFMA.FTZ R212, R39, c[0x0][0x2d0], -R4.reuse ;  /* 0x0000b40027d47a23 */ /* 0x100fe40000010804 */
[----:B------:R-:W-:Y:S01]  /*1c250*/  FFMA.FTZ R163, R215, c[0x0][0x2d0], -R4 ;  /* 0x0000b400d7a37a23 */ /* 0x000fe20000010804 */
[----:B------:R-:W-:Y:S01]  /*1c260*/  LDSM.16.MT88.4 R36, [R196] ;  /* 0x00000000c424783b */ /* 0x000fe20000004200 */
        /* <DEDUP_REMOVED lines=27> */
[----:B------:R-:W-:Y:S01]  /*1c420*/  FFMA.FTZ R215, R24, c[0x0][0x2d0], -R4 ;  /* 0x0000b40018d77a23 */ /* 0x000fe20000010804 */
[----:B------:R-:W2:Y:S01]  /*1c430*/  MUFU.EX2 R98, R17 ;  /* 0x0000001100627308 */ /* 0x000ea20000000800 */
[C---:B------:R-:W-:Y:S02]  /*1c440*/  FFMA.FTZ R4, R2.reuse, R246, R35 ;  /* 0x000000f602047223 */ /* 0x040fe40000010023 */
[----:B------:R-:W-:Y:S02]  /*1c450*/  FMUL.FTZ R57, R2, R97 ;  /* 0x0000006102397220 */ /* 0x000fe40000410000 */
[----:B------:R-:W-:Y:S02]  /*1c460*/  FADD.FTZ R97, R22, R4 ;  /* 0x0000000416617221 */ /* 0x000fe40000010000 */
[C---:B------:R-:W-:Y:S02]  /*1c470*/  FMUL.FTZ R45, R2.reuse, R101 ;  /* 0x00000065022d7220 */ /* 0x040fe40000410000 */
[C---:B------:R-:W-:Y:S01]  /*1c480*/  FMUL.FTZ R12, R2.reuse, R116 ;  /* 0x00000074020c7220 */ /* 0x040fe20000410000 */
[----:B------:R-:W3:Y:S01]  /*1c490*/  MUFU.EX2 R101, R32 ;  /* 0x0000002000657308 */ /* 0x000ee20000000800 */
[C---:B------:R-:W-:Y:S02]  /*1c4a0*/  FMUL.FTZ R44, R2.reuse, R100 ;  /* 0x00000064022c7220 */ /* 0x040fe40000410000 */
[C---:B------:R-:W-:Y:S01]  /*1c4b0*/  FMUL.FTZ R13, R2.reuse, R117 ;  /* 0x00000075020d7220 */ /* 0x040fe20000410000 */
[----:B-1----:R-:W1:Y:S01]  /*1c4c0*/  LDSM.16.MT88.4 R20, [R192] ;  /* 0x00000000c014783b */ /* 0x002e620000004200 */
[----:B------:R-:W-:Y:S02]  /*1c4d0*/  FADD.FTZ R165, R9, R6 ;  /* 0x0000000609a57221 */ /* 0x000fe40000010000 */
[----:B------:R-:W-:Y:S02]  /*1c4e0*/  FMUL.FTZ R6, R3, R130 ;  /* 0x0000008203067220 */ /* 0x000fe40000410000 */
[C---:B------:R-:W-:Y:S01]  /*1c4f0*/  FMUL.FTZ R4, R65.reuse, R128 ;  /* 0x0000008041047220 */ /* 0x040fe20000410000 */
[----:B------:R4:W-:Y:S01]  /*1c500*/  MUFU.EX2 R116, R7 ;  /* 0x0000000700747308 */ /* 0x0009e20000000800 */
[C---:B------:R-:W-:Y:S02]  /*1c510*/  FMUL.FTZ R5, R65.reuse, R129 ;  /* 0x0000008141057220 */ /* 0x040fe40000410000 */
[----:B------:R-:W-:Y:S01]  /*1c520*/  FMUL.FTZ R8, R2, R120 ;  /* 0x0000007802087220 */ /* 0x000fe20000410000 */
[----:B--2---:R-:W-:Y:S01]  /*1c530*/  F2FP.PACK_AB R77, R98, R34 ;  /* 0x00000022624d723e */ /* 0x004fe200000000ff */
[C---:B------:R-:W-:Y:S02]  /*1c540*/  FMUL.FTZ R9, R2.reuse, R121 ;  /* 0x0000007902097220 */ /* 0x040fe40000410000 */
[----:B------:R-:W-:Y:S02]  /*1c550*/  FMUL.FTZ R17, R65, R133 ;  /* 0x0000008541117220 */ /* 0x000fe40000410000 */
[C---:B------:R-:W-:Y:S01]  /*1c560*/  FMUL.FTZ R34, R3.reuse, R142 ;  /* 0x0000008e03227220 */ /* 0x040fe20000410000 */
[----:B------:R2:W-:Y:S01]  /*1c570*/  MUFU.EX2 R100, R19 ;  /* 0x0000001300647308 */ /* 0x0005e20000000800 */
[----:B------:R-:W-:Y:S02]  /*1c580*/  FMUL.FTZ R35, R3, R143 ;  /* 0x0000008f03237220 */ /* 0x000fe40000410000 */
[----:B------:R-:W-:Y:S01]  /*1c590*/  FMUL.FTZ R56, R2, R96 ;  /* 0x0000006002387220 */ /* 0x000fe20000410000 */
[----:B---3--:R-:W-:Y:S01]  /*1c5a0*/  F2FP.PACK_AB R75, R101, R0 ;  /* 0x00000000654b723e */ /* 0x008fe200000000ff */
[----:B------:R-:W-:Y:S02]  /*1c5b0*/  FADD.FTZ R96, R0, R33 ;  /* 0x0000002100607221 */ /* 0x000fe40000010000 */
[C---:B------:R-:W-:Y:S02]  /*1c5c0*/  FMUL.FTZ R32, R65.reuse, R140 ;  /* 0x0000008c41207220 */ /* 0x040fe40000410000 */
[----:B------:R-:W-:Y:S01]  /*1c5d0*/  FMUL.FTZ R33, R65, R141 ;  /* 0x0000008d41217220 */ /* 0x000fe20000410000 */
[----:B------:R-:W3:Y:S01]  /*1c5e0*/  MUFU.EX2 R99, R16 ;  /* 0x0000001000637308 */ /* 0x000ee20000000800 */
[----:B------:R-:W-:Y:S01]  /*1c5f0*/  LDSM.16.MT88.4 R140, [R196+0x2000] ;  /* 0x00200000c48c783b */ /* 0x000fe20000004200 */
[C---:B------:R-:W-:Y:S02]  /*1c600*/  FMUL.FTZ R40, R2.reuse, R104 ;  /* 0x0000006802287220 */ /* 0x040fe40000410000 */
[C---:B----4-:R-:W-:Y:S02]  /*1c610*/  FMUL.FTZ R7, R3.reuse, R131 ;  /* 0x0000008303077220 */ /* 0x050fe40000410000 */
[----:B------:R-:W-:Y:S02]  /*1c620*/  FMUL.FTZ R41, R2, R105 ;  /* 0x0000006902297220 */ /* 0x000fe40000410000 */
[----:B------:R-:W-:Y:S02]  /*1c630*/  FADD.FTZ R0, R86, R165 ;  /* 0x000000a556007221 */ /* 0x000fe40000010000 */
[----:B------:R-:W4:Y:S01]  /*1c640*/  MUFU.EX2 R117, R18 ;  /* 0x0000001200757308 */ /* 0x000f220000000800 */
[C---:B------:R-:W-:Y:S02]  /*1c650*/  FMUL.FTZ R24, R2.reuse, R112 ;  /* 0x0000007002187220 */ /* 0x040fe40000410000 */
[C---:B------:R-:W-:Y:S01]  /*1c660*/  FMUL.FTZ R25, R2.reuse, R113 ;  /* 0x0000007102197220 */ /* 0x040fe20000410000 */
[-C--:B-1----:R-:W-:Y:S05]  /*1c670*/  HMMA.16816.F32 R4, R72, R20.reuse, R4 ;  /* 0x000000144804723c */ /* 0x082fea0000001804 */
[----:B--2---:R-:W-:Y:S01]  /*1c680*/  FMUL.FTZ R19, R3, R135 ;  /* 0x0000008703137220 */ /* 0x004fe20000410000 */
[----:B------:R-:W-:Y:S01]  /*1c690*/  MUFU.EX2 R107, R182 ;  /* 0x000000b6006b7308 */ /* 0x000fe20000000800 */
[C---:B------:R-:W-:Y:S02]  /*1c6a0*/  FMUL.FTZ R28, R2.reuse, R108 ;  /* 0x0000006c021c7220 */ /* 0x040fe40000410000 */
[----:B------:R-:W-:Y:S03]  /*1c6b0*/  FMUL.FTZ R29, R2, R109 ;  /* 0x0000006d021d7220 */ /* 0x000fe60000410000 */
[----:B---3--:R-:W-:Y:S01]  /*1c6c0*/  F2FP.PACK_AB R79, R116, R99 ;  /* 0x00000063744f723e */ /* 0x008fe200000000ff */
[----:B------:R-:W-:Y:S03]  /*1c6d0*/  FMUL.FTZ R16, R65, R132 ;  /* 0x0000008441107220 */ /* 0x000fe60000410000 */
[----:B------:R-:W-:Y:S01]  /*1c6e0*/  MUFU.EX2 R105, R181 ;  /* 0x000000b500697308 */ /* 0x000fe20000000800 */
[----:B----4-:R-:W-:Y:S01]  /*1c6f0*/  F2FP.PACK_AB R78, R117, R100 ;  /* 0x00000064754e723e */ /* 0x010fe200000000ff */
[----:B------:R-:W-:Y:S02]  /*1c700*/  FMUL.FTZ R18, R3, R134 ;  /* 0x0000008603127220 */ /* 0x000fe40000410000 */
[----:B------:R-:W-:Y:S06]  /*1c710*/  LDSM.16.MT88.4 R132, [R192+0x2000] ;  /* 0x00200000c084783b */ /* 0x000fec0000004200 */
        /* <DEDUP_REMOVED lines=21> */
[----:B------:R-:W-:Y:S01]  /*1c870*/  MUFU.EX2 R165, R213 ;  /* 0x000000d500a57308 */ /* 0x000fe20000000800 */
[----:B------:R-:W-:Y:S03]  /*1c880*/  FADD.FTZ R0, R87, R0 ;  /* 0x0000000057007221 */ /* 0x000fe60000010000 */
[C---:B------:R-:W-:Y:S02]  /*1c890*/  FMUL.FTZ R38, R3.reuse, R146 ;  /* 0x0000009203267220 */ /* 0x040fe40000410000 */
[----:B------:R-:W-:Y:S03]  /*1c8a0*/  FMUL.FTZ R39, R3, R147 ;  /* 0x0000009303277220 */ /* 0x000fe60000410000 */
[----:B------:R-:W-:Y:S01]  /*1c8b0*/  FADD.FTZ R0, R107, R0 ;  /* 0x000000006b007221 */ /* 0x000fe20000010000 */
[----:B------:R1:W-:Y:S03]  /*1c8c0*/  MUFU.EX2 R120, R67 ;  /* 0x0000004300787308 */ /* 0x0003e60000000800 */
[-C--:B------:R-:W-:Y:S03]  /*1c8d0*/  HMMA.16816.F32 R36, R72, R52.reuse, R36 ;  /* 0x000000344824723c */ /* 0x080fe60000001824 */
[----:B------:R-:W-:Y:S04]  /*1c8e0*/  FADD.FTZ R0, R105, R0 ;  /* 0x0000000069007221 */ /* 0x000fe80000010000 */
[----:B------:R-:W-:Y:S01]  /*1c8f0*/  FADD.FTZ R0, R106, R0 ;  /* 0x000000006a007221 */ /* 0x000fe20000010000 */
[C---:B------:R-:W-:Y:S01]  /*1c900*/  HMMA.16816.F32 R40, R76.reuse, R52, R40 ;  /* 0x000000344c28723c */ /* 0x040fe20000001828 */
[----:B------:R2:W-:Y:S06]  /*1c910*/  MUFU.EX2 R122, R66 ;  /* 0x00000042007a7308 */ /* 0x0005ec0000000800 */
[C---:B------:R-:W-:Y:S01]  /*1c920*/  FMUL.FTZ R52, R65.reuse, R152 ;  /* 0x0000009841347220 */ /* 0x040fe20000410000 */
[-C--:B------:R-:W-:Y:S03]  /*1c930*/  HMMA.16816.F32 R44, R76, R54.reuse, R44 ;  /* 0x000000364c2c723c */ /* 0x080fe6000000182c */
[----:B------:R3:W-:Y:S01]  /*1c940*/  MUFU.EX2 R247, R64 ;  /* 0x0000004000f77308 */ /* 0x0007e20000000800 */
[----:B------:R-:W-:Y:S02]  /*1c950*/  FMUL.FTZ R53, R65, R153 ;  /* 0x0000009941357220 */ /* 0x000fe40000410000 */
[C---:B-1----:R-:W-:Y:S02]  /*1c960*/  FMUL.FTZ R67, R3.reuse, R159 ;  /* 0x0000009f03437220 */ /* 0x042fe40000410000 */
[C---:B------:R-:W-:Y:S05]  /*1c970*/  HMMA.16816.F32 R48, R72.reuse, R54, R48 ;  /* 0x000000364830723c */ /* 0x040fea0000001830 */
[----:B------:R-:W1:Y:S02]  /*1c980*/  MUFU.EX2 R111, R171 ;  /* 0x000000ab006f7308 */ /* 0x000e640000000800 */
[C---:B------:R-:W-:Y:S02]  /*1c990*/  FMUL.FTZ R54, R3.reuse, R154 ;  /* 0x0000009a03367220 */ /* 0x040fe40000410000 */
[C---:B------:R-:W-:Y:S03]  /*1c9a0*/  FMUL.FTZ R55, R3.reuse, R155 ;  /* 0x0000009b03377220 */ /* 0x040fe60000410000 */
[----:B--2---:R-:W-:Y:S02]  /*1c9b0*/  FMUL.FTZ R66, R3, R158 ;  /* 0x0000009e03427220 */ /* 0x004fe40000410000 */
[----:B------:R-:W-:Y:S01]  /*1c9c0*/  FADD.FTZ R3, R101, R96 ;  /* 0x0000006065037221 */ /* 0x000fe20000010000 */
[----:B------:R2:W-:Y:S01]  /*1c9d0*/  MUFU.EX2 R155, R185 ;  /* 0x000000b9009b7308 */ /* 0x0005e20000000800 */
[-C--:B------:R-:W-:Y:S03]  /*1c9e0*/  HMMA.16816.F32 R52, R72, R80.reuse, R52 ;  /* 0x000000504834723c */ /* 0x080fe60000001834 */
[C---:B---3--:R-:W-:Y:S02]  /*1c9f0*/  FMUL.FTZ R64, R65.reuse, R156 ;  /* 0x0000009c41407220 */ /* 0x048fe40000410000 */
[----:B------:R-:W-:Y:S03]  /*1ca00*/  FMUL.FTZ R65, R65, R157 ;  /* 0x0000009d41417220 */ /* 0x000fe60000410000 */
[C---:B------:R-:W-:Y:S01]  /*1ca10*/  HMMA.16816.F32 R56, R76.reuse, R80, R56 ;  /* 0x000000504c38723c */ /* 0x040fe20000001838 */
[----:B------:R-:W3:Y:S03]  /*1ca20*/  MUFU.EX2 R119, R170 ;  /* 0x000000aa00777308 */ /* 0x000ee60000000800 */
[----:B-1----:R-:W-:Y:S04]  /*1ca30*/  FADD.FTZ R3, R111, R3 ;  /* 0x000000036f037221 */ /* 0x002fe80000010000 */
[-C--:B------:R-:W-:Y:S03]  /*1ca40*/  HMMA.16816.F32 R60, R76, R82.reuse, R60 ;  /* 0x000000524c3c723c */ /* 0x080fe6000000183c */
[----:B------:R-:W-:Y:S01]  /*1ca50*/  MUFU.EX2 R123, R169 ;  /* 0x000000a9007b7308 */ /* 0x000fe20000000800 */
[----:B--2---:R-:W2:Y:S04]  /*1ca60*/  LDL R185, [R1+0xc] ;  /* 0x00000c0001b97983 */ /* 0x004ea80000100800 */
[----:B------:R-:W-:Y:S01]  /*1ca70*/  HMMA.16816.F32 R64, R72, R82, R64 ;  /* 0x000000524840723c */ /* 0x000fe20000001840 */
[----:B------:R-:W1:Y:S03]  /*1ca80*/  LDSM.16.MT88.4 R80, [R196+0x800] ;  /* 0x00080000c450783b */ /* 0x000e660000004200 */
[----:B------:R-:W-:Y:S01]  /*1ca90*/  F2FP.PACK_AB R76, R2, R86 ;  /* 0x00000056024c723e */ /* 0x000fe200000000ff */
[----:B------:R-:W4:Y:S01]  /*1caa0*/  MUFU.EX2 R128, R168 ;  /* 0x000000a800807308 */ /* 0x000f220000000800 */
[----:B------:R-:W-:Y:S01]  /*1cab0*/  F2FP.PACK_AB R78, R87, R88 ;  /* 0x00000058574e723e */ /* 0x000fe200000000ff */
[----:B------:R-:W-:Y:S01]  /*1cac0*/  FADD.FTZ R2, R98, R89 ;  /* 0x0000005962027221 */ /* 0x000fe20000010000 */
[----:B------:R-:W-:Y:S01]  /*1cad0*/  F2FP.PACK_AB R74, R247, R122 ;  /* 0x0000007af74a723e */ /* 0x000fe200000000ff */
[----:B------:R-:W-:Y:S02]  /*1cae0*/  FADD.FTZ R87, R100, R97 ;  /* 0x0000006164577221 */ /* 0x000fe40000010000 */
[----:B------:R-:W-:Y:S01]  /*1caf0*/  LDSM.16.MT88.4 R100, [R193+0x1000] ;  /* 0x00100000c164783b */ /* 0x000fe20000004200 */
[----:B---3--:R-:W-:Y:S01]  /*1cb00*/  F2FP.PACK_AB R77, R119, R111 ;  /* 0x0000006f774d723e */ /* 0x008fe200000000ff */
[----:B------:R-:W-:Y:S02]  /*1cb10*/  FADD.FTZ R86, R99, R2 ;  /* 0x0000000263567221 */ /* 0x000fe40000010000 */
[----:B------:R-:W3:Y:S01]  /*1cb20*/  MUFU.EX2 R110, R160 ;  /* 0x000000a0006e7308 */ /* 0x000ee20000000800 */
[----:B------:R-:W-:Y:S02]  /*1cb30*/  FADD.FTZ R2, R104, R0 ;  /* 0x0000000068027221 */ /* 0x000fe40000010000 */
[----:B------:R-:W-:Y:S01]  /*1cb40*/  FADD.FTZ R0, R117, R87 ;  /* 0x0000005775007221 */ /* 0x000fe20000010000 */
[----:B------:R-:W5:Y:S01]  /*1cb50*/  LDSM.16.MT88.4 R96, [R193+0x800] ;  /* 0x00080000c160783b */ /* 0x000f620000004200 */
[----:B------:R-:W-:Y:S05]  /*1cb60*/  FADD.FTZ R86, R116, R86 ;  /* 0x0000005674567221 */ /* 0x000fea0000010000 */
[----:B------:R-:W-:Y:S01]  /*1cb70*/  MUFU.EX2 R113, R163 ;  /* 0x000000a300717308 */ /* 0x000fe20000000800 */
[----:B----4-:R-:W-:Y:S09]  /*1cb80*/  F2FP.PACK_AB R79, R128, R123 ;  /* 0x0000007b804f723e */ /* 0x010ff200000000ff */
[----:B------:R-:W4:Y:S01]  /*1cb90*/  MUFU.EX2 R114, R162 ;  /* 0x000000a200727308 */ /* 0x000f220000000800 */
[-C--:B------:R-:W-:Y:S05]  /*1cba0*/  HMMA.16816.F32 R4, R76, R92.reuse, R4 ;  /* 0x0000005c4c04723c */ /* 0x080fea0000001804 */
[----:B---3--:R-:W-:Y:S01]  /*1cbb0*/  F2FP.PACK_AB R72, R120, R110 ;  /* 0x0000006e7848723e */ /* 0x008fe200000000ff */
[----:B------:R-:W-:Y:S03]  /*1cbc0*/  FADD.FTZ R87, R110, R0 ;  /* 0x000000006e577221 */ /* 0x000fe60000010000 */
[----:B------:R-:W-:Y:S10]  /*1cbd0*/  MUFU.EX2 R121, R161 ;  /* 0x000000a100797308 */ /* 0x000ff40000000800 */
[----:B------:R-:W3:Y:S01]  /*1cbe0*/  MUFU.EX2 R189, R164 ;  /* 0x000000a400bd7308 */ /* 0x000ee20000000800 */
[----:B----4-:R-:W-:Y:S09]  /*1cbf0*/  F2FP.PACK_AB R73, R114, R113 ;  /* 0x000000717249723e */ /* 0x010ff200000000ff */
[----:B------:R-:W-:Y:S10]  /*1cc00*/  MUFU.EX2 R163, R214 ;  /* 0x000000d600a37308 */ /* 0x000ff40000000800 */
[----:B------:R-:W-:Y:S01]  /*1cc10*/  MUFU.EX2 R246, R174 ;  /* 0x000000ae00f67308 */ /* 0x000fe20000000800 */
[----:B---3--:R-:W-:Y:S09]  /*1cc20*/  F2FP.PACK_AB R75, R189, R121 ;  /* 0x00000079bd4b723e */ /* 0x008ff200000000ff */
[----:B------:R-:W-:Y:S01]  /*1cc30*/  MUFU.EX2 R180, R176 ;  /* 0x000000b000b47308 */ /* 0x000fe20000000800 */
[C---:B------:R-:W-:Y:S08]  /*1cc40*/  HMMA.16816.F32 R8, R72.reuse, R92, R8 ;  /* 0x0000005c4808723c */ /* 0x040ff00000001808 */
[-C--:B------:R-:W-:Y:S01]  /*1cc50*/  HMMA.16816.F32 R12, R72, R94.reuse, R12 ;  /* 0x0000005e480c723c */ /* 0x080fe2000000180c */
[----:B------:R-:W-:Y:S07]  /*1cc60*/  MUFU.EX2 R176, R186 ;  /* 0x000000ba00b07308 */ /* 0x000fee0000000800 */
[C---:B------:R-:W-:Y:S01]  /*1cc70*/  HMMA.16816.F32 R16, R76.reuse, R94, R16 ;  /* 0x0000005e4c10723c */ /* 0x040fe20000001810 */
[----:B------:R-:W3:Y:S02]  /*1cc80*/  LDSM.16.MT88.4 R92, [R195+0x800] ;  /* 0x00080000c35c783b */ /* 0x000ee40000004200 */
[----:B------:R-:W-:Y:S05]  /*1cc90*/  MUFU.EX2 R154, R178 ;  /* 0x000000b2009a7308 */ /* 0x000fea0000000800 */
[-C--:B-1----:R-:W-:Y:S05]  /*1cca0*/  HMMA.16816.F32 R20, R76, R80.reuse, R20 ;  /* 0x000000504c14723c */ /* 0x082fea0000001814 */
[----:B------:R-:W-:Y:S03]  /*1ccb0*/  MUFU.EX2 R153, R177 ;  /* 0x000000b100997308 */ /* 0x000fe60000000800 */
[C---:B------:R-:W-:Y:S07]  /*1ccc0*/  HMMA.16816.F32 R24, R72.reuse, R80, R24 ;  /* 0x000000504818723c */ /* 0x040fee0000001818 */
[----:B------:R-:W-:Y:S01]  /*1ccd0*/  MUFU.EX2 R152, R191 ;  /* 0x000000bf00987308 */ /* 0x000fe20000000800 */
[-C--:B------:R-:W-:Y:S08]  /*1cce0*/  HMMA.16816.F32 R28, R72, R82.reuse, R28 ;  /* 0x00000052481c723c */ /* 0x080ff0000000181c */
[C---:B------:R-:W-:Y:S01]  /*1ccf0*/  HMMA.16816.F32 R32, R76.reuse, R82, R32 ;  /* 0x000000524c20723c */ /* 0x040fe20000001820 */
[----:B------:R-:W1:Y:S01]  /*1cd00*/  LDSM.16.MT88.4 R80, [R192+0x1000] ;  /* 0x00100000c050783b */ /* 0x000e620000004200 */
[----:B------:R-:W-:Y:S06]  /*1cd10*/  MUFU.EX2 R171, R210 ;  /* 0x000000d200ab7308 */ /* 0x000fec0000000800 */
[-C--:B-----5:R-:W-:Y:S04]  /*1cd20*/  HMMA.16816.F32 R36, R76, R96.reuse, R36 ;  /* 0x000000604c24723c */ /* 0x0a0fe80000001824 */
[----:B------:R-:W4:Y:S04]  /*1cd30*/  MUFU.EX2 R89, R234 ;  /* 0x000000ea00597308 */ /* 0x000f280000000800 */
[C---:B------:R-:W-:Y:S06]  /*1cd40*/  HMMA.16816.F32 R40, R72.reuse, R96, R40 ;  /* 0x000000604828723c */ /* 0x040fec0000001828 */
[----:B------:R-:W5:Y:S02]  /*1cd50*/  MUFU.EX2 R88, R233 ;  /* 0x000000e900587308 */ /* 0x000f640000000800 */
[-C--:B------:R-:W-:Y:S08]  /*1cd60*/  HMMA.16816.F32 R44, R72, R98.reuse, R44 ;  /* 0x00000062482c723c */ /* 0x080ff0000000182c */
[C---:B------:R-:W-:Y:S01]  /*1cd70*/  HMMA.16816.F32 R48, R76.reuse, R98, R48 ;  /* 0x000000624c30723c */ /* 0x040fe20000001830 */
[----:B------:R-:W1:Y:S01]  /*1cd80*/  LDSM.16.MT88.4 R96, [R196+0x1000] ;  /* 0x00100000c460783b */ /* 0x000e620000004200 */
[----:B------:R-:W5:Y:S02]  /*1cd90*/  MUFU.EX2 R109, R232 ;  /* 0x000000e8006d7308 */ /* 0x000f640000000800 */
[----:B----4-:R-:W-:Y:S04]  /*1cda0*/  FADD.FTZ R0, R89, R2 ;  /* 0x0000000259007221 */ /* 0x010fe80000010000 */
[-C--:B---3--:R-:W-:Y:S04]  /*1cdb0*/  HMMA.16816.F32 R52, R76, R92.reuse, R52 ;  /* 0x0000005c4c34723c */ /* 0x088fe80000001834 */
[----:B------:R-:W3:Y:S01]  /*1cdc0*/  MUFU.EX2 R108, R231 ;  /* 0x000000e7006c7308 */ /* 0x000ee20000000800 */
[----:B-----5:R-:W-:Y:S03]  /*1cdd0*/  FADD.FTZ R0, R88, R0 ;  /* 0x0000000058007221 */ /* 0x020fe60000010000 */
[C---:B------:R-:W-:Y:S06]  /*1cde0*/  HMMA.16816.F32 R56, R72.reuse, R92, R56 ;  /* 0x0000005c4838723c */ /* 0x040fec0000001838 */
[----:B------:R-:W-:Y:S02]  /*1cdf0*/  MUFU.EX2 R174, R228 ;  /* 0x000000e400ae7308 */ /* 0x000fe40000000800 */
[-C--:B------:R-:W-:Y:S04]  /*1ce00*/  HMMA.16816.F32 R60, R72, R94.reuse, R60 ;  /* 0x0000005e483c723c */ /* 0x080fe8000000183c */
[----:B------:R-:W-:Y:S03]  /*1ce10*/  FADD.FTZ R0, R109, R0 ;  /* 0x000000006d007221 */ /* 0x000fe60000010000 */
[----:B------:R-:W-:Y:S01]  /*1ce20*/  F2FP.PACK_AB R72, R105, R107 ;  /* 0x0000006b6948723e */ /* 0x000fe200000000ff */
[----:B------:R-:W-:Y:S01]  /*1ce30*/  HMMA.16816.F32 R64, R76, R94, R64 ;  /* 0x0000005e4c40723c */ /* 0x000fe20000001840 */
[----:B------:R-:W4:Y:S01]  /*1ce40*/  LDSM.16.MT88.4 R92, [R195+0x1000] ;  /* 0x00100000c35c783b */ /* 0x000f220000004200 */
[----:B------:R-:W-:Y:S02]  /*1ce50*/  MUFU.EX2 R175, R219 ;  /* 0x000000db00af7308 */ /* 0x000fe40000000800 */
[----:B------:R-:W-:Y:S01]  /*1ce60*/  F2FP.PACK_AB R74, R104, R106 ;  /* 0x0000006a684a723e */ /* 0x000fe200000000ff */
[----:B---3--:R-:W-:Y:S01]  /*1ce70*/  FADD.FTZ R2, R108, R0 ;  /* 0x000000006c027221 */ /* 0x008fe20000010000 */
[----:B------:R-:W-:Y:S01]  /*1ce80*/  F2FP.PACK_AB R73, R226, R248 ;  /* 0x000000f8e249723e */ /* 0x000fe200000000ff */
[----:B------:R-:W-:Y:S01]  /*1ce90*/  FADD.FTZ R0, R113, R86 ;  /* 0x0000005671007221 */ /* 0x000fe20000010000 */
[----:B------:R-:W-:Y:S01]  /*1cea0*/  F2FP.PACK_AB R75, R246, R227 ;  /* 0x000000e3f64b723e */ /* 0x000fe200000000ff */
[----:B------:R-:W-:Y:S03]  /*1ceb0*/  LDSM.16.MT88.4 R104, [R195+0x1800] ;  /* 0x00180000c368783b */ /* 0x000fe60000004200 */
[----:B------:R-:W-:Y:S01]  /*1cec0*/  F2FP.PACK_AB R76, R183, R188 ;  /* 0x000000bcb74c723e */ /* 0x000fe200000000ff */
[----:B------:R-:W-:Y:S01]  /*1ced0*/  MUFU.EX2 R181, R218 ;  /* 0x000000da00b57308 */ /* 0x000fe20000000800 */
[----:B------:R-:W-:Y:S01]  /*1cee0*/  F2FP.PACK_AB R78, R155, R180 ;  /* 0x000000b49b4e723e */ /* 0x000fe200000000ff */
[-C--:B-1----:R-:W-:Y:S05]  /*1cef0*/  HMMA.16816.F32 R4, R72, R80.reuse, R4 ;  /* 0x000000504804723c */ /* 0x082fea0000001804 */
[----:B------:R-:W-:Y:S01]  /*1cf00*/  F2FP.PACK_AB R77, R153, R154 ;  /* 0x0000009a994d723e */ /* 0x000fe200000000ff */
[----:B------:R-:W-:Y:S01]  /*1cf10*/  FADD.FTZ R86, R119, R3 ;  /* 0x0000000377567221 */ /* 0x000fe20000010000 */
[----:B------:R-:W-:Y:S01]  /*1cf20*/  F2FP.PACK_AB R79, R171, R152 ;  /* 0x00000098ab4f723e */ /* 0x000fe200000000ff */
[----:B------:R-:W-:Y:S01]  /*1cf30*/  MUFU.EX2 R182, R217 ;  /* 0x000000d900b67308 */ /* 0x000fe20000000800 */
[----:B------:R-:W-:Y:S03]  /*1cf40*/  FADD.FTZ R3, R120, R87 ;  /* 0x0000005778037221 */ /* 0x000fe60000010000 */
[----:B------:R-:W-:Y:S02]  /*1cf50*/  FADD.FTZ R87, R114, R0 ;  /* 0x0000000072577221 */ /* 0x000fe40000010000 */
[C---:B------:R-:W-:Y:S04]  /*1cf60*/  HMMA.16816.F32 R8, R76.reuse, R80, R8 ;  /* 0x000000504c08723c */ /* 0x040fe80000001808 */
[----:B------:R-:W1:Y:S04]  /*1cf70*/  MUFU.EX2 R118, R230 ;  /* 0x000000e600767308 */ /* 0x000e680000000800 */
[-C--:B------:R-:W-:Y:S06]  /*1cf80*/  HMMA.16816.F32 R12, R76, R82.reuse, R12 ;  /* 0x000000524c0c723c */ /* 0x080fec000000180c */
[----:B------:R-:W3:Y:S02]  /*1cf90*/  MUFU.EX2 R115, R235 ;  /* 0x000000eb00737308 */ /* 0x000ee40000000800 */
[C---:B------:R-:W-:Y:S01]  /*1cfa0*/  HMMA.16816.F32 R16, R72.reuse, R82, R16 ;  /* 0x000000524810723c */ /* 0x040fe20000001810 */
[----:B------:R-:W5:Y:S07]  /*1cfb0*/  LDSM.16.MT88.4 R80, [R192+0x1800] ;  /* 0x00180000c050783b */ /* 0x000f6e0000004200 */
[-C--:B------:R-:W-:Y:S01]  /*1cfc0*/  HMMA.16816.F32 R20, R72, R96.reuse, R20 ;  /* 0x000000604814723c */ /* 0x080fe20000001814 */
[----:B------:R-:W4:Y:S03]  /*1cfd0*/  MUFU.EX2 R112, R236 ;  /* 0x000000ec00707308 */ /* 0x000f260000000800 */
[----:B-1----:R-:W-:Y:S04]  /*1cfe0*/  FADD.FTZ R0, R118, R2 ;  /* 0x0000000276007221 */ /* 0x002fe80000010000 */
[C---:B------:R-:W-:Y:S03]  /*1cff0*/  HMMA.16816.F32 R24, R76.reuse, R96, R24 ;  /* 0x000000604c18723c */ /* 0x040fe60000001818 */
[----:B------:R-:W1:Y:S01]  /*1d000*/  MUFU.EX2 R110, R239 ;  /* 0x000000ef006e7308 */ /* 0x000e620000000800 */
[C---:B---3--:R-:W-:Y:S01]  /*1d010*/  F2FP.PACK_AB R156, R115.reuse, R118 ;  /* 0x00000076739c723e */ /* 0x048fe200000000ff */
[----:B------:R-:W-:Y:S03]  /*1d020*/  FADD.FTZ R0, R115, R0 ;  /* 0x0000000073007221 */ /* 0x000fe60000010000 */
[-C--:B------:R-:W-:Y:S05]  /*1d030*/  HMMA.16816.F32 R28, R76, R98.reuse, R28 ;  /* 0x000000624c1c723c */ /* 0x080fea000000181c */
[----:B------:R3:W-:Y:S03]  /*1d040*/  MUFU.EX2 R170, R237 ;  /* 0x000000ed00aa7308 */ /* 0x0007e60000000800 */
[C---:B------:R-:W-:Y:S01]  /*1d050*/  HMMA.16816.F32 R32, R72.reuse, R98, R32 ;  /* 0x000000624820723c */ /* 0x040fe20000001820 */
[----:B------:R-:W5:Y:S03]  /*1d060*/  LDSM.16.MT88.4 R96, [R196+0x1800] ;  /* 0x00180000c460783b */ /* 0x000f660000004200 */
[----:B----4-:R-:W-:Y:S03]  /*1d070*/  FADD.FTZ R0, R112, R0 ;  /* 0x0000000070007221 */ /* 0x010fe60000010000 */
[----:B------:R-:W4:Y:S01]  /*1d080*/  MUFU.EX2 R169, R238 ;  /* 0x000000ee00a97308 */ /* 0x000f220000000800 */
[-C--:B------:R-:W-:Y:S04]  /*1d090*/  HMMA.16816.F32 R36, R72, R100.reuse, R36 ;  /* 0x000000644824723c */ /* 0x080fe80000001824 */
[C---:B-1----:R-:W-:Y:S04]  /*1d0a0*/  F2FP.PACK_AB R158, R110.reuse, R112 ;  /* 0x000000706e9e723e */ /* 0x042fe800000000ff */
[C---:B------:R-:W-:Y:S01]  /*1d0b0*/  HMMA.16816.F32 R40, R76.reuse, R100, R40 ;  /* 0x000000644c28723c */ /* 0x040fe20000001828 */
[----:B------:R-:W-:Y:S03]  /*1d0c0*/  MUFU.EX2 R168, R240 ;  /* 0x000000f000a87308 */ /* 0x000fe60000000800 */
[----:B---3--:R-:W-:Y:S02]  /*1d0d0*/  FADD.FTZ R237, R110, R0 ;  /* 0x000000006eed7221 */ /* 0x008fe40000010000 */
[----:B------:R-:W-:Y:S02]  /*1d0e0*/  FADD.FTZ R0, R123, R86 ;  /* 0x000000567b007221 */ /* 0x000fe40000010000 */
[-C--:B------:R-:W-:Y:S03]  /*1d0f0*/  HMMA.16816.F32 R44, R76, R102.reuse, R44 ;  /* 0x000000664c2c723c */ /* 0x080fe6000000182c */
[----:B------:R-:W1:Y:S01]  /*1d100*/  MUFU.EX2 R164, R242 ;  /* 0x000000f200a47308 */ /* 0x000e620000000800 */
[----:B------:R-:W-:Y:S01]  /*1d110*/  FADD.FTZ R2, R128, R0 ;  /* 0x0000000080027221 */ /* 0x000fe20000010000 */
[----:B--2---:R-:W-:Y:S02]  /*1d120*/  ISETP.GT.AND P0, PT, R209, R185, PT ;  /* 0x000000b9d100720c */ /* 0x004fe40003f04270 */
[----:B----4-:R-:W-:Y:S01]  /*1d130*/  F2FP.PACK_AB R157, R169, R170 ;  /* 0x000000aaa99d723e */ /* 0x010fe200000000ff */
[C---:B------:R-:W-:Y:S01]  /*1d140*/  HMMA.16816.F32 R48, R72.reuse, R102, R48 ;  /* 0x000000664830723c */ /* 0x040fe20000001830 */
[----:B------:R-:W2:Y:S03]  /*1d150*/  LDSM.16.MT88.4 R100, [R193+0x1800] ;  /* 0x00180000c164783b */ /* 0x000ea60000004200 */
[----:B------:R-:W-:Y:S01]  /*1d160*/  FADD.FTZ R2, R248, R2 ;  /* 0x00000002f8027221 */ /* 0x000fe20000010000 */
[----:B------:R-:W-:Y:S01]  /*1d170*/  MUFU.EX2 R162, R220 ;  /* 0x000000dc00a27308 */ /* 0x000fe20000000800 */
[----:B------:R-:W-:Y:S02]  /*1d180*/  IADD3 R209, R209, -0x1, RZ ;  /* 0xffffffffd1d17810 */ /* 0x000fe40007ffe0ff */
[-C--:B------:R-:W-:Y:S04]  /*1d190*/  HMMA.16816.F32 R52, R72, R92.reuse, R52 ;  /* 0x0000005c4834723c */ /* 0x080fe80000001834 */
[----:B------:R-:W-:Y:S01]  /*1d1a0*/  FADD.FTZ R2, R226, R2 ;  /* 0x00000002e2027221 */ /* 0x000fe20000010000 */
[----:B------:R-:W-:Y:S02]  /*1d1b0*/  MOV R86, R71 ;  /* 0x0000004700567202 */ /* 0x000fe40000000f00 */
[----:B------:R-:W3:Y:S01]  /*1d1c0*/  MUFU.EX2 R161, R221 ;  /* 0x000000dd00a17308 */ /* 0x000ee20000000800 */
[C---:B------:R-:W-:Y:S04]  /*1d1d0*/  HMMA.16816.F32 R56, R76.reuse, R92, R56 ;  /* 0x0000005c4c38723c */ /* 0x040fe80000001838 */
[----:B-1----:R-:W-:Y:S01]  /*1d1e0*/  F2FP.PACK_AB R159, R164, R168 ;  /* 0x000000a8a49f723e */ /* 0x002fe200000000ff */
[----:B------:R-:W-:Y:S03]  /*1d1f0*/  FADD.FTZ R2, R227, R2 ;  /* 0x00000002e3027221 */ /* 0x000fe60000010000 */
[-C--:B------:R-:W-:Y:S01]  /*1d200*/  HMMA.16816.F32 R60, R76, R94.reuse, R60 ;  /* 0x0000005e4c3c723c */ /* 0x080fe2000000183c */
[----:B------:R-:W-:Y:S03]  /*1d210*/  MUFU.EX2 R160, R222 ;  /* 0x000000de00a07308 */ /* 0x000fe60000000800 */
[----:B------:R-:W-:Y:S03]  /*1d220*/  FADD.FTZ R2, R246, R2 ;  /* 0x00000002f6027221 */ /* 0x000fe60000010000 */
[----:B------:R-:W-:Y:S01]  /*1d230*/  F2FP.PACK_AB R76, R88, R89 ;  /* 0x00000059584c723e */ /* 0x000fe200000000ff */
[----:B------:R-:W-:Y:S03]  /*1d240*/  HMMA.16816.F32 R64, R72, R94, R64 ;  /* 0x0000005e4840723c */ /* 0x000fe60000001840 */
[----:B------:R-:W1:Y:S01]  /*1d250*/  MUFU.EX2 R89, R243 ;  /* 0x000000f300597308 */ /* 0x000e620000000800 */
[----:B------:R-:W-:Y:S01]  /*1d260*/  F2FP.PACK_AB R78, R108, R109 ;  /* 0x0000006d6c4e723e */ /* 0x000fe200000000ff */
[----:B------:R-:W-:Y:S01]  /*1d270*/  FADD.FTZ R2, R174, R2 ;  /* 0x00000002ae027221 */ /* 0x000fe20000010000 */
[C---:B------:R-:W-:Y:S02]  /*1d280*/  F2FP.PACK_AB R77, R175.reuse, R174 ;  /* 0x000000aeaf4d723e */ /* 0x040fe400000000ff */
[----:B------:R-:W-:Y:S01]  /*1d290*/  F2FP.PACK_AB R79, R182, R181 ;  /* 0x000000b5b64f723e */ /* 0x000fe200000000ff */
[----:B------:R-:W-:Y:S03]  /*1d2a0*/  FADD.FTZ R2, R175, R2 ;  /* 0x00000002af027221 */ /* 0x000fe60000010000 */
[----:B------:R-:W-:Y:S01]  /*1d2b0*/  F2FP.PACK_AB R72, R173, R172 ;  /* 0x000000acad48723e */ /* 0x000fe200000000ff */
[----:B------:R-:W-:Y:S01]  /*1d2c0*/  MUFU.EX2 R88, R223 ;  /* 0x000000df00587308 */ /* 0x000fe20000000800 */
[----:B------:R-:W-:Y:S01]  /*1d2d0*/  F2FP.PACK_AB R74, R179, R176 ;  /* 0x000000b0b34a723e */ /* 0x000fe200000000ff */
[-C--:B-----5:R-:W-:Y:S05]  /*1d2e0*/  HMMA.16816.F32 R4, R76, R80.reuse, R4 ;  /* 0x000000504c04723c */ /* 0x0a0fea0000001804 */
[----:B------:R-:W-:Y:S01]  /*1d2f0*/  F2FP.PACK_AB R73, R166, R167 ;  /* 0x000000a7a649723e */ /* 0x000fe200000000ff */
[----:B------:R-:W-:Y:S01]  /*1d300*/  FADD.FTZ R2, R181, R2 ;  /* 0x00000002b5027221 */ /* 0x000fe20000010000 */
[----:B------:R-:W-:Y:S02]  /*1d310*/  F2FP.PACK_AB R75, R163, R165 ;  /* 0x000000a5a34b723e */ /* 0x000fe400000000ff */
[----:B---3--:R-:W-:Y:S03]  /*1d320*/  F2FP.PACK_AB R92, R161, R162 ;  /* 0x000000a2a15c723e */ /* 0x008fe600000000ff */
[----:B-1----:R-:W-:Y:S01]  /*1d330*/  F2FP.PACK_AB R94, R89, R160 ;  /* 0x000000a0595e723e */ /* 0x002fe200000000ff */
[----:B------:R-:W-:Y:S01]  /*1d340*/  FADD.FTZ R2, R182, R2 ;  /* 0x00000002b6027221 */ /* 0x000fe20000010000 */
[C---:B------:R-:W-:Y:S01]  /*1d350*/  HMMA.16816.F32 R8, R72.reuse, R80, R8 ;  /* 0x000000504808723c */ /* 0x040fe20000001808 */
[----:B------:R-:W-:Y:S03]  /*1d360*/  MUFU.EX2 R81, R225 ;  /* 0x000000e100517308 */ /* 0x000fe60000000800 */
[----:B------:R-:W-:Y:S03]  /*1d370*/  FADD.FTZ R2, R170, R2 ;  /* 0x00000002aa027221 */ /* 0x000fe60000010000 */
[----:B------:R-:W-:Y:S01]  /*1d380*/  FADD.FTZ R80, R122, R3 ;  /* 0x000000037a507221 */ /* 0x000fe20000010000 */
[-C--:B------:R-:W-:Y:S04]  /*1d390*/  HMMA.16816.F32 R12, R72, R82.reuse, R12 ;  /* 0x00000052480c723c */ /* 0x080fe8000000180c */
[----:B------:R-:W-:Y:S01]  /*1d3a0*/  FADD.FTZ R3, R121, R87 ;  /* 0x0000005779037221 */ /* 0x000fe20000010000 */
[----:B------:R-:W-:Y:S01]  /*1d3b0*/  MOV R87, R70 ;  /* 0x0000004600577202 */ /* 0x000fe20000000f00 */
[----:B------:R-:W-:Y:S02]  /*1d3c0*/  FADD.FTZ R0, R247, R80 ;  /* 0x00000050f7007221 */ /* 0x000fe40000010000 */
[C---:B------:R-:W-:Y:S01]  /*1d3d0*/  HMMA.16816.F32 R16, R76.reuse, R82, R16 ;  /* 0x000000524c10723c */ /* 0x040fe20000001810 */
[----:B------:R-:W1:Y:S03]  /*1d3e0*/  MUFU.EX2 R83, R215 ;  /* 0x000000d700537308 */ /* 0x000e660000000800 */
[----:B------:R-:W-:Y:S02]  /*1d3f0*/  FADD.FTZ R3, R189, R3 ;  /* 0x00000003bd037221 */ /* 0x000fe40000010000 */
[----:B------:R-:W-:Y:S02]  /*1d400*/  FADD.FTZ R0, R188, R0 ;  /* 0x00000000bc007221 */ /* 0x000fe40000010000 */
[-C--:B------:R-:W-:Y:S03]  /*1d410*/  HMMA.16816.F32 R20, R76, R96.reuse, R20 ;  /* 0x000000604c14723c */ /* 0x080fe60000001814 */
[----:B------:R-:W3:Y:S01]  /*1d420*/  MUFU.EX2 R82, R224 ;  /* 0x000000e000527308 */ /* 0x000ee20000000800 */
[----:B------:R-:W-:Y:S02]  /*1d430*/  FADD.FTZ R3, R154, R3 ;  /* 0x000000039a037221 */ /* 0x000fe40000010000 */
[----:B------:R-:W-:Y:S02]  /*1d440*/  FADD.FTZ R0, R183, R0 ;  /* 0x00000000b7007221 */ /* 0x000fe40000010000 */
[C---:B------:R-:W-:Y:S04]  /*1d450*/  HMMA.16816.F32 R24, R72.reuse, R96, R24 ;  /* 0x000000604818723c */ /* 0x040fe80000001818 */
[----:B------:R-:W-:Y:S02]  /*1d460*/  FADD.FTZ R3, R153, R3 ;  /* 0x0000000399037221 */ /* 0x000fe40000010000 */
[----:B------:R-:W-:Y:S02]  /*1d470*/  FADD.FTZ R0, R180, R0 ;  /* 0x00000000b4007221 */ /* 0x000fe40000010000 */
[-C--:B------:R-:W-:Y:S04]  /*1d480*/  HMMA.16816.F32 R28, R72, R98.reuse, R28 ;  /* 0x00000062481c723c */ /* 0x080fe8000000181c */
[----:B-1----:R-:W-:Y:S01]  /*1d490*/  F2FP.PACK_AB R93, R88, R83 ;  /* 0x00000053585d723e */ /* 0x002fe200000000ff */
[----:B------:R-:W-:Y:S02]  /*1d4a0*/  FADD.FTZ R3, R152, R3 ;  /* 0x0000000398037221 */ /* 0x000fe40000010000 */
[----:B------:R-:W-:Y:S01]  /*1d4b0*/  FADD.FTZ R0, R155, R0 ;  /* 0x000000009b007221 */ /* 0x000fe20000010000 */
[C---:B------:R-:W-:Y:S04]  /*1d4c0*/  HMMA.16816.F32 R32, R76.reuse, R98, R32 ;  /* 0x000000624c20723c */ /* 0x040fe80000001820 */
[----:B---3--:R-:W-:Y:S01]  /*1d4d0*/  F2FP.PACK_AB R95, R81, R82 ;  /* 0x00000052515f723e */ /* 0x008fe200000000ff */
[----:B------:R-:W-:Y:S02]  /*1d4e0*/  FADD.FTZ R3, R171, R3 ;  /* 0x00000003ab037221 */ /* 0x000fe40000010000 */
[----:B------:R-:W-:Y:S01]  /*1d4f0*/  FADD.FTZ R0, R172, R0 ;  /* 0x00000000ac007221 */ /* 0x000fe20000010000 */
[-C--:B--2---:R-:W-:Y:S04]  /*1d500*/  HMMA.16816.F32 R36, R76, R100.reuse, R36 ;  /* 0x000000644c24723c */ /* 0x084fe80000001824 */
        /* <DEDUP_REMOVED lines=10> */
[----:B------:R-:W-:Y:S02]  /*1d5b0*/  FADD.FTZ R0, R162, R0 ;  /* 0x00000000a2007221 */ /* 0x000fe40000010000 */
[-C--:B------:R-:W-:Y:S08]  /*1d5c0*/  HMMA.16816.F32 R52, R76, R104.reuse, R52 ;  /* 0x000000684c34723c */ /* 0x080ff00000001834 */
[C---:B------:R-:W-:Y:S08]  /*1d5d0*/  HMMA.16816.F32 R56, R72.reuse, R104, R56 ;  /* 0x000000684838723c */ /* 0x040ff00000001838 */
        /* <DEDUP_REMOVED lines=9> */
[----:B------:R-:W-:Y:S01]  /*1d670*/  FADD.FTZ R0, R88, R4 ;  /* 0x0000000458007221 */ /* 0x000fe20000010000 */
[----:B------:R-:W-:Y:S01]  /*1d680*/  MOV R88, R69 ;  /* 0x0000004500587202 */ /* 0x000fe20000000f00 */
[----:B------:R-:W-:Y:S02]  /*1d690*/  FADD.FTZ R3, R168, R3 ;  /* 0x00000003a8037221 */ /* 0x000fe40000010000 */
[C---:B------:R-:W-:Y:S04]  /*1d6a0*/  HMMA.16816.F32 R132, R156.reuse, R134, R16 ;  /* 0x000000869c84723c */ /* 0x040fe80000001810 */
[----:B------:R-:W-:Y:S02]  /*1d6b0*/  FADD.FTZ R2, R160, R2 ;  /* 0x00000002a0027221 */ /* 0x000fe40000010000 */
[----:B------:R-:W-:Y:S02]  /*1d6c0*/  FADD.FTZ R0, R82, R0 ;  /* 0x0000000052007221 */ /* 0x000fe40000010000 */
[-C--:B------:R-:W-:Y:S04]  /*1d6d0*/  HMMA.16816.F32 R136, R156, R140.reuse, R20 ;  /* 0x0000008c9c88723c */ /* 0x080fe80000001814 */
[----:B------:R-:W-:Y:S02]  /*1d6e0*/  FADD.FTZ R243, R164, R3 ;  /* 0x00000003a4f37221 */ /* 0x000fe40000010000 */
[----:B------:R-:W-:Y:S01]  /*1d6f0*/  FADD.FTZ R246, R89, R2 ;  /* 0x0000000259f67221 */ /* 0x000fe20000010000 */
[----:B------:R-:W-:Y:S01]  /*1d700*/  MOV R89, R68 ;  /* 0x0000004400597202 */ /* 0x000fe20000000f00 */
[C---:B------:R-:W-:Y:S04]  /*1d710*/  HMMA.16816.F32 R112, R92.reuse, R140, R24 ;  /* 0x0000008c5c70723c */ /* 0x040fe80000001818 */
[----:B------:R-:W-:Y:S04]  /*1d720*/  FADD.FTZ R247, R81, R0 ;  /* 0x0000000051f77221 */ /* 0x000fe80000010000 */
        /* <DEDUP_REMOVED lines=11> */
.L_x_1098:
[----:B------:R-:W2:Y:S02]  /*1d7e0*/  LDL R0, [R1+0x8] ;  /* 0x0000080001007983 */ /* 0x000ea40000100800 */
[----:B--2---:R-:W-:-:S13]  /*1d7f0*/  ISETP.GE.AND P0, PT, R209, R0, PT ;  /* 0x00000000d100720c */ /* 0x004fda0003f06270 */
[----:B------:R-:W-:Y:S05]  /*1d800*/  @!P0 BRA `(.L_x_1110) ;  /* 0x00005af000008947 */ /* 0x000fea0003800000 */
[----:B------:R-:W-:Y:S01]  /*1d810*/  IMAD.MOV.U32 R87, RZ, RZ, R70 ;  /* 0x000000ffff577224 */ /* 0x000fe200078e0046 */
[----:B------:R-:W-:Y:S01]  /*1d820*/  MOV R89, R68 ;  /* 0x0000004400597202 */ /* 0x000fe20000000f00 */
[----:B------:R-:W-:Y:S01]  /*1d830*/  IMAD.MOV.U32 R86, RZ, RZ, R71 ;  /* 0x000000ffff567224 */ /* 0x000fe200078e0047 */
[----:B------:R-:W-:Y:S02]  /*1d840*/  MOV R88, R69 ;  /* 0x0000004500587202 */ /* 0x000fe40000000f00 */
.L_x_1138:
[----:B------:R-:W2:Y:S01]  /*1d850*/  LDL.64 R6, [R1+0x18] ;  /* 0x0000180001067983 */ /* 0x000ea20000100a00 */
[----:B------:R-:W-:Y:S04]  /*1d860*/  DEPBAR.LE SB0, 0x0 ;  /* 0x000080000000791a */ /* 0x000fe80000000000 */
[----:B------:R-:W3:Y:S01]  /*1d870*/  LDL R4, [R1+0x14] ;  /* 0x0000140001047983 */ /* 0x000ee20000100800 */
[----:B------:R-:W-:Y:S01]  /*1d880*/  WARPSYNC 0xffffffff ;  /* 0xffffffff00007948 */ /* 0x000fe20003800000 */
[----:B------:R-:W-:Y:S01]  /*1d890*/  SHF.R.S32.HI R0, RZ, 0x1f, R229 ;  /* 0x0000001fff007819 */ /* 0x000fe200000114e5 */
[C---:B-1----:R-:W-:Y:S01]  /*1d8a0*/  IMAD.WIDE.U32 R2, R229.reuse, c[0x0][0x208], RZ ;  /* 0x00008200e5027a25 */ /* 0x042fe200078e00ff */
[----:B------:R-:W-:Y:S01]  /*1d8b0*/  BAR.SYNC.DEFER_BLOCKING 0x0 ;  /* 0x0000000000007b1d */ /* 0x000fe20000010000 */
[----:B------:R-:W-:Y:S02]  /*1d8c0*/  SHF.L.U64.HI R68, R244, 0x1, R245 ;  /* 0x00000001f4447819 */ /* 0x000fe400000102f5 */
[----:B------:R-:W-:Y:S01]  /*1d8d0*/  IMAD R0, R0, c[0x0][0x208], RZ ;  /* 0x0000820000007a24 */ /* 0x000fe200078e02ff */
[----:B------:R-:W-:Y:S03]  /*1d8e0*/  SHF.L.U32 R53, R244, 0x1, RZ ;  /* 0x00000001f4357819 */ /* 0x000fe600000006ff */
[----:B------:R-:W-:Y:S04]  /*1d8f0*/  IMAD R0, R229, c[0x0][0x20c], R0 ;  /* 0x00008300e5007a24 */ /* 0x000fe800078e0200 */
[----:B------:R-:W-:Y:S01]  /*1d900*/  IMAD.IADD R3, R3, 0x1, R0 ;  /* 0x0000000103037824 */ /* 0x000fe200078e0200 */
[----:B------:R-:W-:Y:S03]  /*1d910*/  SHF.R.S32.HI R0, RZ, 0x1f, R216 ;  /* 0x0000001fff007819 */ /* 0x000fe600000114d8 */
[----:B------:R-:W-:Y:S04]  /*1d920*/  IMAD.WIDE.U32 R2, R216, c[0x0][0x218], R2 ;  /* 0x00008600d8027a25 */ /* 0x000fe800078e0002 */
        /* <DEDUP_REMOVED lines=22> */
.L_x_1249:
        /* <DEDUP_REMOVED lines=16> */
[----:B------:R-:W1:Y:S07]  /*1db90*/  SHFL.IDX PT, R69, R52, 0x3, 0x181f ;  /* 0x00781f0034457f89 */ /* 0x000e6e00000e0000 */
[-C--:B------:R-:W-:Y:S01]  /*1dba0*/  HMMA.16816.F32 R36, R80, R48.reuse, RZ ;  /* 0x000000305024723c */ /* 0x080fe200000018ff */
[----:B------:R1:W1:Y:S07]  /*1dbb0*/  SHFL.IDX PT, R73, R52, 0x4, 0x181f ;  /* 0x00981f0034497f89 */ /* 0x00026e00000e0000 */
[C---:B------:R-:W-:Y:S01]  /*1dbc0*/  HMMA.16816.F32 R40, R76.reuse, R48, RZ ;  /* 0x000000304c28723c */ /* 0x040fe200000018ff */
        /* <DEDUP_REMOVED lines=8> */
[-C--:B-1----:R-:W-:Y:S02]  /*1dc50*/  IADD3 R60, P0, R54, R53.reuse, RZ ;  /* 0x00000035363c7210 */ /* 0x082fe40007f1e0ff */
[-C--:B------:R-:W-:Y:S02]  /*1dc60*/  IADD3 R70, P1, R55, R53.reuse, RZ ;  /* 0x0000003537467210 */ /* 0x080fe40007f3e0ff */
[-C--:B------:R-:W-:Y:S02]  /*1dc70*/  IADD3.X R61, R57, R68.reuse, RZ, P0, !PT ;  /* 0x00000044393d7210 */ /* 0x080fe400007fe4ff */
[----:B------:R-:W-:Y:S01]  /*1dc80*/  IADD3 R72, P0, R0, R53, RZ ;  /* 0x0000003500487210 */ /* 0x000fe20007f1e0ff */
[----:B------:R1:W-:Y:S01]  /*1dc90*/  LDGSTS.E.BYPASS.LTC128B.128 [R208+0x900], [R62.64], !P2 ;  /* 0x009000003ed07fae */ /* 0x0003e2000d101d48 */
[-C--:B------:R-:W-:Y:S01]  /*1dca0*/  IADD3.X R71, R69, R68.reuse, RZ, P1, !PT ;  /* 0x0000004445477210 */ /* 0x080fe20000ffe4ff */
[-C--:B------:R-:W-:Y:S01]  /*1dcb0*/  HMMA.16816.F32 R52, R80, R64.reuse, RZ ;  /* 0x000000405034723c */ /* 0x080fe200000018ff */
[----:B------:R-:W-:Y:S05]  /*1dcc0*/  IADD3.X R73, R73, R68, RZ, P0, !PT ;  /* 0x0000004449497210 */ /* 0x000fea00007fe4ff */
[----:B------:R1:W-:Y:S02]  /*1dcd0*/  LDGSTS.E.BYPASS.LTC128B.128 [R208+0x1100], [R60.64], !P2 ;  /* 0x011000003cd07fae */ /* 0x0003e4000d101d48 */
[C---:B------:R-:W-:Y:S06]  /*1dce0*/  HMMA.16816.F32 R56, R76.reuse, R64, RZ ;  /* 0x000000404c38723c */ /* 0x040fec00000018ff */
        /* <DEDUP_REMOVED lines=286> */
.L_x_1250:
        /* <DEDUP_REMOVED lines=24> */
.L_x_1251:
[----:B--2-4-:R-:W-:Y:S04]  /*1f050*/  IADD3 R2, P0, R0, R5, RZ ;  /* 0x0000000500027210 */ /* 0x014fe80007f1e0ff */
[----:B-1----:R-:W-:Y:S05]  /*1f060*/  IADD3.X R3, R4, R6, RZ, P0, !PT ;  /* 0x0000000604037210 */ /* 0x002fea00007fe4ff */
[----:B------:R-:W-:Y:S01]  /*1f070*/  @!PT LDS RZ, [RZ] ;  /* 0x00000000fffff984 */ /* 0x000fe20000000800 */
[----:B------:R-:W-:Y:S01]  /*1f080*/  @!PT LDS RZ, [RZ] ;  /* 0x00000000fffff984 */ /* 0x000fe20000000800 */
[----:B------:R-:W-:Y:S01]  /*1f090*/  @!PT LDS RZ, [RZ] ;  /* 0x00000000fffff984 */ /* 0x000fe20000000800 */
[----:B------:R1:W-:Y:S04]  /*1f0a0*/  LDGSTS.E.BYPASS.LTC128B.128 [R208+0x4900], [R2.64], !P2 ;  /* 0x0490000002d07fae */ /* 0x0003e8000d101d48 */
.L_x_1113:
[----:B--234-:R-:W-:Y:S05]  /*1f0b0*/  BSYNC B0 ;  /* 0x0000000000007941 */ /* 0x01cfea0003800000 */
.L_x_1112:
[----:B-1----:R-:W2:Y:S01]  /*1f0c0*/  LDL R2, [R1+0x38] ;  /* 0x0000380001027983 */ /* 0x002ea20000100800 */
[----:B------:R-:W-:Y:S01]  /*1f0d0*/  IMAD.MOV.U32 R3, RZ, RZ, c[0x0][0x2c4] ;  /* 0x0000b100ff037624 */ /* 0x000fe200078e00ff */
[----:B------:R-:W-:Y:S02]  /*1f0e0*/  ULDC UR4, c[0x0][0x324] ;  /* 0x0000c90000047ab9 */ /* 0x000fe40000000800 */
[----:B------:R-:W2:Y:S01]  /*1f0f0*/  LDL R0, [R1+0x50] ;  /* 0x0000500001007983 */ /* 0x000ea20000100800 */
[----:B------:R-:W-:Y:S01]  /*1f100*/  ULOP3.LUT UR4, URZ, UR4, URZ, 0x33, !UPT ;  /* 0x000000043f047292 */ /* 0x000fe2000f8e333f */
        /* <DEDUP_REMOVED lines=8> */
[C---:B------:R-:W-:Y:S02]  /*1f190*/  IADD3 R7, R2.reuse, UR4, RZ ;  /* 0x0000000402077c10 */ /* 0x040fe4000fffe0ff */
[----:B------:R-:W-:Y:S01]  /*1f1a0*/  IADD3 R6, R2, c[0x0][0x328], RZ ;  /* 0x0000ca0002067a10 */ /* 0x000fe20007ffe0ff */
[----:B------:R-:W-:-:S05]  /*1f1b0*/  BRA.DIV ~URZ, `(.L_x_1116) ;  /* 0x0000bf427f007947 */ /* 0x000fca000b800000 */
[----:B------:R1:W2:Y:S02]  /*1f1c0*/  SHFL.IDX PT, R4, R5, RZ, 0x1c1f ;  /* 0x001c1fff05047589 */ /* 0x0002a400000e0000 */
.L_x_1252:
[----:B--2---:R-:W-:Y:S01]  /*1f1d0*/  IADD3 R3, R6, R4, RZ ;  /* 0x0000000406037210 */ /* 0x004fe20007ffe0ff */
        /* <DEDUP_REMOVED lines=18> */
.L_x_1119:
[----:B------:R-:W-:Y:S04]  /*1f300*/  MOV R8, c[0x0][0x32c] ;  /* 0x0000cb0000087a02 */ /* 0x000fe80000000f00 */
[----:B------:R-:W-:Y:S11]  /*1f310*/  ISETP.NE.AND P0, PT, R8, 0x1, PT ;  /* 0x000000010800780c */ /* 0x000ff60003f05270 */
[----:B------:R-:W-:Y:S02]  /*1f320*/  @!UPT UIADD3 URZ, URZ, URZ, URZ ;  /* 0x0000003f3f3ff290 */ /* 0x000fe4000fffe03f */
[----:B------:R-:W-:Y:S05]  /*1f330*/  @P0 IMAD.HI.U32 R8, R4, c[0x0][0x330], RZ ;  /* 0x0000cc0004080a27 */ /* 0x000fea00078e00ff */
[----:B------:R-:W-:Y:S02]  /*1f340*/  @P0 SHF.R.U32.HI R4, RZ, c[0x0][0x334], R8 ;  /* 0x0000cd00ff040a19 */ /* 0x000fe40000011608 */
.L_x_1120:
[----:B------:R-:W-:Y:S05]  /*1f350*/  BSYNC B0 ;  /* 0x0000000000007941 */ /* 0x000fea0003800000 */
.L_x_1118:
[----:B------:R-:W-:Y:S04]  /*1f360*/  IMAD.IADD R8, R0, 0x1, -R251 ;  /* 0x0000000100087824 */ /* 0x000fe800078e0afb */
[----:B------:R-:W-:Y:S05]  /*1f370*/  IMAD R4, R4, c[0x0][0x32c], R8 ;  /* 0x0000cb0004047a24 */ /* 0x000fea00078e0208 */
[----:B------:R-:W-:Y:S02]  /*1f380*/  IMNMX R2, R2, R4, !PT ;  /* 0x0000000402027217 */ /* 0x000fe40007800200 */
[----:B------:R-:W-:Y:S04]  /*1f390*/  IADD3 R4, R4, c[0x0][0x32c], RZ ;  /* 0x0000cb0004047a10 */ /* 0x000fe80007ffe0ff */
[----:B------:R-:W-:Y:S02]  /*1f3a0*/  IMNMX R3, R3, R4, PT ;  /* 0x0000000403037217 */ /* 0x000fe40003800200 */
.L_x_1117:
        /* <DEDUP_REMOVED lines=113> */
.L_x_1253:
        /* <DEDUP_REMOVED lines=19> */
.L_x_1124:
[----:B------:R-:W-:Y:S04]  /*1fbf0*/  MOV R8, c[0x0][0x32c] ;  /* 0x0000cb0000087a02 */ /* 0x000fe80000000f00 */
[----:B------:R-:W-:Y:S11]  /*1fc00*/  ISETP.NE.AND P0, PT, R8, 0x1, PT ;  /* 0x000000010800780c */ /* 0x000ff60003f05270 */
[----:B------:R-:W-:Y:S02]  /*1fc10*/  @!UPT UIADD3 URZ, URZ, URZ, URZ ;  /* 0x0000003f3f3ff290 */ /* 0x000fe4000fffe03f */
[----:B------:R-:W-:Y:S05]  /*1fc20*/  @P0 IMAD.HI.U32 R8, R4, c[0x0][0x330], RZ ;  /* 0x0000cc0004080a27 */ /* 0x000fea00078e00ff */
[----:B------:R-:W-:Y:S02]  /*1fc30*/  @P0 SHF.R.U32.HI R4, RZ, c[0x0][0x334], R8 ;  /* 0x0000cd00ff040a19 */ /* 0x000fe40000011608 */
.L_x_1125:
[----:B------:R-:W-:Y:S05]  /*1fc40*/  BSYNC B0 ;  /* 0x0000000000007941 */ /* 0x000fea0003800000 */
.L_x_1123:
[----:B------:R-:W-:Y:S04]  /*1fc50*/  IMAD.IADD R8, R0, 0x1, -R251 ;  /* 0x0000000100087824 */ /* 0x000fe800078e0afb */
[----:B------:R-:W-:Y:S05]  /*1fc60*/  IMAD R4, R4, c[0x0][0x32c], R8 ;  /* 0x0000cb0004047a24 */ /* 0x000fea00078e0208 */
[----:B------:R-:W-:Y:S02]  /*1fc70*/  IMNMX R3, R3, R4, !PT ;  /* 0x0000000403037217 */ /* 0x000fe40007800200 */
[----:B------:R-:W-:Y:S04]  /*1fc80*/  IADD3 R4, R4, c[0x0][0x32c], RZ ;  /* 0x0000cb0004047a10 */ /* 0x000fe80007ffe0ff */
[----:B------:R-:W-:Y:S02]  /*1fc90*/  IMNMX R2, R2, R4, PT ;  /* 0x0000000402027217 */ /* 0x000fe40003800200 */
.L_x_1122:
        /* <DEDUP_REMOVED lines=77> */
.L_x_1254:
        /* <DEDUP_REMOVED lines=19> */
.L_x_1129:
[----:B------:R-:W-:Y:S04]  /*202a0*/  MOV R8, c[0x0][0x32c] ;  /* 0x0000cb0000087a02 */ /* 0x000fe80000000f00 */
[----:B------:R-:W-:Y:S11]  /*202b0*/  ISETP.NE.AND P0, PT, R8, 0x1, PT ;  /* 0x000000010800780c */ /* 0x000ff60003f05270 */
[----:B------:R-:W-:Y:S02]  /*202c0*/  @!UPT UIADD3 URZ, URZ, URZ, URZ ;  /* 0x0000003f3f3ff290 */ /* 0x000fe4000fffe03f */
[----:B------:R-:W-:Y:S05]  /*202d0*/  @P0 IMAD.HI.U32 R8, R4, c[0x0][0x330], RZ ;  /* 0x0000cc0004080a27 */ /* 0x000fea00078e00ff */
[----:B------:R-:W-:Y:S02]  /*202e0*/  @P0 SHF.R.U32.HI R4, RZ, c[0x0][0x334], R8 ;  /* 0x0000cd00ff040a19 */ /* 0x000fe40000011608 */
.L_x_1130:
[----:B------:R-:W-:Y:S05]  /*202f0*/  BSYNC B0 ;  /* 0x0000000000007941 */ /* 0x000fea0003800000 */
.L_x_1128:
[----:B------:R-:W-:Y:S04]  /*20300*/  IMAD.IADD R8, R0, 0x1, -R251 ;  /* 0x0000000100087824 */ /* 0x000fe800078e0afb */
[----:B------:R-:W-:Y:S05]  /*20310*/  IMAD R4, R4, c[0x0][0x32c], R8 ;  /* 0x0000cb0004047a24 */ /* 0x000fea00078e0208 */
[----:B------:R-:W-:Y:S02]  /*20320*/  IMNMX R3, R3, R4, !PT ;  /* 0x0000000403037217 */ /* 0x000fe40007800200 */
[----:B------:R-:W-:Y:S04]  /*20330*/  IADD3 R4, R4, c[0x0][0x32c], RZ ;  /* 0x0000cb0004047a10 */ /* 0x000fe80007ffe0ff */
[----:B------:R-:W-:Y:S02]  /*20340*/  IMNMX R2, R2, R4, PT ;  /* 0x0000000402027217 */ /* 0x000fe40003800200 */
.L_x_1127:
        /* <DEDUP_REMOVED lines=77> */
.L_x_1255:
        /* <DEDUP_REMOVED lines=19> */
.L_x_1134:
[----:B--234-:R-:W-:Y:S04]  /*20950*/  MOV R5, c[0x0][0x32c] ;  /* 0x0000cb0000057a02 */ /* 0x01cfe80000000f00 */
[----:B------:R-:W-:Y:S11]  /*20960*/  ISETP.NE.AND P0, PT, R5, 0x1, PT ;  /* 0x000000010500780c */ /* 0x000ff60003f05270 */
[----:B------:R-:W-:Y:S02]  /*20970*/  @!UPT UIADD3 URZ, URZ, URZ, URZ ;  /* 0x0000003f3f3ff290 */ /* 0x000fe4000fffe03f */
[----:B------:R-:W-:Y:S05]  /*20980*/  @P0 IMAD.HI.U32 R5, R4, c[0x0][0x330], RZ ;  /* 0x0000cc0004050a27 */ /* 0x000fea00078e00ff */
[----:B------:R-:W-:Y:S02]  /*20990*/  @P0 SHF.R.U32.HI R4, RZ, c[0x0][0x334], R5 ;  /* 0x0000cd00ff040a19 */ /* 0x000fe40000011605 */
.L_x_1135:
[----:B------:R-:W-:Y:S05]  /*209a0*/  BSYNC B0 ;  /* 0x0000000000007941 */ /* 0x000fea0003800000 */
.L_x_1133:
[----:B------:R-:W-:Y:S04]  /*209b0*/  IMAD.IADD R0, R0, 0x1, -R251 ;  /* 0x0000000100007824 */ /* 0x000fe800078e0afb */
[----:B------:R-:W-:Y:S05]  /*209c0*/  IMAD R0, R4, c[0x0][0x32c], R0 ;  /* 0x0000cb0004007a24 */ /* 0x000fea00078e0200 */
[----:B------:R-:W-:Y:S02]  /*209d0*/  IMNMX R2, R2, R0, !PT ;  /* 0x0000000002027217 */ /* 0x000fe40007800200 */
[----:B------:R-:W-:Y:S04]  /*209e0*/  IADD3 R0, R0, c[0x0][0x32c], RZ ;  /* 0x0000cb0000007a10 */ /* 0x000fe80007ffe0ff */
[----:B------:R-:W-:Y:S02]  /*209f0*/  IMNMX R3, R3, R0, PT ;  /* 0x0000000003037217 */ /* 0x000fe40003800200 */
.L_x_1132:
        /* <DEDUP_REMOVED lines=157> */
.L_x_1256:
        /* <DEDUP_REMOVED lines=15> */
.L_x_1257:
[C---:B------:R-:W-:Y:S01]  /*214c0*/  FSETP.NEU.FTZ.AND P0, PT, R71.reuse, -INF , PT ;  /* 0xff8000004700780b */ /* 0x040fe20003f1d000 */
[C---:B------:R-:W-:Y:S01]  /*214d0*/  FMUL.FTZ R2, R71.reuse, c[0x0][0x2d0] ;  /* 0x0000b40047027a20 */ /* 0x040fe20000410000 */
[----:B--2---:R-:W-:Y:S01]  /*214e0*/  FMNMX.FTZ R68, R0, R4, !PT ;  /* 0x0000000400447209 */ /* 0x004fe20007810000 */
[----:B------:R-:W2:Y:S01]  /*214f0*/  LDL R248, [R1+0x8] ;  /* 0x0000080001f87983 */ /* 0x000ea20000100800 */
[----:B------:R-:W-:Y:S01]  /*21500*/  FSEL R0, R71, RZ, P0 ;  /* 0x000000ff47007208 */ /* 0x000fe20000000000 */
[----:B------:R-:W-:Y:S01]  /*21510*/  WARPSYNC 0xffffffff ;  /* 0xffffffff00007948 */ /* 0x000fe20003800000 */
        /* <DEDUP_REMOVED lines=27> */
[----:B------:R-:W3:Y:S10]  /*216d0*/  MUFU.EX2 R2, R4 ;  /* 0x0000000400027308 */ /* 0x000ef40000000800 */
[----:B------:R-:W-:Y:S01]  /*216e0*/  MUFU.EX2 R86, R86 ;  /* 0x0000005600567308 */ /* 0x000fe20000000800 */
[----:B-1----:R-:W-:Y:S01]  /*216f0*/  FFMA.FTZ R0, R65, R237, R3 ;  /* 0x000000ed41007223 */ /* 0x002fe20000010003 */
[C---:B---3--:R-:W-:Y:S03]  /*21700*/  F2FP.PACK_AB R72, R2.reuse, R3 ;  /* 0x000000030248723e */ /* 0x048fe600000000ff */
        /* <DEDUP_REMOVED lines=64> */
[--C-:B------:R-:W-:Y:S02]  /*21b10*/  FFMA.FTZ R189, R40, c[0x0][0x2d0], -R2.reuse ;  /* 0x0000b40028bd7a23 */ /* 0x100fe40000010802 */
[----:B------:R-:W-:Y:S01]  /*21b20*/  FFMA.FTZ R239, R32, c[0x0][0x2d0], -R2 ;  /* 0x0000b40020ef7a23 */ /* 0x000fe20000010802 */
[----:B------:R-:W-:Y:S01]  /*21b30*/  FSEL R2, R68, RZ, P0 ;  /* 0x000000ff44027208 */ /* 0x000fe20000000000 */
[----:B------:R-:W-:Y:S01]  /*21b40*/  FMUL.FTZ R0, R0, c[0x0][0x2d0] ;  /* 0x0000b40000007a20 */ /* 0x000fe20000410000 */
[----:B------:R-:W4:Y:S01]  /*21b50*/  MUFU.EX2 R32, R5 ;  /* 0x0000000500207308 */ /* 0x000f220000000800 */
[----:B------:R-:W-:Y:S02]  /*21b60*/  FMUL.FTZ R49, R65, R149 ;  /* 0x0000009541317220 */ /* 0x000fe40000410000 */
[----:B------:R-:W-:Y:S02]  /*21b70*/  FADD.FTZ R2, -R2, R89 ;  /* 0x0000005902027221 */ /* 0x000fe40000010100 */
[C---:B------:R-:W-:Y:S02]  /*21b80*/  FMUL.FTZ R50, R3.reuse, R150 ;  /* 0x0000009603327220 */ /* 0x040fe40000410000 */
[----:B------:R-:W-:Y:S02]  /*21b90*/  FMUL.FTZ R51, R3, R151 ;  /* 0x0000009703337220 */ /* 0x000fe40000410000 */
[----:B------:R-:W-:Y:S01]  /*21ba0*/  FMUL.FTZ R2, R2, c[0x0][0x2d0] ;  /* 0x0000b40002027a20 */ /* 0x000fe20000410000 */
[----:B------:R-:W5:Y:S01]  /*21bb0*/  MUFU.EX2 R0, R0 ;  /* 0x0000000000007308 */ /* 0x000f620000000800 */
[----:B-1----:R-:W-:Y:S01]  /*21bc0*/  FMUL.FTZ R4, R68, c[0x0][0x2d0] ;  /* 0x0000b40044047a20 */ /* 0x002fe20000410000 */
[----:B---3--:R-:W-:Y:S04]  /*21bd0*/  F2FP.PACK_AB R74, R39, R48 ;  /* 0x00000030274a723e */ /* 0x008fe800000000ff */
[----:B------:R-:W-:Y:S04]  /*21be0*/  FSEL R4, R4, RZ, P0 ;  /* 0x000000ff04047208 */ /* 0x000fe80000000000 */
[----:B------:R-:W1:Y:S01]  /*21bf0*/  MUFU.EX2 R2, R2 ;  /* 0x0000000200027308 */ /* 0x000e620000000800 */
[--C-:B------:R-:W-:Y:S02]  /*21c00*/  FFMA.FTZ R161, R23, c[0x0][0x2d0], -R4.reuse ;  /* 0x0000b40017a17a23 */ /* 0x100fe40000010804 */
[--C-:B------:R-:W-:Y:S01]  /*21c10*/  FFMA.FTZ R160, R22, c[0x0][0x2d0], -R4.reuse ;  /* 0x0000b40016a07a23 */ /* 0x100fe20000010804 */
[----:B----4-:R-:W-:Y:S01]  /*21c20*/  F2FP.PACK_AB R76, R32, R35 ;  /* 0x00000023204c723e */ /* 0x010fe200000000ff */
[--C-:B------:R-:W-:Y:S02]  /*21c30*/  FFMA.FTZ R67, R21, c[0x0][0x2d0], -R4.reuse ;  /* 0x0000b40015437a23 */ /* 0x100fe40000010804 */
[--C-:B------:R-:W-:Y:S02]  /*21c40*/  FFMA.FTZ R181, R20, c[0x0][0x2d0], -R4.reuse ;  /* 0x0000b40014b57a23 */ /* 0x100fe40000010804 */
[----:B------:R-:W3:Y:S01]  /*21c50*/  LDSM.16.MT88.4 R20, [R192] ;  /* 0x00000000c014783b */ /* 0x000ee20000004200 */
[----:B------:R-:W-:Y:S01]  /*21c60*/  MUFU.EX2 R183, R67 ;  /* 0x0000004300b77308 */ /* 0x000fe20000000800 */
[--C-:B------:R-:W-:Y:S02]  /*21c70*/  FFMA.FTZ R6, R9, c[0x0][0x2d0], -R4.reuse ;  /* 0x0000b40009067a23 */ /* 0x100fe40000010804 */
[--C-:B------:R-:W-:Y:S02]  /*21c80*/  FFMA.FTZ R7, R15, c[0x0][0x2d0], -R4.reuse ;  /* 0x0000b4000f077a23 */ /* 0x100fe40000010804 */
[C---:B-----5:R-:W-:Y:S02]  /*21c90*/  FMUL.FTZ R45, R0.reuse, R101 ;  /* 0x00000065002d7220 */ /* 0x060fe40000410000 */
        /* <DEDUP_REMOVED lines=26> */
[----:B------:R-:W4:Y:S01]  /*21e40*/  MUFU.EX2 R97, R17 ;  /* 0x0000001100617308 */ /* 0x000f220000000800 */
[C---:B------:R-:W-:Y:S01]  /*21e50*/  FFMA.FTZ R4, R0.reuse, R246, R35 ;  /* 0x000000f600047223 */ /* 0x040fe20000010023 */
[----:B--2---:R-:W-:Y:S01]  /*21e60*/  ISETP.GT.AND P0, PT, R209, R248, PT ;  /* 0x000000f8d100720c */ /* 0x004fe20003f04270 */
        /* <DEDUP_REMOVED lines=13> */
[----:B----4-:R-:W-:Y:S01]  /*21f40*/  F2FP.PACK_AB R77, R97, R18 ;  /* 0x00000012614d723e */ /* 0x010fe200000000ff */
[----:B------:R-:W-:Y:S01]  /*21f50*/  FADD.FTZ R96, R32, R4 ;  /* 0x0000000420607221 */ /* 0x000fe20000010000 */
[----:B------:R-:W4:Y:S01]  /*21f60*/  LDSM.16.MT88.4 R36, [R196] ;  /* 0x00000000c424783b */ /* 0x000f220000004200 */
[----:B------:R-:W-:Y:S02]  /*21f70*/  FMUL.FTZ R6, R3, R130 ;  /* 0x0000008203067220 */ /* 0x000fe40000410000 */
[C---:B------:R-:W-:Y:S01]  /*21f80*/  FMUL.FTZ R4, R65.reuse, R128 ;  /* 0x0000008041047220 */ /* 0x040fe20000410000 */
[----:B------:R-:W-:Y:S01]  /*21f90*/  MUFU.EX2 R99, R34 ;  /* 0x0000002200637308 */ /* 0x000fe20000000800 */
[----:B------:R-:W-:Y:S02]  /*21fa0*/  FMUL.FTZ R5, R65, R129 ;  /* 0x0000008141057220 */ /* 0x000fe40000410000 */
[C---:B------:R-:W-:Y:S02]  /*21fb0*/  FMUL.FTZ R10, R2.reuse, R122 ;  /* 0x0000007a020a7220 */ /* 0x040fe40000410000 */
[----:B--2---:R-:W-:Y:S02]  /*21fc0*/  FMUL.FTZ R7, R3, R131 ;  /* 0x0000008303077220 */ /* 0x004fe40000410000 */
[C---:B------:R-:W-:Y:S02]  /*21fd0*/  FMUL.FTZ R11, R2.reuse, R123 ;  /* 0x0000007b020b7220 */ /* 0x040fe40000410000 */
[----:B------:R-:W-:Y:S01]  /*21fe0*/  FMUL.FTZ R15, R2, R119 ;  /* 0x00000077020f7220 */ /* 0x000fe20000410000 */
[----:B------:R-:W2:Y:S01]  /*21ff0*/  MUFU.EX2 R98, R16 ;  /* 0x0000001000627308 */ /* 0x000ea20000000800 */
[----:B------:R-:W-:Y:S02]  /*22000*/  FMUL.FTZ R17, R65, R133 ;  /* 0x0000008541117220 */ /* 0x000fe40000410000 */
[----:B------:R-:W-:Y:S01]  /*22010*/  FMUL.FTZ R19, R3, R135 ;  /* 0x0000008703137220 */ /* 0x000fe20000410000 */
[----:B-1----:R-:W-:Y:S01]  /*22020*/  F2FP.PACK_AB R75, R100, R0 ;  /* 0x00000000644b723e */ /* 0x002fe200000000ff */
[----:B------:R-:W-:Y:S02]  /*22030*/  FADD.FTZ R88, R0, R52 ;  /* 0x0000003400587221 */ /* 0x000fe40000010000 */
[----:B------:R-:W1:Y:S01]  /*22040*/  LDSM.16.MT88.4 R52, [R193] ;  /* 0x00000000c134783b */ /* 0x000e620000004200 */
[----:B------:R-:W-:Y:S02]  /*22050*/  FMUL.FTZ R32, R65, R140 ;  /* 0x0000008c41207220 */ /* 0x000fe40000410000 */
[----:B------:R-:W5:Y:S01]  /*22060*/  MUFU.EX2 R117, R33 ;  /* 0x0000002100757308 */ /* 0x000f620000000800 */
[-C--:B---3--:R-:W-:Y:S05]  /*22070*/  HMMA.16816.F32 R4, R72, R20.reuse, R4 ;  /* 0x000000144804723c */ /* 0x088fea0000001804 */
[C---:B------:R-:W-:Y:S02]  /*22080*/  FMUL.FTZ R14, R2.reuse, R118 ;  /* 0x00000076020e7220 */ /* 0x040fe40000410000 */
[C---:B------:R-:W-:Y:S02]  /*22090*/  FFMA.FTZ R89, R2.reuse, R247, R18 ;  /* 0x000000f702597223 */ /* 0x040fe40000010012 */
[----:B------:R-:W-:Y:S01]  /*220a0*/  FMUL.FTZ R18, R3, R134 ;  /* 0x0000008603127220 */ /* 0x000fe20000410000 */
[----:B------:R-:W-:Y:S02]  /*220b0*/  MUFU.EX2 R105, R180 ;  /* 0x000000b400697308 */ /* 0x000fe40000000800 */
[----:B------:R-:W-:Y:S01]  /*220c0*/  FMUL.FTZ R26, R2, R114 ;  /* 0x00000072021a7220 */ /* 0x000fe20000410000 */
[----:B--2---:R-:W-:Y:S01]  /*220d0*/  F2FP.PACK_AB R79, R116, R98 ;  /* 0x00000062744f723e */ /* 0x004fe200000000ff */
        /* <DEDUP_REMOVED lines=32> */
[-C--:B----4-:R-:W-:Y:S03]  /*222e0*/  HMMA.16816.F32 R20, R72, R36.reuse, R20 ;  /* 0x000000244814723c */ /* 0x090fe60000001814 */
        /* <DEDUP_REMOVED lines=257> */
.L_x_1110:
[----:B------:R-:W-:Y:S05]  /*23300*/  BRA.DIV ~URZ, `(.L_x_1139) ;  /* 0x000081e27f007947 */ /* 0x000fea000b800000 */
[----:B------:R2:W3:Y:S02]  /*23310*/  SHFL.BFLY PT, R0, R237, 0x2, 0x1f ;  /* 0x0c401f00ed007f89 */ /* 0x0004e400000e0000 */
.L_x_1258:
[----:B---3--:R-:W-:Y:S01]  /*23320*/  FADD.FTZ R5, R0, R237 ;  /* 0x000000ed00057221 */ /* 0x008fe20000010000 */
[----:B------:R-:W-:Y:S05]  /*23330*/  BRA.DIV ~URZ, `(.L_x_1140) ;  /* 0x000082027f007947 */ /* 0x000fea000b800000 */
[----:B------:R-:W3:Y:S04]  /*23340*/  SHFL.BFLY PT, R2, R243, 0x2, 0x1f ;  /* 0x0c401f00f3027f89 */ /* 0x000ee800000e0000 */
[----:B------:R-:W4:Y:S04]  /*23350*/  SHFL.BFLY PT, R0, R246, 0x2, 0x1f ;  /* 0x0c401f00f6007f89 */ /* 0x000f2800000e0000 */
[----:B------:R-:W5:Y:S04]  /*23360*/  SHFL.BFLY PT, R4, R247, 0x2, 0x1f ;  /* 0x0c401f00f7047f89 */ /* 0x000f6800000e0000 */
[----:B-1----:R-:W1:Y:S01]  /*23370*/  SHFL.BFLY PT, R3, R5, 0x1, 0x1f ;  /* 0x0c201f0005037f89 */ /* 0x002e6200000e0000 */
[----:B---3--:R-:W-:-:S02]  /*23380*/  FADD.FTZ R2, R2, R243 ;  /* 0x000000f302027221 */ /* 0x008fc40000010000 */
[----:B----4-:R-:W-:-:S03]  /*23390*/  FADD.FTZ R0, R0, R246 ;  /* 0x000000f600007221 */ /* 0x010fc60000010000 */
[----:B------:R-:W3:Y:S01]  /*233a0*/  SHFL.BFLY PT, R6, R2, 0x1, 0x1f ;  /* 0x0c201f0002067f89 */ /* 0x000ee200000e0000 */
[----:B-----5:R-:W-:-:S03]  /*233b0*/  FADD.FTZ R4, R4, R247 ;  /* 0x000000f704047221 */ /* 0x020fc60000010000 */
[----:B------:R-:W4:Y:S01]  /*233c0*/  SHFL.BFLY PT, R7, R0, 0x1, 0x1f ;  /* 0x0c201f0000077f89 */ /* 0x000f2200000e0000 */
[----:B-1----:R-:W-:-:S03]  /*233d0*/  FADD.FTZ R5, R5, R3 ;  /* 0x0000000305057221 */ /* 0x002fc60000010000 */
[----:B------:R1:W2:Y:S01]  /*233e0*/  SHFL.BFLY PT, R8, R4, 0x1, 0x1f ;  /* 0x0c201f0004087f89 */ /* 0x0002a200000e0000 */
[----:B---3--:R-:W-:Y:S02]  /*233f0*/  FADD.FTZ R6, R2, R6 ;  /* 0x0000000602067221 */ /* 0x008fe40000010000 */
[----:B----4-:R-:W-:Y:S02]  /*23400*/  FADD.FTZ R7, R0, R7 ;  /* 0x0000000700077221 */ /* 0x010fe40000010000 */
.L_x_1259:
[----:B------:R-:W-:Y:S01]  /*23410*/  FSETP.NE.FTZ.AND P3, PT, R5, RZ, PT ;  /* 0x000000ff0500720b */ /* 0x000fe20003f75000 */
[----:B------:R-:W-:Y:S01]  /*23420*/  CS2R R2, SRZ ;  /* 0x0000000000027805 */ /* 0x000fe2000001ff00 */
[----:B------:R-:W-:Y:S01]  /*23430*/  MOV R0, RZ ;  /* 0x000000ff00007202 */ /* 0x000fe20000000f00 */
[----:B-12---:R-:W-:Y:S01]  /*23440*/  FADD.FTZ R4, R8, R4 ;  /* 0x0000000408047221 */ /* 0x006fe20000010000 */
        /* <DEDUP_REMOVED lines=98> */
.L_x_969:
[----:B------:R3:W5:Y:S04]  /*23a70*/  LDL R6, [R1+0x40] ;  /* 0x0000400001067983 */ /* 0x0007680000100800 */
[----:B------:R-:W4:Y:S01]  /*23a80*/  S2R R2, SR_TID.X ;  /* 0x0000000000027919 */ /* 0x000f220000002100 */
[----:B------:R-:W-:Y:S01]  /*23a90*/  BSSY B0, `(.L_x_1141) ;  /* 0x0000011000007945 */ /* 0x000fe20003800000 */
[----:B----4-:R-:W-:-:S13]  /*23aa0*/  LOP3.LUT P0, RZ, R2, 0x7f, RZ, 0xc0, !PT ;  /* 0x0000007f02ff7812 */ /* 0x010fda000780c0ff */
[----:B------:R-:W-:Y:S05]  /*23ab0*/  @P0 BRA `(.L_x_1142) ;  /* 0x000000e000000947 */ /* 0x000fea0003800000 */
[----:B---3--:R-:W3:Y:S01]  /*23ac0*/  S2R R4, SR_LANEID ;  /* 0x0000000000047919 */ /* 0x008ee20000000000 */
[----:B------:R-:W-:Y:S01]  /*23ad0*/  VOTEU.ANY UR4, UPT, PT ;  /* 0x0000000000047886 */ /* 0x000fe200038e0100 */
[----:B------:R-:W-:Y:S01]  /*23ae0*/  IMAD.MOV.U32 R5, RZ, RZ, c[0x0][0x564] ;  /* 0x00015900ff057624 */ /* 0x000fe200078e00ff */
[----:B-1----:R-:W3:Y:S08]  /*23af0*/  FLO.U32 R3, UR4 ;  /* 0x0000000400037d00 */ /* 0x002ef000080e0000 */
[----:B------:R-:W1:Y:S01]  /*23b00*/  POPC R2, UR4 ;  /* 0x0000000400027d09 */ /* 0x000e620008000000 */
[----:B---3--:R-:W-:Y:S01]  /*23b10*/  ISETP.EQ.U32.AND P0, PT, R3, R4, PT ;  /* 0x000000040300720c */ /* 0x008fe20003f02070 */
[----:B------:R-:W-:-:S12]  /*23b20*/  IMAD.MOV.U32 R4, RZ, RZ, c[0x0][0x560] ;  /* 0x00015800ff047624 */ /* 0x000fd800078e00ff */
[----:B-1----:R1:W3:Y:S04]  /*23b30*/  @P0 ATOMG.E.ADD.STRONG.GPU PT, R2, [R4.64], R2 ;  /* 0x00000002040209a8 */ /* 0x0022e800081ee1c8 */
[----:B-1----:R-:W1:Y:S04]  /*23b40*/  S2R R4, SR_LTMASK ;  /* 0x0000000000047919 */ /* 0x002e680000003900 */
[----:B---3--:R1:W3:Y:S02]  /*23b50*/  SHFL.IDX PT, R3, R2, R3, 0x1f ;  /* 0x00001f0302037589 */ /* 0x0082e400000e0000 */
[----:B-1----:R-:W-:-:S06]  /*23b60*/  LOP3.LUT R2, R4, UR4, RZ, 0xc0, !PT ;  /* 0x0000000404027c12 */ /* 0x002fcc000f8ec0ff */
[----:B------:R-:W3:Y:S02]  /*23b70*/  POPC R2, R2 ;  /* 0x0000000200027309 */ /* 0x000ee40000000000 */
[----:B---3-5:R-:W-:-:S05]  /*23b80*/  IADD3 R6, R3, c[0x0][0xc], R2 ;  /* 0x0000030003067a10 */ /* 0x028fca0007ffe002 */
[----:B------:R1:W-:Y:S02]  /*23b90*/  STL [R1+0x40], R6 ;  /* 0x0000400601007387 */ /* 0x0003e40000100800 */
.L_x_1142:
[----:B---3--:R-:W-:Y:S05]  /*23ba0*/  BSYNC B0 ;  /* 0x0000000000007941 */ /* 0x008fea0003800000 */
.L_x_1141:
[----:B------:R-:W-:Y:S01]  /*23bb0*/  PRMT R0, R0, 0x9910, RZ ;  /* 0x0000991000007816 */ /* 0x000fe200000000ff */
[----:B------:R-:W-:Y:S01]  /*23bc0*/  BSSY B1, `(.L_x_1143) ;  /* 0x0000302000017945 */ /* 0x000fe20003800000 */
[----:B-----5:R-:W-:Y:S02]  /*23bd0*/  IMAD.MOV.U32 R53, RZ, RZ, R6 ;  /* 0x000000ffff357224 */ /* 0x020fe400078e0006 */
[----:B------:R-:W-:-:S13]  /*23be0*/  ISETP.NE.AND P0, PT, R0, RZ, PT ;  /* 0x000000ff0000720c */ /* 0x000fda0003f05270 */
[----:B------:R-:W-:Y:S05]  /*23bf0*/  @!P0 BRA `(.L_x_1144) ;  /* 0x0000241000008947 */ /* 0x000fea0003800000 */
[----:B------:R-:W3:Y:S04]  /*23c00*/  LDL R7, [R1+0x6c] ;  /* 0x00006c0001077983 */ /* 0x000ee80000100800 */
[----:B-1----:R-:W4:Y:S04]  /*23c10*/  LDL R6, [R1+0x7c] ;  /* 0x00007c0001067983 */ /* 0x002f280000100800 */
[----:B--2---:R-:W2:Y:S04]  /*23c20*/  LDL R9, [R1+0x84] ;  /* 0x0000840001097983 */ /* 0x004ea80000100800 */
[----:B------:R-:W2:Y:S01]  /*23c30*/  LDL R5, [R1+0x80] ;  /* 0x0000800001057983 */ /* 0x000ea20000100800 */
[----:B------:R-:W-:Y:S01]  /*23c40*/  WARPSYNC 0xffffffff ;  /* 0xffffffff00007948 */ /* 0x000fe20003800000 */
[----:B------:R-:W-:-:S02]  /*23c50*/  F2FP.PACK_AB R0, R67, R66 ;  /* 0x000000424300723e */ /* 0x000fc400000000ff */
[----:B------:R-:W-:Y:S01]  /*23c60*/  BAR.SYNC.DEFER_BLOCKING 0x1, 0x80 ;  /* 0x0042000000007b1d */ /* 0x000fe20000010000 */
[----:B------:R-:W-:Y:S02]  /*23c70*/  F2FP.PACK_AB R3, R83, R82 ;  /* 0x000000525303723e */ /* 0x000fe400000000ff */
[----:B------:R-:W-:-:S03]  /*23c80*/  F2FP.PACK_AB R2, R73, R72 ;  /* 0x000000484902723e */ /* 0x000fc600000000ff */
[----:B------:R-:W2:Y:S01]  /*23c90*/  LDL R8, [R1+0x70] ;  /* 0x0000700001087983 */ /* 0x000ea20000100800 */
[----:B------:R-:W-:-:S03]  /*23ca0*/  F2FP.PACK_AB R4, R37, R36 ;  /* 0x000000242504723e */ /* 0x000fc600000000ff */
[----:B------:R-:W2:Y:S04]  /*23cb0*/  LDL R12, [R1+0x88] ;  /* 0x00008800010c7983 */ /* 0x000ea80000100800 */
[----:B------:R-:W2:Y:S04]  /*23cc0*/  LDL R10, [R1+0x4c] ;  /* 0x00004c00010a7983 */ /* 0x000ea80000100800 */
[----:B---3--:R1:W-:Y:S04]  /*23cd0*/  STS [R7], R0 ;  /* 0x0000000007007388 */ /* 0x0083e80000000800 */
[----:B------:R3:W-:Y:S04]  /*23ce0*/  STS [R7+0x400], R3 ;  /* 0x0004000307007388 */ /* 0x0007e80000000800 */
[----:B----4-:R4:W-:Y:S01]  /*23cf0*/  STS [R6], R2 ;  /* 0x0000000206007388 */ /* 0x0109e20000000800 */
[----:B-1----:R-:W-:-:S02]  /*23d00*/  F2FP.PACK_AB R0, R87, R86 ;  /* 0x000000565700723e */ /* 0x002fc400000000ff */
[----:B---3--:R-:W-:-:S03]  /*23d10*/  F2FP.PACK_AB R3, R49, R48 ;  /* 0x000000303103723e */ /* 0x008fc600000000ff */
[----:B------:R1:W-:Y:S01]  /*23d20*/  STS [R6+0x400], R0 ;  /* 0x0004000006007388 */ /* 0x0003e20000000800 */
[----:B----4-:R-:W-:-:S03]  /*23d30*/  F2FP.PACK_AB R2, R31, R30 ;  /* 0x0000001e1f02723e */ /* 0x010fc600000000ff */
[----:B------:R3:W-:Y:S04]  /*23d40*/  STS [R7+0x2000], R3 ;  /* 0x0020000307007388 */ /* 0x0007e80000000800 */
[----:B------:R4:W-:Y:S01]  /*23d50*/  STS [R7+0x2400], R2 ;  /* 0x0024000207007388 */ /* 0x0009e20000000800 */
[----:B-1----:R-:W-:Y:S02]  /*23d60*/  F2FP.PACK_AB R0, R35, R34 ;  /* 0x000000222300723e */ /* 0x002fe400000000ff */
[----:B---3--:R-:W-:-:S03]  /*23d70*/  F2FP.PACK_AB R3, R75, R74 ;  /* 0x0000004a4b03723e */ /* 0x008fc600000000ff */
[----:B------:R1:W-:Y:S04]  /*23d80*/  STS [R6+0x2000], R0 ;  /* 0x0020000006007388 */ /* 0x0003e80000000800 */
[----:B----4-:R-:W3:Y:S01]  /*23d90*/  LDL R7, [R1+0x78] ;  /* 0x0000780001077983 */ /* 0x010ee20000100800 */
[----:B------:R-:W-:-:S03]  /*23da0*/  F2FP.PACK_AB R2, R89, R88 ;  /* 0x000000585902723e */ /* 0x000fc600000000ff */
[----:B------:R4:W-:Y:S04]  /*23db0*/  STS [R6+0x2400], R4 ;  /* 0x0024000406007388 */ /* 0x0009e80000000800 */
[----:B--2---:R2:W-:Y:S04]  /*23dc0*/  STS [R9], R3 ;  /* 0x0000000309007388 */ /* 0x0045e80000000800 */
[----:B------:R2:W-:Y:S01]  /*23dd0*/  STS [R9+0x400], R2 ;  /* 0x0004000209007388 */ /* 0x0005e20000000800 */
[----:B-1----:R-:W-:-:S05]  /*23de0*/  F2FP.PACK_AB R0, R77, R76 ;  /* 0x0000004c4d00723e */ /* 0x002fca00000000ff */
[----:B------:R1:W-:Y:S01]  /*23df0*/  STS [R5], R0 ;  /* 0x0000000005007388 */ /* 0x0003e20000000800 */
[----:B----4-:R-:W-:-:S03]  /*23e00*/  F2FP.PACK_AB R4, R39, R38 ;  /* 0x000000262704723e */ /* 0x010fc600000000ff */
[----:B------:R-:W4:Y:S01]  /*23e10*/  LDL R6, [R1+0x74] ;  /* 0x0000740001067983 */ /* 0x000f220000100800 */
[----:B--2---:R-:W-:Y:S02]  /*23e20*/  F2FP.PACK_AB R3, R129, R128 ;  /* 0x000000808103723e */ /* 0x004fe400000000ff */
[----:B------:R-:W-:-:S03]  /*23e30*/  F2FP.PACK_AB R2, R43, R42 ;  /* 0x0000002a2b02723e */ /* 0x000fc600000000ff */
[----:B------:R2:W-:Y:S04]  /*23e40*/  STS [R5+0x400], R3 ;  /* 0x0004000305007388 */ /* 0x0005e80000000800 */
[----:B------:R-:W-:Y:S01]  /*23e50*/  STS [R9+0x2000], R4 ;  /* 0x0020000409007388 */ /* 0x000fe20000000800 */
[----:B-1----:R-:W-:-:S05]  /*23e60*/  F2FP.PACK_AB R0, R41, R40 ;  /* 0x000000282900723e */ /* 0x002fca00000000ff */
[----:B------:R1:W-:Y:S01]  /*23e70*/  STS [R9+0x2400], R0 ;  /* 0x0024000009007388 */ /* 0x0003e20000000800 */
[----:B--2---:R-:W-:-:S03]  /*23e80*/  F2FP.PACK_AB R3, R59, R58 ;  /* 0x0000003a3b03723e */ /* 0x004fc600000000ff */
[----:B-1----:R-:W2:Y:S01]  /*23e90*/  LDL R9, [R1+0x8c] ;  /* 0x00008c0001097983 */ /* 0x002ea20000100800 */
        /* <DEDUP_REMOVED lines=16> */
[----:B---3--:R1:W-:Y:S04]  /*23fa0*/  STS [R7], R3 ;  /* 0x0000000307007388 */ /* 0x0083e80000000800 */
[----:B------:R3:W-:Y:S04]  /*23fb0*/  STS [R7+0x400], R0 ;  /* 0x0004000007007388 */ /* 0x0007e80000000800 */
[----:B------:R4:W-:Y:S04]  /*23fc0*/  STS [R8+0x2000], R2 ;  /* 0x0020000208007388 */ /* 0x0009e80000000800 */
[----:B------:R4:W-:Y:S04]  /*23fd0*/  STS [R8+0x2400], R4 ;  /* 0x0024000408007388 */ /* 0x0009e80000000800 */
[----:B------:R-:W-:Y:S01]  /*23fe0*/  STS [R7+0x2000], R5 ;  /* 0x0020000507007388 */ /* 0x000fe20000000800 */
[----:B-1----:R-:W-:-:S02]  /*23ff0*/  F2FP.PACK_AB R3, R47, R46 ;  /* 0x0000002e2f03723e */ /* 0x002fc400000000ff */
[----:B---3--:R-:W-:Y:S02]  /*24000*/  F2FP.PACK_AB R0, R81, R80 ;  /* 0x000000505100723e */ /* 0x008fe400000000ff */
[----:B----4-:R-:W-:Y:S01]  /*24010*/  F2FP.PACK_AB R2, R79, R78 ;  /* 0x0000004e4f02723e */ /* 0x010fe200000000ff */
[----:B------:R-:W-:Y:S04]  /*24020*/  STS [R7+0x2400], R3 ;  /* 0x0024000307007388 */ /* 0x000fe80000000800 */
[----:B------:R1:W-:Y:S04]  /*24030*/  STS [R6], R2 ;  /* 0x0000000206007388 */ /* 0x0003e80000000800 */
[----:B------:R3:W-:Y:S01]  /*24040*/  STS [R6+0x400], R0 ;  /* 0x0004000006007388 */ /* 0x0007e20000000800 */
[----:B------:R-:W-:-:S03]  /*24050*/  F2FP.PACK_AB R4, R45, R44 ;  /* 0x0000002c2d04723e */ /* 0x000fc600000000ff */
[----:B------:R-:W4:Y:S01]  /*24060*/  LDL.LU R8, [R1+0x44] ;  /* 0x0000440001087983 */ /* 0x000f220000300800 */
[----:B-1----:R-:W-:Y:S02]  /*24070*/  F2FP.PACK_AB R2, R61, R60 ;  /* 0x0000003c3d02723e */ /* 0x002fe400000000ff */
[----:B---3--:R-:W-:-:S03]  /*24080*/  F2FP.PACK_AB R0, R63, R62 ;  /* 0x0000003e3f00723e */ /* 0x008fc600000000ff */
[----:B------:R1:W-:Y:S01]  /*24090*/  STS [R12], R2 ;  /* 0x000000020c007388 */ /* 0x0003e20000000800 */
[----:B------:R-:W-:-:S03]  /*240a0*/  F2FP.PACK_AB R3, R33, R32 ;  /* 0x000000202103723e */ /* 0x000fc600000000ff */
[----:B--2---:R2:W-:Y:S04]  /*240b0*/  STS [R9+0x400], R0 ;  /* 0x0004000009007388 */ /* 0x0045e80000000800 */
[----:B------:R3:W-:Y:S04]  /*240c0*/  STS [R6+0x2000], R4 ;  /* 0x0020000406007388 */ /* 0x0007e80000000800 */
[----:B------:R3:W-:Y:S01]  /*240d0*/  STS [R6+0x2400], R3 ;  /* 0x0024000306007388 */ /* 0x0007e20000000800 */
[----:B-1----:R-:W-:-:S05]  /*240e0*/  F2FP.PACK_AB R2, R27, R26 ;  /* 0x0000001a1b02723e */ /* 0x002fca00000000ff */
[----:B------:R-:W-:Y:S01]  /*240f0*/  STS [R12+0x2000], R2 ;  /* 0x002000020c007388 */ /* 0x000fe20000000800 */
[----:B--2---:R-:W-:-:S05]  /*24100*/  F2FP.PACK_AB R0, R29, R28 ;  /* 0x0000001c1d00723e */ /* 0x004fca00000000ff */
[----:B------:R1:W-:Y:S01]  /*24110*/  STS [R9+0x2400], R0 ;  /* 0x0024000009007388 */ /* 0x0003e20000000800 */
[----:B---3--:R-:W-:Y:S02]  /*24120*/  IMAD.MOV.U32 R4, RZ, RZ, 0x4 ;  /* 0x00000004ff047424 */ /* 0x008fe400078e00ff */
[----:B------:R-:W-:Y:S02]  /*24130*/  IMAD.MOV.U32 R3, RZ, RZ, RZ ;  /* 0x000000ffff037224 */ /* 0x000fe400078e00ff */
[CC--:B------:R-:W-:Y:S01]  /*24140*/  @P1 IMAD.WIDE R6, R10.reuse, R4.reuse, c[0x0][0x508] ;  /* 0x000142000a061625 */ /* 0x0c0fe200078e0204 */
[----:B------:R-:W-:Y:S03]  /*24150*/  BAR.SYNC.DEFER_BLOCKING 0x1, 0x80 ;  /* 0x0042000000007b1d */ /* 0x000fe60000010000 */
[----:B------:R-:W-:-:S03]  /*24160*/  IMAD.WIDE R4, R10, R4, c[0x0][0x500] ;  /* 0x000140000a047625 */ /* 0x000fc600078e0204 */
[----:B------:R2:W5:Y:S04]  /*24170*/  @P1 LDG.E R11, [R6.64] ;  /* 0x00000008060b1981 */ /* 0x000568000c1e1900 */
[----:B------:R2:W5:Y:S01]  /*24180*/  @P2 LDG.E R3, [R4.64] ;  /* 0x0000000804032981 */ /* 0x000562000c1e1900 */
[----:B----4-:R-:W-:-:S04]  /*24190*/  ISETP.NE.AND P0, PT, R8, RZ, PT ;  /* 0x000000ff0800720c */ /* 0x010fc80003f05270 */
[----:B-1----:R-:W-:Y:S01]  /*241a0*/  SEL R0, R8, c[0x0][0x3d4], P0 ;  /* 0x0000f50008007a07 */ /* 0x002fe20000000000 */
[----:B------:R-:W-:Y:S05]  /*241b0*/  @P1 BRA `(.L_x_1145) ;  /* 0x0000004000001947 */ /* 0x000fea0003800000 */
[----:B--2---:R-:W-:Y:S05]  /*241c0*/  @!P2 BRA `(.L_x_1145) ;  /* 0x000000300000a947 */ /* 0x004fea0003800000 */
[----:B-----5:R1:W2:Y:S04]  /*241d0*/  LDG.E R11, [R4.64] ;  /* 0x00000008040b7981 */ /* 0x0202a8000c1e1900 */
[----:B-1----:R-:W2:Y:S02]  /*241e0*/  LDG.E R4, [R4.64+0x4] ;  /* 0x0000040804047981 */ /* 0x002ea4000c1e1900 */
[----:B--2---:R-:W-:Y:S02]  /*241f0*/  IADD3 R11, -R11, R4, RZ ;  /* 0x000000040b0b7210 */ /* 0x004fe40007ffe1ff */
.L_x_1145:
        /* <DEDUP_REMOVED lines=9> */
[----:B------:R-:W2:Y:S08]  /*24290*/  LDC.64 R14, c[0x0][R12+0x168] ;  /* 0x00005a000c0e7b82 */ /* 0x000eb00000000a00 */
        /* <DEDUP_REMOVED lines=12> */
[----:B------:R-:W-:-:S04]  /*24360*/  IMAD.WIDE.U32 R6, R8, R2, RZ ;  /* 0x0000000208067225 */ /* 0x000fc800078e00ff */
[----:B------:R-:W-:Y:S01]  /*24370*/  IMAD.IADD R13, R7, 0x1, R13 ;  /* 0x00000001070d7824 */ /* 0x000fe200078e020d */
        /* <DEDUP_REMOVED lines=13> */
[----:B----4-:R-:W-:Y:S02]  /*24450*/  SEL R10, R16, RZ, P2 ;  /* 0x000000ff100a7207 */ /* 0x010fe40001000000 */
        /* <DEDUP_REMOVED lines=54> */
[----:B------:R-:W-:Y:S01]  /*247c0*/  SHF.R.S32.HI R4, RZ, 0x1f, R2 ;  /* 0x0000001fff047819 */ /* 0x000fe20000011402 */
[----:B------:R-:W-:Y:S01]  /*247d0*/  IMAD.WIDE.U32 R6, R3, c[0x0][0x3a0], RZ ;  /* 0x0000e80003067a25 */ /* 0x000fe200078e00ff */
[----:B-1----:R1:W3:Y:S01]  /*247e0*/  LDS.128 R12, [R208+0x80] ;  /* 0x00008000d00c7984 */ /* 0x0022e20000000c00 */
        /* <DEDUP_REMOVED lines=10> */
[----:B------:R-:W-:Y:S01]  /*24890*/  IMAD R7, R2, c[0x0][0x3f4], R4 ;  /* 0x0000fd0002077a24 */ /* 0x000fe200078e0204 */
[----:B------:R-:W-:-:S02]  /*248a0*/  MOV R4, R6 ;  /* 0x0000000600047202 */ /* 0x000fc40000000f00 */
[----:B------:R1:W1:Y:S03]  /*248b0*/  LDS.128 R32, [R208+0x2880] ;  /* 0x00288000d0207984 */ /* 0x0002660000000c00 */
[----:B------:R-:W-:Y:S01]  /*248c0*/  IMAD.WIDE.U32 R4, R2, c[0x0][0x3f0], R4 ;  /* 0x0000fc0002047a25 */ /* 0x000fe200078e0004 */
[----:B------:R1:W1:Y:S04]  /*248d0*/  LDS.128 R36, [R208+0x3080] ;  /* 0x00308000d0247984 */ /* 0x0002680000000c00 */
[----:B------:R1:W1:Y:S01]  /*248e0*/  LDS.128 R40, [R208+0x3880] ;  /* 0x00388000d0287984 */ /* 0x0002620000000c00 */
[----:B------:R-:W-:-:S03]  /*248f0*/  IADD3 R5, R5, R7, RZ ;  /* 0x0000000705057210 */ /* 0x000fc60007ffe0ff */
[----:B------:R-:W5:Y:S02]  /*24900*/  S2R R11, SR_TID.X ;  /* 0x00000000000b7919 */ /* 0x000f640000002100 */
[----:B-----5:R-:W-:-:S04]  /*24910*/  SHF.R.S32.HI R10, RZ, 0x1f, R11 ;  /* 0x0000001fff0a7819 */ /* 0x020fc8000001140b */
[----:B------:R-:W-:-:S04]  /*24920*/  LEA.HI R10, R10, R11, RZ, 0x3 ;  /* 0x0000000b0a0a7211 */ /* 0x000fc800078f18ff */
[----:B------:R-:W-:Y:S02]  /*24930*/  SHF.R.S32.HI R10, RZ, 0x3, R10 ;  /* 0x00000003ff0a7819 */ /* 0x000fe4000001140a */
        /* <DEDUP_REMOVED lines=16> */
[----:B------:R-:W-:Y:S02]  /*24a40*/  IADD3 R3, R3, R4, RZ ;  /* 0x0000000403037210 */ /* 0x000fe40007ffe0ff */
[----:B------:R-:W-:Y:S02]  /*24a50*/  IADD3 R4, R10, R52, RZ ;  /* 0x000000340a047210 */ /* 0x000fe40007ffe0ff */
[----:B------:R-:W-:Y:S01]  /*24a60*/  LEA.HI.X R5, R2, c[0x0][0x384], R3, 0x1, P0 ;  /* 0x0000e10002057a11 */ /* 0x000fe200000f0c03 */
[----:B------:R-:W-:Y:S05]  /*24a70*/  BRA.DIV ~URZ, `(.L_x_1147) ;  /* 0x00006cf27f007947 */ /* 0x000fea000b800000 */
[----:B-1-34-:R1:W2:Y:S02]  /*24a80*/  SHFL.IDX PT, R7, R5, RZ, 0x181f ;  /* 0x00181fff05077589 */ /* 0x01a2a400000e0000 */
.L_x_1260:
[----:B------:R-:W-:Y:S05]  /*24a90*/  BRA.DIV ~URZ, `(.L_x_1148) ;  /* 0x00006d427f007947 */ /* 0x000fea000b800000 */
[----:B------:R3:W4:Y:S02]  /*24aa0*/  SHFL.IDX PT, R2, R6, RZ, 0x181f ;  /* 0x00181fff06027589 */ /* 0x00072400000e0000 */
.L_x_1261:
[----:B------:R-:W-:-:S13]  /*24ab0*/  ISETP.GE.OR P0, PT, R4, R0, P2 ;  /* 0x000000000400720c */ /* 0x000fda0001706670 */
[----:B----4-:R-:W-:-:S04]  /*24ac0*/  @!P0 LEA R2, P1, R244, R2, 0x1 ;  /* 0x00000002f4028211 */ /* 0x010fc800078208ff */
[----:B--2---:R-:W-:-:S05]  /*24ad0*/  @!P0 LEA.HI.X R3, R244, R7, R245, 0x1, P1 ;  /* 0x00000007f4038211 */ /* 0x004fca00008f0cf5 */
[----:B------:R2:W-:Y:S01]  /*24ae0*/  @!P0 ST.E.128 [R2.64], R12 ;  /* 0x0000000c02008985 */ /* 0x0005e2000c101d08 */
[----:B------:R-:W-:Y:S05]  /*24af0*/  BRA.DIV ~URZ, `(.L_x_1149) ;  /* 0x00006d527f007947 */ /* 0x000fea000b800000 */
[----:B------:R4:W1:Y:S04]  /*24b00*/  SHFL.IDX PT, R7, R5, 0x1, 0x181f ;  /* 0x00381f0005077f89 */ /* 0x00086800000e0000 */
[----:B--2---:R4:W2:Y:S02]  /*24b10*/  SHFL.IDX PT, R2, R6, 0x1, 0x181f ;  /* 0x00381f0006027f89 */ /* 0x0048a400000e0000 */
.L_x_1262:
[----:B------:R-:W-:-:S04]  /*24b20*/  IADD3 R3, R4, 0x10, RZ ;  /* 0x0000001004037810 */ /* 0x000fc80007ffe0ff */
[----:B------:R-:W-:-:S13]  /*24b30*/  ISETP.GE.OR P0, PT, R3, R0, P2 ;  /* 0x000000000300720c */ /* 0x000fda0001706670 */
[----:B--2---:R-:W-:-:S04]  /*24b40*/  @!P0 LEA R2, P1, R244, R2, 0x1 ;  /* 0x00000002f4028211 */ /* 0x004fc800078208ff */
[----:B-1----:R-:W-:-:S05]  /*24b50*/  @!P0 LEA.HI.X R3, R244, R7, R245, 0x1, P1 ;  /* 0x00000007f4038211 */ /* 0x002fca00008f0cf5 */
[----:B------:R1:W-:Y:S01]  /*24b60*/  @!P0 ST.E.128 [R2.64], R16 ;  /* 0x0000001002008985 */ /* 0x0003e2000c101d08 */
[----:B------:R-:W-:Y:S05]  /*24b70*/  BRA.DIV ~URZ, `(.L_x_1150) ;  /* 0x00006da27f007947 */ /* 0x000fea000b800000 */
[----:B------:R2:W1:Y:S02]  /*24b80*/  SHFL.IDX PT, R7, R5, 0x2, 0x181f ;  /* 0x00581f0005077f89 */ /* 0x00046400000e0000 */
.L_x_1263:
[----:B------:R-:W-:Y:S05]  /*24b90*/  BRA.DIV ~URZ, `(.L_x_1151) ;  /* 0x00006df27f007947 */ /* 0x000fea000b800000 */
[----:B-1----:R1:W2:Y:S02]  /*24ba0*/  SHFL.IDX PT, R2, R6, 0x2, 0x181f ;  /* 0x00581f0006027f89 */ /* 0x0022a400000e0000 */
.L_x_1264:
        /* <DEDUP_REMOVED lines=8> */
.L_x_1265:
[----:B------:R-:W-:-:S04]  /*24c30*/  IADD3 R3, R4, 0x30, RZ ;  /* 0x0000003004037810 */ /* 0x000fc80007ffe0ff */
[----:B------:R-:W-:-:S13]  /*24c40*/  ISETP.GE.OR P0, PT, R3, R0, P2 ;  /* 0x000000000300720c */ /* 0x000fda0001706670 */
[----:B--2---:R-:W-:-:S04]  /*24c50*/  @!P0 LEA R2, P1, R244, R2, 0x1 ;  /* 0x00000002f4028211 */ /* 0x004fc800078208ff */
[----:B------:R-:W-:-:S05]  /*24c60*/  @!P0 LEA.HI.X R3, R244, R7, R245, 0x1, P1 ;  /* 0x00000007f4038211 */ /* 0x000fca00008f0cf5 */
[----:B------:R2:W-:Y:S01]  /*24c70*/  @!P0 ST.E.128 [R2.64], R24 ;  /* 0x0000001802008985 */ /* 0x0005e2000c101d08 */
[----:B------:R-:W-:Y:S05]  /*24c80*/  BRA.DIV ~URZ, `(.L_x_1153) ;  /* 0x00006e427f007947 */ /* 0x000fea000b800000 */
[----:B------:R1:W2:Y:S02]  /*24c90*/  SHFL.IDX PT, R7, R5, 0x4, 0x181f ;  /* 0x00981f0005077f89 */ /* 0x0002a400000e0000 */
.L_x_1266:
[----:B------:R-:W-:Y:S05]  /*24ca0*/  BRA.DIV ~URZ, `(.L_x_1154) ;  /* 0x00006e927f007947 */ /* 0x000fea000b800000 */
[----:B--2---:R2:W1:Y:S02]  /*24cb0*/  SHFL.IDX PT, R2, R6, 0x4, 0x181f ;  /* 0x00981f0006027f89 */ /* 0x00446400000e0000 */
.L_x_1267:
        /* <DEDUP_REMOVED lines=8> */
.L_x_1268:
[----:B------:R-:W-:-:S04]  /*24d40*/  IADD3 R3, R4, 0x50, RZ ;  /* 0x0000005004037810 */ /* 0x000fc80007ffe0ff */
[----:B------:R-:W-:-:S13]  /*24d50*/  ISETP.GE.OR P0, PT, R3, R0, P2 ;  /* 0x000000000300720c */ /* 0x000fda0001706670 */
[----:B---3--:R-:W-:-:S04]  /*24d60*/  @!P0 LEA R2, P1, R244, R2, 0x1 ;  /* 0x00000002f4028211 */ /* 0x008fc800078208ff */
[----:B--2---:R-:W-:-:S05]  /*24d70*/  @!P0 LEA.HI.X R3, R244, R7, R245, 0x1, P1 ;  /* 0x00000007f4038211 */ /* 0x004fca00008f0cf5 */
[----:B------:R2:W-:Y:S01]  /*24d80*/  @!P0 ST.E.128 [R2.64], R32 ;  /* 0x0000002002008985 */ /* 0x0005e2000c101d08 */
[----:B------:R-:W-:Y:S05]  /*24d90*/  BRA.DIV ~URZ, `(.L_x_1156) ;  /* 0x00006ee27f007947 */ /* 0x000fea000b800000 */
[----:B------:R3:W1:Y:S02]  /*24da0*/  SHFL.IDX PT, R7, R5, 0x6, 0x181f ;  /* 0x00d81f0005077f89 */ /* 0x00066400000e0000 */
.L_x_1269:
[----:B------:R-:W-:Y:S05]  /*24db0*/  BRA.DIV ~URZ, `(.L_x_1157) ;  /* 0x00006f327f007947 */ /* 0x000fea000b800000 */
[----:B--2---:R2:W3:Y:S02]  /*24dc0*/  SHFL.IDX PT, R2, R6, 0x6, 0x181f ;  /* 0x00d81f0006027f89 */ /* 0x0044e400000e0000 */
.L_x_1270:
        /* <DEDUP_REMOVED lines=8> */
.L_x_1271:
[----:B------:R-:W-:-:S04]  /*24e50*/  IADD3 R2, R4, 0x70, RZ ;  /* 0x0000007004027810 */ /* 0x000fc80007ffe0ff */
[----:B------:R-:W-:-:S13]  /*24e60*/  ISETP.GE.OR P0, PT, R2, R0, P2 ;  /* 0x000000000200720c */ /* 0x000fda0001706670 */
[----:B------:R-:W-:Y:S05]  /*24e70*/  @P0 BRA `(.L_x_1159) ;  /* 0x00001d6000000947 */ /* 0x000fea0003800000 */
[----:B----4-:R-:W-:-:S04]  /*24e80*/  LEA R2, P0, R244, R3, 0x1 ;  /* 0x00000003f4027211 */ /* 0x010fc800078008ff */
[----:B---3--:R-:W-:-:S05]  /*24e90*/  LEA.HI.X R3, R244, R5, R245, 0x1, P0 ;  /* 0x00000005f4037211 */ /* 0x008fca00000f0cf5 */
[----:B------:R3:W-:Y:S01]  /*24ea0*/  ST.E.128 [R2.64], R40 ;  /* 0x0000002802007985 */ /* 0x0007e2000c101d08 */
[----:B------:R-:W-:Y:S05]  /*24eb0*/  BRA `(.L_x_1159) ;  /* 0x00001d2000007947 */ /* 0x000fea0003800000 */
.L_x_1146:
        /* <DEDUP_REMOVED lines=33> */
.L_x_1272:
[----:B------:R-:W-:Y:S05]  /*250d0*/  BRA.DIV ~URZ, `(.L_x_1161) ;  /* 0x00006dc27f007947 */ /* 0x000fea000b800000 */
[----:B------:R3:W4:Y:S02]  /*250e0*/  SHFL.IDX PT, R0, R12, RZ, 0x1c1f ;  /* 0x001c1fff0c007589 */ /* 0x00072400000e0000 */
.L_x_1273:
[----:B------:R-:W-:Y:S01]  /*250f0*/  BSSY B0, `(.L_x_1162) ;  /* 0x0000038000007945 */ /* 0x000fe20003800000 */
[----:B------:R-:W-:Y:S05]  /*25100*/  @P0 BRA `(.L_x_1163) ;  /* 0x0000036000000947 */ /* 0x000fea0003800000 */
[C---:B------:R-:W-:Y:S02]  /*25110*/  ISETP.GE.AND P1, PT, R251.reuse, c[0x0][0x3c8], PT ;  /* 0x0000f200fb007a0c */ /* 0x040fe40003f26270 */
[C---:B------:R-:W-:Y:S02]  /*25120*/  IADD3 R10, R251.reuse, 0x8, RZ ;  /* 0x00000008fb0a7810 */ /* 0x040fe40007ffe0ff */
[----:B------:R-:W-:Y:S02]  /*25130*/  IADD3 R11, R251, 0x10, RZ ;  /* 0x00000010fb0b7810 */ /* 0x000fe40007ffe0ff */
[----:B------:R-:W-:Y:S02]  /*25140*/  ISETP.GE.AND P2, PT, R10, c[0x0][0x3c8], PT ;  /* 0x0000f2000a007a0c */ /* 0x000fe40003f46270 */
[----:B------:R-:W-:-:S02]  /*25150*/  SHF.R.S32.HI R6, RZ, 0x1f, R251 ;  /* 0x0000001fff067819 */ /* 0x000fc400000114fb */
[----:B------:R-:W-:Y:S02]  /*25160*/  ISETP.GE.AND P3, PT, R11, c[0x0][0x3c8], PT ;  /* 0x0000f2000b007a0c */ /* 0x000fe40003f66270 */
[C---:B------:R-:W-:Y:S02]  /*25170*/  IADD3 R13, R251.reuse, 0x8, RZ ;  /* 0x00000008fb0d7810 */ /* 0x040fe40007ffe0ff */
[C---:B----4-:R-:W-:Y:S02]  /*25180*/  @!P1 LEA R2, P0, R251.reuse, R0, 0x2 ;  /* 0x00000000fb029211 */ /* 0x050fe400078010ff */
[C---:B------:R-:W-:Y:S02]  /*25190*/  IADD3 R9, R251.reuse, 0x18, RZ ;  /* 0x00000018fb097810 */ /* 0x040fe40007ffe0ff */
[----:B--2---:R-:W-:Y:S02]  /*251a0*/  @!P1 LEA.HI.X R3, R251, R4, R6, 0x2, P0 ;  /* 0x00000004fb039211 */ /* 0x004fe400000f1406 */
[----:B------:R-:W-:-:S02]  /*251b0*/  @!P2 LEA R6, P0, R10, R0, 0x2 ;  /* 0x000000000a06a211 */ /* 0x000fc400078010ff */
[----:B------:R-:W-:Y:S01]  /*251c0*/  SHF.R.S32.HI R13, RZ, 0x1f, R13 ;  /* 0x0000001fff0d7819 */ /* 0x000fe2000001140d */
[----:B------:R2:W-:Y:S01]  /*251d0*/  @!P1 ST.E.64 [R2.64], R66 ;  /* 0x0000004202009985 */ /* 0x0005e2000c101b08 */
[----:B------:R-:W-:Y:S02]  /*251e0*/  ISETP.GE.AND P1, PT, R9, c[0x0][0x3c8], PT ;  /* 0x0000f20009007a0c */ /* 0x000fe40003f26270 */
[----:B------:R-:W-:Y:S02]  /*251f0*/  @!P2 LEA.HI.X R7, R10, R4, R13, 0x2, P0 ;  /* 0x000000040a07a211 */ /* 0x000fe400000f140d */
[C---:B------:R-:W-:Y:S02]  /*25200*/  IADD3 R13, R251.reuse, 0x10, RZ ;  /* 0x00000010fb0d7810 */ /* 0x040fe40007ffe0ff */
[----:B------:R-:W-:Y:S01]  /*25210*/  IADD3 R8, R251, 0x20, RZ ;  /* 0x00000020fb087810 */ /* 0x000fe20007ffe0ff */
[----:B------:R4:W-:Y:S01]  /*25220*/  @!P2 ST.E.64 [R6.64], R72 ;  /* 0x000000480600a985 */ /* 0x0009e2000c101b08 */
[----:B------:R-:W-:-:S02]  /*25230*/  SHF.R.S32.HI R13, RZ, 0x1f, R13 ;  /* 0x0000001fff0d7819 */ /* 0x000fc4000001140d */
[----:B------:R-:W-:Y:S02]  /*25240*/  ISETP.GE.AND P2, PT, R8, c[0x0][0x3c8], PT ;  /* 0x0000f20008007a0c */ /* 0x000fe40003f46270 */
[C---:B------:R-:W-:Y:S02]  /*25250*/  IADD3 R10, R251.reuse, 0x18, RZ ;  /* 0x00000018fb0a7810 */ /* 0x040fe40007ffe0ff */
[----:B------:R-:W-:Y:S02]  /*25260*/  IADD3 R14, R251, 0x28, RZ ;  /* 0x00000028fb0e7810 */ /* 0x000fe40007ffe0ff */
[----:B------:R-:W-:Y:S02]  /*25270*/  SHF.R.S32.HI R10, RZ, 0x1f, R10 ;  /* 0x0000001fff0a7819 */ /* 0x000fe4000001140a */
[----:B------:R-:W-:Y:S02]  /*25280*/  SHF.R.S32.HI R14, RZ, 0x1f, R14 ;  /* 0x0000001fff0e7819 */ /* 0x000fe4000001140e */
[----:B--2---:R-:W-:-:S04]  /*25290*/  @!P3 LEA R2, P0, R11, R0, 0x2 ;  /* 0x000000000b02b211 */ /* 0x004fc800078010ff */
[----:B------:R-:W-:Y:S02]  /*252a0*/  @!P3 LEA.HI.X R3, R11, R4, R13, 0x2, P0 ;  /* 0x000000040b03b211 */ /* 0x000fe400000f140d */
[----:B------:R-:W-:Y:S02]  /*252b0*/  IADD3 R11, R251, 0x28, RZ ;  /* 0x00000028fb0b7810 */ /* 0x000fe40007ffe0ff */
[----:B----4-:R-:W-:Y:S01]  /*252c0*/  @!P1 LEA R6, P0, R9, R0, 0x2 ;  /* 0x0000000009069211 */ /* 0x010fe200078010ff */
[----:B------:R2:W-:Y:S01]  /*252d0*/  @!P3 ST.E.64 [R2.64], R74 ;  /* 0x0000004a0200b985 */ /* 0x0005e2000c101b08 */
[----:B------:R-:W-:Y:S02]  /*252e0*/  ISETP.GE.AND P4, PT, R11, c[0x0][0x3c8], PT ;  /* 0x0000f2000b007a0c */ /* 0x000fe40003f86270 */
[----:B------:R-:W-:Y:S02]  /*252f0*/  @!P1 LEA.HI.X R7, R9, R4, R10, 0x2, P0 ;  /* 0x0000000409079211 */ /* 0x000fe400000f140a */
[----:B------:R-:W-:-:S02]  /*25300*/  IADD3 R9, R251, 0x20, RZ ;  /* 0x00000020fb097810 */ /* 0x000fc40007ffe0ff */
[----:B------:R-:W-:Y:S01]  /*25310*/  IADD3 R13, R251, 0x30, RZ ;  /* 0x00000030fb0d7810 */ /* 0x000fe20007ffe0ff */
[----:B------:R4:W-:Y:S01]  /*25320*/  @!P1 ST.E.64 [R6.64], R76 ;  /* 0x0000004c06009985 */ /* 0x0009e2000c101b08 */
[----:B------:R-:W-:Y:S02]  /*25330*/  SHF.R.S32.HI R9, RZ, 0x1f, R9 ;  /* 0x0000001fff097819 */ /* 0x000fe40000011409 */
[----:B------:R-:W-:Y:S02]  /*25340*/  ISETP.GE.AND P3, PT, R13, c[0x0][0x3c8], PT ;  /* 0x0000f2000d007a0c */ /* 0x000fe40003f66270 */
[----:B------:R-:W-:-:S04]  /*25350*/  IADD3 R10, R251, 0x38, RZ ;  /* 0x00000038fb0a7810 */ /* 0x000fc80007ffe0ff */
[----:B------:R-:W-:Y:S02]  /*25360*/  ISETP.GE.AND P1, PT, R10, c[0x0][0x3c8], PT ;  /* 0x0000f2000a007a0c */ /* 0x000fe40003f26270 */
[----:B--2---:R-:W-:-:S04]  /*25370*/  @!P2 LEA R2, P0, R8, R0, 0x2 ;  /* 0x000000000802a211 */ /* 0x004fc800078010ff */
[----:B------:R-:W-:Y:S02]  /*25380*/  @!P2 LEA.HI.X R3, R8, R4, R9, 0x2, P0 ;  /* 0x000000040803a211 */ /* 0x000fe400000f1409 */
[----:B------:R-:W-:-:S03]  /*25390*/  @!P4 LEA R8, P0, R11, R0, 0x2 ;  /* 0x000000000b08c211 */ /* 0x000fc600078010ff */
[----:B------:R2:W-:Y:S01]  /*253a0*/  @!P2 ST.E.64 [R2.64], R64 ;  /* 0x000000400200a985 */ /* 0x0005e2000c101b08 */
[----:B------:R-:W-:Y:S02]  /*253b0*/  @!P4 LEA.HI.X R9, R11, R4, R14, 0x2, P0 ;  /* 0x000000040b09c211 */ /* 0x000fe400000f140e */
[----:B------:R-:W-:Y:S02]  /*253c0*/  IADD3 R14, R251, 0x30, RZ ;  /* 0x00000030fb0e7810 */ /* 0x000fe40007ffe0ff */
[----:B----4-:R-:W-:Y:S01]  /*253d0*/  @!P3 LEA R6, P0, R13, R0, 0x2 ;  /* 0x000000000d06b211 */ /* 0x010fe200078010ff */
[----:B------:R4:W-:Y:S01]  /*253e0*/  @!P4 ST.E.64 [R8.64], R132 ;  /* 0x000000840800c985 */ /* 0x0009e2000c101b08 */
[----:B------:R-:W-:Y:S02]  /*253f0*/  SHF.R.S32.HI R14, RZ, 0x1f, R14 ;  /* 0x0000001fff0e7819 */ /* 0x000fe4000001140e */
[----:B------:R-:W-:Y:S02]  /*25400*/  IADD3 R11, R251, 0x38, RZ ;  /* 0x00000038fb0b7810 */ /* 0x000fe40007ffe0ff */
[----:B------:R-:W-:-:S02]  /*25410*/  @!P3 LEA.HI.X R7, R13, R4, R14, 0x2, P0 ;  /* 0x000000040d07b211 */ /* 0x000fc400000f140e */
[----:B------:R-:W-:-:S03]  /*25420*/  SHF.R.S32.HI R11, RZ, 0x1f, R11 ;  /* 0x0000001fff0b7819 */ /* 0x000fc6000001140b */
[----:B------:R4:W-:Y:S01]  /*25430*/  @!P3 ST.E.64 [R6.64], R78 ;  /* 0x0000004e0600b985 */ /* 0x0009e2000c101b08 */
[----:B--2---:R-:W-:-:S04]  /*25440*/  @!P1 LEA R2, P0, R10, R0, 0x2 ;  /* 0x000000000a029211 */ /* 0x004fc800078010ff */
[----:B------:R-:W-:-:S05]  /*25450*/  @!P1 LEA.HI.X R3, R10, R4, R11, 0x2, P0 ;  /* 0x000000040a039211 */ /* 0x000fca00000f140b */
[----:B------:R4:W-:Y:S04]  /*25460*/  @!P1 ST.E.64 [R2.64], R60 ;  /* 0x0000003c02009985 */ /* 0x0009e8000c101b08 */
.L_x_1163:
[----:B------:R-:W-:Y:S05]  /*25470*/  BSYNC B0 ;  /* 0x0000000000007941 */ /* 0x000fea0003800000 */
.L_x_1162:
[----:B------:R-:W-:Y:S05]  /*25480*/  BRA.DIV ~URZ, `(.L_x_1164) ;  /* 0x00006a827f007947 */ /* 0x000fea000b800000 */
[----:B--2---:R2:W1:Y:S04]  /*25490*/  SHFL.IDX PT, R4, R5, 0x1, 0x1c1f ;  /* 0x003c1f0005047f89 */ /* 0x00446800000e0000 */
[----:B----4-:R2:W4:Y:S02]  /*254a0*/  SHFL.IDX PT, R0, R12, 0x1, 0x1c1f ;  /* 0x003c1f000c007f89 */ /* 0x01052400000e0000 */
.L_x_1274:
[----:B------:R-:W-:Y:S01]  /*254b0*/  BSSY B0, `(.L_x_1165) ;  /* 0x0000038000007945 */ /* 0x000fe20003800000 */
[----:B------:R-:W-:Y:S05]  /*254c0*/  @P6 BRA `(.L_x_1166) ;  /* 0x0000036000006947 */ /* 0x000fea0003800000 */
[C---:B------:R-:W-:Y:S02]  /*254d0*/  ISETP.GE.AND P1, PT, R251.reuse, c[0x0][0x3c8], PT ;  /* 0x0000f200fb007a0c */ /* 0x040fe40003f26270 */
[C---:B------:R-:W-:Y:S02]  /*254e0*/  IADD3 R6, R251.reuse, 0x8, RZ ;  /* 0x00000008fb067810 */ /* 0x040fe40007ffe0ff */
[----:B------:R-:W-:Y:S02]  /*254f0*/  IADD3 R13, R251, 0x10, RZ ;  /* 0x00000010fb0d7810 */ /* 0x000fe40007ffe0ff */
[----:B------:R-:W-:-:S02]  /*25500*/  ISETP.GE.AND P0, PT, R6, c[0x0][0x3c8], PT ;  /* 0x0000f20006007a0c */ /* 0x000fc40003f06270 */
[----:B------:R-:W-:Y:S02]  /*25510*/  IADD3 R10, R251, 0x18, RZ ;  /* 0x00000018fb0a7810 */ /* 0x000fe40007ffe0ff */
[----:B------:R-:W-:Y:S02]  /*25520*/  ISETP.GE.AND P2, PT, R13, c[0x0][0x3c8], PT ;  /* 0x0000f2000d007a0c */ /* 0x000fe40003f46270 */
[----:B------:R-:W-:Y:S02]  /*25530*/  SHF.R.S32.HI R8, RZ, 0x1f, R251 ;  /* 0x0000001fff087819 */ /* 0x000fe400000114fb */
[C---:B----4-:R-:W-:Y:S02]  /*25540*/  @!P1 LEA R2, P3, R251.reuse, R0, 0x2 ;  /* 0x00000000fb029211 */ /* 0x050fe400078610ff */
[----:B------:R-:W-:Y:S02]  /*25550*/  IADD3 R7, R251, 0x8, RZ ;  /* 0x00000008fb077810 */ /* 0x000fe40007ffe0ff */
[----:B------:R-:W-:-:S02]  /*25560*/  ISETP.GE.AND P4, PT, R10, c[0x0][0x3c8], PT ;  /* 0x0000f2000a007a0c */ /* 0x000fc40003f86270 */
[C---:B------:R-:W-:Y:S02]  /*25570*/  IADD3 R17, R251.reuse, 0x20, RZ ;  /* 0x00000020fb117810 */ /* 0x040fe40007ffe0ff */
[----:B-1----:R-:W-:Y:S02]  /*25580*/  @!P1 LEA.HI.X R3, R251, R4, R8, 0x2, P3 ;  /* 0x00000004fb039211 */ /* 0x002fe400018f1408 */
[----:B------:R-:W-:Y:S02]  /*25590*/  SHF.R.S32.HI R7, RZ, 0x1f, R7 ;  /* 0x0000001fff077819 */ /* 0x000fe40000011407 */
[----:B------:R-:W-:Y:S01]  /*255a0*/  @!P0 LEA R8, P3, R6, R0, 0x2 ;  /* 0x0000000006088211 */ /* 0x000fe200078610ff */
[----:B------:R1:W-:Y:S01]  /*255b0*/  @!P1 ST.E.64 [R2.64], R82 ;  /* 0x0000005202009985 */ /* 0x0003e2000c101b08 */
[----:B------:R-:W-:Y:S02]  /*255c0*/  ISETP.GE.AND P5, PT, R17, c[0x0][0x3c8], PT ;  /* 0x0000f20011007a0c */ /* 0x000fe40003fa6270 */
[----:B------:R-:W-:-:S02]  /*255d0*/  IADD3 R15, R251, 0x10, RZ ;  /* 0x00000010fb0f7810 */ /* 0x000fc40007ffe0ff */
[----:B------:R-:W-:Y:S02]  /*255e0*/  IADD3 R14, R251, 0x28, RZ ;  /* 0x00000028fb0e7810 */ /* 0x000fe40007ffe0ff */
[----:B------:R-:W-:Y:S02]  /*255f0*/  @!P0 LEA.HI.X R9, R6, R4, R7, 0x2, P3 ;  /* 0x0000000406098211 */ /* 0x000fe400018f1407 */
[----:B------:R-:W-:Y:S02]  /*25600*/  @!P2 LEA R6, P1, R13, R0, 0x2 ;  /* 0x000000000d06a211 */ /* 0x000fe400078210ff */
[----:B------:R-:W-:Y:S01]  /*25610*/  SHF.R.S32.HI R15, RZ, 0x1f, R15 ;  /* 0x0000001fff0f7819 */ /* 0x000fe2000001140f */
[----:B------:R4:W-:Y:S01]  /*25620*/  @!P0 ST.E.64 [R8.64], R86 ;  /* 0x0000005608008985 */ /* 0x0009e2000c101b08 */
[----:B------:R-:W-:Y:S02]  /*25630*/  IADD3 R11, R251, 0x18, RZ ;  /* 0x00000018fb0b7810 */ /* 0x000fe40007ffe0ff */
[----:B------:R-:W-:-:S02]  /*25640*/  ISETP.GE.AND P3, PT, R14, c[0x0][0x3c8], PT ;  /* 0x0000f2000e007a0c */ /* 0x000fc40003f66270 */
[----:B------:R-:W-:Y:S02]  /*25650*/  SHF.R.S32.HI R11, RZ, 0x1f, R11 ;  /* 0x0000001fff0b7819 */ /* 0x000fe4000001140b */
[----:B------:R-:W-:Y:S02]  /*25660*/  @!P2 LEA.HI.X R7, R13, R4, R15, 0x2, P1 ;  /* 0x000000040d07a211 */ /* 0x000fe400008f140f */
[C---:B------:R-:W-:Y:S02]  /*25670*/  IADD3 R18, R251.reuse, 0x20, RZ ;  /* 0x00000020fb127810 */ /* 0x040fe40007ffe0ff */
[----:B------:R-:W-:Y:S01]  /*25680*/  IADD3 R15, R251, 0x30, RZ ;  /* 0x00000030fb0f7810 */ /* 0x000fe20007ffe0ff */
[----:B------:R5:W-:Y:S01]  /*25690*/  @!P2 ST.E.64 [R6.64], R88 ;  /* 0x000000580600a985 */ /* 0x000be2000c101b08 */
[----:B------:R-:W-:Y:S02]  /*256a0*/  SHF.R.S32.HI R18, RZ, 0x1f, R18 ;  /* 0x0000001fff127819 */ /* 0x000fe40000011412 */
[----:B------:R-:W-:-:S02]  /*256b0*/  ISETP.GE.AND P2, PT, R15, c[0x0][0x3c8], PT ;  /* 0x0000f2000f007a0c */ /* 0x000fc40003f46270 */
[C---:B-1----:R-:W-:Y:S02]  /*256c0*/  @!P4 LEA R2, P0, R10.reuse, R0, 0x2 ;  /* 0x000000000a02c211 */ /* 0x042fe400078010ff */
[----:B------:R-:W-:Y:S02]  /*256d0*/  IADD3 R16, R251, 0x28, RZ ;  /* 0x00000028fb107810 */ /* 0x000fe40007ffe0ff */
[----:B------:R-:W-:Y:S02]  /*256e0*/  @!P4 LEA.HI.X R3, R10, R4, R11, 0x2, P0 ;  /* 0x000000040a03c211 */ /* 0x000fe400000f140b */
[----:B------:R-:W-:Y:S02]  /*256f0*/  @!P5 LEA R10, P0, R17, R0, 0x2 ;  /* 0x00000000110ad211 */ /* 0x000fe400078010ff */
[----:B------:R-:W-:Y:S01]  /*25700*/  IADD3 R13, R251, 0x38, RZ ;  /* 0x00000038fb0d7810 */ /* 0x000fe20007ffe0ff */
[----:B------:R1:W-:Y:S01]  /*25710*/  @!P4 ST.E.64 [R2.64], R128 ;  /* 0x000000800200c985 */ /* 0x0003e2000c101b08 */
[----:B------:R-:W-:-:S02]  /*25720*/  @!P5 LEA.HI.X R11, R17, R4, R18, 0x2, P0 ;  /* 0x00000004110bd211 */ /* 0x000fc400000f1412 */
[----:B------:R-:W-:Y:S02]  /*25730*/  SHF.R.S32.HI R16, RZ, 0x1f, R16 ;  /* 0x0000001fff107819 */ /* 0x000fe40000011410 */
[C---:B----4-:R-:W-:Y:S01]  /*25740*/  @!P3 LEA R8, P0, R14.reuse, R0, 0x2 ;  /* 0x000000000e08b211 */ /* 0x050fe200078010ff */
[----:B------:R4:W-:Y:S01]  /*25750*/  @!P5 ST.E.64 [R10.64], R134 ;  /* 0x000000860a00d985 */ /* 0x0009e2000c101b08 */
[----:B------:R-:W-:Y:S02]  /*25760*/  ISETP.GE.AND P1, PT, R13, c[0x0][0x3c8], PT ;  /* 0x0000f2000d007a0c */ /* 0x000fe40003f26270 */
[----:B------:R-:W-:Y:S02]  /*25770*/  @!P3 LEA.HI.X R9, R14, R4, R16, 0x2, P0 ;  /* 0x000000040e09b211 */ /* 0x000fe400000f1410 */
[C---:B------:R-:W-:Y:S02]  /*25780*/  IADD3 R16, R251.reuse, 0x30, RZ ;  /* 0x00000030fb107810 */ /* 0x040fe40007ffe0ff */
[----:B------:R-:W-:Y:S01]  /*25790*/  IADD3 R14, R251, 0x38, RZ ;  /* 0x00000038fb0e7810 */ /* 0x000fe20007ffe0ff */
[----:B------:R4:W-:Y:S01]  /*257a0*/  @!P3 ST.E.64 [R8.64], R130 ;  /* 0x000000820800b985 */ /* 0x0009e2000c101b08 */
[----:B------:R-:W-:-:S02]  /*257b0*/  SHF.R.S32.HI R16, RZ, 0x1f, R16 ;  /* 0x0000001fff107819 */ /* 0x000fc40000011410 */
[C---:B-----5:R-:W-:Y:S02]  /*257c0*/  @!P2 LEA R6, P0, R15.reuse, R0, 0x2 ;  /* 0x000000000f06a211 */ /* 0x060fe400078010ff */
[----:B------:R-:W-:Y:S02]  /*257d0*/  SHF.R.S32.HI R14, RZ, 0x1f, R14 ;  /* 0x0000001fff0e7819 */ /* 0x000fe4000001140e */
[----:B------:R-:W-:-:S05]  /*257e0*/  @!P2 LEA.HI.X R7, R15, R4, R16, 0x2, P0 ;  /* 0x000000040f07a211 */ /* 0x000fca00000f1410 */
[----:B------:R4:W-:Y:S01]  /*257f0*/  @!P2 ST.E.64 [R6.64], R80 ;  /* 0x000000500600a985 */ /* 0x0009e2000c101b08 */
[----:B-1----:R-:W-:-:S04]  /*25800*/  @!P1 LEA R2, P0, R13, R0, 0x2 ;  /* 0x000000000d029211 */ /* 0x002fc800078010ff */
[----:B------:R-:W-:-:S05]  /*25810*/  @!P1 LEA.HI.X R3, R13, R4, R14, 0x2, P0 ;  /* 0x000000040d039211 */ /* 0x000fca00000f140e */
[----:B------:R4:W-:Y:S04]  /*25820*/  @!P1 ST.E.64 [R2.64], R62 ;  /* 0x0000003e02009985 */ /* 0x0009e8000c101b08 */
.L_x_1166:
[----:B------:R-:W-:Y:S05]  /*25830*/  BSYNC B0 ;  /* 0x0000000000007941 */ /* 0x000fea0003800000 */
.L_x_1165:
[----:B------:R-:W-:Y:S05]  /*25840*/  BRA.DIV ~URZ, `(.L_x_1167) ;  /* 0x000067927f007947 */ /* 0x000fea000b800000 */
[----:B-1----:R1:W2:Y:S02]  /*25850*/  SHFL.IDX PT, R4, R5, 0x2, 0x1c1f ;  /* 0x005c1f0005047f89 */ /* 0x0022a400000e0000 */
.L_x_1275:
[----:B------:R-:W-:Y:S05]  /*25860*/  BRA.DIV ~URZ, `(.L_x_1168) ;  /* 0x000067e27f007947 */ /* 0x000fea000b800000 */
[----:B----4-:R4:W1:Y:S02]  /*25870*/  SHFL.IDX PT, R0, R12, 0x2, 0x1c1f ;  /* 0x005c1f000c007f89 */ /* 0x01086400000e0000 */
.L_x_1276:
[----:B------:R-:W-:Y:S01]  /*25880*/  LOP3.LUT P0, RZ, R207, 0x1, RZ, 0xc0, !PT ;  /* 0x00000001cfff7812 */ /* 0x000fe2000780c0ff */
[----:B------:R-:W-:-:S12]  /*25890*/  BSSY B0, `(.L_x_1169) ;  /* 0x0000038000007945 */ /* 0x000fd80003800000 */
[----:B------:R-:W-:Y:S05]  /*258a0*/  @P0 BRA `(.L_x_1170) ;  /* 0x0000036000000947 */ /* 0x000fea0003800000 */
[C---:B------:R-:W-:Y:S02]  /*258b0*/  IADD3 R13, R251.reuse, 0x8, RZ ;  /* 0x00000008fb0d7810 */ /* 0x040fe40007ffe0ff */
[----:B------:R-:W-:Y:S02]  /*258c0*/  ISETP.GE.AND P1, PT, R251, c[0x0][0x3c8], PT ;  /* 0x0000f200fb007a0c */ /* 0x000fe40003f26270 */
[----:B------:R-:W-:Y:S02]  /*258d0*/  ISETP.GE.AND P0, PT, R13, c[0x0][0x3c8], PT ;  /* 0x0000f2000d007a0c */ /* 0x000fe40003f06270 */
[C---:B------:R-:W-:Y:S02]  /*258e0*/  IADD3 R11, R251.reuse, 0x10, RZ ;  /* 0x00000010fb0b7810 */ /* 0x040fe40007ffe0ff */
[----:B------:R-:W-:Y:S02]  /*258f0*/  IADD3 R15, R251, 0x8, RZ ;  /* 0x00000008fb0f7810 */ /* 0x000fe40007ffe0ff */
[----:B------:R-:W-:-:S02]  /*25900*/  ISETP.GE.AND P4, PT, R11, c[0x0][0x3c8], PT ;  /* 0x0000f2000b007a0c */ /* 0x000fc40003f86270 */
[----:B------:R-:W-:Y:S02]  /*25910*/  SHF.R.S32.HI R15, RZ, 0x1f, R15 ;  /* 0x0000001fff0f7819 */ /* 0x000fe4000001140f */
[C---:B------:R-:W-:Y:S02]  /*25920*/  IADD3 R10, R251.reuse, 0x18, RZ ;  /* 0x00000018fb0a7810 */ /* 0x040fe40007ffe0ff */
[-C--:B-1----:R-:W-:Y:S02]  /*25930*/  @!P1 LEA R6, P2, R251, R0.reuse, 0x2 ;  /* 0x00000000fb069211 */ /* 0x082fe400078410ff */
[C---:B------:R-:W-:Y:S02]  /*25940*/  @!P0 LEA R2, P3, R13.reuse, R0, 0x2 ;  /* 0x000000000d028211 */ /* 0x040fe400078610ff */
[----:B------:R-:W-:Y:S02]  /*25950*/  SHF.R.S32.HI R8, RZ, 0x1f, R251 ;  /* 0x0000001fff087819 */ /* 0x000fe400000114fb */
[----:B--2---:R-:W-:-:S02]  /*25960*/  @!P0 LEA.HI.X R3, R13, R4, R15, 0x2, P3 ;  /* 0x000000040d038211 */ /* 0x004fc400018f140f */
[----:B------:R-:W-:Y:S02]  /*25970*/  ISETP.GE.AND P5, PT, R10, c[0x0][0x3c8], PT ;  /* 0x0000f2000a007a0c */ /* 0x000fe40003fa6270 */
[C---:B------:R-:W-:Y:S02]  /*25980*/  IADD3 R13, R251.reuse, 0x10, RZ ;  /* 0x00000010fb0d7810 */ /* 0x040fe40007ffe0ff */
[C---:B------:R-:W-:Y:S02]  /*25990*/  IADD3 R14, R251.reuse, 0x20, RZ ;  /* 0x00000020fb0e7810 */ /* 0x040fe40007ffe0ff */
[----:B------:R-:W-:Y:S02]  /*259a0*/  @!P1 LEA.HI.X R7, R251, R4, R8, 0x2, P2 ;  /* 0x00000004fb079211 */ /* 0x000fe400010f1408 */
[----:B------:R-:W-:Y:S02]  /*259b0*/  @!P4 LEA R8, P2, R11, R0, 0x2 ;  /* 0x000000000b08c211 */ /* 0x000fe400078410ff */
[----:B------:R-:W-:Y:S01]  /*259c0*/  SHF.R.S32.HI R13, RZ, 0x1f, R13 ;  /* 0x0000001fff0d7819 */ /* 0x000fe2000001140d */
[----:B------:R-:W-:Y:S01]  /*259d0*/  @!P1 ST.E.64 [R6.64], R48 ;  /* 0x0000003006009985 */ /* 0x000fe2000c101b08 */
[----:B------:R-:W-:-:S02]  /*259e0*/  ISETP.GE.AND P3, PT, R14, c[0x0][0x3c8], PT ;  /* 0x0000f2000e007a0c */ /* 0x000fc40003f66270 */
[----:B------:R-:W-:Y:S01]  /*259f0*/  IADD3 R17, R251, 0x28, RZ ;  /* 0x00000028fb117810 */ /* 0x000fe20007ffe0ff */
[----:B------:R1:W-:Y:S01]  /*25a00*/  @!P0 ST.E.64 [R2.64], R34 ;  /* 0x0000002202008985 */ /* 0x0003e2000c101b08 */
[----:B------:R-:W-:Y:S02]  /*25a10*/  @!P4 LEA.HI.X R9, R11, R4, R13, 0x2, P2 ;  /* 0x000000040b09c211 */ /* 0x000fe400010f140d */
[C---:B------:R-:W-:Y:S02]  /*25a20*/  IADD3 R11, R251.reuse, 0x18, RZ ;  /* 0x00000018fb0b7810 */ /* 0x040fe40007ffe0ff */
[----:B------:R-:W-:Y:S01]  /*25a30*/  IADD3 R15, R251, 0x30, RZ ;  /* 0x00000030fb0f7810 */ /* 0x000fe20007ffe0ff */
[----:B------:R2:W-:Y:S01]  /*25a40*/  @!P4 ST.E.64 [R8.64], R38 ;  /* 0x000000260800c985 */ /* 0x0005e2000c101b08 */
[----:B------:R-:W-:Y:S02]  /*25a50*/  ISETP.GE.AND P2, PT, R17, c[0x0][0x3c8], PT ;  /* 0x0000f20011007a0c */ /* 0x000fe40003f46270 */
[----:B------:R-:W-:-:S02]  /*25a60*/  IADD3 R13, R251, 0x38, RZ ;  /* 0x00000038fb0d7810 */ /* 0x000fc40007ffe0ff */
[----:B------:R-:W-:Y:S02]  /*25a70*/  SHF.R.S32.HI R11, RZ, 0x1f, R11 ;  /* 0x0000001fff0b7819 */ /* 0x000fe4000001140b */
[----:B------:R-:W-:Y:S02]  /*25a80*/  ISETP.GE.AND P1, PT, R15, c[0x0][0x3c8], PT ;  /* 0x0000f2000f007a0c */ /* 0x000fe40003f26270 */
[----:B------:R-:W-:Y:S02]  /*25a90*/  IADD3 R16, R251, 0x20, RZ ;  /* 0x00000020fb107810 */ /* 0x000fe40007ffe0ff */
[----:B------:R-:W-:Y:S02]  /*25aa0*/  ISETP.GE.AND P0, PT, R13, c[0x0][0x3c8], PT ;  /* 0x0000f2000d007a0c */ /* 0x000fe40003f06270 */
[----:B------:R-:W-:Y:S02]  /*25ab0*/  SHF.R.S32.HI R16, RZ, 0x1f, R16 ;  /* 0x0000001fff107819 */ /* 0x000fe40000011410 */
[----:B------:R-:W-:-:S04]  /*25ac0*/  IADD3 R18, R251, 0x28, RZ ;  /* 0x00000028fb127810 */ /* 0x000fc80007ffe0ff */
[----:B------:R-:W-:Y:S02]  /*25ad0*/  SHF.R.S32.HI R18, RZ, 0x1f, R18 ;  /* 0x0000001fff127819 */ /* 0x000fe40000011412 */
[----:B-1----:R-:W-:-:S04]  /*25ae0*/  @!P5 LEA R2, P6, R10, R0, 0x2 ;  /* 0x000000000a02d211 */ /* 0x002fc800078c10ff */
[----:B------:R-:W-:Y:S02]  /*25af0*/  @!P5 LEA.HI.X R3, R10, R4, R11, 0x2, P6 ;  /* 0x000000040a03d211 */ /* 0x000fe400030f140b */
[CC--:B------:R-:W-:Y:S02]  /*25b00*/  @!P3 LEA R10, P6, R14.reuse, R0.reuse, 0x2 ;  /* 0x000000000e0ab211 */ /* 0x0c0fe400078c10ff */
[----:B--2---:R-:W-:Y:S01]  /*25b10*/  @!P2 LEA R8, P4, R17, R0, 0x2 ;  /* 0x000000001108a211 */ /* 0x004fe200078810ff */
[----:B------:R1:W-:Y:S01]  /*25b20*/  @!P5 ST.E.64 [R2.64], R42 ;  /* 0x0000002a0200d985 */ /* 0x0003e2000c101b08 */
[----:B------:R-:W-:Y:S02]  /*25b30*/  @!P3 LEA.HI.X R11, R14, R4, R16, 0x2, P6 ;  /* 0x000000040e0bb211 */ /* 0x000fe400030f1410 */
[C---:B------:R-:W-:Y:S02]  /*25b40*/  IADD3 R16, R251.reuse, 0x30, RZ ;  /* 0x00000030fb107810 */ /* 0x040fe40007ffe0ff */
[----:B------:R-:W-:Y:S01]  /*25b50*/  IADD3 R14, R251, 0x38, RZ ;  /* 0x00000038fb0e7810 */ /* 0x000fe20007ffe0ff */
[----:B------:R2:W-:Y:S01]  /*25b60*/  @!P3 ST.E.64 [R10.64], R56 ;  /* 0x000000380a00b985 */ /* 0x0005e2000c101b08 */
[----:B------:R-:W-:-:S02]  /*25b70*/  @!P1 LEA R6, P5, R15, R0, 0x2 ;  /* 0x000000000f069211 */ /* 0x000fc400078a10ff */
[----:B------:R-:W-:Y:S02]  /*25b80*/  SHF.R.S32.HI R16, RZ, 0x1f, R16 ;  /* 0x0000001fff107819 */ /* 0x000fe40000011410 */
[-C--:B------:R-:W-:Y:S02]  /*25b90*/  @!P2 LEA.HI.X R9, R17, R4.reuse, R18, 0x2, P4 ;  /* 0x000000041109a211 */ /* 0x080fe400020f1412 */
[----:B------:R-:W-:Y:S02]  /*25ba0*/  SHF.R.S32.HI R14, RZ, 0x1f, R14 ;  /* 0x0000001fff0e7819 */ /* 0x000fe4000001140e */
[----:B------:R-:W-:Y:S01]  /*25bb0*/  @!P1 LEA.HI.X R7, R15, R4, R16, 0x2, P5 ;  /* 0x000000040f079211 */ /* 0x000fe200028f1410 */
[----:B------:R2:W-:Y:S04]  /*25bc0*/  @!P2 ST.E.64 [R8.64], R50 ;  /* 0x000000320800a985 */ /* 0x0005e8000c101b08 */
[----:B------:R2:W-:Y:S01]  /*25bd0*/  @!P1 ST.E.64 [R6.64], R44 ;  /* 0x0000002c06009985 */ /* 0x0005e2000c101b08 */
[----:B-1----:R-:W-:-:S04]  /*25be0*/  @!P0 LEA R2, P4, R13, R0, 0x2 ;  /* 0x000000000d028211 */ /* 0x002fc800078810ff */
[----:B------:R-:W-:-:S05]  /*25bf0*/  @!P0 LEA.HI.X R3, R13, R4, R14, 0x2, P4 ;  /* 0x000000040d038211 */ /* 0x000fca00020f140e */
[----:B------:R2:W-:Y:S04]  /*25c00*/  @!P0 ST.E.64 [R2.64], R26 ;  /* 0x0000001a02008985 */ /* 0x0005e8000c101b08 */
.L_x_1170:
[----:B------:R-:W-:Y:S05]  /*25c10*/  BSYNC B0 ;  /* 0x0000000000007941 */ /* 0x000fea0003800000 */
.L_x_1169:
[----:B------:R-:W-:Y:S05]  /*25c20*/  BRA.DIV ~URZ, `(.L_x_1171) ;  /* 0x000064927f007947 */ /* 0x000fea000b800000 */
[----:B--2---:R2:W3:Y:S04]  /*25c30*/  SHFL.IDX PT, R4, R5, 0x3, 0x1c1f ;  /* 0x007c1f0005047f89 */ /* 0x0044e800000e0000 */
[----:B-1----:R2:W1:Y:S02]  /*25c40*/  SHFL.IDX PT, R0, R12, 0x3, 0x1c1f ;  /* 0x007c1f000c007f89 */ /* 0x00246400000e0000 */
.L_x_1277:
[----:B------:R-:W-:-:S13]  /*25c50*/  LOP3.LUT P0, RZ, R207, 0x2, RZ, 0xc0, !PT ;  /* 0x00000002cfff7812 */ /* 0x000fda000780c0ff */
[----:B------:R-:W-:Y:S05]  /*25c60*/  @P0 BRA `(.L_x_1159) ;  /* 0x00000f7000000947 */ /* 0x000fea0003800000 */
[C---:B------:R-:W-:Y:S02]  /*25c70*/  ISETP.GE.AND P0, PT, R251.reuse, c[0x0][0x3c8], PT ;  /* 0x0000f200fb007a0c */ /* 0x040fe40003f06270 */
[C---:B------:R-:W-:Y:S02]  /*25c80*/  IADD3 R10, R251.reuse, 0x8, RZ ;  /* 0x00000008fb0a7810 */ /* 0x040fe40007ffe0ff */
[----:B--2---:R-:W-:Y:S02]  /*25c90*/  SHF.R.S32.HI R5, RZ, 0x1f, R251 ;  /* 0x0000001fff057819 */ /* 0x004fe400000114fb */
[----:B------:R-:W-:Y:S02]  /*25ca0*/  ISETP.GE.AND P5, PT, R10, c[0x0][0x3c8], PT ;  /* 0x0000f2000a007a0c */ /* 0x000fe40003fa6270 */
[C---:B---34-:R-:W-:Y:S02]  /*25cb0*/  IADD3 R12, R251.reuse, 0x18, RZ ;  /* 0x00000018fb0c7810 */ /* 0x058fe40007ffe0ff */
[----:B------:R-:W-:-:S02]  /*25cc0*/  IADD3 R8, R251, 0x10, RZ ;  /* 0x00000010fb087810 */ /* 0x000fc40007ffe0ff */
[C---:B------:R-:W-:Y:S02]  /*25cd0*/  IADD3 R11, R251.reuse, 0x8, RZ ;  /* 0x00000008fb0b7810 */ /* 0x040fe40007ffe0ff */
[C---:B-1----:R-:W-:Y:S02]  /*25ce0*/  @!P0 LEA R2, P1, R251.reuse, R0, 0x2 ;  /* 0x00000000fb028211 */ /* 0x042fe400078210ff */
[----:B------:R-:W-:Y:S02]  /*25cf0*/  ISETP.GE.AND P3, PT, R12, c[0x0][0x3c8], PT ;  /* 0x0000f2000c007a0c */ /* 0x000fe40003f66270 */
[----:B------:R-:W-:Y:S02]  /*25d00*/  @!P0 LEA.HI.X R3, R251, R4, R5, 0x2, P1 ;  /* 0x00000004fb038211 */ /* 0x000fe400008f1405 */
[----:B------:R-:W-:Y:S02]  /*25d10*/  ISETP.GE.AND P4, PT, R8, c[0x0][0x3c8], PT ;  /* 0x0000f20008007a0c */ /* 0x000fe40003f86270 */
[----:B------:R-:W-:Y:S01]  /*25d20*/  SHF.R.S32.HI R11, RZ, 0x1f, R11 ;  /* 0x0000001fff0b7819 */ /* 0x000fe2000001140b */
[----:B------:R1:W-:Y:S01]  /*25d30*/  @!P0 ST.E.64 [R2.64], R30 ;  /* 0x0000001e02008985 */ /* 0x0003e2000c101b08 */
[----:B------:R-:W-:-:S02]  /*25d40*/  @!P5 LEA R6, P0, R10, R0, 0x2 ;  /* 0x000000000a06d211 */ /* 0x000fc400078010ff */
[C---:B------:R-:W-:Y:S02]  /*25d50*/  IADD3 R9, R251.reuse, 0x10, RZ ;  /* 0x00000010fb097810 */ /* 0x040fe40007ffe0ff */
[----:B------:R-:W-:Y:S02]  /*25d60*/  @!P5 LEA.HI.X R7, R10, R4, R11, 0x2, P0 ;  /* 0x000000040a07d211 */ /* 0x000fe400000f140b */
[----:B------:R-:W-:Y:S02]  /*25d70*/  SHF.R.S32.HI R9, RZ, 0x1f, R9 ;  /* 0x0000001fff097819 */ /* 0x000fe40000011409 */
[C---:B------:R-:W-:Y:S01]  /*25d80*/  IADD3 R15, R251.reuse, 0x20, RZ ;  /* 0x00000020fb0f7810 */ /* 0x040fe20007ffe0ff */
[----:B------:R-:W-:Y:S01]  /*25d90*/  @!P5 ST.E.64 [R6.64], R36 ;  /* 0x000000240600d985 */ /* 0x000fe2000c101b08 */
[----:B------:R-:W-:Y:S02]  /*25da0*/  @!P3 LEA R10, P5, R12, R0, 0x2 ;  /* 0x000000000c0ab211 */ /* 0x000fe400078a10ff */
[----:B------:R-:W-:-:S02]  /*25db0*/  IADD3 R13, R251, 0x28, RZ ;  /* 0x00000028fb0d7810 */ /* 0x000fc40007ffe0ff */
[----:B------:R-:W-:Y:S02]  /*25dc0*/  IADD3 R5, R251, 0x30, RZ ;  /* 0x00000030fb057810 */ /* 0x000fe40007ffe0ff */
[----:B------:R-:W-:Y:S02]  /*25dd0*/  ISETP.GE.AND P2, PT, R15, c[0x0][0x3c8], PT ;  /* 0x0000f2000f007a0c */ /* 0x000fe40003f46270 */
[----:B------:R-:W-:Y:S02]  /*25de0*/  ISETP.GE.AND P1, PT, R13, c[0x0][0x3c8], PT ;  /* 0x0000f2000d007a0c */ /* 0x000fe40003f26270 */
[----:B------:R-:W-:Y:S02]  /*25df0*/  IADD3 R14, R251, 0x18, RZ ;  /* 0x00000018fb0e7810 */ /* 0x000fe40007ffe0ff */
[----:B------:R-:W-:Y:S02]  /*25e00*/  ISETP.GE.AND P0, PT, R5, c[0x0][0x3c8], PT ;  /* 0x0000f20005007a0c */ /* 0x000fe40003f06270 */
[----:B------:R-:W-:-:S02]  /*25e10*/  SHF.R.S32.HI R14, RZ, 0x1f, R14 ;  /* 0x0000001fff0e7819 */ /* 0x000fc4000001140e */
[----:B------:R-:W-:Y:S02]  /*25e20*/  IADD3 R16, R251, 0x20, RZ ;  /* 0x00000020fb107810 */ /* 0x000fe40007ffe0ff */
[C---:B-1----:R-:W-:Y:S02]  /*25e30*/  @!P4 LEA R2, P6, R8.reuse, R0, 0x2 ;  /* 0x000000000802c211 */ /* 0x042fe400078c10ff */
[----:B------:R-:W-:Y:S02]  /*25e40*/  SHF.R.S32.HI R16, RZ, 0x1f, R16 ;  /* 0x0000001fff107819 */ /* 0x000fe40000011410 */
[----:B------:R-:W-:Y:S02]  /*25e50*/  @!P4 LEA.HI.X R3, R8, R4, R9, 0x2, P6 ;  /* 0x000000040803c211 */ /* 0x000fe400030f1409 */
[----:B------:R-:W-:-:S03]  /*25e60*/  @!P2 LEA R8, P6, R15, R0, 0x2 ;  /* 0x000000000f08a211 */ /* 0x000fc600078c10ff */
[----:B------:R1:W-:Y:S01]  /*25e70*/  @!P4 ST.E.64 [R2.64], R40 ;  /* 0x000000280200c985 */ /* 0x0003e2000c101b08 */
[----:B------:R-:W-:Y:S02]  /*25e80*/  @!P2 LEA.HI.X R9, R15, R4, R16, 0x2, P6 ;  /* 0x000000040f09a211 */ /* 0x000fe400030f1410 */
[----:B-1----:R-:W-:Y:S02]  /*25e90*/  P2R R2, PR, RZ, 0x20 ;  /* 0x00000020ff027803 */ /* 0x002fe40000000000 */
[----:B------:R-:W-:Y:S02]  /*25ea0*/  @!P1 LEA R6, P5, R13, R0, 0x2 ;  /* 0x000000000d069211 */ /* 0x000fe400078a10ff */
[----:B------:R-:W-:-:S04]  /*25eb0*/  ISETP.NE.AND P4, PT, R2, RZ, PT ;  /* 0x000000ff0200720c */ /* 0x000fc80003f85270 */
[----:B------:R-:W-:Y:S02]  /*25ec0*/  @!P3 LEA.HI.X R11, R12, R4, R14, 0x2, P4 ;  /* 0x000000040c0bb211 */ /* 0x000fe400020f140e */
[C---:B------:R-:W-:Y:S02]  /*25ed0*/  IADD3 R14, R251.reuse, 0x28, RZ ;  /* 0x00000028fb0e7810 */ /* 0x040fe40007ffe0ff */
[----:B------:R-:W-:Y:S01]  /*25ee0*/  IADD3 R12, R251, 0x30, RZ ;  /* 0x00000030fb0c7810 */ /* 0x000fe20007ffe0ff */
[----:B------:R1:W-:Y:S01]  /*25ef0*/  @!P3 ST.E.64 [R10.64], R58 ;  /* 0x0000003a0a00b985 */ /* 0x0003e2000c101b08 */
[----:B------:R-:W-:Y:S02]  /*25f00*/  SHF.R.S32.HI R14, RZ, 0x1f, R14 ;  /* 0x0000001fff0e7819 */ /* 0x000fe4000001140e */
[----:B------:R-:W-:Y:S01]  /*25f10*/  SHF.R.S32.HI R12, RZ, 0x1f, R12 ;  /* 0x0000001fff0c7819 */ /* 0x000fe2000001140c */
[----:B------:R1:W-:Y:S01]  /*25f20*/  @!P2 ST.E.64 [R8.64], R54 ;  /* 0x000000360800a985 */ /* 0x0003e2000c101b08 */
[----:B------:R-:W-:-:S02]  /*25f30*/  @!P0 LEA R2, P4, R5, R0, 0x2 ;  /* 0x0000000005028211 */ /* 0x000fc400078810ff */
[-C--:B------:R-:W-:Y:S02]  /*25f40*/  @!P1 LEA.HI.X R7, R13, R4.reuse, R14, 0x2, P5 ;  /* 0x000000040d079211 */ /* 0x080fe400028f140e */
[----:B------:R-:W-:Y:S02]  /*25f50*/  @!P0 LEA.HI.X R3, R5, R4, R12, 0x2, P4 ;  /* 0x0000000405038211 */ /* 0x000fe400020f140c */
[----:B------:R-:W-:Y:S01]  /*25f60*/  IADD3 R5, R251, 0x38, RZ ;  /* 0x00000038fb057810 */ /* 0x000fe20007ffe0ff */
[----:B------:R1:W-:Y:S04]  /*25f70*/  @!P1 ST.E.64 [R6.64], R46 ;  /* 0x0000002e06009985 */ /* 0x0003e8000c101b08 */
[----:B------:R1:W-:Y:S01]  /*25f80*/  @!P0 ST.E.64 [R2.64], R32 ;  /* 0x0000002002008985 */ /* 0x0003e2000c101b08 */
[----:B------:R-:W-:-:S13]  /*25f90*/  ISETP.GE.AND P0, PT, R5, c[0x0][0x3c8], PT ;  /* 0x0000f20005007a0c */ /* 0x000fda0003f06270 */
[----:B------:R-:W-:Y:S05]  /*25fa0*/  @P0 BRA `(.L_x_1159) ;  /* 0x00000c3000000947 */ /* 0x000fea0003800000 */
[----:B------:R-:W-:Y:S02]  /*25fb0*/  IADD3 R12, R251, 0x38, RZ ;  /* 0x00000038fb0c7810 */ /* 0x000fe40007ffe0ff */
[----:B-1----:R-:W-:Y:S02]  /*25fc0*/  LEA R2, P0, R5, R0, 0x2 ;  /* 0x0000000005027211 */ /* 0x002fe400078010ff */
[----:B------:R-:W-:-:S04]  /*25fd0*/  SHF.R.S32.HI R12, RZ, 0x1f, R12 ;  /* 0x0000001fff0c7819 */ /* 0x000fc8000001140c */
[----:B------:R-:W-:-:S05]  /*25fe0*/  LEA.HI.X R3, R5, R4, R12, 0x2, P0 ;  /* 0x0000000405037211 */ /* 0x000fca00000f140c */
[----:B------:R1:W-:Y:S01]  /*25ff0*/  ST.E.64 [R2.64], R28 ;  /* 0x0000001c02007985 */ /* 0x0003e2000c101b08 */
[----:B------:R-:W-:Y:S05]  /*26000*/  BRA `(.L_x_1159) ;  /* 0x00000bd000007947 */ /* 0x000fea0003800000 */
.L_x_1144:
[----:B------:R-:W3:Y:S04]  /*26010*/  LDL.LU R7, [R1+0x44] ;  /* 0x0000440001077983 */ /* 0x000ee80000300800 */
[----:B-1----:R-:W4:Y:S01]  /*26020*/  LDL R6, [R1+0x4c] ;  /* 0x00004c0001067983 */ /* 0x002f220000100800 */
[----:B------:R-:W-:Y:S01]  /*26030*/  ISETP.NE.U32.AND P0, PT, RZ, c[0x0][0x508], PT ;  /* 0x00014200ff007a0c */ /* 0x000fe20003f05070 */
[----:B------:R-:W-:Y:S01]  /*26040*/  IMAD.MOV.U32 R4, RZ, RZ, 0x4 ;  /* 0x00000004ff047424 */ /* 0x000fe200078e00ff */
[----:B------:R-:W-:Y:S01]  /*26050*/  ISETP.NE.U32.AND P2, PT, RZ, c[0x0][0x500], PT ;  /* 0x00014000ff007a0c */ /* 0x000fe20003f45070 */
[----:B--2---:R-:W-:Y:S01]  /*26060*/  IMAD.MOV.U32 R17, RZ, RZ, c[0x0][0x388] ;  /* 0x0000e200ff117624 */ /* 0x004fe200078e00ff */
[----:B------:R-:W-:Y:S01]  /*26070*/  ISETP.NE.AND.EX P0, PT, RZ, c[0x0][0x50c], PT, P0 ;  /* 0x00014300ff007a0c */ /* 0x000fe20003f05300 */
[----:B------:R-:W-:Y:S01]  /*26080*/  IMAD.MOV.U32 R0, RZ, RZ, RZ ;  /* 0x000000ffff007224 */ /* 0x000fe200078e00ff */
[----:B------:R-:W-:Y:S01]  /*26090*/  ISETP.NE.AND.EX P2, PT, RZ, c[0x0][0x504], PT, P2 ;  /* 0x00014100ff007a0c */ /* 0x000fe20003f45320 */
[----:B----4-:R-:W-:-:S10]  /*260a0*/  IMAD.WIDE R2, R6, R4, c[0x0][0x500] ;  /* 0x0001400006027625 */ /* 0x010fd400078e0204 */
[----:B------:R-:W-:Y:S02]  /*260b0*/  @P0 IMAD.WIDE R4, R6, R4, c[0x0][0x508] ;  /* 0x0001420006040625 */ /* 0x000fe400078e0204 */
[----:B------:R1:W5:Y:S04]  /*260c0*/  @P2 LDG.E R0, [R2.64] ;  /* 0x0000000802002981 */ /* 0x000368000c1e1900 */
[----:B------:R1:W5:Y:S01]  /*260d0*/  @P0 LDG.E R17, [R4.64] ;  /* 0x0000000804110981 */ /* 0x000362000c1e1900 */
[----:B---3--:R-:W-:-:S04]  /*260e0*/  ISETP.NE.AND P1, PT, R7, RZ, PT ;  /* 0x000000ff0700720c */ /* 0x008fc80003f25270 */
[----:B------:R-:W-:Y:S01]  /*260f0*/  SEL R19, R7, c[0x0][0x3d4], P1 ;  /* 0x0000f50007137a07 */ /* 0x000fe20000800000 */
[----:B------:R-:W-:Y:S05]  /*26100*/  @P0 BRA `(.L_x_1172) ;  /* 0x0000004000000947 */ /* 0x000fea0003800000 */
[----:B------:R-:W-:Y:S05]  /*26110*/  @!P2 BRA `(.L_x_1172) ;  /* 0x000000300000a947 */ /* 0x000fea0003800000 */
[----:B-1----:R1:W2:Y:S04]  /*26120*/  LDG.E R4, [R2.64] ;  /* 0x0000000802047981 */ /* 0x0022a8000c1e1900 */
[----:B-1----:R-:W2:Y:S02]  /*26130*/  LDG.E R2, [R2.64+0x4] ;  /* 0x0000040802027981 */ /* 0x002ea4000c1e1900 */
[----:B--2--5:R-:W-:Y:S02]  /*26140*/  IADD3 R17, -R4, R2, RZ ;  /* 0x0000000204117210 */ /* 0x024fe40007ffe1ff */
.L_x_1172:
[----:B-1----:R-:W2:Y:S01]  /*26150*/  LDL.LU R3, [R1+0x48] ;  /* 0x0000480001037983 */ /* 0x002ea20000300800 */
[----:B------:R-:W-:Y:S01]  /*26160*/  SHF.R.S32.HI R2, RZ, 0x1f, R6 ;  /* 0x0000001fff027819 */ /* 0x000fe20000011406 */
[----:B------:R-:W-:Y:S01]  /*26170*/  BSSY B0, `(.L_x_1173) ;  /* 0x0000039000007945 */ /* 0x000fe20003800000 */
[----:B-----5:R-:W-:Y:S01]  /*26180*/  SHF.R.S32.HI R18, RZ, 0x1f, R0 ;  /* 0x0000001fff127819 */ /* 0x020fe20000011400 */
[----:B------:R-:W1:Y:S01]  /*26190*/  S2R R4, SR_TID.X ;  /* 0x0000000000047919 */ /* 0x000e620000002100 */
[----:B------:R-:W-:-:S02]  /*261a0*/  SEL R9, R6, RZ, !P2 ;  /* 0x000000ff06097207 */ /* 0x000fc40005000000 */
[----:B------:R-:W-:Y:S02]  /*261b0*/  SEL R21, R2, RZ, !P2 ;  /* 0x000000ff02157207 */ /* 0x000fe40005000000 */
[----:B-1----:R-:W-:Y:S02]  /*261c0*/  ISETP.GT.AND P0, PT, R4, 0x7f, PT ;  /* 0x0000007f0400780c */ /* 0x002fe40003f04270 */
        /* <DEDUP_REMOVED lines=51> */
.L_x_1174:
[----:B------:R-:W-:Y:S05]  /*26500*/  BSYNC B0 ;  /* 0x0000000000007941 */ /* 0x000fea0003800000 */
.L_x_1173:
[----:B------:R-:W-:-:S13]  /*26510*/  ISETP.GT.AND P0, PT, R19, 0x1, PT ;  /* 0x000000011300780c */ /* 0x000fda0003f04270 */
[----:B------:R-:W-:Y:S05]  /*26520*/  @P0 BRA `(.L_x_1159) ;  /* 0x000006b000000947 */ /* 0x000fea0003800000 */
[----:B-1----:R-:W2:Y:S04]  /*26530*/  LDL.LU R2, [R1+0x38] ;  /* 0x0000380001027983 */ /* 0x002ea80000300800 */
[----:B------:R-:W3:Y:S01]  /*26540*/  LDL R5, [R1+0x10] ;  /* 0x0000100001057983 */ /* 0x000ee20000100800 */
[----:B------:R-:W-:Y:S01]  /*26550*/  IMAD R4, R18, c[0x0][0x3a0], RZ ;  /* 0x0000e80012047a24 */ /* 0x000fe200078e02ff */
[----:B------:R-:W-:Y:S02]  /*26560*/  ISETP.GE.AND P2, PT, R244, c[0x0][0x3c8], PT ;  /* 0x0000f200f4007a0c */ /* 0x000fe40003f46270 */
[----:B------:R-:W1:Y:S02]  /*26570*/  S2R R12, SR_TID.X ;  /* 0x00000000000c7919 */ /* 0x000e640000002100 */
[----:B-1----:R-:W-:-:S04]  /*26580*/  SHF.R.S32.HI R10, RZ, 0x1f, R12 ;  /* 0x0000001fff0a7819 */ /* 0x002fc8000001140c */
[----:B------:R-:W-:-:S04]  /*26590*/  LEA.HI R10, R10, R12, RZ, 0x3 ;  /* 0x0000000c0a0a7211 */ /* 0x000fc800078f18ff */
[----:B------:R-:W-:Y:S02]  /*265a0*/  SHF.R.S32.HI R10, RZ, 0x3, R10 ;  /* 0x00000003ff0a7819 */ /* 0x000fe4000001140a */
[----:B--2---:R-:W-:Y:S02]  /*265b0*/  MOV R11, R2 ;  /* 0x00000002000b7202 */ /* 0x004fe40000000f00 */
[----:B------:R-:W-:-:S04]  /*265c0*/  MOV R2, c[0x0][0x4e8] ;  /* 0x00013a0000027a02 */ /* 0x000fc80000000f00 */
[----:B------:R-:W-:Y:S01]  /*265d0*/  ISETP.NE.AND P0, PT, R2, 0x1, PT ;  /* 0x000000010200780c */ /* 0x000fe20003f05270 */
[----:B------:R-:W-:-:S04]  /*265e0*/  IMAD.WIDE.U32 R2, R0, c[0x0][0x3a0], RZ ;  /* 0x0000e80000027a25 */ /* 0x000fc800078e00ff */
[----:B------:R-:W-:Y:S01]  /*265f0*/  IMAD R0, R0, c[0x0][0x3a4], R4 ;  /* 0x0000e90000007a24 */ /* 0x000fe200078e0204 */
[----:B---3--:R-:W-:Y:S01]  /*26600*/  IADD3 R4, R5, R11, RZ ;  /* 0x0000000b05047210 */ /* 0x008fe20007ffe0ff */
[----:B------:R-:W-:-:S03]  /*26610*/  IMAD R5, R21, c[0x0][0x3f0], RZ ;  /* 0x0000fc0015057a24 */ /* 0x000fc600078e02ff */
[----:B------:R-:W-:Y:S01]  /*26620*/  IADD3 R3, R3, R0, RZ ;  /* 0x0000000003037210 */ /* 0x000fe20007ffe0ff */
[----:B------:R-:W-:Y:S02]  /*26630*/  IMAD.MOV.U32 R0, RZ, RZ, R4 ;  /* 0x000000ffff007224 */ /* 0x000fe400078e0004 */
[----:B------:R-:W-:-:S04]  /*26640*/  @P0 IMAD.HI.U32 R6, R4, c[0x0][0x4ec], RZ ;  /* 0x00013b0004060a27 */ /* 0x000fc800078e00ff */
[----:B------:R-:W-:Y:S01]  /*26650*/  IMAD.WIDE.U32 R2, R8, c[0x0][0x3e8], R2 ;  /* 0x0000fa0008027a25 */ /* 0x000fe200078e0002 */
[----:B------:R-:W-:-:S03]  /*26660*/  @P0 SHF.R.U32.HI R0, RZ, c[0x0][0x4f0], R6 ;  /* 0x00013c00ff000a19 */ /* 0x000fc60000011606 */
[----:B------:R-:W-:Y:S01]  /*26670*/  IMAD R3, R8, c[0x0][0x3ec], R3 ;  /* 0x0000fb0008037a24 */ /* 0x000fe200078e0203 */
[----:B------:R-:W-:Y:S01]  /*26680*/  SHF.R.S32.HI R6, RZ, 0x1f, R0 ;  /* 0x0000001fff067819 */ /* 0x000fe20000011400 */
[C---:B------:R-:W-:Y:S01]  /*26690*/  IMAD R7, R9.reuse, c[0x0][0x3f4], R5 ;  /* 0x0000fd0009077a24 */ /* 0x040fe200078e0205 */
[----:B------:R-:W-:Y:S01]  /*266a0*/  IADD3 R5, -R0, RZ, RZ ;  /* 0x000000ff00057210 */ /* 0x000fe20007ffe1ff */
[----:B------:R-:W-:-:S04]  /*266b0*/  IMAD.WIDE.U32 R2, R9, c[0x0][0x3f0], R2 ;  /* 0x0000fc0009027a25 */ /* 0x000fc800078e0002 */
[----:B------:R-:W-:Y:S01]  /*266c0*/  IMAD R6, R6, c[0x0][0x3e0], RZ ;  /* 0x0000f80006067a24 */ /* 0x000fe200078e02ff */
[----:B------:R-:W-:Y:S01]  /*266d0*/  IADD3 R3, R3, R7, RZ ;  /* 0x0000000703037210 */ /* 0x000fe20007ffe0ff */
[----:B------:R-:W-:Y:S02]  /*266e0*/  IMAD R4, R5, c[0x0][0x4e8], R4 ;  /* 0x00013a0005047a24 */ /* 0x000fe400078e0204 */
[C---:B------:R-:W-:Y:S02]  /*266f0*/  IMAD R6, R0.reuse, c[0x0][0x3e4], R6 ;  /* 0x0000f90000067a24 */ /* 0x040fe400078e0206 */
[----:B------:R-:W-:Y:S01]  /*26700*/  IMAD.WIDE.U32 R2, R0, c[0x0][0x3e0], R2 ;  /* 0x0000f80000027a25 */ /* 0x000fe200078e0002 */
[----:B------:R-:W-:-:S03]  /*26710*/  SHF.R.S32.HI R0, RZ, 0x1f, R4 ;  /* 0x0000001fff007819 */ /* 0x000fc60000011404 */
[----:B------:R-:W-:Y:S02]  /*26720*/  IMAD.IADD R3, R3, 0x1, R6 ;  /* 0x0000000103037824 */ /* 0x000fe400078e0206 */
[----:B------:R-:W-:Y:S02]  /*26730*/  IMAD R0, R0, c[0x0][0x3d8], RZ ;  /* 0x0000f60000007a24 */ /* 0x000fe400078e02ff */
[----:B------:R-:W-:-:S04]  /*26740*/  IMAD.WIDE.U32 R2, R4, c[0x0][0x3d8], R2 ;  /* 0x0000f60004027a25 */ /* 0x000fc800078e0002 */
[----:B------:R-:W-:Y:S01]  /*26750*/  IMAD R4, R4, c[0x0][0x3dc], R0 ;  /* 0x0000f70004047a24 */ /* 0x000fe200078e0200 */
[----:B------:R-:W-:Y:S02]  /*26760*/  LEA R6, P0, R2, c[0x0][0x380], 0x1 ;  /* 0x0000e00002067a11 */ /* 0x000fe400078008ff */
[----:B------:R-:W-:Y:S02]  /*26770*/  IADD3 R0, R10, R11, RZ ;  /* 0x0000000b0a007210 */ /* 0x000fe40007ffe0ff */
[----:B------:R-:W-:-:S04]  /*26780*/  IADD3 R4, R3, R4, RZ ;  /* 0x0000000403047210 */ /* 0x000fc80007ffe0ff */
[----:B------:R-:W-:Y:S01]  /*26790*/  LEA.HI.X R5, R2, c[0x0][0x384], R4, 0x1, P0 ;  /* 0x0000e10002057a11 */ /* 0x000fe200000f0c04 */
[----:B------:R-:W-:Y:S05]  /*267a0*/  BRA.DIV ~URZ, `(.L_x_1175) ;  /* 0x000059e27f007947 */ /* 0x000fea000b800000 */
[----:B------:R1:W2:Y:S02]  /*267b0*/  SHFL.IDX PT, R7, R5, RZ, 0x181f ;  /* 0x00181fff05077589 */ /* 0x0002a400000e0000 */
.L_x_1278:
[----:B------:R-:W-:Y:S05]  /*267c0*/  BRA.DIV ~URZ, `(.L_x_1176) ;  /* 0x00005a327f007947 */ /* 0x000fea000b800000 */
[----:B------:R3:W4:Y:S02]  /*267d0*/  SHFL.IDX PT, R2, R6, RZ, 0x181f ;  /* 0x00181fff06027589 */ /* 0x00072400000e0000 */
.L_x_1279:
        /* <DEDUP_REMOVED lines=8> */
.L_x_1280:
[----:B------:R-:W-:-:S04]  /*26860*/  IADD3 R3, R0, 0x10, RZ ;  /* 0x0000001000037810 */ /* 0x000fc80007ffe0ff */
[----:B------:R-:W-:-:S13]  /*26870*/  ISETP.GE.OR P0, PT, R3, R4, P2 ;  /* 0x000000040300720c */ /* 0x000fda0001706670 */
[----:B--2---:R-:W-:-:S04]  /*26880*/  @!P0 LEA R2, P1, R244, R2, 0x1 ;  /* 0x00000002f4028211 */ /* 0x004fc800078208ff */
[----:B-1----:R-:W-:-:S05]  /*26890*/  @!P0 LEA.HI.X R3, R244, R7, R245, 0x1, P1 ;  /* 0x00000007f4038211 */ /* 0x002fca00008f0cf5 */
[----:B------:R1:W-:Y:S01]  /*268a0*/  @!P0 ST.E.128 [R2.64], RZ ;  /* 0x000000ff02008985 */ /* 0x0003e2000c101d08 */
[----:B------:R-:W-:Y:S05]  /*268b0*/  BRA.DIV ~URZ, `(.L_x_1178) ;  /* 0x00005a827f007947 */ /* 0x000fea000b800000 */
[----:B------:R2:W1:Y:S02]  /*268c0*/  SHFL.IDX PT, R7, R5, 0x2, 0x181f ;  /* 0x00581f0005077f89 */ /* 0x00046400000e0000 */
.L_x_1281:
[----:B------:R-:W-:Y:S05]  /*268d0*/  BRA.DIV ~URZ, `(.L_x_1179) ;  /* 0x00005ad27f007947 */ /* 0x000fea000b800000 */
[----:B-1----:R1:W2:Y:S02]  /*268e0*/  SHFL.IDX PT, R2, R6, 0x2, 0x181f ;  /* 0x00581f0006027f89 */ /* 0x0022a400000e0000 */
.L_x_1282:
        /* <DEDUP_REMOVED lines=8> */
.L_x_1283:
[----:B------:R-:W-:-:S04]  /*26970*/  IADD3 R3, R0, 0x30, RZ ;  /* 0x0000003000037810 */ /* 0x000fc80007ffe0ff */
[----:B------:R-:W-:-:S13]  /*26980*/  ISETP.GE.OR P0, PT, R3, R4, P2 ;  /* 0x000000040300720c */ /* 0x000fda0001706670 */
[----:B--2---:R-:W-:-:S04]  /*26990*/  @!P0 LEA R2, P1, R244, R2, 0x1 ;  /* 0x00000002f4028211 */ /* 0x004fc800078208ff */
[----:B------:R-:W-:-:S05]  /*269a0*/  @!P0 LEA.HI.X R3, R244, R7, R245, 0x1, P1 ;  /* 0x00000007f4038211 */ /* 0x000fca00008f0cf5 */
[----:B------:R2:W-:Y:S01]  /*269b0*/  @!P0 ST.E.128 [R2.64], RZ ;  /* 0x000000ff02008985 */ /* 0x0005e2000c101d08 */
[----:B------:R-:W-:Y:S05]  /*269c0*/  BRA.DIV ~URZ, `(.L_x_1181) ;  /* 0x00005b227f007947 */ /* 0x000fea000b800000 */
[----:B------:R1:W2:Y:S02]  /*269d0*/  SHFL.IDX PT, R7, R5, 0x4, 0x181f ;  /* 0x00981f0005077f89 */ /* 0x0002a400000e0000 */
.L_x_1284:
[----:B------:R-:W-:Y:S05]  /*269e0*/  BRA.DIV ~URZ, `(.L_x_1182) ;  /* 0x00005b727f007947 */ /* 0x000fea000b800000 */
[----:B--2---:R2:W1:Y:S02]  /*269f0*/  SHFL.IDX PT, R2, R6, 0x4, 0x181f ;  /* 0x00981f0006027f89 */ /* 0x00446400000e0000 */
.L_x_1285:
        /* <DEDUP_REMOVED lines=8> */
.L_x_1286:
[----:B------:R-:W-:-:S04]  /*26a80*/  IADD3 R3, R0, 0x50, RZ ;  /* 0x0000005000037810 */ /* 0x000fc80007ffe0ff */
[----:B------:R-:W-:-:S13]  /*26a90*/  ISETP.GE.OR P0, PT, R3, R4, P2 ;  /* 0x000000040300720c */ /* 0x000fda0001706670 */
[----:B---3--:R-:W-:-:S04]  /*26aa0*/  @!P0 LEA R2, P1, R244, R2, 0x1 ;  /* 0x00000002f4028211 */ /* 0x008fc800078208ff */
[----:B--2---:R-:W-:-:S05]  /*26ab0*/  @!P0 LEA.HI.X R3, R244, R7, R245, 0x1, P1 ;  /* 0x00000007f4038211 */ /* 0x004fca00008f0cf5 */
[----:B------:R2:W-:Y:S01]  /*26ac0*/  @!P0 ST.E.128 [R2.64], RZ ;  /* 0x000000ff02008985 */ /* 0x0005e2000c101d08 */
[----:B------:R-:W-:Y:S05]  /*26ad0*/  BRA.DIV ~URZ, `(.L_x_1184) ;  /* 0x00005bc27f007947 */ /* 0x000fea000b800000 */
[----:B------:R3:W1:Y:S02]  /*26ae0*/  SHFL.IDX PT, R7, R5, 0x6, 0x181f ;  /* 0x00d81f0005077f89 */ /* 0x00066400000e0000 */
.L_x_1287:
[----:B------:R-:W-:Y:S05]  /*26af0*/  BRA.DIV ~URZ, `(.L_x_1185) ;  /* 0x00005c127f007947 */ /* 0x000fea000b800000 */
[----:B--2---:R2:W3:Y:S02]  /*26b00*/  SHFL.IDX PT, R2, R6, 0x6, 0x181f ;  /* 0x00d81f0006027f89 */ /* 0x0044e400000e0000 */
.L_x_1288:
        /* <DEDUP_REMOVED lines=8> */
.L_x_1289:
[----:B------:R-:W-:-:S04]  /*26b90*/  IADD3 R0, R0, 0x70, RZ ;  /* 0x0000007000007810 */ /* 0x000fc80007ffe0ff */
[----:B------:R-:W-:-:S13]  /*26ba0*/  ISETP.GE.OR P0, PT, R0, R4, P2 ;  /* 0x000000040000720c */ /* 0x000fda0001706670 */
[----:B----4-:R-:W-:-:S04]  /*26bb0*/  @!P0 LEA R2, P1, R244, R2, 0x1 ;  /* 0x00000002f4028211 */ /* 0x010fc800078208ff */
[----:B---3--:R-:W-:-:S05]  /*26bc0*/  @!P0 LEA.HI.X R3, R244, R5, R245, 0x1, P1 ;  /* 0x00000005f4038211 */ /* 0x008fca00008f0cf5 */
[----:B------:R3:W-:Y:S04]  /*26bd0*/  @!P0 ST.E.128 [R2.64], RZ ;  /* 0x000000ff02008985 */ /* 0x0007e8000c101d08 */
.L_x_1159:
[----:B------:R-:W-:Y:S05]  /*26be0*/  BSYNC B1 ;  /* 0x0000000000017941 */ /* 0x000fea0003800000 */
.L_x_1143:
        /* <DEDUP_REMOVED lines=15> */
.L_x_1290:
[----:B------:R-:W-:Y:S05]  /*26ce0*/  BRA.DIV ~URZ, `(.L_x_1189) ;  /* 0x00005bd27f007947 */ /* 0x000fea000b800000 */
[----:B------:R3:W4:Y:S02]  /*26cf0*/  SHFL.IDX PT, R8, R53, 0x1, 0x1f ;  /* 0x00201f0035087f89 */ /* 0x00072400000e0000 */
.L_x_1291:
[----:B------:R-:W5:Y:S01]  /*26d00*/  LDL R0, [R1+0x4c] ;  /* 0x00004c0001007983 */ /* 0x000f620000100800 */
[----:B------:R-:W-:Y:S02]  /*26d10*/  IMAD.MOV.U32 R6, RZ, RZ, RZ ;  /* 0x000000ffff067224 */ /* 0x000fe400078e00ff */
[----:B-----5:R-:W-:-:S05]  /*26d20*/  IMAD.IADD R0, R0, 0x1, R12 ;  /* 0x0000000100007824 */ /* 0x020fca00078e020c */
[----:B------:R-:W-:-:S13]  /*26d30*/  ISETP.GE.OR P0, PT, R0, c[0x0][0x53c], !P6 ;  /* 0x00014f0000007a0c */ /* 0x000fda0007706670 */
[----:B------:R-:W-:Y:S01]  /*26d40*/  @!P0 MOV R2, 0x4 ;  /* 0x0000000400028802 */ /* 0x000fe20000000f00 */
[----:B------:R-:W-:-:S04]  /*26d50*/  @!P0 IMAD.MOV.U32 R4, RZ, RZ, 0x4 ;  /* 0x00000004ff048424 */ /* 0x000fc800078e00ff */
        /* <DEDUP_REMOVED lines=13> */
.L_x_1292:
        /* <DEDUP_REMOVED lines=16> */
.L_x_1293:
[----:B---3--:R-:W-:Y:S01]  /*26f30*/  IMAD R0, R0, c[0x0][0x538], RZ ;  /* 0x00014e0000007a24 */ /* 0x008fe200078e02ff */
[----:B------:R-:W-:Y:S04]  /*26f40*/  BSSY B1, `(.L_x_1192) ;  /* 0x00000ce000017945 */ /* 0x000fe80003800000 */
[----:B----4-:R-:W-:-:S04]  /*26f50*/  IADD3 R8, R0, R8, RZ ;  /* 0x0000000800087210 */ /* 0x010fc80007ffe0ff */
[----:B--2---:R-:W-:-:S13]  /*26f60*/  ISETP.GT.AND P0, PT, R8, R9, PT ;  /* 0x000000090800720c */ /* 0x004fda0003f04270 */
[----:B------:R-:W-:Y:S05]  /*26f70*/  @P0 BRA `(.L_x_1193) ;  /* 0x0000025000000947 */ /* 0x000fea0003800000 */
.L_x_1197:
        /* <DEDUP_REMOVED lines=8> */
[----:B-1----:R-:W-:Y:S02]  /*27000*/  @!P0 MOV R4, 0x4 ;  /* 0x0000000400048802 */ /* 0x002fe40000000f00 */
        /* <DEDUP_REMOVED lines=8> */
.L_x_1294:
        /* <DEDUP_REMOVED lines=16> */
.L_x_1295:
[----:B--2---:R-:W-:-:S05]  /*27190*/  IMAD R0, R0, c[0x0][0x538], RZ ;  /* 0x00014e0000007a24 */ /* 0x004fca00078e02ff */
[----:B------:R-:W-:-:S04]  /*271a0*/  IADD3 R8, R0, R8, RZ ;  /* 0x0000000800087210 */ /* 0x000fc80007ffe0ff */
[----:B------:R-:W-:-:S13]  /*271b0*/  ISETP.GT.AND P0, PT, R8, R9, PT ;  /* 0x000000090800720c */ /* 0x000fda0003f04270 */
[----:B-1----:R-:W-:Y:S05]  /*271c0*/  @!P0 BRA `(.L_x_1197) ;  /* 0xfffffdb000008947 */ /* 0x002fea000383ffff */
.L_x_1193:
[----:B------:R-:W-:-:S05]  /*271d0*/  IADD3 R8, -R0, R8, RZ ;  /* 0x0000000800087210 */ /* 0x000fca0007ffe1ff */
[----:B------:R-:W-:-:S05]  /*271e0*/  IMAD R0, R4, c[0x0][0x538], R8 ;  /* 0x00014e0004007a24 */ /* 0x000fca00078e0208 */
[----:B------:R-:W-:Y:S01]  /*271f0*/  ISETP.GT.AND P0, PT, R0, R9, PT ;  /* 0x000000090000720c */ /* 0x000fe20003f04270 */
[----:B------:R-:W-:-:S12]  /*27200*/  BRA.DIV ~URZ, `(.L_x_1198) ;  /* 0x00005b127f007947 */ /* 0x000fd8000b800000 */
[----:B------:R-:W-:-:S03]  /*27210*/  VOTE.ANY R5, PT, !P0 ;  /* 0x0000000000057806 */ /* 0x000fc600040e0100 */
.L_x_1296:
[----:B------:R-:W2:Y:S01]  /*27220*/  LDL.LU R2, [R1+0x4c] ;  /* 0x00004c0001027983 */ /* 0x000ea20000300800 */
[----:B------:R-:W2:Y:S02]  /*27230*/  POPC R0, R5 ;  /* 0x0000000500007309 */ /* 0x000ea40000000000 */
[----:B--2---:R-:W-:-:S05]  /*27240*/  IADD3 R2, R0, R2, RZ ;  /* 0x0000000200027210 */ /* 0x004fca0007ffe0ff */
[----:B------:R2:W-:Y:S01]  /*27250*/  STL [R1+0x4c], R2 ;  /* 0x00004c0201007387 */ /* 0x0005e20000100800 */
[----:B------:R-:W-:Y:S05]  /*27260*/  BRA.DIV ~URZ, `(.L_x_1199) ;  /* 0x00005b027f007947 */ /* 0x000fea000b800000 */
[----:B------:R3:W4:Y:S04]  /*27270*/  SHFL.IDX PT, R6, R6, R0, 0x1f ;  /* 0x00001f0006067589 */ /* 0x00072800000e0000 */
[----:B------:R3:W1:Y:S02]  /*27280*/  SHFL.IDX PT, R7, R7, R0, 0x1f ;  /* 0x00001f0007077589 */ /* 0x00066400000e0000 */
.L_x_1297:
[----:B------:R-:W-:Y:S01]  /*27290*/  ISETP.NE.AND P0, PT, R5, RZ, PT ;  /* 0x000000ff0500720c */ /* 0x000fe20003f05270 */
[----:B------:R-:W-:-:S12]  /*272a0*/  BSSY B0, `(.L_x_1200) ;  /* 0x0000005000007945 */ /* 0x000fd80003800000 */
[----:B------:R-:W-:Y:S05]  /*272b0*/  @!P0 BRA `(.L_x_1201) ;  /* 0x0000003000008947 */ /* 0x000fea0003800000 */
[----:B---3--:R-:W-:Y:S01]  /*272c0*/  IADD3 R0, R0, -0x1, RZ ;  /* 0xffffffff00007810 */ /* 0x008fe20007ffe0ff */
[----:B------:R-:W-:Y:S05]  /*272d0*/  BRA.DIV ~URZ, `(.L_x_1202) ;  /* 0x00005b627f007947 */ /* 0x000fea000b800000 */
[----:B------:R3:W2:Y:S02]  /*272e0*/  SHFL.IDX PT, R10, R4, R0, 0x1f ;  /* 0x00001f00040a7589 */ /* 0x0006a400000e0000 */
.L_x_1201:
[----:B------:R-:W-:Y:S05]  /*272f0*/  BSYNC B0 ;  /* 0x0000000000007941 */ /* 0x000fea0003800000 */
.L_x_1200:
        /* <DEDUP_REMOVED lines=68> */
.L_x_1204:
        /* <DEDUP_REMOVED lines=68> */
.L_x_1205:
[----:B------:R-:W-:Y:S05]  /*27b80*/  BSYNC B0 ;  /* 0x0000000000007941 */ /* 0x000fea0003800000 */
.L_x_1203:
[----:B------:R-:W-:-:S04]  /*27b90*/  LOP3.LUT R2, RZ, R2, RZ, 0x33, !PT ;  /* 0x00000002ff027212 */ /* 0x000fc800078e33ff */
[----:B-1----:R-:W-:-:S05]  /*27ba0*/  IADD3 R0, R2, R6, RZ ;  /* 0x0000000602007210 */ /* 0x002fca0007ffe0ff */
[----:B------:R1:W-:Y:S01]  /*27bb0*/  STL [R1+0x44], R0 ;  /* 0x0000440001007387 */ /* 0x0003e20000100800 */
[----:B------:R-:W-:Y:S05]  /*27bc0*/  BRA `(.L_x_1206) ;  /* 0x0000005000007947 */ /* 0x000fea0003800000 */
.L_x_1194:
[----:B------:R-:W-:Y:S01]  /*27bd0*/  MOV R0, c[0x0][0x53c] ;  /* 0x00014f0000007a02 */ /* 0x000fe20000000f00 */
[----:B------:R2:W-:Y:S04]  /*27be0*/  STL [R1+0x40], R9 ;  /* 0x0000400901007387 */ /* 0x0005e80000100800 */
[----:B------:R2:W-:Y:S04]  /*27bf0*/  STL [R1+0x44], RZ ;  /* 0x000044ff01007387 */ /* 0x0005e80000100800 */
[----:B------:R2:W-:Y:S04]  /*27c00*/  STL [R1+0x48], RZ ;  /* 0x000048ff01007387 */ /* 0x0005e80000100800 */
[----:B------:R2:W-:Y:S02]  /*27c10*/  STL [R1+0x4c], R0 ;  /* 0x00004c0001007387 */ /* 0x0005e40000100800 */
.L_x_1206:
[----:B------:R-:W-:Y:S05]  /*27c20*/  BSYNC B1 ;  /* 0x0000000000017941 */ /* 0x000fea0003800000 */
.L_x_1192:
        /* <DEDUP_REMOVED lines=9> */
.L_x_1187:
[----:B--2---:R-:W2:Y:S02]  /*27cc0*/  LDL R0, [R1+0x4c] ;  /* 0x00004c0001007983 */ /* 0x004ea40000100800 */
[----:B--2---:R-:W-:-:S13]  /*27cd0*/  ISETP.GE.AND P0, PT, R0, c[0x0][0x53c], PT ;  /* 0x00014f0000007a0c */ /* 0x004fda0003f06270 */
[----:B-1--4-:R-:W-:Y:S01]  /*27ce0*/  @P0 CALL.REL.NOINC `(.L_x_1207) ;  /* 0x0000001000000944 */ /* 0x012fe20003c00000 */
[----:B------:R-:W-:Y:S05]  /*27cf0*/  BRA `(.L_x_1208) ;  /* 0xfffda16000007947 */ /* 0x000fea000383ffff */
.L_x_1207:
[----:B------:R-:W-:Y:S05]  /*27d00*/  EXIT ;  /* 0x000000000000794d */ /* 0x000fea0003800000 */
.L_x_898:
[----:B------:R-:W-:Y:S01]  /*27d10*/  IMAD.MOV.U32 R0, RZ, RZ, R5 ;  /* 0x000000ffff007224 */ /* 0x000fe200078e0005 */
[----:B------:R-:W-:Y:S02]  /*27d20*/  MOV R2, 0x1 ;  /* 0x0000000100027802 */ /* 0x000fe40000000f00 */
[----:B------:R-:W-:Y:S02]  /*27d30*/  MOV R3, 0x27d50 ;  /* 0x00027d5000037802 */ /* 0x000fe40000000f00 */
[----:B------:R-:W-:Y:S05]  /*27d40*/  CALL.REL.NOINC `($__internal_14_$__cuda_sm70_shflsync_up_p) ;  /* 0x0000522000007944 */ /* 0x000fea0003c00000 */
[----:B------:R-:W-:Y:S01]  /*27d50*/  MOV R0, R4 ;  /* 0x0000000400007202 */ /* 0x000fe20000000f00 */
[----:B------:R-:W-:Y:S05]  /*27d60*/  BRA `(.L_x_1209) ;  /* 0xfffd86f000007947 */ /* 0x000fea000383ffff */
.L_x_899:
[----:B------:R-:W-:Y:S01]  /*27d70*/  IMAD.MOV.U32 R0, RZ, RZ, R5 ;  /* 0x000000ffff007224 */ /* 0x000fe200078e0005 */
[----:B------:R-:W-:Y:S02]  /*27d80*/  MOV R2, 0x2 ;  /* 0x0000000200027802 */ /* 0x000fe40000000f00 */
[----:B------:R-:W-:Y:S02]  /*27d90*/  MOV R3, 0x27db0 ;  /* 0x00027db000037802 */ /* 0x000fe40000000f00 */
[----:B------:R-:W-:Y:S05]  /*27da0*/  CALL.REL.NOINC `($__internal_14_$__cuda_sm70_shflsync_up_p) ;  /* 0x000051c000007944 */ /* 0x000fea0003c00000 */
[----:B------:R-:W-:Y:S01]  /*27db0*/  SEL R0, R4, RZ, P4 ;  /* 0x000000ff04007207 */ /* 0x000fe20002000000 */
[----:B------:R-:W-:Y:S01]  /*27dc0*/  IMAD.MOV.U32 R2, RZ, RZ, 0x4 ;  /* 0x00000004ff027424 */ /* 0x000fe200078e00ff */
[----:B------:R-:W-:-:S03]  /*27dd0*/  MOV R3, 0x27e00 ;  /* 0x00027e0000037802 */ /* 0x000fc60000000f00 */
[----:B------:R-:W-:Y:S02]  /*27de0*/  IMAD.IADD R0, R5, 0x1, R0 ;  /* 0x0000000105007824 */ /* 0x000fe400078e0200 */
        /* <DEDUP_REMOVED lines=13> */
[----:B------:R-:W-:Y:S02]  /*27ec0*/  MOV R71, 0x1f ;  /* 0x0000001f00477802 */ /* 0x000fe40000000f00 */
[----:B------:R-:W-:Y:S01]  /*27ed0*/  MOV R3, 0x27f10 ;  /* 0x00027f1000037802 */ /* 0x000fe20000000f00 */
[----:B------:R-:W-:-:S04]  /*27ee0*/  IMAD.IADD R4, R0, 0x1, R4 ;  /* 0x0000000100047824 */ /* 0x000fc800078e0204 */
[----:B------:R-:W-:Y:S02]  /*27ef0*/  IMAD.MOV.U32 R52, RZ, RZ, R4 ;  /* 0x000000ffff347224 */ /* 0x000fe400078e0004 */
[----:B------:R-:W-:Y:S05]  /*27f00*/  CALL.REL.NOINC `($__internal_13_$__cuda_sm70_shflsync_idx_p) ;  /* 0x0000500000007944 */ /* 0x000fea0003c00000 */
[----:B------:R-:W-:Y:S01]  /*27f10*/  MOV R0, R234 ;  /* 0x000000ea00007202 */ /* 0x000fe20000000f00 */
[----:B------:R-:W-:Y:S05]  /*27f20*/  BRA `(.L_x_1210) ;  /* 0xfffd863000007947 */ /* 0x000fea000383ffff */
.L_x_901:
[----:B------:R-:W-:Y:S02]  /*27f30*/  SEL R0, RZ, 0x1, P0 ;  /* 0x00000001ff007807 */ /* 0x000fe40000000000 */
[----:B------:R-:W-:Y:S02]  /*27f40*/  MOV R2, 0x27f60 ;  /* 0x00027f6000027802 */ /* 0x000fe40000000f00 */
[----:B------:R-:W-:Y:S05]  /*27f50*/  CALL.REL.NOINC `($__internal_15_$__cuda_sm70_votesync_ballot) ;  /* 0x0000508000007944 */ /* 0x000fea0003c00000 */
[----:B------:R-:W-:Y:S01]  /*27f60*/  MOV R7, R0 ;  /* 0x0000000000077202 */ /* 0x000fe20000000f00 */
[----:B------:R-:W-:Y:S05]  /*27f70*/  BRA `(.L_x_1211) ;  /* 0xfffd867000007947 */ /* 0x000fea000383ffff */
.L_x_902:
[----:B------:R-:W-:Y:S01]  /*27f80*/  IMAD.MOV.U32 R52, RZ, RZ, R9 ;  /* 0x000000ffff347224 */ /* 0x000fe200078e0009 */
[----:B-1----:R-:W-:Y:S01]  /*27f90*/  MOV R2, R0 ;  /* 0x0000000000027202 */ /* 0x002fe20000000f00 */
[----:B------:R-:W-:Y:S01]  /*27fa0*/  IMAD.MOV.U32 R71, RZ, RZ, 0x1f ;  /* 0x0000001fff477424 */ /* 0x000fe200078e00ff */
[----:B------:R-:W-:Y:S02]  /*27fb0*/  MOV R3, 0x27fd0 ;  /* 0x00027fd000037802 */ /* 0x000fe40000000f00 */
[----:B------:R-:W-:Y:S05]  /*27fc0*/  CALL.REL.NOINC `($__internal_13_$__cuda_sm70_shflsync_idx_p) ;  /* 0x00004f4000007944 */ /* 0x000fea0003c00000 */
[----:B------:R-:W-:Y:S01]  /*27fd0*/  IMAD.MOV.U32 R12, RZ, RZ, R234 ;  /* 0x000000ffff0c7224 */ /* 0x000fe200078e00ea */
[----:B------:R-:W-:Y:S01]  /*27fe0*/  MOV R52, R8 ;  /* 0x0000000800347202 */ /* 0x000fe20000000f00 */
[----:B------:R-:W-:Y:S01]  /*27ff0*/  IMAD.MOV.U32 R5, RZ, RZ, RZ ;  /* 0x000000ffff057224 */ /* 0x000fe200078e00ff */
[----:B------:R-:W-:Y:S01]  /*28000*/  MOV R2, R0 ;  /* 0x0000000000027202 */ /* 0x000fe20000000f00 */
[----:B------:R-:W-:Y:S01]  /*28010*/  IMAD.MOV.U32 R71, RZ, RZ, 0x1f ;  /* 0x0000001fff477424 */ /* 0x000fe200078e00ff */
[----:B------:R-:W-:-:S02]  /*28020*/  MOV R3, 0x28040 ;  /* 0x0002804000037802 */ /* 0x000fc40000000f00 */
[----:B------:R-:W-:Y:S05]  /*28030*/  CALL.REL.NOINC `($__internal_13_$__cuda_sm70_shflsync_idx_p) ;  /* 0x00004ed000007944 */ /* 0x000fea0003c00000 */
[----:B------:R-:W-:Y:S01]  /*28040*/  MOV R9, R234 ;  /* 0x000000ea00097202 */ /* 0x000fe20000000f00 */
[----:B------:R-:W-:Y:S05]  /*28050*/  BRA `(.L_x_1212) ;  /* 0xfffd860000007947 */ /* 0x000fea000383ffff */
.L_x_905:
[----:B------:R-:W-:Y:S01]  /*28060*/  IMAD.MOV.U32 R52, RZ, RZ, R4 ;  /* 0x000000ffff347224 */ /* 0x000fe200078e0004 */
[----:B-1----:R-:W-:Y:S01]  /*28070*/  MOV R2, R0 ;  /* 0x0000000000027202 */ /* 0x002fe20000000f00 */
[----:B------:R-:W-:Y:S01]  /*28080*/  IMAD.MOV.U32 R71, RZ, RZ, 0x1f ;  /* 0x0000001fff477424 */ /* 0x000fe200078e00ff */
[----:B------:R-:W-:-:S02]  /*28090*/  MOV R3, 0x280b0 ;  /* 0x000280b000037802 */ /* 0x000fc40000000f00 */
[----:B---34-:R-:W-:Y:S05]  /*280a0*/  CALL.REL.NOINC `($__internal_13_$__cuda_sm70_shflsync_idx_p) ;  /* 0x00004e6000007944 */ /* 0x018fea0003c00000 */
[----:B------:R-:W-:Y:S01]  /*280b0*/  MOV R5, R234 ;  /* 0x000000ea00057202 */ /* 0x000fe20000000f00 */
[----:B------:R-:W-:Y:S05]  /*280c0*/  BRA `(.L_x_904) ;  /* 0xfffd85f000007947 */ /* 0x000fea000383ffff */
.L_x_970:
[----:B------:R-:W-:Y:S01]  /*280d0*/  IMAD.MOV.U32 R52, RZ, RZ, R5 ;  /* 0x000000ffff347224 */ /* 0x000fe200078e0005 */
[----:B------:R-:W-:Y:S01]  /*280e0*/  MOV R2, RZ ;  /* 0x000000ff00027202 */ /* 0x000fe20000000f00 */
[----:B------:R-:W-:Y:S01]  /*280f0*/  IMAD.MOV.U32 R71, RZ, RZ, 0x181f ;  /* 0x0000181fff477424 */ /* 0x000fe200078e00ff */
[----:B------:R-:W-:-:S02]  /*28100*/  MOV R3, 0x28120 ;  /* 0x0002812000037802 */ /* 0x000fc40000000f00 */
[----:B-----5:R-:W-:Y:S05]  /*28110*/  CALL.REL.NOINC `($__internal_13_$__cuda_sm70_shflsync_idx_p) ;  /* 0x00004df000007944 */ /* 0x020fea0003c00000 */
[----:B------:R-:W-:Y:S01]  /*28120*/  MOV R7, R234 ;  /* 0x000000ea00077202 */ /* 0x000fe20000000f00 */
[----:B------:R-:W-:Y:S05]  /*28130*/  BRA `(.L_x_1213) ;  /* 0xfffe0e1000007947 */ /* 0x000fea000383ffff */
.L_x_971:
[----:B------:R-:W-:Y:S01]  /*28140*/  IMAD.MOV.U32 R52, RZ, RZ, R6 ;  /* 0x000000ffff347224 */ /* 0x000fe200078e0006 */
[----:B------:R-:W-:Y:S01]  /*28150*/  MOV R2, RZ ;  /* 0x000000ff00027202 */ /* 0x000fe20000000f00 */
[----:B------:R-:W-:Y:S01]  /*28160*/  IMAD.MOV.U32 R71, RZ, RZ, 0x181f ;  /* 0x0000181fff477424 */ /* 0x000fe200078e00ff */
[----:B------:R-:W-:-:S02]  /*28170*/  MOV R3, 0x28190 ;  /* 0x0002819000037802 */ /* 0x000fc40000000f00 */
[----:B-12--5:R-:W-:Y:S05]  /*28180*/  CALL.REL.NOINC `($__internal_13_$__cuda_sm70_shflsync_idx_p) ;  /* 0x00004d8000007944 */ /* 0x026fea0003c00000 */
[----:B------:R-:W-:Y:S01]  /*28190*/  MOV R2, R234 ;  /* 0x000000ea00027202 */ /* 0x000fe20000000f00 */
[----:B------:R-:W-:Y:S05]  /*281a0*/  BRA `(.L_x_1214) ;  /* 0xfffe0dc000007947 */ /* 0x000fea000383ffff */
.L_x_974:
[----:B------:R-:W-:Y:S01]  /*281b0*/  IMAD.MOV.U32 R52, RZ, RZ, R5 ;  /* 0x000000ffff347224 */ /* 0x000fe200078e0005 */
[----:B--2-4-:R-:W-:Y:S01]  /*281c0*/  MOV R2, 0x1 ;  /* 0x0000000100027802 */ /* 0x014fe20000000f00 */
[----:B------:R-:W-:Y:S01]  /*281d0*/  IMAD.MOV.U32 R71, RZ, RZ, 0x181f ;  /* 0x0000181fff477424 */ /* 0x000fe200078e00ff */
[----:B------:R-:W-:-:S02]  /*281e0*/  MOV R3, 0x28200 ;  /* 0x0002820000037802 */ /* 0x000fc40000000f00 */
[----:B-1-3-5:R-:W-:Y:S05]  /*281f0*/  CALL.REL.NOINC `($__internal_13_$__cuda_sm70_shflsync_idx_p) ;  /* 0x00004d1000007944 */ /* 0x02afea0003c00000 */
[----:B------:R-:W-:Y:S01]  /*28200*/  IMAD.MOV.U32 R7, RZ, RZ, R234 ;  /* 0x000000ffff077224 */ /* 0x000fe200078e00ea */
[----:B------:R-:W-:Y:S01]  /*28210*/  MOV R2, 0x1 ;  /* 0x0000000100027802 */ /* 0x000fe20000000f00 */
[----:B------:R-:W-:Y:S01]  /*28220*/  IMAD.MOV.U32 R52, RZ, RZ, R6 ;  /* 0x000000ffff347224 */ /* 0x000fe200078e0006 */
[----:B------:R-:W-:-:S02]  /*28230*/  MOV R71, 0x181f ;  /* 0x0000181f00477802 */ /* 0x000fc40000000f00 */
[----:B------:R-:W-:Y:S02]  /*28240*/  MOV R3, 0x28260 ;  /* 0x0002826000037802 */ /* 0x000fe40000000f00 */
[----:B------:R-:W-:Y:S05]  /*28250*/  CALL.REL.NOINC `($__internal_13_$__cuda_sm70_shflsync_idx_p) ;  /* 0x00004cb000007944 */ /* 0x000fea0003c00000 */
[----:B------:R-:W-:Y:S01]  /*28260*/  MOV R2, R234 ;  /* 0x000000ea00027202 */ /* 0x000fe20000000f00 */
[----:B------:R-:W-:Y:S05]  /*28270*/  BRA `(.L_x_1215) ;  /* 0xfffe0dd000007947 */ /* 0x000fea000383ffff */
.L_x_977:
[----:B------:R-:W-:Y:S01]  /*28280*/  IMAD.MOV.U32 R52, RZ, RZ, R5 ;  /* 0x000000ffff347224 */ /* 0x000fe200078e0005 */
[----:B-1--4-:R-:W-:Y:S01]  /*28290*/  MOV R2, 0x2 ;  /* 0x0000000200027802 */ /* 0x012fe20000000f00 */
[----:B------:R-:W-:Y:S01]  /*282a0*/  IMAD.MOV.U32 R71, RZ, RZ, 0x181f ;  /* 0x0000181fff477424 */ /* 0x000fe200078e00ff */
[----:B------:R-:W-:Y:S02]  /*282b0*/  MOV R3, 0x282d0 ;  /* 0x000282d000037802 */ /* 0x000fe40000000f00 */
[----:B--23-5:R-:W-:Y:S05]  /*282c0*/  CALL.REL.NOINC `($__internal_13_$__cuda_sm70_shflsync_idx_p) ;  /* 0x00004c4000007944 */ /* 0x02cfea0003c00000 */
[----:B------:R-:W-:Y:S01]  /*282d0*/  MOV R7, R234 ;  /* 0x000000ea00077202 */ /* 0x000fe20000000f00 */
[----:B------:R-:W-:Y:S05]  /*282e0*/  BRA `(.L_x_1216) ;  /* 0xfffe0e3000007947 */ /* 0x000fea000383ffff */
.L_x_978:
[----:B------:R-:W-:Y:S01]  /*282f0*/  IMAD.MOV.U32 R52, RZ, RZ, R6 ;  /* 0x000000ffff347224 */ /* 0x000fe200078e0006 */
[----:B----4-:R-:W-:Y:S01]  /*28300*/  MOV R2, 0x2 ;  /* 0x0000000200027802 */ /* 0x010fe20000000f00 */
[----:B------:R-:W-:Y:S01]  /*28310*/  IMAD.MOV.U32 R71, RZ, RZ, 0x181f ;  /* 0x0000181fff477424 */ /* 0x000fe200078e00ff */
[----:B------:R-:W-:Y:S02]  /*28320*/  MOV R3, 0x28340 ;  /* 0x0002834000037802 */ /* 0x000fe40000000f00 */
[----:B-123-5:R-:W-:Y:S05]  /*28330*/  CALL.REL.NOINC `($__internal_13_$__cuda_sm70_shflsync_idx_p) ;  /* 0x00004bd000007944 */ /* 0x02efea0003c00000 */
[----:B------:R-:W-:Y:S01]  /*28340*/  MOV R2, R234 ;  /* 0x000000ea00027202 */ /* 0x000fe20000000f00 */
[----:B------:R-:W-:Y:S05]  /*28350*/  BRA `(.L_x_1217) ;  /* 0xfffe0de000007947 */ /* 0x000fea000383ffff */
.L_x_981:
[----:B------:R-:W-:Y:S01]  /*28360*/  IMAD.MOV.U32 R52, RZ, RZ, R5 ;  /* 0x000000ffff347224 */ /* 0x000fe200078e0005 */
[----:B-1----:R-:W-:Y:S01]  /*28370*/  MOV R2, 0x3 ;  /* 0x0000000300027802 */ /* 0x002fe20000000f00 */
[----:B------:R-:W-:Y:S01]  /*28380*/  IMAD.MOV.U32 R71, RZ, RZ, 0x181f ;  /* 0x0000181fff477424 */ /* 0x000fe200078e00ff */
[----:B------:R-:W-:-:S02]  /*28390*/  MOV R3, 0x283b0 ;  /* 0x000283b000037802 */ /* 0x000fc40000000f00 */
[----:B--2345:R-:W-:Y:S05]  /*283a0*/  CALL.REL.NOINC `($__internal_13_$__cuda_sm70_shflsync_idx_p) ;  /* 0x00004b6000007944 */ /* 0x03cfea0003c00000 */
        /* <DEDUP_REMOVED lines=8> */
.L_x_984:
[----:B------:R-:W-:Y:S01]  /*28430*/  IMAD.MOV.U32 R52, RZ, RZ, R5 ;  /* 0x000000ffff347224 */ /* 0x000fe200078e0005 */
[----:B-1----:R-:W-:Y:S01]  /*28440*/  MOV R2, 0x4 ;  /* 0x0000000400027802 */ /* 0x002fe20000000f00 */
[----:B------:R-:W-:Y:S01]  /*28450*/  IMAD.MOV.U32 R71, RZ, RZ, 0x181f ;  /* 0x0000181fff477424 */ /* 0x000fe200078e00ff */
[----:B------:R-:W-:Y:S02]  /*28460*/  MOV R3, 0x28480 ;  /* 0x0002848000037802 */ /* 0x000fe40000000f00 */
[----:B--2345:R-:W-:Y:S05]  /*28470*/  CALL.REL.NOINC `($__internal_13_$__cuda_sm70_shflsync_idx_p) ;  /* 0x00004a9000007944 */ /* 0x03cfea0003c00000 */
[----:B------:R-:W-:Y:S01]  /*28480*/  MOV R7, R234 ;  /* 0x000000ea00077202 */ /* 0x000fe20000000f00 */
[----:B------:R-:W-:Y:S05]  /*28490*/  BRA `(.L_x_1219) ;  /* 0xfffe0e5000007947 */ /* 0x000fea000383ffff */
.L_x_985:
[----:B------:R-:W-:Y:S01]  /*284a0*/  IMAD.MOV.U32 R52, RZ, RZ, R6 ;  /* 0x000000ffff347224 */ /* 0x000fe200078e0006 */
[----:B-1----:R-:W-:Y:S01]  /*284b0*/  MOV R2, 0x4 ;  /* 0x0000000400027802 */ /* 0x002fe20000000f00 */
[----:B------:R-:W-:Y:S01]  /*284c0*/  IMAD.MOV.U32 R71, RZ, RZ, 0x181f ;  /* 0x0000181fff477424 */ /* 0x000fe200078e00ff */
[----:B------:R-:W-:Y:S02]  /*284d0*/  MOV R3, 0x284f0 ;  /* 0x000284f000037802 */ /* 0x000fe40000000f00 */
[----:B--2345:R-:W-:Y:S05]  /*284e0*/  CALL.REL.NOINC `($__internal_13_$__cuda_sm70_shflsync_idx_p) ;  /* 0x00004a2000007944 */ /* 0x03cfea0003c00000 */
[----:B------:R-:W-:Y:S01]  /*284f0*/  MOV R2, R234 ;  /* 0x000000ea00027202 */ /* 0x000fe20000000f00 */
[----:B------:R-:W-:Y:S05]  /*28500*/  BRA `(.L_x_1220) ;  /* 0xfffe0e0000007947 */ /* 0x000fea000383ffff */
.L_x_988:
[----:B------:R-:W-:Y:S01]  /*28510*/  IMAD.MOV.U32 R52, RZ, RZ, R5 ;  /* 0x000000ffff347224 */ /* 0x000fe200078e0005 */
[----:B--23--:R-:W-:Y:S01]  /*28520*/  MOV R2, 0x5 ;  /* 0x0000000500027802 */ /* 0x00cfe20000000f00 */
[----:B------:R-:W-:Y:S01]  /*28530*/  IMAD.MOV.U32 R71, RZ, RZ, 0x181f ;  /* 0x0000181fff477424 */ /* 0x000fe200078e00ff */
[----:B------:R-:W-:-:S02]  /*28540*/  MOV R3, 0x28560 ;  /* 0x0002856000037802 */ /* 0x000fc40000000f00 */
[----:B-1--45:R-:W-:Y:S05]  /*28550*/  CALL.REL.NOINC `($__internal_13_$__cuda_sm70_shflsync_idx_p) ;  /* 0x000049b000007944 */ /* 0x032fea0003c00000 */
        /* <DEDUP_REMOVED lines=8> */
.L_x_991:
[----:B------:R-:W-:Y:S01]  /*285e0*/  IMAD.MOV.U32 R52, RZ, RZ, R5 ;  /* 0x000000ffff347224 */ /* 0x000fe200078e0005 */
[----:B-1-3--:R-:W-:Y:S01]  /*285f0*/  MOV R2, 0x6 ;  /* 0x0000000600027802 */ /* 0x00afe20000000f00 */
[----:B------:R-:W-:Y:S01]  /*28600*/  IMAD.MOV.U32 R71, RZ, RZ, 0x181f ;  /* 0x0000181fff477424 */ /* 0x000fe200078e00ff */
[----:B------:R-:W-:Y:S02]  /*28610*/  MOV R3, 0x28630 ;  /* 0x0002863000037802 */ /* 0x000fe40000000f00 */
[----:B--2-45:R-:W-:Y:S05]  /*28620*/  CALL.REL.NOINC `($__internal_13_$__cuda_sm70_shflsync_idx_p) ;  /* 0x000048e000007944 */ /* 0x034fea0003c00000 */
[----:B------:R-:W-:Y:S01]  /*28630*/  MOV R7, R234 ;  /* 0x000000ea00077202 */ /* 0x000fe20000000f00 */
[----:B------:R-:W-:Y:S05]  /*28640*/  BRA `(.L_x_1222) ;  /* 0xfffe0e7000007947 */ /* 0x000fea000383ffff */
.L_x_992:
[----:B------:R-:W-:Y:S01]  /*28650*/  IMAD.MOV.U32 R52, RZ, RZ, R6 ;  /* 0x000000ffff347224 */ /* 0x000fe200078e0006 */
[----:B---3--:R-:W-:Y:S01]  /*28660*/  MOV R2, 0x6 ;  /* 0x0000000600027802 */ /* 0x008fe20000000f00 */
[----:B------:R-:W-:Y:S01]  /*28670*/  IMAD.MOV.U32 R71, RZ, RZ, 0x181f ;  /* 0x0000181fff477424 */ /* 0x000fe200078e00ff */
[----:B------:R-:W-:Y:S02]  /*28680*/  MOV R3, 0x286a0 ;  /* 0x000286a000037802 */ /* 0x000fe40000000f00 */
[----:B-12-45:R-:W-:Y:S05]  /*28690*/  CALL.REL.NOINC `($__internal_13_$__cuda_sm70_shflsync_idx_p) ;  /* 0x0000487000007944 */ /* 0x036fea0003c00000 */
[----:B------:R-:W-:Y:S01]  /*286a0*/  MOV R2, R234 ;  /* 0x000000ea00027202 */ /* 0x000fe20000000f00 */
[----:B------:R-:W-:Y:S05]  /*286b0*/  BRA `(.L_x_1223) ;  /* 0xfffe0e2000007947 */ /* 0x000fea000383ffff */
.L_x_995:
        /* <DEDUP_REMOVED lines=13> */
.L_x_1034:
[----:B------:R-:W-:Y:S01]  /*28790*/  IMAD.MOV.U32 R52, RZ, RZ, R4 ;  /* 0x000000ffff347224 */ /* 0x000fe200078e0004 */
[----:B------:R-:W-:Y:S01]  /*287a0*/  MOV R2, RZ ;  /* 0x000000ff00027202 */ /* 0x000fe20000000f00 */
[----:B------:R-:W-:Y:S01]  /*287b0*/  IMAD.MOV.U32 R71, RZ, RZ, 0x181f ;  /* 0x0000181fff477424 */ /* 0x000fe200078e00ff */
[----:B------:R-:W-:Y:S02]  /*287c0*/  MOV R3, 0x287e0 ;  /* 0x000287e000037802 */ /* 0x000fe40000000f00 */
[----:B------:R-:W-:Y:S05]  /*287d0*/  CALL.REL.NOINC `($__internal_13_$__cuda_sm70_shflsync_idx_p) ;  /* 0x0000473000007944 */ /* 0x000fea0003c00000 */
[----:B------:R-:W-:Y:S01]  /*287e0*/  MOV R5, R234 ;  /* 0x000000ea00057202 */ /* 0x000fe20000000f00 */
[----:B------:R-:W-:Y:S05]  /*287f0*/  BRA `(.L_x_1225) ;  /* 0xfffe75f000007947 */ /* 0x000fea000383ffff */
.L_x_1035:
[----:B------:R-:W-:Y:S01]  /*28800*/  IMAD.MOV.U32 R52, RZ, RZ, R0 ;  /* 0x000000ffff347224 */ /* 0x000fe200078e0000 */
[----:B------:R-:W-:Y:S01]  /*28810*/  MOV R2, RZ ;  /* 0x000000ff00027202 */ /* 0x000fe20000000f00 */
[----:B------:R-:W-:Y:S01]  /*28820*/  IMAD.MOV.U32 R71, RZ, RZ, 0x181f ;  /* 0x0000181fff477424 */ /* 0x000fe200078e00ff */
[----:B------:R-:W-:Y:S02]  /*28830*/  MOV R3, 0x28850 ;  /* 0x0002885000037802 */ /* 0x000fe40000000f00 */
[----:B-12---:R-:W-:Y:S05]  /*28840*/  CALL.REL.NOINC `($__internal_13_$__cuda_sm70_shflsync_idx_p) ;  /* 0x000046c000007944 */ /* 0x006fea0003c00000 */
        /* <DEDUP_REMOVED lines=10> */
[----:B------:R-:W-:Y:S05]  /*288f0*/  CALL.REL.NOINC `($__internal_13_$__cuda_sm70_shflsync_idx_p) ;  /* 0x0000461000007944 */ /* 0x000fea0003c00000 */
[----:B------:R-:W-:Y:S01]  /*28900*/  IMAD.MOV.U32 R5, RZ, RZ, R234 ;  /* 0x000000ffff057224 */ /* 0x000fe200078e00ea */
[----:B------:R-:W-:Y:S01]  /*28910*/  MOV R2, 0x1 ;  /* 0x0000000100027802 */ /* 0x000fe20000000f00 */
[----:B------:R-:W-:Y:S01]  /*28920*/  IMAD.MOV.U32 R52, RZ, RZ, R0 ;  /* 0x000000ffff347224 */ /* 0x000fe200078e0000 */
[----:B------:R-:W-:Y:S02]  /*28930*/  MOV R71, 0x181f ;  /* 0x0000181f00477802 */ /* 0x000fe40000000f00 */
[----:B------:R-:W-:Y:S02]  /*28940*/  MOV R3, 0x28960 ;  /* 0x0002896000037802 */ /* 0x000fe40000000f00 */
[----:B------:R-:W-:Y:S05]  /*28950*/  CALL.REL.NOINC `($__internal_13_$__cuda_sm70_shflsync_idx_p) ;  /* 0x000045b000007944 */ /* 0x000fea0003c00000 */
        /* <DEDUP_REMOVED lines=51> */
[----:B------:R-:W-:Y:S01]  /*28c90*/  MOV R0, R234 ;  /* 0x000000ea00007202 */ /* 0x000fe20000000f00 */
[----:B------:R-:W-:Y:S05]  /*28ca0*/  BRA `(.L_x_1226) ;  /* 0xfffe72a000007947 */ /* 0x000fea000383ffff */
.L_x_1036:
[----:B------:R-:W-:Y:S01]  /*28cb0*/  IMAD.MOV.U32 R52, RZ, RZ, R4 ;  /* 0x000000ffff347224 */ /* 0x000fe200078e0004 */
[----:B------:R-:W-:Y:S01]  /*28cc0*/  MOV R2, RZ ;  /* 0x000000ff00027202 */ /* 0x000fe20000000f00 */
[----:B------:R-:W-:Y:S01]  /*28cd0*/  IMAD.MOV.U32 R71, RZ, RZ, 0x1c1f ;  /* 0x00001c1fff477424 */ /* 0x000fe200078e00ff */
[----:B------:R-:W-:-:S02]  /*28ce0*/  MOV R3, 0x28d00 ;  /* 0x00028d0000037802 */ /* 0x000fc40000000f00 */
[----:B------:R-:W-:Y:S05]  /*28cf0*/  CALL.REL.NOINC `($__internal_13_$__cuda_sm70_shflsync_idx_p) ;  /* 0x0000421000007944 */ /* 0x000fea0003c00000 */
[----:B------:R-:W-:Y:S01]  /*28d00*/  MOV R3, R234 ;  /* 0x000000ea00037202 */ /* 0x000fe20000000f00 */
[----:B------:R-:W-:Y:S05]  /*28d10*/  BRA `(.L_x_1227) ;  /* 0xfffe73d000007947 */ /* 0x000fea000383ffff */
.L_x_1041:
[----:B------:R-:W-:Y:S01]  /*28d20*/  IMAD.MOV.U32 R52, RZ, RZ, R4 ;  /* 0x000000ffff347224 */ /* 0x000fe200078e0004 */
[----:B------:R-:W-:Y:S01]  /*28d30*/  MOV R2, 0x1 ;  /* 0x0000000100027802 */ /* 0x000fe20000000f00 */
[----:B------:R-:W-:Y:S01]  /*28d40*/  IMAD.MOV.U32 R71, RZ, RZ, 0x1c1f ;  /* 0x00001c1fff477424 */ /* 0x000fe200078e00ff */
[----:B------:R-:W-:-:S02]  /*28d50*/  MOV R3, 0x28d70 ;  /* 0x00028d7000037802 */ /* 0x000fc40000000f00 */
[----:B-1----:R-:W-:Y:S05]  /*28d60*/  CALL.REL.NOINC `($__internal_13_$__cuda_sm70_shflsync_idx_p) ;  /* 0x000041a000007944 */ /* 0x002fea0003c00000 */
[----:B------:R-:W-:Y:S01]  /*28d70*/  MOV R3, R234 ;  /* 0x000000ea00037202 */ /* 0x000fe20000000f00 */
[----:B------:R-:W-:Y:S05]  /*28d80*/  BRA `(.L_x_1228) ;  /* 0xfffe7c0000007947 */ /* 0x000fea000383ffff */
.L_x_1046:
[----:B------:R-:W-:Y:S01]  /*28d90*/  IMAD.MOV.U32 R52, RZ, RZ, R4 ;  /* 0x000000ffff347224 */ /* 0x000fe200078e0004 */
[----:B------:R-:W-:Y:S01]  /*28da0*/  MOV R2, 0x2 ;  /* 0x0000000200027802 */ /* 0x000fe20000000f00 */
[----:B------:R-:W-:Y:S01]  /*28db0*/  IMAD.MOV.U32 R71, RZ, RZ, 0x1c1f ;  /* 0x00001c1fff477424 */ /* 0x000fe200078e00ff */
[----:B------:R-:W-:-:S02]  /*28dc0*/  MOV R3, 0x28de0 ;  /* 0x00028de000037802 */ /* 0x000fc40000000f00 */
[----:B-12---:R-:W-:Y:S05]  /*28dd0*/  CALL.REL.NOINC `($__internal_13_$__cuda_sm70_shflsync_idx_p) ;  /* 0x0000413000007944 */ /* 0x006fea0003c00000 */
[----:B------:R-:W-:Y:S01]  /*28de0*/  MOV R3, R234 ;  /* 0x000000ea00037202 */ /* 0x000fe20000000f00 */
[----:B------:R-:W-:Y:S05]  /*28df0*/  BRA `(.L_x_1229) ;  /* 0xfffe820000007947 */ /* 0x000fea000383ffff */
.L_x_1051:
[----:B------:R-:W-:Y:S01]  /*28e00*/  IMAD.MOV.U32 R52, RZ, RZ, R4 ;  /* 0x000000ffff347224 */ /* 0x000fe200078e0004 */
[----:B------:R-:W-:Y:S01]  /*28e10*/  MOV R2, 0x3 ;  /* 0x0000000300027802 */ /* 0x000fe20000000f00 */
[----:B------:R-:W-:Y:S01]  /*28e20*/  IMAD.MOV.U32 R71, RZ, RZ, 0x1c1f ;  /* 0x00001c1fff477424 */ /* 0x000fe200078e00ff */
[----:B------:R-:W-:-:S02]  /*28e30*/  MOV R3, 0x28e50 ;  /* 0x00028e5000037802 */ /* 0x000fc40000000f00 */
[----:B-123--:R-:W-:Y:S05]  /*28e40*/  CALL.REL.NOINC `($__internal_13_$__cuda_sm70_shflsync_idx_p) ;  /* 0x000040c000007944 */ /* 0x00efea0003c00000 */
[----:B------:R-:W-:Y:S01]  /*28e50*/  MOV R3, R234 ;  /* 0x000000ea00037202 */ /* 0x000fe20000000f00 */
[----:B------:R-:W-:Y:S05]  /*28e60*/  BRA `(.L_x_1230) ;  /* 0xfffe880000007947 */ /* 0x000fea000383ffff */
.L_x_1056:
[----:B------:R-:W-:Y:S02]  /*28e70*/  MOV R0, 0x2 ;  /* 0x0000000200007802 */ /* 0x000fe40000000f00 */
[----:B------:R-:W-:-:S02]  /*28e80*/  MOV R2, 0x28ea0 ;  /* 0x00028ea000027802 */ /* 0x000fc40000000f00 */
[----:B------:R-:W-:Y:S05]  /*28e90*/  CALL.REL.NOINC `($__internal_12_$__cuda_sm70_shflsync_bfly_p) ;  /* 0x0000401000007944 */ /* 0x000fea0003c00000 */
[----:B------:R-:W-:Y:S05]  /*28ea0*/  BRA `(.L_x_1231) ;  /* 0xfffe92f000007947 */ /* 0x000fea000383ffff */
.L_x_1057:
[----:B------:R-:W-:Y:S02]  /*28eb0*/  MOV R0, 0x1 ;  /* 0x0000000100007802 */ /* 0x000fe40000000f00 */
[----:B------:R-:W-:-:S02]  /*28ec0*/  MOV R2, 0x28ee0 ;  /* 0x00028ee000027802 */ /* 0x000fc40000000f00 */
[----:B------:R-:W-:Y:S05]  /*28ed0*/  CALL.REL.NOINC `($__internal_12_$__cuda_sm70_shflsync_bfly_p) ;  /* 0x00003fd000007944 */ /* 0x000fea0003c00000 */
[----:B------:R-:W-:Y:S01]  /*28ee0*/  FMNMX.FTZ R71, R4, R0, !PT ;  /* 0x0000000004477209 */ /* 0x000fe20007810000 */
[----:B------:R-:W-:Y:S01]  /*28ef0*/  IMAD.MOV.U32 R4, RZ, RZ, R5 ;  /* 0x000000ffff047224 */ /* 0x000fe200078e0005 */
[----:B------:R-:W-:Y:S01]  /*28f00*/  MOV R2, 0x28f30 ;  /* 0x00028f3000027802 */ /* 0x000fe20000000f00 */
[----:B------:R-:W-:-:S02]  /*28f10*/  IMAD.MOV.U32 R0, RZ, RZ, 0x2 ;  /* 0x00000002ff007424 */ /* 0x000fc400078e00ff */
[----:B------:R-:W-:Y:S05]  /*28f20*/  CALL.REL.NOINC `($__internal_12_$__cuda_sm70_shflsync_bfly_p) ;  /* 0x00003f8000007944 */ /* 0x000fea0003c00000 */
[----:B------:R-:W-:Y:S01]  /*28f30*/  FMNMX.FTZ R5, R5, R0, !PT ;  /* 0x0000000005057209 */ /* 0x000fe20007810000 */
[----:B------:R-:W-:Y:S01]  /*28f40*/  IMAD.MOV.U32 R0, RZ, RZ, 0x1 ;  /* 0x00000001ff007424 */ /* 0x000fe200078e00ff */
[----:B------:R-:W-:-:S03]  /*28f50*/  MOV R2, 0x28f80 ;  /* 0x00028f8000027802 */ /* 0x000fc60000000f00 */
[----:B------:R-:W-:Y:S02]  /*28f60*/  IMAD.MOV.U32 R4, RZ, RZ, R5 ;  /* 0x000000ffff047224 */ /* 0x000fe400078e0005 */
[----:B------:R-:W-:Y:S05]  /*28f70*/  CALL.REL.NOINC `($__internal_12_$__cuda_sm70_shflsync_bfly_p) ;  /* 0x00003f3000007944 */ /* 0x000fea0003c00000 */
[----:B------:R-:W-:Y:S01]  /*28f80*/  FMNMX.FTZ R70, R5, R0, !PT ;  /* 0x0000000005467209 */ /* 0x000fe20007810000 */
[----:B------:R-:W-:Y:S01]  /*28f90*/  IMAD.MOV.U32 R4, RZ, RZ, R6 ;  /* 0x000000ffff047224 */ /* 0x000fe200078e0006 */
[----:B------:R-:W-:Y:S01]  /*28fa0*/  MOV R2, 0x28fd0 ;  /* 0x00028fd000027802 */ /* 0x000fe20000000f00 */
[----:B------:R-:W-:Y:S02]  /*28fb0*/  IMAD.MOV.U32 R0, RZ, RZ, 0x2 ;  /* 0x00000002ff007424 */ /* 0x000fe400078e00ff */
        /* <DEDUP_REMOVED lines=16> */
[----:B------:R-:W-:Y:S01]  /*290c0*/  MOV R8, R0 ;  /* 0x0000000000087202 */ /* 0x000fe20000000f00 */
[----:B------:R-:W-:Y:S05]  /*290d0*/  BRA `(.L_x_1232) ;  /* 0xfffe91b000007947 */ /* 0x000fea000383ffff */
.L_x_1065:
[----:B------:R-:W-:Y:S01]  /*290e0*/  MOV R2, RZ ;  /* 0x000000ff00027202 */ /* 0x000fe20000000f00 */
[----:B------:R-:W-:Y:S01]  /*290f0*/  IMAD.MOV.U32 R52, RZ, RZ, R4 ;  /* 0x000000ffff347224 */ /* 0x000fe200078e0004 */
[----:B------:R-:W-:Y:S01]  /*29100*/  MOV R3, 0x29130 ;  /* 0x0002913000037802 */ /* 0x000fe20000000f00 */
[----:B------:R-:W-:Y:S02]  /*29110*/  IMAD.MOV.U32 R71, RZ, RZ, 0x181f ;  /* 0x0000181fff477424 */ /* 0x000fe400078e00ff */
[----:B------:R-:W-:Y:S05]  /*29120*/  CALL.REL.NOINC `($__internal_13_$__cuda_sm70_shflsync_idx_p) ;  /* 0x00003de000007944 */ /* 0x000fea0003c00000 */
[----:B------:R-:W-:Y:S01]  /*29130*/  MOV R8, R234 ;  /* 0x000000ea00087202 */ /* 0x000fe20000000f00 */
[----:B------:R-:W-:-:S05]  /*29140*/  BRA `(.L_x_1233) ;  /* 0xfffeaed000007947 */ /* 0x000fca000383ffff */
.L_x_1066:
[----:B------:R-:W-:Y:S01]  /*29150*/  MOV R2, RZ ;  /* 0x000000ff00027202 */ /* 0x000fe20000000f00 */
[----:B------:R-:W-:Y:S01]  /*29160*/  IMAD.MOV.U32 R52, RZ, RZ, R0 ;  /* 0x000000ffff347224 */ /* 0x000fe200078e0000 */
[----:B------:R-:W-:Y:S01]  /*29170*/  MOV R3, 0x291a0 ;  /* 0x000291a000037802 */ /* 0x000fe20000000f00 */
[----:B------:R-:W-:Y:S02]  /*29180*/  IMAD.MOV.U32 R71, RZ, RZ, 0x181f ;  /* 0x0000181fff477424 */ /* 0x000fe400078e00ff */
[----:B-12---:R-:W-:Y:S05]  /*29190*/  CALL.REL.NOINC `($__internal_13_$__cuda_sm70_shflsync_idx_p) ;  /* 0x00003d7000007944 */ /* 0x006fea0003c00000 */
        /* <DEDUP_REMOVED lines=10> */
[----:B------:R-:W-:Y:S05]  /*29240*/  CALL.REL.NOINC `($__internal_13_$__cuda_sm70_shflsync_idx_p) ;  /* 0x00003cc000007944 */ /* 0x000fea0003c00000 */
[----:B------:R-:W-:Y:S01]  /*29250*/  MOV R2, 0x1 ;  /* 0x0000000100027802 */ /* 0x000fe20000000f00 */
[----:B------:R-:W-:Y:S01]  /*29260*/  IMAD.MOV.U32 R7, RZ, RZ, R234 ;  /* 0x000000ffff077224 */ /* 0x000fe200078e00ea */
[----:B------:R-:W-:Y:S01]  /*29270*/  MOV R71, 0x181f ;  /* 0x0000181f00477802 */ /* 0x000fe20000000f00 */
[----:B------:R-:W-:Y:S01]  /*29280*/  IMAD.MOV.U32 R52, RZ, RZ, R0 ;  /* 0x000000ffff347224 */ /* 0x000fe200078e0000 */
[----:B------:R-:W-:Y:S02]  /*29290*/  MOV R3, 0x292b0 ;  /* 0x000292b000037802 */ /* 0x000fe40000000f00 */
[----:B------:R-:W-:Y:S05]  /*292a0*/  CALL.REL.NOINC `($__internal_13_$__cuda_sm70_shflsync_idx_p) ;  /* 0x00003c6000007944 */ /* 0x000fea0003c00000 */
        /* <DEDUP_REMOVED lines=51> */
[----:B------:R-:W-:Y:S01]  /*295e0*/  MOV R0, R234 ;  /* 0x000000ea00007202 */ /* 0x000fe20000000f00 */
[----:B------:R-:W-:-:S05]  /*295f0*/  BRA `(.L_x_1234) ;  /* 0xfffeab8000007947 */ /* 0x000fca000383ffff */
.L_x_1069:
[----:B------:R-:W-:Y:S01]  /*29600*/  MOV R2, RZ ;  /* 0x000000ff00027202 */ /* 0x000fe20000000f00 */
[----:B------:R-:W-:Y:S01]  /*29610*/  IMAD.MOV.U32 R52, RZ, RZ, R4 ;  /* 0x000000ffff347224 */ /* 0x000fe200078e0004 */
[----:B------:R-:W-:Y:S01]  /*29620*/  MOV R3, 0x29650 ;  /* 0x0002965000037802 */ /* 0x000fe20000000f00 */
[----:B------:R-:W-:Y:S02]  /*29630*/  IMAD.MOV.U32 R71, RZ, RZ, 0x181f ;  /* 0x0000181fff477424 */ /* 0x000fe400078e00ff */
[----:B------:R-:W-:Y:S05]  /*29640*/  CALL.REL.NOINC `($__internal_13_$__cuda_sm70_shflsync_idx_p) ;  /* 0x000038c000007944 */ /* 0x000fea0003c00000 */
[----:B------:R-:W-:Y:S01]  /*29650*/  MOV R7, R234 ;  /* 0x000000ea00077202 */ /* 0x000fe20000000f00 */
[----:B------:R-:W-:-:S05]  /*29660*/  BRA `(.L_x_1235) ;  /* 0xfffebe5000007947 */ /* 0x000fca000383ffff */
.L_x_1070:
        /* <DEDUP_REMOVED lines=75> */
.L_x_1071:
[----:B------:R-:W-:Y:S01]  /*29b20*/  MOV R2, RZ ;  /* 0x000000ff00027202 */ /* 0x000fe20000000f00 */
[----:B------:R-:W-:Y:S01]  /*29b30*/  IMAD.MOV.U32 R52, RZ, RZ, R5 ;  /* 0x000000ffff347224 */ /* 0x000fe200078e0005 */
[----:B------:R-:W-:Y:S01]  /*29b40*/  MOV R3, 0x29b70 ;  /* 0x00029b7000037802 */ /* 0x000fe20000000f00 */
[----:B------:R-:W-:Y:S02]  /*29b50*/  IMAD.MOV.U32 R71, RZ, RZ, 0x1c1f ;  /* 0x00001c1fff477424 */ /* 0x000fe400078e00ff */
[----:B------:R-:W-:Y:S05]  /*29b60*/  CALL.REL.NOINC `($__internal_13_$__cuda_sm70_shflsync_idx_p) ;  /* 0x000033a000007944 */ /* 0x000fea0003c00000 */
[----:B------:R-:W-:Y:S01]  /*29b70*/  MOV R4, R234 ;  /* 0x000000ea00047202 */ /* 0x000fe20000000f00 */
[----:B------:R-:W-:-:S05]  /*29b80*/  BRA `(.L_x_1237) ;  /* 0xfffebc1000007947 */ /* 0x000fca000383ffff */
.L_x_1076:
[----:B------:R-:W-:Y:S01]  /*29b90*/  MOV R2, 0x1 ;  /* 0x0000000100027802 */ /* 0x000fe20000000f00 */
[----:B------:R-:W-:Y:S01]  /*29ba0*/  IMAD.MOV.U32 R52, RZ, RZ, R5 ;  /* 0x000000ffff347224 */ /* 0x000fe200078e0005 */
[----:B------:R-:W-:Y:S01]  /*29bb0*/  MOV R3, 0x29be0 ;  /* 0x00029be000037802 */ /* 0x000fe20000000f00 */
[----:B------:R-:W-:Y:S02]  /*29bc0*/  IMAD.MOV.U32 R71, RZ, RZ, 0x1c1f ;  /* 0x00001c1fff477424 */ /* 0x000fe400078e00ff */
[----:B-1----:R-:W-:Y:S05]  /*29bd0*/  CALL.REL.NOINC `($__internal_13_$__cuda_sm70_shflsync_idx_p) ;  /* 0x0000333000007944 */ /* 0x002fea0003c00000 */
[----:B------:R-:W-:Y:S01]  /*29be0*/  MOV R4, R234 ;  /* 0x000000ea00047202 */ /* 0x000fe20000000f00 */
[----:B------:R-:W-:-:S05]  /*29bf0*/  BRA `(.L_x_1238) ;  /* 0xfffec49000007947 */ /* 0x000fca000383ffff */
.L_x_1081:
[----:B------:R-:W-:Y:S01]  /*29c00*/  MOV R2, 0x2 ;  /* 0x0000000200027802 */ /* 0x000fe20000000f00 */
[----:B------:R-:W-:Y:S01]  /*29c10*/  IMAD.MOV.U32 R52, RZ, RZ, R5 ;  /* 0x000000ffff347224 */ /* 0x000fe200078e0005 */
[----:B------:R-:W-:Y:S01]  /*29c20*/  MOV R3, 0x29c50 ;  /* 0x00029c5000037802 */ /* 0x000fe20000000f00 */
[----:B------:R-:W-:Y:S02]  /*29c30*/  IMAD.MOV.U32 R71, RZ, RZ, 0x1c1f ;  /* 0x00001c1fff477424 */ /* 0x000fe400078e00ff */
[----:B-12---:R-:W-:Y:S05]  /*29c40*/  CALL.REL.NOINC `($__internal_13_$__cuda_sm70_shflsync_idx_p) ;  /* 0x000032c000007944 */ /* 0x006fea0003c00000 */
[----:B------:R-:W-:Y:S01]  /*29c50*/  MOV R4, R234 ;  /* 0x000000ea00047202 */ /* 0x000fe20000000f00 */
[----:B------:R-:W-:-:S05]  /*29c60*/  BRA `(.L_x_1239) ;  /* 0xfffecad000007947 */ /* 0x000fca000383ffff */
.L_x_1086:
[----:B------:R-:W-:Y:S01]  /*29c70*/  MOV R2, 0x3 ;  /* 0x0000000300027802 */ /* 0x000fe20000000f00 */
[----:B------:R-:W-:Y:S01]  /*29c80*/  IMAD.MOV.U32 R52, RZ, RZ, R5 ;  /* 0x000000ffff347224 */ /* 0x000fe200078e0005 */
[----:B------:R-:W-:Y:S01]  /*29c90*/  MOV R3, 0x29cc0 ;  /* 0x00029cc000037802 */ /* 0x000fe20000000f00 */
[----:B------:R-:W-:Y:S02]  /*29ca0*/  IMAD.MOV.U32 R71, RZ, RZ, 0x1c1f ;  /* 0x00001c1fff477424 */ /* 0x000fe400078e00ff */
[----:B-123--:R-:W-:Y:S05]  /*29cb0*/  CALL.REL.NOINC `($__internal_13_$__cuda_sm70_shflsync_idx_p) ;  /* 0x0000325000007944 */ /* 0x00efea0003c00000 */
[----:B------:R-:W-:Y:S01]  /*29cc0*/  MOV R4, R234 ;  /* 0x000000ea00047202 */ /* 0x000fe20000000f00 */
[----:B------:R-:W-:-:S05]  /*29cd0*/  BRA `(.L_x_1240) ;  /* 0xfffed11000007947 */ /* 0x000fca000383ffff */
.L_x_1091:
[----:B------:R-:W-:Y:S02]  /*29ce0*/  MOV R0, 0x2 ;  /* 0x0000000200007802 */ /* 0x000fe40000000f00 */
[----:B------:R-:W-:Y:S02]  /*29cf0*/  MOV R2, 0x29d10 ;  /* 0x00029d1000027802 */ /* 0x000fe40000000f00 */
[----:B------:R-:W-:Y:S05]  /*29d00*/  CALL.REL.NOINC `($__internal_12_$__cuda_sm70_shflsync_bfly_p) ;  /* 0x000031a000007944 */ /* 0x000fea0003c00000 */
[----:B------:R-:W-:-:S05]  /*29d10*/  BRA `(.L_x_1241) ;  /* 0xfffedc8000007947 */ /* 0x000fca000383ffff */
.L_x_1092:
[----:B------:R-:W-:Y:S02]  /*29d20*/  MOV R0, 0x1 ;  /* 0x0000000100007802 */ /* 0x000fe40000000f00 */
[----:B------:R-:W-:Y:S02]  /*29d30*/  MOV R2, 0x29d50 ;  /* 0x00029d5000027802 */ /* 0x000fe40000000f00 */
        /* <DEDUP_REMOVED lines=28> */
[----:B------:R-:W-:-:S05]  /*29f00*/  BRA `(.L_x_1242) ;  /* 0xfffedb8000007947 */ /* 0x000fca000383ffff */
.L_x_1101:
[----:B------:R-:W-:Y:S01]  /*29f10*/  MOV R2, RZ ;  /* 0x000000ff00027202 */ /* 0x000fe20000000f00 */
[----:B------:R-:W-:Y:S01]  /*29f20*/  IMAD.MOV.U32 R52, RZ, RZ, R4 ;  /* 0x000000ffff347224 */ /* 0x000fe200078e0004 */
[----:B------:R-:W-:Y:S01]  /*29f30*/  MOV R3, 0x29f60 ;  /* 0x00029f6000037802 */ /* 0x000fe20000000f00 */
[----:B------:R-:W-:Y:S02]  /*29f40*/  IMAD.MOV.U32 R71, RZ, RZ, 0x181f ;  /* 0x0000181fff477424 */ /* 0x000fe400078e00ff */
[----:B------:R-:W-:Y:S05]  /*29f50*/  CALL.REL.NOINC `($__internal_13_$__cuda_sm70_shflsync_idx_p) ;  /* 0x00002fb000007944 */ /* 0x000fea0003c00000 */
[----:B------:R-:W-:Y:S01]  /*29f60*/  MOV R8, R234 ;  /* 0x000000ea00087202 */ /* 0x000fe20000000f00 */
[----:B------:R-:W-:-:S05]  /*29f70*/  BRA `(.L_x_1243) ;  /* 0xfffefe5000007947 */ /* 0x000fca000383ffff */
.L_x_1102:
        /* <DEDUP_REMOVED lines=75> */
.L_x_1105:
[----:B------:R-:W-:Y:S01]  /*2a430*/  MOV R2, RZ ;  /* 0x000000ff00027202 */ /* 0x000fe20000000f00 */
[----:B------:R-:W-:Y:S01]  /*2a440*/  IMAD.MOV.U32 R52, RZ, RZ, R4 ;  /* 0x000000ffff347224 */ /* 0x000fe200078e0004 */
[----:B------:R-:W-:Y:S01]  /*2a450*/  MOV R3, 0x2a480 ;  /* 0x0002a48000037802 */ /* 0x000fe20000000f00 */
[----:B------:R-:W-:Y:S02]  /*2a460*/  IMAD.MOV.U32 R71, RZ, RZ, 0x181f ;  /* 0x0000181fff477424 */ /* 0x000fe400078e00ff */
[----:B------:R-:W-:Y:S05]  /*2a470*/  CALL.REL.NOINC `($__internal_13_$__cuda_sm70_shflsync_idx_p) ;  /* 0x00002a9000007944 */ /* 0x000fea0003c00000 */
[----:B------:R-:W-:Y:S01]  /*2a480*/  MOV R7, R234 ;  /* 0x000000ea00077202 */ /* 0x000fe20000000f00 */
[----:B------:R-:W-:-:S05]  /*2a490*/  BRA `(.L_x_1245) ;  /* 0xffff0dd000007947 */ /* 0x000fca000383ffff */
.L_x_1106:
        /* <DEDUP_REMOVED lines=75> */
.L_x_1107:
[----:B------:R-:W-:Y:S02]  /*2a950*/  MOV R0, 0x2 ;  /* 0x0000000200007802 */ /* 0x000fe40000000f00 */
[----:B------:R-:W-:Y:S02]  /*2a960*/  MOV R2, 0x2a980 ;  /* 0x0002a98000027802 */ /* 0x000fe40000000f00 */
[----:B------:R-:W-:Y:S05]  /*2a970*/  CALL.REL.NOINC `($__internal_12_$__cuda_sm70_shflsync_bfly_p) ;  /* 0x0000253000007944 */ /* 0x000fea0003c00000 */
[----:B------:R-:W-:-:S05]  /*2a980*/  BRA `(.L_x_1247) ;  /* 0xffff100000007947 */ /* 0x000fca000383ffff */
.L_x_1108:
        /* <DEDUP_REMOVED lines=31> */
.L_x_1111:
[----:B-1--4-:R-:W-:Y:S01]  /*2ab80*/  MOV R71, 0x181f ;  /* 0x0000181f00477802 */ /* 0x012fe20000000f00 */
[----:B------:R-:W-:Y:S01]  /*2ab90*/  IMAD.MOV.U32 R2, RZ, RZ, RZ ;  /* 0x000000ffff027224 */ /* 0x000fe200078e00ff */
[----:B------:R-:W-:Y:S02]  /*2aba0*/  MOV R3, 0x2abc0 ;  /* 0x0002abc000037802 */ /* 0x000fe40000000f00 */
[----:B------:R-:W-:Y:S05]  /*2abb0*/  CALL.REL.NOINC `($__internal_13_$__cuda_sm70_shflsync_idx_p) ;  /* 0x0000235000007944 */ /* 0x000fea0003c00000 */
[----:B------:R-:W-:Y:S01]  /*2abc0*/  MOV R58, R234 ;  /* 0x000000ea003a7202 */ /* 0x000fe20000000f00 */
[----:B------:R-:W-:-:S05]  /*2abd0*/  BRA `(.L_x_1249) ;  /* 0xffff2eb000007947 */ /* 0x000fca000383ffff */
.L_x_1114:
[----:B------:R-:W-:Y:S01]  /*2abe0*/  MOV R2, RZ ;  /* 0x000000ff00027202 */ /* 0x000fe20000000f00 */
[----:B------:R-:W-:Y:S01]  /*2abf0*/  IMAD.MOV.U32 R52, RZ, RZ, R4 ;  /* 0x000000ffff347224 */ /* 0x000fe200078e0004 */
[----:B------:R-:W-:Y:S01]  /*2ac00*/  MOV R3, 0x2ac30 ;  /* 0x0002ac3000037802 */ /* 0x000fe20000000f00 */
[----:B------:R-:W-:Y:S02]  /*2ac10*/  IMAD.MOV.U32 R71, RZ, RZ, 0x181f ;  /* 0x0000181fff477424 */ /* 0x000fe400078e00ff */
[----:B------:R-:W-:Y:S05]  /*2ac20*/  CALL.REL.NOINC `($__internal_13_$__cuda_sm70_shflsync_idx_p) ;  /* 0x000022e000007944 */ /* 0x000fea0003c00000 */
[----:B------:R-:W-:Y:S01]  /*2ac30*/  MOV R7, R234 ;  /* 0x000000ea00077202 */ /* 0x000fe20000000f00 */
[----:B------:R-:W-:-:S05]  /*2ac40*/  BRA `(.L_x_1250) ;  /* 0xffff428000007947 */ /* 0x000fca000383ffff */
.L_x_1115:
        /* <DEDUP_REMOVED lines=75> */
.L_x_1116:
[----:B------:R-:W-:Y:S01]  /*2b100*/  MOV R2, RZ ;  /* 0x000000ff00027202 */ /* 0x000fe20000000f00 */
[----:B------:R-:W-:Y:S01]  /*2b110*/  IMAD.MOV.U32 R52, RZ, RZ, R5 ;  /* 0x000000ffff347224 */ /* 0x000fe200078e0005 */
[----:B------:R-:W-:Y:S01]  /*2b120*/  MOV R3, 0x2b150 ;  /* 0x0002b15000037802 */ /* 0x000fe20000000f00 */
[----:B------:R-:W-:Y:S02]  /*2b130*/  IMAD.MOV.U32 R71, RZ, RZ, 0x1c1f ;  /* 0x00001c1fff477424 */ /* 0x000fe400078e00ff */
[----:B------:R-:W-:Y:S05]  /*2b140*/  CALL.REL.NOINC `($__internal_13_$__cuda_sm70_shflsync_idx_p) ;  /* 0x00001dc000007944 */ /* 0x000fea0003c00000 */
[----:B------:R-:W-:Y:S01]  /*2b150*/  MOV R4, R234 ;  /* 0x000000ea00047202 */ /* 0x000fe20000000f00 */
[----:B------:R-:W-:-:S05]  /*2b160*/  BRA `(.L_x_1252) ;  /* 0xffff406000007947 */ /* 0x000fca000383ffff */
.L_x_1121:
[----:B------:R-:W-:Y:S01]  /*2b170*/  MOV R2, 0x1 ;  /* 0x0000000100027802 */ /* 0x000fe20000000f00 */
[----:B------:R-:W-:Y:S01]  /*2b180*/  IMAD.MOV.U32 R52, RZ, RZ, R5 ;  /* 0x000000ffff347224 */ /* 0x000fe200078e0005 */
[----:B------:R-:W-:Y:S01]  /*2b190*/  MOV R3, 0x2b1c0 ;  /* 0x0002b1c000037802 */ /* 0x000fe20000000f00 */
[----:B------:R-:W-:Y:S02]  /*2b1a0*/  IMAD.MOV.U32 R71, RZ, RZ, 0x1c1f ;  /* 0x00001c1fff477424 */ /* 0x000fe400078e00ff */
[----:B-1----:R-:W-:Y:S05]  /*2b1b0*/  CALL.REL.NOINC `($__internal_13_$__cuda_sm70_shflsync_idx_p) ;  /* 0x00001d5000007944 */ /* 0x002fea0003c00000 */
[----:B------:R-:W-:Y:S01]  /*2b1c0*/  MOV R4, R234 ;  /* 0x000000ea00047202 */ /* 0x000fe20000000f00 */
[----:B------:R-:W-:-:S05]  /*2b1d0*/  BRA `(.L_x_1253) ;  /* 0xffff48e000007947 */ /* 0x000fca000383ffff */
.L_x_1126:
[----:B------:R-:W-:Y:S01]  /*2b1e0*/  MOV R2, 0x2 ;  /* 0x0000000200027802 */ /* 0x000fe20000000f00 */
[----:B------:R-:W-:Y:S01]  /*2b1f0*/  IMAD.MOV.U32 R52, RZ, RZ, R5 ;  /* 0x000000ffff347224 */ /* 0x000fe200078e0005 */
[----:B------:R-:W-:Y:S01]  /*2b200*/  MOV R3, 0x2b230 ;  /* 0x0002b23000037802 */ /* 0x000fe20000000f00 */
[----:B------:R-:W-:Y:S02]  /*2b210*/  IMAD.MOV.U32 R71, RZ, RZ, 0x1c1f ;  /* 0x00001c1fff477424 */ /* 0x000fe400078e00ff */
[----:B-12---:R-:W-:Y:S05]  /*2b220*/  CALL.REL.NOINC `($__internal_13_$__cuda_sm70_shflsync_idx_p) ;  /* 0x00001ce000007944 */ /* 0x006fea0003c00000 */
[----:B------:R-:W-:Y:S01]  /*2b230*/  MOV R4, R234 ;  /* 0x000000ea00047202 */ /* 0x000fe20000000f00 */
[----:B------:R-:W-:-:S05]  /*2b240*/  BRA `(.L_x_1254) ;  /* 0xffff4f2000007947 */ /* 0x000fca000383ffff */
.L_x_1131:
[----:B------:R-:W-:Y:S01]  /*2b250*/  MOV R2, 0x3 ;  /* 0x0000000300027802 */ /* 0x000fe20000000f00 */
[----:B------:R-:W-:Y:S01]  /*2b260*/  IMAD.MOV.U32 R52, RZ, RZ, R5 ;  /* 0x000000ffff347224 */ /* 0x000fe200078e0005 */
[----:B------:R-:W-:Y:S01]  /*2b270*/  MOV R3, 0x2b2a0 ;  /* 0x0002b2a000037802 */ /* 0x000fe20000000f00 */
[----:B------:R-:W-:Y:S02]  /*2b280*/  IMAD.MOV.U32 R71, RZ, RZ, 0x1c1f ;  /* 0x00001c1fff477424 */ /* 0x000fe400078e00ff */
[----:B-123--:R-:W-:Y:S05]  /*2b290*/  CALL.REL.NOINC `($__internal_13_$__cuda_sm70_shflsync_idx_p) ;  /* 0x00001c7000007944 */ /* 0x00efea0003c00000 */
[----:B------:R-:W-:Y:S01]  /*2b2a0*/  MOV R4, R234 ;  /* 0x000000ea00047202 */ /* 0x000fe20000000f00 */
[----:B------:R-:W-:-:S05]  /*2b2b0*/  BRA `(.L_x_1255) ;  /* 0xffff556000007947 */ /* 0x000fca000383ffff */
.L_x_1136:
[----:B------:R-:W-:Y:S02]  /*2b2c0*/  MOV R0, 0x2 ;  /* 0x0000000200007802 */ /* 0x000fe40000000f00 */
[----:B------:R-:W-:Y:S02]  /*2b2d0*/  MOV R2, 0x2b2f0 ;  /* 0x0002b2f000027802 */ /* 0x000fe40000000f00 */
[----:B------:R-:W-:Y:S05]  /*2b2e0*/  CALL.REL.NOINC `($__internal_12_$__cuda_sm70_shflsync_bfly_p) ;  /* 0x00001bc000007944 */ /* 0x000fea0003c00000 */
[----:B------:R-:W-:-:S05]  /*2b2f0*/  BRA `(.L_x_1256) ;  /* 0xffff60d000007947 */ /* 0x000fca000383ffff */
.L_x_1137:
        /* <DEDUP_REMOVED lines=31> */
.L_x_1139:
[----:B------:R-:W-:Y:S01]  /*2b4f0*/  IMAD.MOV.U32 R4, RZ, RZ, R237 ;  /* 0x000000ffff047224 */ /* 0x000fe200078e00ed */
[----:B------:R-:W-:-:S02]  /*2b500*/  MOV R0, 0x2 ;  /* 0x0000000200007802 */ /* 0x000fc40000000f00 */
[----:B------:R-:W-:Y:S02]  /*2b510*/  MOV R2, 0x2b530 ;  /* 0x0002b53000027802 */ /* 0x000fe40000000f00 */
[----:B-1----:R-:W-:Y:S05]  /*2b520*/  CALL.REL.NOINC `($__internal_12_$__cuda_sm70_shflsync_bfly_p) ;  /* 0x0000198000007944 */ /* 0x002fea0003c00000 */
[----:B------:R-:W-:Y:S05]  /*2b530*/  BRA `(.L_x_1258) ;  /* 0xffff7de000007947 */ /* 0x000fea000383ffff */
.L_x_1140:
[----:B------:R-:W-:Y:S01]  /*2b540*/  IMAD.MOV.U32 R4, RZ, RZ, R5 ;  /* 0x000000ffff047224 */ /* 0x000fe200078e0005 */
[----:B------:R-:W-:Y:S02]  /*2b550*/  MOV R0, 0x1 ;  /* 0x0000000100007802 */ /* 0x000fe40000000f00 */
[----:B------:R-:W-:Y:S02]  /*2b560*/  MOV R2, 0x2b580 ;  /* 0x0002b58000027802 */ /* 0x000fe40000000f00 */
[----:B-12---:R-:W-:Y:S05]  /*2b570*/  CALL.REL.NOINC `($__internal_12_$__cuda_sm70_shflsync_bfly_p) ;  /* 0x0000193000007944 */ /* 0x006fea0003c00000 */
[----:B------:R-:W-:Y:S01]  /*2b580*/  FADD.FTZ R5, R5, R0 ;  /* 0x0000000005057221 */ /* 0x000fe20000010000 */
[----:B------:R-:W-:Y:S02]  /*2b590*/  MOV R4, R243 ;  /* 0x000000f300047202 */ /* 0x000fe40000000f00 */
[----:B------:R-:W-:Y:S02]  /*2b5a0*/  MOV R0, 0x2 ;  /* 0x0000000200007802 */ /* 0x000fe40000000f00 */
[----:B------:R-:W-:Y:S02]  /*2b5b0*/  MOV R2, 0x2b5d0 ;  /* 0x0002b5d000027802 */ /* 0x000fe40000000f00 */
[----:B------:R-:W-:Y:S05]  /*2b5c0*/  CALL.REL.NOINC `($__internal_12_$__cuda_sm70_shflsync_bfly_p) ;  /* 0x000018e000007944 */ /* 0x000fea0003c00000 */
[----:B------:R-:W-:Y:S01]  /*2b5d0*/  FADD.FTZ R6, R243, R0 ;  /* 0x00000000f3067221 */ /* 0x000fe20000010000 */
[----:B------:R-:W-:Y:S02]  /*2b5e0*/  MOV R0, 0x1 ;  /* 0x0000000100007802 */ /* 0x000fe40000000f00 */
[----:B------:R-:W-:-:S02]  /*2b5f0*/  MOV R2, 0x2b620 ;  /* 0x0002b62000027802 */ /* 0x000fc40000000f00 */
[----:B------:R-:W-:Y:S02]  /*2b600*/  MOV R4, R6 ;  /* 0x0000000600047202 */ /* 0x000fe40000000f00 */
[----:B------:R-:W-:Y:S05]  /*2b610*/  CALL.REL.NOINC `($__internal_12_$__cuda_sm70_shflsync_bfly_p) ;  /* 0x0000189000007944 */ /* 0x000fea0003c00000 */
[----:B------:R-:W-:Y:S01]  /*2b620*/  FADD.FTZ R6, R6, R0 ;  /* 0x0000000006067221 */ /* 0x000fe20000010000 */
[----:B------:R-:W-:Y:S02]  /*2b630*/  MOV R4, R246 ;  /* 0x000000f600047202 */ /* 0x000fe40000000f00 */
[----:B------:R-:W-:Y:S02]  /*2b640*/  MOV R0, 0x2 ;  /* 0x0000000200007802 */ /* 0x000fe40000000f00 */
[----:B------:R-:W-:Y:S02]  /*2b650*/  MOV R2, 0x2b670 ;  /* 0x0002b67000027802 */ /* 0x000fe40000000f00 */
[----:B------:R-:W-:Y:S05]  /*2b660*/  CALL.REL.NOINC `($__internal_12_$__cuda_sm70_shflsync_bfly_p) ;  /* 0x0000184000007944 */ /* 0x000fea0003c00000 */
[----:B------:R-:W-:Y:S01]  /*2b670*/  FADD.FTZ R7, R246, R0 ;  /* 0x00000000f6077221 */ /* 0x000fe20000010000 */
[----:B------:R-:W-:Y:S02]  /*2b680*/  MOV R0, 0x1 ;  /* 0x0000000100007802 */ /* 0x000fe40000000f00 */
[----:B------:R-:W-:Y:S02]  /*2b690*/  MOV R2, 0x2b6c0 ;  /* 0x0002b6c000027802 */ /* 0x000fe40000000f00 */
[----:B------:R-:W-:-:S02]  /*2b6a0*/  MOV R4, R7 ;  /* 0x0000000700047202 */ /* 0x000fc40000000f00 */
[----:B------:R-:W-:Y:S05]  /*2b6b0*/  CALL.REL.NOINC `($__internal_12_$__cuda_sm70_shflsync_bfly_p) ;  /* 0x000017f000007944 */ /* 0x000fea0003c00000 */
[----:B------:R-:W-:Y:S01]  /*2b6c0*/  FADD.FTZ R7, R7, R0 ;  /* 0x0000000007077221 */ /* 0x000fe20000010000 */
[----:B------:R-:W-:-:S02]  /*2b6d0*/  MOV R4, R247 ;  /* 0x000000f700047202 */ /* 0x000fc40000000f00 */
[----:B------:R-:W-:Y:S02]  /*2b6e0*/  MOV R0, 0x2 ;  /* 0x0000000200007802 */ /* 0x000fe40000000f00 */
[----:B------:R-:W-:Y:S02]  /*2b6f0*/  MOV R2, 0x2b710 ;  /* 0x0002b71000027802 */ /* 0x000fe40000000f00 */
[----:B------:R-:W-:Y:S05]  /*2b700*/  CALL.REL.NOINC `($__internal_12_$__cuda_sm70_shflsync_bfly_p) ;  /* 0x000017a000007944 */ /* 0x000fea0003c00000 */
[----:B------:R-:W-:Y:S01]  /*2b710*/  FADD.FTZ R4, R247, R0 ;  /* 0x00000000f7047221 */ /* 0x000fe20000010000 */
[----:B------:R-:W-:Y:S02]  /*2b720*/  MOV R0, 0x1 ;  /* 0x0000000100007802 */ /* 0x000fe40000000f00 */
[----:B------:R-:W-:Y:S02]  /*2b730*/  MOV R2, 0x2b750 ;  /* 0x0002b75000027802 */ /* 0x000fe40000000f00 */
[----:B------:R-:W-:Y:S05]  /*2b740*/  CALL.REL.NOINC `($__internal_12_$__cuda_sm70_shflsync_bfly_p) ;  /* 0x0000176000007944 */ /* 0x000fea0003c00000 */
[----:B------:R-:W-:Y:S01]  /*2b750*/  MOV R8, R0 ;  /* 0x0000000000087202 */ /* 0x000fe20000000f00 */
[----:B------:R-:W-:Y:S05]  /*2b760*/  BRA `(.L_x_1259) ;  /* 0xffff7ca000007947 */ /* 0x000fea000383ffff */
.L_x_1147:
[----:B-1-34-:R-:W-:Y:S01]  /*2b770*/  IMAD.MOV.U32 R52, RZ, RZ, R5 ;  /* 0x000000ffff347224 */ /* 0x01afe200078e0005 */
[----:B------:R-:W-:Y:S01]  /*2b780*/  MOV R2, RZ ;  /* 0x000000ff00027202 */ /* 0x000fe20000000f00 */
[----:B------:R-:W-:Y:S01]  /*2b790*/  IMAD.MOV.U32 R71, RZ, RZ, 0x181f ;  /* 0x0000181fff477424 */ /* 0x000fe200078e00ff */
[----:B------:R-:W-:Y:S02]  /*2b7a0*/  MOV R3, 0x2b7c0 ;  /* 0x0002b7c000037802 */ /* 0x000fe40000000f00 */
[----:B------:R-:W-:Y:S05]  /*2b7b0*/  CALL.REL.NOINC `($__internal_13_$__cuda_sm70_shflsync_idx_p) ;  /* 0x0000175000007944 */ /* 0x000fea0003c00000 */
[----:B------:R-:W-:Y:S01]  /*2b7c0*/  MOV R7, R234 ;  /* 0x000000ea00077202 */ /* 0x000fe20000000f00 */
[----:B------:R-:W-:Y:S05]  /*2b7d0*/  BRA `(.L_x_1260) ;  /* 0xffff92b000007947 */ /* 0x000fea000383ffff */
.L_x_1148:
[----:B------:R-:W-:Y:S01]  /*2b7e0*/  IMAD.MOV.U32 R52, RZ, RZ, R6 ;  /* 0x000000ffff347224 */ /* 0x000fe200078e0006 */
[----:B------:R-:W-:Y:S01]  /*2b7f0*/  MOV R2, RZ ;  /* 0x000000ff00027202 */ /* 0x000fe20000000f00 */
[----:B------:R-:W-:Y:S01]  /*2b800*/  IMAD.MOV.U32 R71, RZ, RZ, 0x181f ;  /* 0x0000181fff477424 */ /* 0x000fe200078e00ff */
[----:B------:R-:W-:-:S02]  /*2b810*/  MOV R3, 0x2b830 ;  /* 0x0002b83000037802 */ /* 0x000fc40000000f00 */
[----:B-12---:R-:W-:Y:S05]  /*2b820*/  CALL.REL.NOINC `($__internal_13_$__cuda_sm70_shflsync_idx_p) ;  /* 0x000016e000007944 */ /* 0x006fea0003c00000 */
[----:B------:R-:W-:Y:S01]  /*2b830*/  MOV R2, R234 ;  /* 0x000000ea00027202 */ /* 0x000fe20000000f00 */
[----:B------:R-:W-:Y:S05]  /*2b840*/  BRA `(.L_x_1261) ;  /* 0xffff926000007947 */ /* 0x000fea000383ffff */
.L_x_1149:
[----:B------:R-:W-:Y:S01]  /*2b850*/  IMAD.MOV.U32 R52, RZ, RZ, R5 ;  /* 0x000000ffff347224 */ /* 0x000fe200078e0005 */
[----:B--2---:R-:W-:Y:S01]  /*2b860*/  MOV R2, 0x1 ;  /* 0x0000000100027802 */ /* 0x004fe20000000f00 */
[----:B------:R-:W-:Y:S01]  /*2b870*/  IMAD.MOV.U32 R71, RZ, RZ, 0x181f ;  /* 0x0000181fff477424 */ /* 0x000fe200078e00ff */
[----:B------:R-:W-:-:S02]  /*2b880*/  MOV R3, 0x2b8a0 ;  /* 0x0002b8a000037802 */ /* 0x000fc40000000f00 */
[----:B-1-3--:R-:W-:Y:S05]  /*2b890*/  CALL.REL.NOINC `($__internal_13_$__cuda_sm70_shflsync_idx_p) ;  /* 0x0000167000007944 */ /* 0x00afea0003c00000 */
        /* <DEDUP_REMOVED lines=8> */
.L_x_1150:
[----:B------:R-:W-:Y:S01]  /*2b920*/  IMAD.MOV.U32 R52, RZ, RZ, R5 ;  /* 0x000000ffff347224 */ /* 0x000fe200078e0005 */
[----:B-1----:R-:W-:Y:S01]  /*2b930*/  MOV R2, 0x2 ;  /* 0x0000000200027802 */ /* 0x002fe20000000f00 */
[----:B------:R-:W-:Y:S01]  /*2b940*/  IMAD.MOV.U32 R71, RZ, RZ, 0x181f ;  /* 0x0000181fff477424 */ /* 0x000fe200078e00ff */
[----:B------:R-:W-:Y:S02]  /*2b950*/  MOV R3, 0x2b970 ;  /* 0x0002b97000037802 */ /* 0x000fe40000000f00 */
[----:B---34-:R-:W-:Y:S05]  /*2b960*/  CALL.REL.NOINC `($__internal_13_$__cuda_sm70_shflsync_idx_p) ;  /* 0x000015a000007944 */ /* 0x018fea0003c00000 */
[----:B------:R-:W-:Y:S01]  /*2b970*/  MOV R7, R234 ;  /* 0x000000ea00077202 */ /* 0x000fe20000000f00 */
[----:B------:R-:W-:Y:S05]  /*2b980*/  BRA `(.L_x_1263) ;  /* 0xffff920000007947 */ /* 0x000fea000383ffff */
.L_x_1151:
[----:B------:R-:W-:Y:S01]  /*2b990*/  IMAD.MOV.U32 R52, RZ, RZ, R6 ;  /* 0x000000ffff347224 */ /* 0x000fe200078e0006 */
[----:B-1----:R-:W-:Y:S01]  /*2b9a0*/  MOV R2, 0x2 ;  /* 0x0000000200027802 */ /* 0x002fe20000000f00 */
[----:B------:R-:W-:Y:S01]  /*2b9b0*/  IMAD.MOV.U32 R71, RZ, RZ, 0x181f ;  /* 0x0000181fff477424 */ /* 0x000fe200078e00ff */
[----:B------:R-:W-:Y:S02]  /*2b9c0*/  MOV R3, 0x2b9e0 ;  /* 0x0002b9e000037802 */ /* 0x000fe40000000f00 */
[----:B--234-:R-:W-:Y:S05]  /*2b9d0*/  CALL.REL.NOINC `($__internal_13_$__cuda_sm70_shflsync_idx_p) ;  /* 0x0000153000007944 */ /* 0x01cfea0003c00000 */
[----:B------:R-:W-:Y:S01]  /*2b9e0*/  MOV R2, R234 ;  /* 0x000000ea00027202 */ /* 0x000fe20000000f00 */
[----:B------:R-:W-:Y:S05]  /*2b9f0*/  BRA `(.L_x_1264) ;  /* 0xffff91b000007947 */ /* 0x000fea000383ffff */
.L_x_1152:
[----:B------:R-:W-:Y:S01]  /*2ba00*/  IMAD.MOV.U32 R52, RZ, RZ, R5 ;  /* 0x000000ffff347224 */ /* 0x000fe200078e0005 */
[----:B--2---:R-:W-:Y:S01]  /*2ba10*/  MOV R2, 0x3 ;  /* 0x0000000300027802 */ /* 0x004fe20000000f00 */
[----:B------:R-:W-:Y:S01]  /*2ba20*/  IMAD.MOV.U32 R71, RZ, RZ, 0x181f ;  /* 0x0000181fff477424 */ /* 0x000fe200078e00ff */
[----:B------:R-:W-:-:S02]  /*2ba30*/  MOV R3, 0x2ba50 ;  /* 0x0002ba5000037802 */ /* 0x000fc40000000f00 */
[----:B-1-34-:R-:W-:Y:S05]  /*2ba40*/  CALL.REL.NOINC `($__internal_13_$__cuda_sm70_shflsync_idx_p) ;  /* 0x000014c000007944 */ /* 0x01afea0003c00000 */
        /* <DEDUP_REMOVED lines=8> */
.L_x_1153:
[----:B------:R-:W-:Y:S01]  /*2bad0*/  IMAD.MOV.U32 R52, RZ, RZ, R5 ;  /* 0x000000ffff347224 */ /* 0x000fe200078e0005 */
[----:B--2---:R-:W-:Y:S01]  /*2bae0*/  MOV R2, 0x4 ;  /* 0x0000000400027802 */ /* 0x004fe20000000f00 */
[----:B------:R-:W-:Y:S01]  /*2baf0*/  IMAD.MOV.U32 R71, RZ, RZ, 0x181f ;  /* 0x0000181fff477424 */ /* 0x000fe200078e00ff */
[----:B------:R-:W-:Y:S02]  /*2bb00*/  MOV R3, 0x2bb20 ;  /* 0x0002bb2000037802 */ /* 0x000fe40000000f00 */
[----:B-1-34-:R-:W-:Y:S05]  /*2bb10*/  CALL.REL.NOINC `($__internal_13_$__cuda_sm70_shflsync_idx_p) ;  /* 0x000013f000007944 */ /* 0x01afea0003c00000 */
[----:B------:R-:W-:Y:S01]  /*2bb20*/  MOV R7, R234 ;  /* 0x000000ea00077202 */ /* 0x000fe20000000f00 */
[----:B------:R-:W-:Y:S05]  /*2bb30*/  BRA `(.L_x_1266) ;  /* 0xffff916000007947 */ /* 0x000fea000383ffff */
.L_x_1154:
[----:B------:R-:W-:Y:S01]  /*2bb40*/  IMAD.MOV.U32 R52, RZ, RZ, R6 ;  /* 0x000000ffff347224 */ /* 0x000fe200078e0006 */
[----:B--2---:R-:W-:Y:S01]  /*2bb50*/  MOV R2, 0x4 ;  /* 0x0000000400027802 */ /* 0x004fe20000000f00 */
[----:B------:R-:W-:Y:S01]  /*2bb60*/  IMAD.MOV.U32 R71, RZ, RZ, 0x181f ;  /* 0x0000181fff477424 */ /* 0x000fe200078e00ff */
[----:B------:R-:W-:Y:S02]  /*2bb70*/  MOV R3, 0x2bb90 ;  /* 0x0002bb9000037802 */ /* 0x000fe40000000f00 */
[----:B-1-34-:R-:W-:Y:S05]  /*2bb80*/  CALL.REL.NOINC `($__internal_13_$__cuda_sm70_shflsync_idx_p) ;  /* 0x0000138000007944 */ /* 0x01afea0003c00000 */
[----:B------:R-:W-:Y:S01]  /*2bb90*/  MOV R2, R234 ;  /* 0x000000ea00027202 */ /* 0x000fe20000000f00 */
[----:B------:R-:W-:Y:S05]  /*2bba0*/  BRA `(.L_x_1267) ;  /* 0xffff911000007947 */ /* 0x000fea000383ffff */
.L_x_1155:
[----:B------:R-:W-:Y:S01]  /*2bbb0*/  IMAD.MOV.U32 R52, RZ, RZ, R5 ;  /* 0x000000ffff347224 */ /* 0x000fe200078e0005 */
[----:B-1----:R-:W-:Y:S01]  /*2bbc0*/  MOV R2, 0x5 ;  /* 0x0000000500027802 */ /* 0x002fe20000000f00 */
[----:B------:R-:W-:Y:S01]  /*2bbd0*/  IMAD.MOV.U32 R71, RZ, RZ, 0x181f ;  /* 0x0000181fff477424 */ /* 0x000fe200078e00ff */
[----:B------:R-:W-:-:S02]  /*2bbe0*/  MOV R3, 0x2bc00 ;  /* 0x0002bc0000037802 */ /* 0x000fc40000000f00 */
[----:B--234-:R-:W-:Y:S05]  /*2bbf0*/  CALL.REL.NOINC `($__internal_13_$__cuda_sm70_shflsync_idx_p) ;  /* 0x0000131000007944 */ /* 0x01cfea0003c00000 */
        /* <DEDUP_REMOVED lines=8> */
.L_x_1156:
[----:B------:R-:W-:Y:S01]  /*2bc80*/  IMAD.MOV.U32 R52, RZ, RZ, R5 ;  /* 0x000000ffff347224 */ /* 0x000fe200078e0005 */
[----:B--2---:R-:W-:Y:S01]  /*2bc90*/  MOV R2, 0x6 ;  /* 0x0000000600027802 */ /* 0x004fe20000000f00 */
[----:B------:R-:W-:Y:S01]  /*2bca0*/  IMAD.MOV.U32 R71, RZ, RZ, 0x181f ;  /* 0x0000181fff477424 */ /* 0x000fe200078e00ff */
[----:B------:R-:W-:Y:S02]  /*2bcb0*/  MOV R3, 0x2bcd0 ;  /* 0x0002bcd000037802 */ /* 0x000fe40000000f00 */
[----:B-1--4-:R-:W-:Y:S05]  /*2bcc0*/  CALL.REL.NOINC `($__internal_13_$__cuda_sm70_shflsync_idx_p) ;  /* 0x0000124000007944 */ /* 0x012fea0003c00000 */
[----:B------:R-:W-:Y:S01]  /*2bcd0*/  MOV R7, R234 ;  /* 0x000000ea00077202 */ /* 0x000fe20000000f00 */
[----:B------:R-:W-:Y:S05]  /*2bce0*/  BRA `(.L_x_1269) ;  /* 0xffff90c000007947 */ /* 0x000fea000383ffff */
.L_x_1157:
[----:B------:R-:W-:Y:S01]  /*2bcf0*/  IMAD.MOV.U32 R52, RZ, RZ, R6 ;  /* 0x000000ffff347224 */ /* 0x000fe200078e0006 */
[----:B--2---:R-:W-:Y:S01]  /*2bd00*/  MOV R2, 0x6 ;  /* 0x0000000600027802 */ /* 0x004fe20000000f00 */
[----:B------:R-:W-:Y:S01]  /*2bd10*/  IMAD.MOV.U32 R71, RZ, RZ, 0x181f ;  /* 0x0000181fff477424 */ /* 0x000fe200078e00ff */
[----:B------:R-:W-:Y:S02]  /*2bd20*/  MOV R3, 0x2bd40 ;  /* 0x0002bd4000037802 */ /* 0x000fe40000000f00 */
[----:B-1-34-:R-:W-:Y:S05]  /*2bd30*/  CALL.REL.NOINC `($__internal_13_$__cuda_sm70_shflsync_idx_p) ;  /* 0x000011d000007944 */ /* 0x01afea0003c00000 */
[----:B------:R-:W-:Y:S01]  /*2bd40*/  MOV R2, R234 ;  /* 0x000000ea00027202 */ /* 0x000fe20000000f00 */
[----:B------:R-:W-:Y:S05]  /*2bd50*/  BRA `(.L_x_1270) ;  /* 0xffff907000007947 */ /* 0x000fea000383ffff */
.L_x_1158:
[----:B------:R-:W-:Y:S01]  /*2bd60*/  IMAD.MOV.U32 R52, RZ, RZ, R5 ;  /* 0x000000ffff347224 */ /* 0x000fe200078e0005 */
[----:B-1----:R-:W-:Y:S01]  /*2bd70*/  MOV R2, 0x7 ;  /* 0x0000000700027802 */ /* 0x002fe20000000f00 */
[----:B------:R-:W-:Y:S01]  /*2bd80*/  IMAD.MOV.U32 R71, RZ, RZ, 0x181f ;  /* 0x0000181fff477424 */ /* 0x000fe200078e00ff */
[----:B------:R-:W-:-:S02]  /*2bd90*/  MOV R3, 0x2bdb0 ;  /* 0x0002bdb000037802 */ /* 0x000fc40000000f00 */
[----:B--2-4-:R-:W-:Y:S05]  /*2bda0*/  CALL.REL.NOINC `($__internal_13_$__cuda_sm70_shflsync_idx_p) ;  /* 0x0000116000007944 */ /* 0x014fea0003c00000 */
        /* <DEDUP_REMOVED lines=8> */
.L_x_1160:
[----:B------:R-:W-:Y:S01]  /*2be30*/  IMAD.MOV.U32 R52, RZ, RZ, R5 ;  /* 0x000000ffff347224 */ /* 0x000fe200078e0005 */
[----:B------:R-:W-:Y:S01]  /*2be40*/  MOV R2, RZ ;  /* 0x000000ff00027202 */ /* 0x000fe20000000f00 */
[----:B------:R-:W-:Y:S01]  /*2be50*/  IMAD.MOV.U32 R71, RZ, RZ, 0x1c1f ;  /* 0x00001c1fff477424 */ /* 0x000fe200078e00ff */
[----:B------:R-:W-:Y:S02]  /*2be60*/  MOV R3, 0x2be80 ;  /* 0x0002be8000037802 */ /* 0x000fe40000000f00 */
[----:B------:R-:W-:Y:S05]  /*2be70*/  CALL.REL.NOINC `($__internal_13_$__cuda_sm70_shflsync_idx_p) ;  /* 0x0000109000007944 */ /* 0x000fea0003c00000 */
[----:B------:R-:W-:Y:S01]  /*2be80*/  MOV R4, R234 ;  /* 0x000000ea00047202 */ /* 0x000fe20000000f00 */
[----:B------:R-:W-:Y:S05]  /*2be90*/  BRA `(.L_x_1272) ;  /* 0xffff923000007947 */ /* 0x000fea000383ffff */
.L_x_1161:
[----:B------:R-:W-:Y:S01]  /*2bea0*/  IMAD.MOV.U32 R52, RZ, RZ, R12 ;  /* 0x000000ffff347224 */ /* 0x000fe200078e000c */
[----:B------:R-:W-:Y:S01]  /*2beb0*/  MOV R2, RZ ;  /* 0x000000ff00027202 */ /* 0x000fe20000000f00 */
[----:B------:R-:W-:Y:S01]  /*2bec0*/  IMAD.MOV.U32 R71, RZ, RZ, 0x1c1f ;  /* 0x00001c1fff477424 */ /* 0x000fe200078e00ff */
[----:B------:R-:W-:Y:S02]  /*2bed0*/  MOV R3, 0x2bef0 ;  /* 0x0002bef000037802 */ /* 0x000fe40000000f00 */
[----:B-12---:R-:W-:Y:S05]  /*2bee0*/  CALL.REL.NOINC `($__internal_13_$__cuda_sm70_shflsync_idx_p) ;  /* 0x0000102000007944 */ /* 0x006fea0003c00000 */
[----:B------:R-:W-:Y:S01]  /*2bef0*/  MOV R0, R234 ;  /* 0x000000ea00007202 */ /* 0x000fe20000000f00 */
[----:B------:R-:W-:Y:S05]  /*2bf00*/  BRA `(.L_x_1273) ;  /* 0xffff91e000007947 */ /* 0x000fea000383ffff */
.L_x_1164:
[----:B------:R-:W-:Y:S01]  /*2bf10*/  IMAD.MOV.U32 R52, RZ, RZ, R5 ;  /* 0x000000ffff347224 */ /* 0x000fe200078e0005 */
[----:B----4-:R-:W-:Y:S01]  /*2bf20*/  MOV R2, 0x1 ;  /* 0x0000000100027802 */ /* 0x010fe20000000f00 */
[----:B------:R-:W-:Y:S01]  /*2bf30*/  IMAD.MOV.U32 R71, RZ, RZ, 0x1c1f ;  /* 0x00001c1fff477424 */ /* 0x000fe200078e00ff */
[----:B------:R-:W-:-:S02]  /*2bf40*/  MOV R3, 0x2bf60 ;  /* 0x0002bf6000037802 */ /* 0x000fc40000000f00 */
[----:B-123--:R-:W-:Y:S05]  /*2bf50*/  CALL.REL.NOINC `($__internal_13_$__cuda_sm70_shflsync_idx_p) ;  /* 0x00000fb000007944 */ /* 0x00efea0003c00000 */
        /* <DEDUP_REMOVED lines=8> */
.L_x_1167:
[----:B------:R-:W-:Y:S01]  /*2bfe0*/  IMAD.MOV.U32 R52, RZ, RZ, R5 ;  /* 0x000000ffff347224 */ /* 0x000fe200078e0005 */
[----:B----4-:R-:W-:Y:S01]  /*2bff0*/  MOV R2, 0x2 ;  /* 0x0000000200027802 */ /* 0x010fe20000000f00 */
[----:B------:R-:W-:Y:S01]  /*2c000*/  IMAD.MOV.U32 R71, RZ, RZ, 0x1c1f ;  /* 0x00001c1fff477424 */ /* 0x000fe200078e00ff */
[----:B------:R-:W-:Y:S02]  /*2c010*/  MOV R3, 0x2c030 ;  /* 0x0002c03000037802 */ /* 0x000fe40000000f00 */
[----:B-123--:R-:W-:Y:S05]  /*2c020*/  CALL.REL.NOINC `($__internal_13_$__cuda_sm70_shflsync_idx_p) ;  /* 0x00000ee000007944 */ /* 0x00efea0003c00000 */
[----:B------:R-:W-:Y:S01]  /*2c030*/  MOV R4, R234 ;  /* 0x000000ea00047202 */ /* 0x000fe20000000f00 */
[----:B------:R-:W-:Y:S05]  /*2c040*/  BRA `(.L_x_1275) ;  /* 0xffff981000007947 */ /* 0x000fea000383ffff */
.L_x_1168:
[----:B------:R-:W-:Y:S01]  /*2c050*/  IMAD.MOV.U32 R52, RZ, RZ, R12 ;  /* 0x000000ffff347224 */ /* 0x000fe200078e000c */
[----:B----4-:R-:W-:Y:S01]  /*2c060*/  MOV R2, 0x2 ;  /* 0x0000000200027802 */ /* 0x010fe20000000f00 */
[----:B------:R-:W-:Y:S01]  /*2c070*/  IMAD.MOV.U32 R71, RZ, RZ, 0x1c1f ;  /* 0x00001c1fff477424 */ /* 0x000fe200078e00ff */
[----:B------:R-:W-:Y:S02]  /*2c080*/  MOV R3, 0x2c0a0 ;  /* 0x0002c0a000037802 */ /* 0x000fe40000000f00 */
[----:B-123--:R-:W-:Y:S05]  /*2c090*/  CALL.REL.NOINC `($__internal_13_$__cuda_sm70_shflsync_idx_p) ;  /* 0x00000e7000007944 */ /* 0x00efea0003c00000 */
[----:B------:R-:W-:Y:S01]  /*2c0a0*/  MOV R0, R234 ;  /* 0x000000ea00007202 */ /* 0x000fe20000000f00 */
[----:B------:R-:W-:Y:S05]  /*2c0b0*/  BRA `(.L_x_1276) ;  /* 0xffff97c000007947 */ /* 0x000fea000383ffff */
.L_x_1171:
        /* <DEDUP_REMOVED lines=13> */
.L_x_1175:
[----:B------:R-:W-:Y:S01]  /*2c190*/  IMAD.MOV.U32 R52, RZ, RZ, R5 ;  /* 0x000000ffff347224 */ /* 0x000fe200078e0005 */
[----:B------:R-:W-:Y:S01]  /*2c1a0*/  MOV R2, RZ ;  /* 0x000000ff00027202 */ /* 0x000fe20000000f00 */
[----:B------:R-:W-:Y:S01]  /*2c1b0*/  IMAD.MOV.U32 R71, RZ, RZ, 0x181f ;  /* 0x0000181fff477424 */ /* 0x000fe200078e00ff */
[----:B------:R-:W-:Y:S02]  /*2c1c0*/  MOV R3, 0x2c1e0 ;  /* 0x0002c1e000037802 */ /* 0x000fe40000000f00 */
[----:B------:R-:W-:Y:S05]  /*2c1d0*/  CALL.REL.NOINC `($__internal_13_$__cuda_sm70_shflsync_idx_p) ;  /* 0x00000d3000007944 */ /* 0x000fea0003c00000 */
[----:B------:R-:W-:Y:S01]  /*2c1e0*/  MOV R7, R234 ;  /* 0x000000ea00077202 */ /* 0x000fe20000000f00 */
[----:B------:R-:W-:Y:S05]  /*2c1f0*/  BRA `(.L_x_1278) ;  /* 0xffffa5c000007947 */ /* 0x000fea000383ffff */
.L_x_1176:
[----:B------:R-:W-:Y:S01]  /*2c200*/  IMAD.MOV.U32 R52, RZ, RZ, R6 ;  /* 0x000000ffff347224 */ /* 0x000fe200078e0006 */
[----:B------:R-:W-:Y:S01]  /*2c210*/  MOV R2, RZ ;  /* 0x000000ff00027202 */ /* 0x000fe20000000f00 */
[----:B------:R-:W-:Y:S01]  /*2c220*/  IMAD.MOV.U32 R71, RZ, RZ, 0x181f ;  /* 0x0000181fff477424 */ /* 0x000fe200078e00ff */
[----:B------:R-:W-:Y:S02]  /*2c230*/  MOV R3, 0x2c250 ;  /* 0x0002c25000037802 */ /* 0x000fe40000000f00 */
[----:B-12---:R-:W-:Y:S05]  /*2c240*/  CALL.REL.NOINC `($__internal_13_$__cuda_sm70_shflsync_idx_p) ;  /* 0x00000cc000007944 */ /* 0x006fea0003c00000 */
[----:B------:R-:W-:Y:S01]  /*2c250*/  MOV R2, R234 ;  /* 0x000000ea00027202 */ /* 0x000fe20000000f00 */
[----:B------:R-:W-:Y:S05]  /*2c260*/  BRA `(.L_x_1279) ;  /* 0xffffa57000007947 */ /* 0x000fea000383ffff */
.L_x_1177:
        /* <DEDUP_REMOVED lines=13> */
.L_x_1178:
[----:B------:R-:W-:Y:S01]  /*2c340*/  IMAD.MOV.U32 R52, RZ, RZ, R5 ;  /* 0x000000ffff347224 */ /* 0x000fe200078e0005 */
[----:B-1----:R-:W-:Y:S01]  /*2c350*/  MOV R2, 0x2 ;  /* 0x0000000200027802 */ /* 0x002fe20000000f00 */
[----:B------:R-:W-:Y:S01]  /*2c360*/  IMAD.MOV.U32 R71, RZ, RZ, 0x181f ;  /* 0x0000181fff477424 */ /* 0x000fe200078e00ff */
[----:B------:R-:W-:Y:S02]  /*2c370*/  MOV R3, 0x2c390 ;  /* 0x0002c39000037802 */ /* 0x000fe40000000f00 */
[----:B---34-:R-:W-:Y:S05]  /*2c380*/  CALL.REL.NOINC `($__internal_13_$__cuda_sm70_shflsync_idx_p) ;  /* 0x00000b8000007944 */ /* 0x018fea0003c00000 */
[----:B------:R-:W-:Y:S01]  /*2c390*/  MOV R7, R234 ;  /* 0x000000ea00077202 */ /* 0x000fe20000000f00 */
[----:B------:R-:W-:Y:S05]  /*2c3a0*/  BRA `(.L_x_1281) ;  /* 0xffffa52000007947 */ /* 0x000fea000383ffff */
.L_x_1179:
[----:B------:R-:W-:Y:S01]  /*2c3b0*/  IMAD.MOV.U32 R52, RZ, RZ, R6 ;  /* 0x000000ffff347224 */ /* 0x000fe200078e0006 */
[----:B-1----:R-:W-:Y:S01]  /*2c3c0*/  MOV R2, 0x2 ;  /* 0x0000000200027802 */ /* 0x002fe20000000f00 */
[----:B------:R-:W-:Y:S01]  /*2c3d0*/  IMAD.MOV.U32 R71, RZ, RZ, 0x181f ;  /* 0x0000181fff477424 */ /* 0x000fe200078e00ff */
[----:B------:R-:W-:Y:S02]  /*2c3e0*/  MOV R3, 0x2c400 ;  /* 0x0002c40000037802 */ /* 0x000fe40000000f00 */
[----:B--234-:R-:W-:Y:S05]  /*2c3f0*/  CALL.REL.NOINC `($__internal_13_$__cuda_sm70_shflsync_idx_p) ;  /* 0x00000b1000007944 */ /* 0x01cfea0003c00000 */
[----:B------:R-:W-:Y:S01]  /*2c400*/  MOV R2, R234 ;  /* 0x000000ea00027202 */ /* 0x000fe20000000f00 */
[----:B------:R-:W-:Y:S05]  /*2c410*/  BRA `(.L_x_1282) ;  /* 0xffffa4d000007947 */ /* 0x000fea000383ffff */
.L_x_1180:
        /* <DEDUP_REMOVED lines=13> */
.L_x_1181:
[----:B------:R-:W-:Y:S01]  /*2c4f0*/  IMAD.MOV.U32 R52, RZ, RZ, R5 ;  /* 0x000000ffff347224 */ /* 0x000fe200078e0005 */
[----:B--2---:R-:W-:Y:S01]  /*2c500*/  MOV R2, 0x4 ;  /* 0x0000000400027802 */ /* 0x004fe20000000f00 */
[----:B------:R-:W-:Y:S01]  /*2c510*/  IMAD.MOV.U32 R71, RZ, RZ, 0x181f ;  /* 0x0000181fff477424 */ /* 0x000fe200078e00ff */
[----:B------:R-:W-:Y:S02]  /*2c520*/  MOV R3, 0x2c540 ;  /* 0x0002c54000037802 */ /* 0x000fe40000000f00 */
[----:B-1-34-:R-:W-:Y:S05]  /*2c530*/  CALL.REL.NOINC `($__internal_13_$__cuda_sm70_shflsync_idx_p) ;  /* 0x000009d000007944 */ /* 0x01afea0003c00000 */
[----:B------:R-:W-:Y:S01]  /*2c540*/  MOV R7, R234 ;  /* 0x000000ea00077202 */ /* 0x000fe20000000f00 */
[----:B------:R-:W-:Y:S05]  /*2c550*/  BRA `(.L_x_1284) ;  /* 0xffffa48000007947 */ /* 0x000fea000383ffff */
.L_x_1182:
[----:B------:R-:W-:Y:S01]  /*2c560*/  IMAD.MOV.U32 R52, RZ, RZ, R6 ;  /* 0x000000ffff347224 */ /* 0x000fe200078e0006 */
[----:B--2---:R-:W-:Y:S01]  /*2c570*/  MOV R2, 0x4 ;  /* 0x0000000400027802 */ /* 0x004fe20000000f00 */
[----:B------:R-:W-:Y:S01]  /*2c580*/  IMAD.MOV.U32 R71, RZ, RZ, 0x181f ;  /* 0x0000181fff477424 */ /* 0x000fe200078e00ff */
[----:B------:R-:W-:Y:S02]  /*2c590*/  MOV R3, 0x2c5b0 ;  /* 0x0002c5b000037802 */ /* 0x000fe40000000f00 */
[----:B-1-34-:R-:W-:Y:S05]  /*2c5a0*/  CALL.REL.NOINC `($__internal_13_$__cuda_sm70_shflsync_idx_p) ;  /* 0x0000096000007944 */ /* 0x01afea0003c00000 */
[----:B------:R-:W-:Y:S01]  /*2c5b0*/  MOV R2, R234 ;  /* 0x000000ea00027202 */ /* 0x000fe20000000f00 */
[----:B------:R-:W-:Y:S05]  /*2c5c0*/  BRA `(.L_x_1285) ;  /* 0xffffa43000007947 */ /* 0x000fea000383ffff */
.L_x_1183:
        /* <DEDUP_REMOVED lines=13> */
.L_x_1184:
[----:B------:R-:W-:Y:S01]  /*2c6a0*/  IMAD.MOV.U32 R52, RZ, RZ, R5 ;  /* 0x000000ffff347224 */ /* 0x000fe200078e0005 */
[----:B--2---:R-:W-:Y:S01]  /*2c6b0*/  MOV R2, 0x6 ;  /* 0x0000000600027802 */ /* 0x004fe20000000f00 */
[----:B------:R-:W-:Y:S01]  /*2c6c0*/  IMAD.MOV.U32 R71, RZ, RZ, 0x181f ;  /* 0x0000181fff477424 */ /* 0x000fe200078e00ff */
[----:B------:R-:W-:Y:S02]  /*2c6d0*/  MOV R3, 0x2c6f0 ;  /* 0x0002c6f000037802 */ /* 0x000fe40000000f00 */
[----:B-1--4-:R-:W-:Y:S05]  /*2c6e0*/  CALL.REL.NOINC `($__internal_13_$__cuda_sm70_shflsync_idx_p) ;  /* 0x0000082000007944 */ /* 0x012fea0003c00000 */
[----:B------:R-:W-:Y:S01]  /*2c6f0*/  MOV R7, R234 ;  /* 0x000000ea00077202 */ /* 0x000fe20000000f00 */
[----:B------:R-:W-:Y:S05]  /*2c700*/  BRA `(.L_x_1287) ;  /* 0xffffa3e000007947 */ /* 0x000fea000383ffff */
.L_x_1185:
[----:B------:R-:W-:Y:S01]  /*2c710*/  IMAD.MOV.U32 R52, RZ, RZ, R6 ;  /* 0x000000ffff347224 */ /* 0x000fe200078e0006 */
[----:B--2---:R-:W-:Y:S01]  /*2c720*/  MOV R2, 0x6 ;  /* 0x0000000600027802 */ /* 0x004fe20000000f00 */
[----:B------:R-:W-:Y:S01]  /*2c730*/  IMAD.MOV.U32 R71, RZ, RZ, 0x181f ;  /* 0x0000181fff477424 */ /* 0x000fe200078e00ff */
[----:B------:R-:W-:Y:S02]  /*2c740*/  MOV R3, 0x2c760 ;  /* 0x0002c76000037802 */ /* 0x000fe40000000f00 */
[----:B-1-34-:R-:W-:Y:S05]  /*2c750*/  CALL.REL.NOINC `($__internal_13_$__cuda_sm70_shflsync_idx_p) ;  /* 0x000007b000007944 */ /* 0x01afea0003c00000 */
[----:B------:R-:W-:Y:S01]  /*2c760*/  MOV R2, R234 ;  /* 0x000000ea00027202 */ /* 0x000fe20000000f00 */
[----:B------:R-:W-:Y:S05]  /*2c770*/  BRA `(.L_x_1288) ;  /* 0xffffa39000007947 */ /* 0x000fea000383ffff */
.L_x_1186:
        /* <DEDUP_REMOVED lines=13> */
.L_x_1188:
[----:B------:R-:W-:Y:S01]  /*2c850*/  IMAD.MOV.U32 R52, RZ, RZ, R53 ;  /* 0x000000ffff347224 */ /* 0x000fe200078e0035 */
[----:B------:R-:W-:Y:S01]  /*2c860*/  MOV R2, RZ ;  /* 0x000000ff00027202 */ /* 0x000fe20000000f00 */
[----:B------:R-:W-:Y:S01]  /*2c870*/  IMAD.MOV.U32 R71, RZ, RZ, 0x1f ;  /* 0x0000001fff477424 */ /* 0x000fe200078e00ff */
[----:B------:R-:W-:Y:S02]  /*2c880*/  MOV R3, 0x2c8a0 ;  /* 0x0002c8a000037802 */ /* 0x000fe40000000f00 */
[----:B------:R-:W-:Y:S05]  /*2c890*/  CALL.REL.NOINC `($__internal_13_$__cuda_sm70_shflsync_idx_p) ;  /* 0x0000067000007944 */ /* 0x000fea0003c00000 */
[----:B------:R-:W-:Y:S01]  /*2c8a0*/  MOV R9, R234 ;  /* 0x000000ea00097202 */ /* 0x000fe20000000f00 */
[----:B------:R-:W-:Y:S05]  /*2c8b0*/  BRA `(.L_x_1290) ;  /* 0xffffa42000007947 */ /* 0x000fea000383ffff */
.L_x_1189:
[----:B------:R-:W-:Y:S01]  /*2c8c0*/  IMAD.MOV.U32 R52, RZ, RZ, R53 ;  /* 0x000000ffff347224 */ /* 0x000fe200078e0035 */
[----:B------:R-:W-:Y:S01]  /*2c8d0*/  MOV R2, 0x1 ;  /* 0x0000000100027802 */ /* 0x000fe20000000f00 */
[----:B------:R-:W-:Y:S01]  /*2c8e0*/  IMAD.MOV.U32 R71, RZ, RZ, 0x1f ;  /* 0x0000001fff477424 */ /* 0x000fe200078e00ff */
[----:B------:R-:W-:Y:S02]  /*2c8f0*/  MOV R3, 0x2c910 ;  /* 0x0002c91000037802 */ /* 0x000fe40000000f00 */
[----:B-12---:R-:W-:Y:S05]  /*2c900*/  CALL.REL.NOINC `($__internal_13_$__cuda_sm70_shflsync_idx_p) ;  /* 0x0000060000007944 */ /* 0x006fea0003c00000 */
[----:B------:R-:W-:Y:S01]  /*2c910*/  MOV R8, R234 ;  /* 0x000000ea00087202 */ /* 0x000fe20000000f00 */
[----:B------:R-:W-:Y:S05]  /*2c920*/  BRA `(.L_x_1291) ;  /* 0xffffa3d000007947 */ /* 0x000fea000383ffff */
.L_x_1190:
[----:B------:R-:W-:Y:S02]  /*2c930*/  MOV R2, 0x1 ;  /* 0x0000000100027802 */ /* 0x000fe40000000f00 */
[----:B------:R-:W-:-:S02]  /*2c940*/  MOV R3, 0x2c960 ;  /* 0x0002c96000037802 */ /* 0x000fc40000000f00 */
[----:B-1234-:R-:W-:Y:S05]  /*2c950*/  CALL.REL.NOINC `($__internal_14_$__cuda_sm70_shflsync_up_p) ;  /* 0x0000061000007944 */ /* 0x01efea0003c00000 */
[----:B------:R-:W-:Y:S05]  /*2c960*/  BRA `(.L_x_1292) ;  /* 0xffffa4c000007947 */ /* 0x000fea000383ffff */
.L_x_1191:
[----:B------:R-:W-:Y:S02]  /*2c970*/  MOV R2, 0x2 ;  /* 0x0000000200027802 */ /* 0x000fe40000000f00 */
[----:B------:R-:W-:-:S02]  /*2c980*/  MOV R3, 0x2c9a0 ;  /* 0x0002c9a000037802 */ /* 0x000fc40000000f00 */
[----:B--2-4-:R-:W-:Y:S05]  /*2c990*/  CALL.REL.NOINC `($__internal_14_$__cuda_sm70_shflsync_up_p) ;  /* 0x000005d000007944 */ /* 0x014fea0003c00000 */
        /* <DEDUP_REMOVED lines=24> */
.L_x_1195:
[----:B------:R-:W-:Y:S02]  /*2cb20*/  MOV R2, 0x1 ;  /* 0x0000000100027802 */ /* 0x000fe40000000f00 */
[----:B------:R-:W-:Y:S02]  /*2cb30*/  MOV R3, 0x2cb50 ;  /* 0x0002cb5000037802 */ /* 0x000fe40000000f00 */
[----:B------:R-:W-:Y:S05]  /*2cb40*/  CALL.REL.NOINC `($__internal_14_$__cuda_sm70_shflsync_up_p) ;  /* 0x0000042000007944 */ /* 0x000fea0003c00000 */
[----:B------:R-:W-:Y:S01]  /*2cb50*/  MOV R2, R4 ;  /* 0x0000000400027202 */ /* 0x000fe20000000f00 */
[----:B------:R-:W-:Y:S05]  /*2cb60*/  BRA `(.L_x_1294) ;  /* 0xffffa52000007947 */ /* 0x000fea000383ffff */
.L_x_1196:
        /* <DEDUP_REMOVED lines=27> */
.L_x_1198:
[----:B------:R-:W-:Y:S02]  /*2cd20*/  SEL R0, RZ, 0x1, P0 ;  /* 0x00000001ff007807 */ /* 0x000fe40000000000 */
[----:B------:R-:W-:Y:S02]  /*2cd30*/  MOV R2, 0x2cd50 ;  /* 0x0002cd5000027802 */ /* 0x000fe40000000f00 */
[----:B-1----:R-:W-:Y:S05]  /*2cd40*/  CALL.REL.NOINC `($__internal_15_$__cuda_sm70_votesync_ballot) ;  /* 0x0000029000007944 */ /* 0x002fea0003c00000 */
[----:B------:R-:W-:Y:S01]  /*2cd50*/  MOV R5, R0 ;  /* 0x0000000000057202 */ /* 0x000fe20000000f00 */
[----:B------:R-:W-:Y:S05]  /*2cd60*/  BRA `(.L_x_1296) ;  /* 0xffffa4b000007947 */ /* 0x000fea000383ffff */
.L_x_1199:
[----:B------:R-:W-:Y:S01]  /*2cd70*/  IMAD.MOV.U32 R52, RZ, RZ, R6 ;  /* 0x000000ffff347224 */ /* 0x000fe200078e0006 */
[----:B--2---:R-:W-:Y:S01]  /*2cd80*/  MOV R2, R0 ;  /* 0x0000000000027202 */ /* 0x004fe20000000f00 */
[----:B------:R-:W-:Y:S01]  /*2cd90*/  IMAD.MOV.U32 R71, RZ, RZ, 0x1f ;  /* 0x0000001fff477424 */ /* 0x000fe200078e00ff */
[----:B------:R-:W-:Y:S02]  /*2cda0*/  MOV R3, 0x2cdc0 ;  /* 0x0002cdc000037802 */ /* 0x000fe40000000f00 */
[----:B-1----:R-:W-:Y:S05]  /*2cdb0*/  CALL.REL.NOINC `($__internal_13_$__cuda_sm70_shflsync_idx_p) ;  /* 0x0000015000007944 */ /* 0x002fea0003c00000 */
[----:B------:R-:W-:Y:S01]  /*2cdc0*/  IMAD.MOV.U32 R6, RZ, RZ, R234 ;  /* 0x000000ffff067224 */ /* 0x000fe200078e00ea */
[----:B------:R-:W-:Y:S01]  /*2cdd0*/  MOV R2, R0 ;  /* 0x0000000000027202 */ /* 0x000fe20000000f00 */
[----:B------:R-:W-:Y:S01]  /*2cde0*/  IMAD.MOV.U32 R52, RZ, RZ, R7 ;  /* 0x000000ffff347224 */ /* 0x000fe200078e0007 */
[----:B------:R-:W-:-:S02]  /*2cdf0*/  MOV R71, 0x1f ;  /* 0x0000001f00477802 */ /* 0x000fc40000000f00 */
[----:B------:R-:W-:Y:S02]  /*2ce00*/  MOV R3, 0x2ce20 ;  /* 0x0002ce2000037802 */ /* 0x000fe40000000f00 */
[----:B------:R-:W-:Y:S05]  /*2ce10*/  CALL.REL.NOINC `($__internal_13_$__cuda_sm70_shflsync_idx_p) ;  /* 0x000000f000007944 */ /* 0x000fea0003c00000 */
[----:B------:R-:W-:Y:S01]  /*2ce20*/  MOV R7, R234 ;  /* 0x000000ea00077202 */ /* 0x000fe20000000f00 */
[----:B------:R-:W-:Y:S05]  /*2ce30*/  BRA `(.L_x_1297) ;  /* 0xffffa45000007947 */ /* 0x000fea000383ffff */
.L_x_1202:
[----:B------:R-:W-:Y:S01]  /*2ce40*/  IMAD.MOV.U32 R52, RZ, RZ, R4 ;  /* 0x000000ffff347224 */ /* 0x000fe200078e0004 */
[----:B--2---:R-:W-:Y:S01]  /*2ce50*/  MOV R2, R0 ;  /* 0x0000000000027202 */ /* 0x004fe20000000f00 */
[----:B------:R-:W-:Y:S01]  /*2ce60*/  IMAD.MOV.U32 R71, RZ, RZ, 0x1f ;  /* 0x0000001fff477424 */ /* 0x000fe200078e00ff */
[----:B------:R-:W-:Y:S02]  /*2ce70*/  MOV R3, 0x2ce90 ;  /* 0x0002ce9000037802 */ /* 0x000fe40000000f00 */
[----:B-1--4-:R-:W-:Y:S05]  /*2ce80*/  CALL.REL.NOINC `($__internal_13_$__cuda_sm70_shflsync_idx_p) ;  /* 0x0000008000007944 */ /* 0x012fea0003c00000 */
[----:B------:R-:W-:Y:S01]  /*2ce90*/  MOV R10, R234 ;  /* 0x000000ea000a7202 */ /* 0x000fe20000000f00 */
[----:B------:R-:W-:Y:S05]  /*2cea0*/  BRA `(.L_x_1201) ;  /* 0xffffa44000007947 */ /* 0x000fea000383ffff */
        .weak           $__internal_12_$__cuda_sm70_shflsync_bfly_p
        .type           $__internal_12_$__cuda_sm70_shflsync_bfly_p,@function
        .size           $__internal_12_$__cuda_sm70_shflsync_bfly_p,($__internal_13_$__cuda_sm70_shflsync_idx_p - $__internal_12_$__cuda_sm70_shflsync_bfly_p)
$__internal_12_$__cuda_sm70_shflsync_bfly_p:
[----:B------:R-:W-:Y:S02]  /*2ceb0*/  MOV R172, 0xffffffff ;  /* 0xffffffff00ac7802 */ /* 0x000fe40000000f00 */
[----:B------:R-:W-:Y:S02]  /*2cec0*/  MOV R3, 0x1f ;  /* 0x0000001f00037802 */ /* 0x000fe40000000f00 */
[----:B------:R-:W-:Y:S04]  /*2ced0*/  WARPSYNC R172 ;  /* 0x000000ac00007348 */ /* 0x000fe80003800000 */
[----:B------:R1:W2:Y:S02]  /*2cee0*/  SHFL.BFLY PT, R0, R4, R0, R3 ;  /* 0x0c00000004007389 */ /* 0x0002a400000e0003 */
[----:B-1----:R-:W-:-:S04]  /*2cef0*/  MOV R3, 0x0 ;  /* 0x0000000000037802 */ /* 0x002fc80000000f00 */
[----:B--2---:R-:W-:Y:S05]  /*2cf00*/  RET.REL.NODEC R2 `(_ZN7cutlass13device_kernelIN5flash19enable_sm80_to_sm89INS1_16FlashAttnFwdSm80INS1_25CollectiveMainloopFwdSm80ILi4ELi1ELb0EN4cute5tupleIJNS5_1CILi128EEENS7_ILi80EEENS7_ILi64EEEEEELi64ENS_6half_tEfNS_4arch4Sm80ELb0ELb1ELb1ELb1ELb1ELb1ELb1ELb1EEENS1_21CollectiveEpilogueFwdINS6_IJS8_SA_S9_EEENS6_IJNS7_ILi1EEESI_SI_EEESC_SE_Li128ELb1ELb1ELb1ELb0EEENS1_36VarlenDynamicPersistentTileSchedulerILi128ELi80ELi128ELi128ELb1ELb1ELb0ELb1ELb0ELb1EEEEEEEEEvNT_6ParamsE) ;  /* 0xfffd30f002007950 */ /* 0x004fea0003c3ffff */
        .weak           $__internal_13_$__cuda_sm70_shflsync_idx_p
        .type           $__internal_13_$__cuda_sm70_shflsync_idx_p,@function
        .size           $__internal_13_$__cuda_sm70_shflsync_idx_p,($__internal_14_$__cuda_sm70_shflsync_up_p - $__internal_13_$__cuda_sm70_shflsync_idx_p)
$__internal_13_$__cuda_sm70_shflsync_idx_p:
[----:B------:R-:W-:-:S04]  /*2cf10*/  MOV R233, 0xffffffff ;  /* 0xffffffff00e97802 */ /* 0x000fc80000000f00 */
[----:B------:R-:W-:Y:S04]  /*2cf20*/  WARPSYNC R233 ;  /* 0x000000e900007348 */ /* 0x000fe80003800000 */
[----:B------:R1:W2:Y:S02]  /*2cf30*/  SHFL.IDX PT, R234, R52, R2, R71 ;  /* 0x0000000234ea7389 */ /* 0x0002a400000e0047 */
[----:B-1----:R-:W-:Y:S02]  /*2cf40*/  MOV R2, R3 ;  /* 0x0000000300027202 */ /* 0x002fe40000000f00 */
[----:B------:R-:W-:-:S04]  /*2cf50*/  MOV R3, 0x0 ;  /* 0x0000000000037802 */ /* 0x000fc80000000f00 */
[----:B--2---:R-:W-:Y:S05]  /*2cf60*/  RET.REL.NODEC R2 `(_ZN7cutlass13device_kernelIN5flash19enable_sm80_to_sm89INS1_16FlashAttnFwdSm80INS1_25CollectiveMainloopFwdSm80ILi4ELi1ELb0EN4cute5tupleIJNS5_1CILi128EEENS7_ILi80EEENS7_ILi64EEEEEELi64ENS_6half_tEfNS_4arch4Sm80ELb0ELb1ELb1ELb1ELb1ELb1ELb1ELb1EEENS1_21CollectiveEpilogueFwdINS6_IJS8_SA_S9_EEENS6_IJNS7_ILi1EEESI_SI_EEESC_SE_Li128ELb1ELb1ELb1ELb0EEENS1_36VarlenDynamicPersistentTileSchedulerILi128ELi80ELi128ELi128ELb1ELb1ELb0ELb1ELb0ELb1EEEEEEEEEvNT_6ParamsE) ;  /* 0xfffd309002007950 */ /* 0x004fea0003c3ffff */
        .weak           $__internal_14_$__cuda_sm70_shflsync_up_p
        .type           $__internal_14_$__cuda_sm70_shflsync_up_p,@function
        .size           $__internal_14_$__cuda_sm70_shflsync_up_p,($__internal_15_$__cuda_sm70_votesync_ballot - $__internal_14_$__cuda_sm70_shflsync_up_p)
$__internal_14_$__cuda_sm70_shflsync_up_p:
[----:B------:R-:W-:Y:S02]  /*2cf70*/  IMAD.MOV.U32 R4, RZ, RZ, RZ ;  /* 0x000000ffff047224 */ /* 0x000fe400078e00ff */
[----:B------:R-:W-:-:S04]  /*2cf80*/  IMAD.MOV.U32 R11, RZ, RZ, -0x1 ;  /* 0xffffffffff0b7424 */ /* 0x000fc800078e00ff */
[----:B------:R-:W-:Y:S04]  /*2cf90*/  WARPSYNC R11 ;  /* 0x0000000b00007348 */ /* 0x000fe80003800000 */
[----:B------:R1:W2:Y:S02]  /*2cfa0*/  SHFL.UP PT, R4, R0, R2, R4 ;  /* 0x0400000200047389 */ /* 0x0002a400000e0004 */
[----:B-1----:R-:W-:Y:S02]  /*2cfb0*/  MOV R2, R3 ;  /* 0x0000000300027202 */ /* 0x002fe40000000f00 */
[----:B------:R-:W-:-:S04]  /*2cfc0*/  MOV R3, 0x0 ;  /* 0x0000000000037802 */ /* 0x000fc80000000f00 */
[----:B--2---:R-:W-:Y:S05]  /*2cfd0*/  RET.REL.NODEC R2 `(_ZN7cutlass13device_kernelIN5flash19enable_sm80_to_sm89INS1_16FlashAttnFwdSm80INS1_25CollectiveMainloopFwdSm80ILi4ELi1ELb0EN4cute5tupleIJNS5_1CILi128EEENS7_ILi80EEENS7_ILi64EEEEEELi64ENS_6half_tEfNS_4arch4Sm80ELb0ELb1ELb1ELb1ELb1ELb1ELb1ELb1EEENS1_21CollectiveEpilogueFwdINS6_IJS8_SA_S9_EEENS6_IJNS7_ILi1EEESI_SI_EEESC_SE_Li128ELb1ELb1ELb1ELb0EEENS1_36VarlenDynamicPersistentTileSchedulerILi128ELi80ELi128ELi128ELb1ELb1ELb0ELb1ELb0ELb1EEEEEEEEEvNT_6ParamsE) ;  /* 0xfffd302002007950 */ /* 0x004fea0003c3ffff */
        .weak           $__internal_15_$__cuda_sm70_votesync_ballot
        .type           $__internal_15_$__cuda_sm70_votesync_ballot,@function
        .size           $__internal_15_$__cuda_sm70_votesync_ballot,(.L_x_1926 - $__internal_15_$__cuda_sm70_votesync_ballot)
$__internal_15_$__cuda_sm70_votesync_ballot:
[----:B------:R-:W-:Y:S01]  /*2cfe0*/  ISETP.NE.U32.AND P0, PT, R0, 0x1, PT ;  /* 0x000000010000780c */ /* 0x000fe20003f05070 */
[----:B------:R-:W-:-:S04]  /*2cff0*/  IMAD.MOV.U32 R3, RZ, RZ, -0x1 ;  /* 0xffffffffff037424 */ /* 0x000fc800078e00ff */
[----:B------:R-:W-:Y:S08]  /*2d000*/  WARPSYNC R3 ;  /* 0x0000000300007348 */ /* 0x000ff00003800000 */
[----:B------:R-:W-:-:S04]  /*2d010*/  VOTE.ANY R0, PT, !P0 ;  /* 0x0000000000007806 */ /* 0x000fc800040e0100 */
[----:B------:R-:W-:Y:S01]  /*2d020*/  LOP3.LUT R0, R0, R3, RZ, 0xc0, !PT ;  /* 0x0000000300007212 */ /* 0x000fe200078ec0ff */
[----:B------:R-:W-:-:S04]  /*2d030*/  IMAD.MOV.U32 R3, RZ, RZ, 0x0 ;  /* 0x00000000ff037424 */ /* 0x000fc800078e00ff */
[----:B------:R-:W-:Y:S05]  /*2d040*/  RET.REL.NODEC R2 `(_ZN7cutlass13device_kernelIN5flash19enable_sm80_to_sm89INS1_16FlashAttnFwdSm80INS1_25CollectiveMainloopFwdSm80ILi4ELi1ELb0EN4cute5tupleIJNS5_1CILi128EEENS7_ILi80EEENS7_ILi64EEEEEELi64ENS_6half_tEfNS_4arch4Sm80ELb0ELb1ELb1ELb1ELb1ELb1ELb1ELb1EEENS1_21CollectiveEpilogueFwdINS6_IJS8_SA_S9_EEENS6_IJNS7_ILi1EEESI_SI_EEESC_SE_Li128ELb1ELb1ELb1ELb0EEENS1_36VarlenDynamicPersistentTileSchedulerILi128ELi80ELi128ELi128ELb1ELb1ELb0ELb1ELb0ELb1EEEEEEEEEvNT_6ParamsE) ;  /* 0xfffd2fb002007950 */ /* 0x000fea0003c3ffff */
.L_x_1298:
        /* <DEDUP_REMOVED lines=11> */
.L_x_1926:


//--------------------- .text._ZN7cutlass13device_kernelIN5flash19enable_sm80_to_sm89INS1_16FlashAttnFwdSm80INS1_25CollectiveMainloopFwdSm80ILi4ELi1ELb0EN4cute5tupleIJNS5_1CILi128EEENS7_ILi112EEENS7_ILi64EEEEEELi64ENS_6half_tEfNS_4arch4Sm80ELb1ELb0ELb1ELb0ELb1ELb0ELb1ELb1EEENS1_21CollectiveEpilogueFwdINS6_IJS8_SA_S9_EEENS6_IJNS7_ILi1EEESI_SI_EEESC_SE_Li128ELb0ELb1ELb1ELb0EEENS1_30DynamicPersistentTileSchedulerILi128ELi128ELb1ELb1ELb0EEEEEEEEEvNT_6ParamsE --------------------------
	.section	.text._ZN7cutlass13device_kernelIN5flash19enable_sm80_to_sm89INS1_16FlashAttnFwdSm80INS1_25CollectiveMainloopFwdSm80ILi4ELi1ELb0EN4cute5tupleIJNS5_1CILi128EEENS7_ILi112EEENS7_ILi64EEEEEELi64ENS_6half_tEfNS_4arch4Sm80ELb1ELb0ELb1ELb0ELb1ELb0ELb1ELb1EEENS1_21CollectiveEpilogueFwdINS6_IJS8_SA_S9_EEENS6_IJNS7_ILi1EEESI_SI_EEESC_SE_Li128ELb0ELb1ELb1ELb0EEENS1_30DynamicPersistentTileSchedulerILi128ELi128ELb1ELb1ELb0EEEEEEEEEvNT_6ParamsE,"ax",@progbits
	.sectioninfo	@"SHI_REGISTERS=255"
	.align	128
.text._ZN7cutlass13device_kernelIN5flash19enable_sm80_to_sm89INS1_16FlashAttnFwdSm80INS1_25CollectiveMainloopFwdSm80ILi4ELi1ELb0EN4cute5tupleIJNS5_1CILi128EEENS7_ILi112EEENS7_ILi64EEEEEELi64ENS_6half_tEfNS_4arch4Sm80ELb1ELb0ELb1ELb0ELb1ELb0ELb1ELb1EEENS1_21CollectiveEpilogueFwdINS6_IJS8_SA_S9_EEENS6_IJNS7_ILi1EEESI_SI_EEESC_SE_Li128ELb0ELb1ELb1ELb0EEENS1_30DynamicPersistentTileSchedulerILi128ELi128ELb1ELb1ELb0EEEEEEEEEvNT_6ParamsE:
        .type           _ZN7cutlass13device_kernelIN5flash19enable_sm80_to_sm89INS1_16FlashAttnFwdSm80INS1_25CollectiveMainloopFwdSm80ILi4ELi1ELb0EN4cute5tupleIJNS5_1CILi128EEENS7_ILi112EEENS7_ILi64EEEEEELi64ENS_6half_tEfNS_4arch4Sm80ELb1ELb0ELb1ELb0ELb1ELb0ELb1ELb1EEENS1_21CollectiveEpilogueFwdINS6_IJS8_SA_S9_EEENS6_IJNS7_ILi1EEESI_SI_EEESC_SE_Li128ELb0ELb1ELb1ELb0EEENS1_30DynamicPersistentTileSchedulerILi128ELi128ELb1ELb1ELb0EEEEEEEEEvNT_6ParamsE,@function
        .size           _ZN7cutlass13device_kernelIN5flash19enable_sm80_to_sm89INS1_16FlashAttnFwdSm80INS1_25CollectiveMainloopFwdSm80ILi4ELi1ELb0EN4cute5tupleIJNS5_1CILi128EEENS7_ILi112EEENS7_ILi64EEEEEELi64ENS_6half_tEfNS_4arch4Sm80ELb1ELb0ELb1ELb0ELb1ELb0ELb1ELb1EEENS1_21CollectiveEpilogueFwdINS6_IJS8_SA_S9_EEENS6_IJNS7_ILi1EEESI_SI_EEESC_SE_Li128ELb0ELb1ELb1ELb0EEENS1_30DynamicPersistentTileSchedulerILi128ELi128ELb1ELb1ELb0EEEEEEEEEvNT_6ParamsE,(.L_x_1931 - _ZN7cutlass13device_kernelIN5flash19enable_sm80_to_sm89INS1_16FlashAttnFwdSm80INS1_25CollectiveMainloopFwdSm80ILi4ELi1ELb0EN4cute5tupleIJNS5_1CILi128EEENS7_ILi112EEENS7_ILi64EEEEEELi64ENS_6half_tEfNS_4arch4Sm80ELb1ELb0ELb1ELb0ELb1ELb0ELb1ELb1EEENS1_21CollectiveEpilogueFwdINS6_IJS8_SA_S9_EEENS6_IJNS7_ILi1EEESI_SI_EEESC_SE_Li128ELb0ELb1ELb1ELb0EEENS1_30DynamicPersistentTileSchedulerILi128ELi128ELb1ELb1ELb0EEEEEEEEEvNT_6ParamsE)
        .other          _ZN7cutlass13device_kernelIN5flash19enable_sm80_to_sm89INS1_16FlashAttnFwdSm80INS1_25CollectiveMainloopFwdSm80ILi4ELi1ELb0EN4cute5tupleIJNS5_1CILi128EEENS7_ILi112EEENS7_ILi64EEEEEELi64ENS_6half_tEfNS_4arch4Sm80ELb1ELb0ELb1ELb0ELb1ELb0ELb1ELb1EEENS1_21CollectiveEpilogueFwdINS6_IJS8_SA_S9_EEENS6_IJNS7_ILi1EEESI_SI_EEESC_SE_Li128ELb0ELb1ELb1ELb0EEENS1_30DynamicPersistentTileSchedulerILi128ELi128ELb1ELb1ELb0EEEEEEEEEvNT_6ParamsE,@"STO_CUDA_ENTRY STV_DEFAULT"
_ZN7cutlass13device_kernelIN5flash19enable_sm80_to_sm89INS1_16FlashAttnFwdSm80INS1_25CollectiveMainloopFwdSm80ILi4ELi1ELb0EN4cute5tupleIJNS5_1CILi128EEENS7_ILi112EEENS7_ILi64EEEEEELi64ENS_6half_tEfNS_4arch4Sm80ELb1ELb0ELb1ELb0ELb1ELb0ELb1ELb1EEENS1_21CollectiveEpilogueFwdINS6_IJS8_SA_S9_EEENS6_IJNS7_ILi1EEESI_SI_EEESC_SE_Li128ELb0ELb1ELb1ELb0EEENS1_30DynamicPersistentTileSchedulerILi128ELi128ELb1ELb1ELb0EEEEEEEEEvNT_6ParamsE:
[----:B------:R-:W-:-:S03]  /*0000*/  MOV R1, c[0x0][0x28] ;  /* 0x00000a0000017a02 */ /* 0x000fc60000000f00 */
[----:B------:R-:W1:Y:S01]  /*0010*/  S2R R243, SR_TID.X ;  /* 0x0000000000f37919 */ /* 0x000e620000002100 */
[----:B------:R-:W-:-:S03]  /*0020*/  IADD3 R1, R1, -0x68, RZ ;  /* 0xffffff9801017810 */ /* 0x000fc60007ffe0ff */
[----:B------:R-:W2:Y:S01]  /*0030*/  S2R R3, SR_CTAID.X ;  /* 0x0000000000037919 */ /* 0x000ea20000002500 */
[----:B-1----:R-:W-:-:S05]  /*0040*/  SHF.R.U32.HI R0, RZ, 0x5, R243 ;  /* 0x00000005ff007819 */ /* 0x002fca00000116f3 */
[----:B------:R-:W1:Y:S04]  /*0050*/  SHFL.IDX PT, R2, R0, RZ, 0x1f ;  /* 0x00001fff00027589 */ /* 0x000e6800000e0000 */
[----:B------:R-:W3:Y:S01]  /*0060*/  SHFL.IDX PT, R0, R0, RZ, 0x1f ;  /* 0x00001fff00007589 */ /* 0x000ee200000e0000 */
[----:B-1----:R-:W-:Y:S01]  /*0070*/  ISETP.GE.AND P0, PT, R2, 0x1, PT ;  /* 0x000000010200780c */ /* 0x002fe20003f06270 */
[----:B---3--:R1:W3:-:S12]  /*0080*/  R2UR UR6, R0 ;  /* 0x00000000000673c2 */ /* 0x0082d800000e0000 */
[----:B------:R-:W-:Y:S06]  /*0090*/  @P0 BAR.ARV 0x4, 0x80 ;  /* 0x0102000000000b1d */ /* 0x000fec0000002000 */
[----:B--2---:R-:W-:-:S13]  /*00a0*/  ISETP.GE.AND P0, PT, R3, c[0x0][0x538], PT ;  /* 0x00014e0003007a0c */ /* 0x004fda0003f06270 */
[----:B------:R-:W-:Y:S05]  /*00b0*/  @P0 EXIT ;  /* 0x000000000000094d */ /* 0x000fea0003800000 */
[----:B-1-3--:R-:W-:Y:S01]  /*00c0*/  SHF.R.S32.HI R2, RZ, 0x1f, R243 ;  /* 0x0000001fff027819 */ /* 0x00afe200000114f3 */
[----:B------:R-:W-:Y:S01]  /*00d0*/  IMAD.MOV.U32 R232, RZ, RZ, 0x40 ;  /* 0x00000040ffe87424 */ /* 0x000fe200078e00ff */
[----:B------:R1:W-:Y:S01]  /*00e0*/  STL [R1], R3 ;  /* 0x0000000301007387 */ /* 0x0003e20000100800 */
[----:B------:R-:W-:Y:S01]  /*00f0*/  IMAD.MOV.U32 R231, RZ, RZ, 0x20 ;  /* 0x00000020ffe77424 */ /* 0x000fe200078e00ff */
[CC--:B------:R-:W-:Y:S01]  /*0100*/  LEA.HI R7, R2.reuse, R243.reuse, RZ, 0x4 ;  /* 0x000000f302077211 */ /* 0x0c0fe200078f20ff */
[----:B------:R-:W-:Y:S01]  /*0110*/  ULDC.64 UR8, c[0x0][0x118] ;  /* 0x0000460000087ab9 */ /* 0x000fe20000000a00 */
[CC--:B------:R-:W-:Y:S02]  /*0120*/  LEA.HI R5, R2.reuse, R243.reuse, RZ, 0x2 ;  /* 0x000000f302057211 */ /* 0x0c0fe400078f10ff */
[----:B------:R-:W-:Y:S02]  /*0130*/  LEA.HI R4, R2, R243, RZ, 0x3 ;  /* 0x000000f302047211 */ /* 0x000fe400078f18ff */
[----:B------:R-:W-:-:S02]  /*0140*/  LOP3.LUT R0, R7, 0xfffffff0, RZ, 0xc0, !PT ;  /* 0xfffffff007007812 */ /* 0x000fc400078ec0ff */
[----:B------:R-:W-:Y:S02]  /*0150*/  LOP3.LUT R5, R5, 0xfffffffc, RZ, 0xc0, !PT ;  /* 0xfffffffc05057812 */ /* 0x000fe400078ec0ff */
[----:B------:R-:W-:Y:S01]  /*0160*/  LOP3.LUT R250, R4, 0xfffffff8, RZ, 0xc0, !PT ;  /* 0xfffffff804fa7812 */ /* 0x000fe200078ec0ff */
[C---:B------:R-:W-:Y:S01]  /*0170*/  IMAD.IADD R0, R243.reuse, 0x1, -R0 ;  /* 0x00000001f3007824 */ /* 0x040fe200078e0a00 */
[----:B------:R-:W-:Y:S01]  /*0180*/  SHF.R.S32.HI R8, RZ, 0x4, R7 ;  /* 0x00000004ff087819 */ /* 0x000fe20000011407 */
[C---:B------:R-:W-:Y:S01]  /*0190*/  IMAD.IADD R5, R243.reuse, 0x1, -R5 ;  /* 0x00000001f3057824 */ /* 0x040fe200078e0a05 */
[----:B------:R-:W-:Y:S01]  /*01a0*/  SHF.R.S32.HI R252, RZ, 0x3, R4 ;  /* 0x00000003fffc7819 */ /* 0x000fe20000011404 */
[----:B------:R-:W-:Y:S01]  /*01b0*/  IMAD.IADD R250, R243, 0x1, -R250 ;  /* 0x00000001f3fa7824 */ /* 0x000fe200078e0afa */
[----:B------:R-:W-:Y:S02]  /*01c0*/  LEA.HI R7, R7, R8, RZ, 0x1 ;  /* 0x0000000807077211 */ /* 0x000fe400078f08ff */
[----:B------:R-:W-:Y:S01]  /*01d0*/  SHF.R.S32.HI R234, RZ, 0x1f, R0 ;  /* 0x0000001fffea7819 */ /* 0x000fe20000011400 */
[----:B------:R-:W-:Y:S01]  /*01e0*/  IMAD.SHL.U32 R240, R250, 0x40, RZ ;  /* 0x00000040faf07824 */ /* 0x000fe200078e00ff */
[----:B------:R-:W-:Y:S01]  /*01f0*/  LOP3.LUT R7, R7, 0xfffffffe, RZ, 0xc0, !PT ;  /* 0xfffffffe07077812 */ /* 0x000fe200078ec0ff */
[----:B------:R-:W-:Y:S01]  /*0200*/  IMAD.SHL.U32 R244, R252, 0x40, RZ ;  /* 0x00000040fcf47824 */ /* 0x000fe200078e00ff */
[C---:B------:R-:W-:Y:S01]  /*0210*/  LEA.HI R246, R5.reuse, R5, RZ, 0x1 ;  /* 0x0000000505f67211 */ /* 0x040fe200078f08ff */
[----:B------:R-:W-:Y:S01]  /*0220*/  IMAD.SHL.U32 R251, R250, 0x8, RZ ;  /* 0x00000008fafb7824 */ /* 0x000fe200078e00ff */
[----:B------:R-:W-:Y:S01]  /*0230*/  LEA.HI R234, R234, R0, RZ, 0x3 ;  /* 0x00000000eaea7211 */ /* 0x000fe200078f18ff */
[----:B------:R-:W-:Y:S01]  /*0240*/  IMAD.IADD R7, R8, 0x1, -R7 ;  /* 0x0000000108077824 */ /* 0x000fe200078e0a07 */
[C---:B------:R-:W-:Y:S01]  /*0250*/  LOP3.LUT R10, R246.reuse, 0x1ffffffe, RZ, 0xc0, !PT ;  /* 0x1ffffffef60a7812 */ /* 0x040fe200078ec0ff */
[----:B------:R-:W-:Y:S01]  /*0260*/  IMAD.SHL.U32 R246, R246, 0x20, RZ ;  /* 0x00000020f6f67824 */ /* 0x000fe200078e00ff */
[C---:B------:R-:W-:Y:S01]  /*0270*/  LOP3.LUT R8, R234.reuse, 0xfffffff8, RZ, 0xc0, !PT ;  /* 0xfffffff8ea087812 */ /* 0x040fe200078ec0ff */
[----:B------:R-:W-:Y:S01]  /*0280*/  IMAD.SHL.U32 R234, R234, 0x40, RZ ;  /* 0x00000040eaea7824 */ /* 0x000fe200078e00ff */
[----:B------:R-:W-:Y:S01]  /*0290*/  LOP3.LUT R240, R240, 0x1c0, RZ, 0xc0, !PT ;  /* 0x000001c0f0f07812 */ /* 0x000fe200078ec0ff */
[----:B------:R-:W-:Y:S01]  /*02a0*/  IMAD.IADD R10, R5, 0x1, -R10 ;  /* 0x00000001050a7824 */ /* 0x000fe200078e0a0a */
[----:B------:R-:W-:Y:S01]  /*02b0*/  LEA.HI R248, R2, R243, RZ, 0x5 ;  /* 0x000000f302f87211 */ /* 0x000fe200078f28ff */
[----:B------:R-:W-:Y:S01]  /*02c0*/  IMAD.IADD R8, R0, 0x1, -R8 ;  /* 0x0000000100087824 */ /* 0x000fe200078e0a08 */
[----:B------:R-:W-:-:S02]  /*02d0*/  LOP3.LUT R244, R244, 0x1c0, RZ, 0xc0, !PT ;  /* 0x000001c0f4f47812 */ /* 0x000fc400078ec0ff */
[----:B------:R-:W-:Y:S02]  /*02e0*/  LOP3.LUT R4, R240, 0x8, R4, 0xf8, !PT ;  /* 0x00000008f0047812 */ /* 0x000fe400078ef804 */
[----:B------:R-:W-:Y:S02]  /*02f0*/  SHF.R.U32.HI R240, RZ, 0x3, R240 ;  /* 0x00000003fff07819 */ /* 0x000fe400000116f0 */
[----:B------:R-:W-:Y:S02]  /*0300*/  LEA.HI R0, R2, R243, RZ, 0x6 ;  /* 0x000000f302007211 */ /* 0x000fe400078f30ff */
[--C-:B------:R-:W-:Y:S02]  /*0310*/  SHF.R.S32.HI R5, RZ, 0x5, R248.reuse ;  /* 0x00000005ff057819 */ /* 0x100fe400000114f8 */
[----:B------:R-:W-:Y:S01]  /*0320*/  SHF.R.S32.HI R9, RZ, 0x1f, R248 ;  /* 0x0000001fff097819 */ /* 0x000fe200000114f8 */
[----:B------:R-:W-:Y:S01]  /*0330*/  IMAD.SHL.U32 R0, R0, 0x8, RZ ;  /* 0x0000000800007824 */ /* 0x000fe200078e00ff */
[----:B------:R-:W-:-:S02]  /*0340*/  LOP3.LUT R6, R244, 0x38, R251, 0xf8, !PT ;  /* 0x00000038f4067812 */ /* 0x000fc400078ef8fb */
[----:B------:R-:W-:Y:S02]  /*0350*/  LOP3.LUT R248, R248, 0xffffffe0, RZ, 0xc0, !PT ;  /* 0xffffffe0f8f87812 */ /* 0x000fe400078ec0ff */
[----:B------:R-:W-:Y:S02]  /*0360*/  SHF.R.U32.HI R244, RZ, 0x3, R244 ;  /* 0x00000003fff47819 */ /* 0x000fe400000116f4 */
[----:B------:R-:W-:Y:S01]  /*0370*/  LOP3.LUT R240, R4, R240, RZ, 0x3c, !PT ;  /* 0x000000f004f07212 */ /* 0x000fe200078e3cff */
[----:B------:R-:W-:Y:S01]  /*0380*/  IMAD.SHL.U32 R4, R8, 0x40, RZ ;  /* 0x0000004008047824 */ /* 0x000fe200078e00ff */
[----:B------:R-:W-:Y:S01]  /*0390*/  LOP3.LUT R244, R6, R244, RZ, 0x3c, !PT ;  /* 0x000000f406f47212 */ /* 0x000fe200078e3cff */
[----:B------:R-:W-:Y:S01]  /*03a0*/  IMAD.IADD R248, R243, 0x1, -R248 ;  /* 0x00000001f3f87824 */ /* 0x000fe200078e0af8 */
[----:B------:R-:W-:Y:S01]  /*03b0*/  LOP3.LUT R234, R234, 0xfffffe00, RZ, 0xc0, !PT ;  /* 0xfffffe00eaea7812 */ /* 0x000fe200078ec0ff */
[C---:B------:R-:W-:Y:S01]  /*03c0*/  IMAD.SHL.U32 R6, R7.reuse, 0x8, RZ ;  /* 0x0000000807067824 */ /* 0x040fe200078e00ff */
[----:B------:R-:W-:Y:S01]  /*03d0*/  LOP3.LUT R4, R4, 0x1c0, RZ, 0xc0, !PT ;  /* 0x000001c004047812 */ /* 0x000fe200078ec0ff */
[----:B------:R-:W-:Y:S01]  /*03e0*/  IMAD R240, R7, 0x200, R240 ;  /* 0x0000020007f07824 */ /* 0x000fe200078e02f0 */
[----:B------:R-:W-:Y:S01]  /*03f0*/  LOP3.LUT R244, R244, 0x7ffffe00, R0, 0xf8, !PT ;  /* 0x7ffffe00f4f47812 */ /* 0x000fe200078ef800 */
[----:B------:R-:W-:Y:S01]  /*0400*/  IMAD R241, R5, 0x400, R234 ;  /* 0x0000040005f17824 */ /* 0x000fe200078e02ea */
[----:B------:R-:W-:-:S02]  /*0410*/  SHF.R.S32.HI R0, RZ, 0x1f, R248 ;  /* 0x0000001fff007819 */ /* 0x000fc400000114f8 */
[----:B------:R-:W-:Y:S01]  /*0420*/  LOP3.LUT R6, R4, 0x8, R6, 0xf8, !PT ;  /* 0x0000000804067812 */ /* 0x000fe200078ef806 */
[----:B------:R-:W-:Y:S01]  /*0430*/  IMAD.SHL.U32 R244, R244, 0x2, RZ ;  /* 0x00000002f4f47824 */ /* 0x000fe200078e00ff */
[----:B------:R-:W-:Y:S02]  /*0440*/  SHF.R.U32.HI R4, RZ, 0x3, R4 ;  /* 0x00000003ff047819 */ /* 0x000fe40000011604 */
[----:B------:R-:W-:Y:S02]  /*0450*/  LEA.HI R0, R0, R248, RZ, 0x2 ;  /* 0x000000f800007211 */ /* 0x000fe400078f10ff */
[C---:B------:R-:W-:Y:S02]  /*0460*/  LOP3.LUT P3, RZ, R8.reuse, 0x2, RZ, 0xc0, !PT ;  /* 0x0000000208ff7812 */ /* 0x040fe4000786c0ff */
[----:B------:R-:W-:Y:S02]  /*0470*/  LOP3.LUT P0, RZ, R8, 0x4, RZ, 0xc0, !PT ;  /* 0x0000000408ff7812 */ /* 0x000fe4000780c0ff */
[----:B------:R-:W-:-:S02]  /*0480*/  LOP3.LUT R4, R6, R4, RZ, 0x3c, !PT ;  /* 0x0000000406047212 */ /* 0x000fc400078e3cff */
[----:B------:R-:W-:Y:S02]  /*0490*/  LOP3.LUT R245, R0, 0x7ffffffc, RZ, 0xc0, !PT ;  /* 0x7ffffffc00f57812 */ /* 0x000fe400078ec0ff */
[----:B------:R-:W-:Y:S01]  /*04a0*/  R2P PR, R250, 0x6 ;  /* 0x00000006fa007804 */ /* 0x000fe20000000000 */
[----:B------:R-:W-:Y:S01]  /*04b0*/  IMAD.IADD R241, R241, 0x1, R4 ;  /* 0x00000001f1f17824 */ /* 0x000fe200078e0204 */
[----:B------:R-:W-:Y:S01]  /*04c0*/  LEA.HI R9, R9, R5, RZ, 0x2 ;  /* 0x0000000509097211 */ /* 0x000fe200078f10ff */
[----:B------:R-:W-:Y:S01]  /*04d0*/  IMAD.IADD R245, R248, 0x1, -R245 ;  /* 0x00000001f8f57824 */ /* 0x000fe200078e0af5 */
[----:B------:R-:W-:Y:S01]  /*04e0*/  LOP3.LUT R234, R4, R234, RZ, 0xfc, !PT ;  /* 0x000000ea04ea7212 */ /* 0x000fe200078efcff */
[----:B------:R-:W-:Y:S01]  /*04f0*/  IMAD R250, R250, 0x10, R252 ;  /* 0x00000010fafa7824 */ /* 0x000fe200078e02fc */
[----:B------:R-:W-:Y:S01]  /*0500*/  LOP3.LUT R9, R9, 0xffffffc, RZ, 0xc0, !PT ;  /* 0x0ffffffc09097812 */ /* 0x000fe200078ec0ff */
[----:B------:R-:W-:Y:S01]  /*0510*/  IMAD.SHL.U32 R245, R245, 0x2, RZ ;  /* 0x00000002f5f57824 */ /* 0x000fe200078e00ff */
[----:B------:R-:W-:-:S02]  /*0520*/  SEL R224, R232, 0xffffffc0, !P2 ;  /* 0xffffffc0e8e07807 */ /* 0x000fc40005000000 */
[----:B------:R-:W-:Y:S01]  /*0530*/  LEA R240, R240, 0x3900, 0x1 ;  /* 0x00003900f0f07811 */ /* 0x000fe200078e08ff */
[----:B------:R-:W-:Y:S01]  /*0540*/  IMAD.IADD R9, R5, 0x1, -R9 ;  /* 0x0000000105097824 */ /* 0x000fe200078e0a09 */
[----:B------:R-:W-:Y:S02]  /*0550*/  SEL R232, R232, 0xffffffc0, !P0 ;  /* 0xffffffc0e8e87807 */ /* 0x000fe40004000000 */
[----:B------:R-:W-:Y:S01]  /*0560*/  LEA R241, R241, 0x7100, 0x1 ;  /* 0x00007100f1f17811 */ /* 0x000fe200078e08ff */
[----:B------:R-:W-:Y:S01]  /*0570*/  IMAD.IADD R236, R240, 0x1, R224 ;  /* 0x00000001f0ec7824 */ /* 0x000fe200078e02e0 */
[----:B------:R-:W-:Y:S02]  /*0580*/  LOP3.LUT R246, R246, 0xffffffc0, RZ, 0xc0, !PT ;  /* 0xffffffc0f6f67812 */ /* 0x000fe400078ec0ff */
[----:B------:R-:W-:Y:S01]  /*0590*/  SHF.R.S32.HI R247, RZ, 0x2, R0 ;  /* 0x00000002fff77819 */ /* 0x000fe20000011400 */
[----:B------:R-:W-:Y:S01]  /*05a0*/  IMAD.IADD R237, R241, 0x1, R232 ;  /* 0x00000001f1ed7824 */ /* 0x000fe200078e02e8 */
[----:B------:R-:W-:Y:S01]  /*05b0*/  LEA R234, R234, 0x100, 0x1 ;  /* 0x00000100eaea7811 */ /* 0x000fe200078e08ff */
[----:B------:R-:W-:Y:S01]  /*05c0*/  IMAD R246, R10, 0x8, R246 ;  /* 0x000000080af67824 */ /* 0x000fe200078e02f6 */
[----:B------:R-:W-:Y:S01]  /*05d0*/  SEL R231, R231, 0xffffffe0, !P3 ;  /* 0xffffffe0e7e77807 */ /* 0x000fe20005800000 */
[----:B------:R-:W-:Y:S01]  /*05e0*/  IMAD R247, R9, 0x10, R247 ;  /* 0x0000001009f77824 */ /* 0x000fe200078e02f7 */
[----:B------:R-:W-:Y:S01]  /*05f0*/  IADD3 R238, R240, 0x20, RZ ;  /* 0x00000020f0ee7810 */ /* 0x000fe20007ffe0ff */
[--C-:B------:R-:W-:Y:S01]  /*0600*/  IMAD.IADD R232, R232, 0x1, R234.reuse ;  /* 0x00000001e8e87824 */ /* 0x100fe200078e02ea */
[----:B------:R-:W-:Y:S01]  /*0610*/  LEA.HI R249, R2, R243, RZ, 0x7 ;  /* 0x000000f302f97211 */ /* 0x000fe200078f38ff */
[----:B------:R-:W-:Y:S01]  /*0620*/  IMAD.IADD R239, R241, 0x1, R231 ;  /* 0x00000001f1ef7824 */ /* 0x000fe200078e02e7 */
[----:B------:R-:W-:Y:S01]  /*0630*/  SHF.R.S32.HI R0, RZ, 0x1f, R245 ;  /* 0x0000001fff007819 */ /* 0x000fe200000114f5 */
[C---:B------:R-:W-:Y:S01]  /*0640*/  IMAD.IADD R233, R231.reuse, 0x1, R234 ;  /* 0x00000001e7e97824 */ /* 0x040fe200078e02ea */
[----:B------:R-:W-:Y:S01]  /*0650*/  @P1 IADD3 R238, R240, -0x20, RZ ;  /* 0xffffffe0f0ee1810 */ /* 0x000fe20007ffe0ff */
[----:B------:R-:W-:Y:S01]  /*0660*/  IMAD.IADD R235, R231, 0x1, R237 ;  /* 0x00000001e7eb7824 */ /* 0x000fe200078e02ed */
[----:B------:R-:W-:Y:S01]  /*0670*/  IADD3 R7, R245, 0x8, RZ ;  /* 0x00000008f5077810 */ /* 0x000fe20007ffe0ff */
[----:B------:R-:W-:Y:S01]  /*0680*/  IMAD.IADD R246, R247, 0x1, R246 ;  /* 0x00000001f7f67824 */ /* 0x000fe200078e02f6 */
[C---:B------:R-:W-:Y:S01]  /*0690*/  IADD3 R6, R245.reuse, 0x10, RZ ;  /* 0x00000010f5067810 */ /* 0x040fe20007ffe0ff */
[----:B------:R-:W-:Y:S01]  /*06a0*/  IMAD.IADD R224, R224, 0x1, R238 ;  /* 0x00000001e0e07824 */ /* 0x000fe200078e02ee */
[----:B------:R-:W-:Y:S01]  /*06b0*/  IADD3 R5, R245, 0x18, RZ ;  /* 0x00000018f5057810 */ /* 0x000fe20007ffe0ff */
[----:B------:R-:W-:Y:S01]  /*06c0*/  IMAD.IADD R231, R231, 0x1, R232 ;  /* 0x00000001e7e77824 */ /* 0x000fe200078e02e8 */
[----:B------:R-:W-:-:S02]  /*06d0*/  IADD3 R4, R245, 0x20, RZ ;  /* 0x00000020f5047810 */ /* 0x000fc40007ffe0ff */
[C---:B-1----:R-:W-:Y:S02]  /*06e0*/  IADD3 R3, R245.reuse, 0x28, RZ ;  /* 0x00000028f5037810 */ /* 0x042fe40007ffe0ff */
[C---:B------:R-:W-:Y:S02]  /*06f0*/  IADD3 R2, R245.reuse, 0x30, RZ ;  /* 0x00000030f5027810 */ /* 0x040fe40007ffe0ff */
[----:B------:R-:W-:Y:S02]  /*0700*/  IADD3 R0, R245, 0x38, RZ ;  /* 0x00000038f5007810 */ /* 0x000fe40007ffe0ff */
[----:B------:R-:W-:Y:S02]  /*0710*/  SHF.R.S32.HI R249, RZ, 0x7, R249 ;  /* 0x00000007fff97819 */ /* 0x000fe400000114f9 */
[----:B------:R-:W-:Y:S02]  /*0720*/  SHF.R.S32.HI R242, RZ, 0x1f, R251 ;  /* 0x0000001ffff27819 */ /* 0x000fe400000114fb */
[----:B------:R-:W-:-:S02]  /*0730*/  SHF.R.S32.HI R7, RZ, 0x1f, R7 ;  /* 0x0000001fff077819 */ /* 0x000fc40000011407 */
[----:B------:R-:W-:Y:S02]  /*0740*/  SHF.R.S32.HI R6, RZ, 0x1f, R6 ;  /* 0x0000001fff067819 */ /* 0x000fe40000011406 */
[----:B------:R-:W-:Y:S02]  /*0750*/  SHF.R.S32.HI R5, RZ, 0x1f, R5 ;  /* 0x0000001fff057819 */ /* 0x000fe40000011405 */
[----:B------:R-:W-:Y:S02]  /*0760*/  SHF.R.S32.HI R4, RZ, 0x1f, R4 ;  /* 0x0000001fff047819 */ /* 0x000fe40000011404 */
[----:B------:R-:W-:Y:S02]  /*0770*/  SHF.R.S32.HI R3, RZ, 0x1f, R3 ;  /* 0x0000001fff037819 */ /* 0x000fe40000011403 */
[----:B------:R-:W-:Y:S02]  /*0780*/  SHF.R.S32.HI R2, RZ, 0x1f, R2 ;  /* 0x0000001fff027819 */ /* 0x000fe40000011402 */
[----:B------:R-:W-:-:S02]  /*0790*/  SHF.R.S32.HI R0, RZ, 0x1f, R0 ;  /* 0x0000001fff007819 */ /* 0x000fc40000011400 */
[C---:B------:R-:W-:Y:S02]  /*07a0*/  IADD3 R230, R238.reuse, 0x800, RZ ;  /* 0x00000800eee67810 */ /* 0x040fe40007ffe0ff */
[C---:B------:R-:W-:Y:S02]  /*07b0*/  IADD3 R229, R238.reuse, 0x1000, RZ ;  /* 0x00001000eee57810 */ /* 0x040fe40007ffe0ff */
[C---:B------:R-:W-:Y:S02]  /*07c0*/  IADD3 R228, R238.reuse, 0x1800, RZ ;  /* 0x00001800eee47810 */ /* 0x040fe40007ffe0ff */
[C---:B------:R-:W-:Y:S02]  /*07d0*/  IADD3 R227, R238.reuse, 0x2000, RZ ;  /* 0x00002000eee37810 */ /* 0x040fe40007ffe0ff */
[C---:B------:R-:W-:Y:S02]  /*07e0*/  IADD3 R226, R238.reuse, 0x2800, RZ ;  /* 0x00002800eee27810 */ /* 0x040fe40007ffe0ff */
[----:B------:R-:W-:-:S02]  /*07f0*/  IADD3 R225, R238, 0x3000, RZ ;  /* 0x00003000eee17810 */ /* 0x000fc40007ffe0ff */
.L_x_1376:
[----:B------:R-:W2:Y:S01]  /*0800*/  LDL R2, [R1] ;  /* 0x0000000001027983 */ /* 0x000ea20000100800 */
[----:B------:R-:W-:Y:S01]  /*0810*/  IMAD.MOV.U32 R0, RZ, RZ, c[0x0][0x560] ;  /* 0x00015800ff007624 */ /* 0x000fe200078e00ff */
[----:B------:R-:W-:Y:S01]  /*0820*/  YIELD ;  /* 0x0000000000007946 */ /* 0x000fe20003800000 */
[----:B------:R-:W-:Y:S03]  /*0830*/  BSSY B0, `(.L_x_1299) ;  /* 0x0000016000007945 */ /* 0x000fe60003800000 */
[----:B------:R-:W-:-:S13]  /*0840*/  ISETP.NE.AND P0, PT, R0, 0x1, PT ;  /* 0x000000010000780c */ /* 0x000fda0003f05270 */
[----:B--2---:R-:W-:Y:S01]  /*0850*/  @P0 IMAD.HI.U32 R0, R2, c[0x0][0x564], RZ ;  /* 0x0001590002000a27 */ /* 0x004fe200078e00ff */
[----:B------:R-:W-:-:S04]  /*0860*/  MOV R5, R2 ;  /* 0x0000000200057202 */ /* 0x000fc80000000f00 */
[----:B------:R-:W-:-:S04]  /*0870*/  @P0 SHF.R.U32.HI R5, RZ, c[0x0][0x568], R0 ;  /* 0x00015a00ff050a19 */ /* 0x000fc80000011600 */
[----:B------:R-:W-:Y:S01]  /*0880*/  ISETP.GE.AND P0, PT, R5, c[0x0][0x578], PT ;  /* 0x00015e0005007a0c */ /* 0x000fe20003f06270 */
[----:B------:R-:W-:-:S04]  /*0890*/  IMAD.MOV R0, RZ, RZ, -R5 ;  /* 0x000000ffff007224 */ /* 0x000fc800078e0a05 */
[----:B------:R-:W-:-:S08]  /*08a0*/  IMAD R0, R0, c[0x0][0x560], R2 ;  /* 0x0001580000007a24 */ /* 0x000fd000078e0202 */
[----:B------:R-:W-:Y:S05]  /*08b0*/  @!P0 BRA `(.L_x_1300) ;  /* 0x0000007000008947 */ /* 0x000fea0003800000 */
[----:B------:R-:W-:Y:S02]  /*08c0*/  MOV R2, c[0x0][0x56c] ;  /* 0x00015b0000027a02 */ /* 0x000fe40000000f00 */
[----:B------:R-:W-:Y:S02]  /*08d0*/  MOV R4, R0 ;  /* 0x0000000000047202 */ /* 0x000fe40000000f00 */
[----:B------:R-:W-:-:S13]  /*08e0*/  ISETP.NE.AND P0, PT, R2, 0x1, PT ;  /* 0x000000010200780c */ /* 0x000fda0003f05270 */
[----:B------:R-:W-:-:S05]  /*08f0*/  @P0 IMAD.HI.U32 R2, R0, c[0x0][0x570], RZ ;  /* 0x00015c0000020a27 */ /* 0x000fca00078e00ff */
[----:B------:R-:W-:-:S05]  /*0900*/  @P0 SHF.R.U32.HI R4, RZ, c[0x0][0x574], R2 ;  /* 0x00015d00ff040a19 */ /* 0x000fca0000011602 */
[----:B------:R-:W-:Y:S01]  /*0910*/  IMAD R3, R4, c[0x0][0x56c], RZ ;  /* 0x00015b0004037a24 */ /* 0x000fe200078e02ff */
[----:B------:R-:W-:Y:S05]  /*0920*/  BRA `(.L_x_1301) ;  /* 0x0000006000007947 */ /* 0x000fea0003800000 */
.L_x_1300:
[----:B------:R-:W-:Y:S02]  /*0930*/  MOV R2, c[0x0][0x554] ;  /* 0x0001550000027a02 */ /* 0x000fe40000000f00 */
[----:B------:R-:W-:Y:S02]  /*0940*/  MOV R4, R0 ;  /* 0x0000000000047202 */ /* 0x000fe40000000f00 */
[----:B------:R-:W-:-:S13]  /*0950*/  ISETP.NE.AND P0, PT, R2, 0x1, PT ;  /* 0x000000010200780c */ /* 0x000fda0003f05270 */
[----:B------:R-:W-:-:S05]  /*0960*/  @P0 IMAD.HI.U32 R2, R0, c[0x0][0x558], RZ ;  /* 0x0001560000020a27 */ /* 0x000fca00078e00ff */
[----:B------:R-:W-:-:S05]  /*0970*/  @P0 SHF.R.U32.HI R4, RZ, c[0x0][0x55c], R2 ;  /* 0x00015700ff040a19 */ /* 0x000fca0000011602 */
[----:B------:R-:W-:Y:S02]  /*0980*/  IMAD R3, R4, c[0x0][0x554], RZ ;  /* 0x0001550004037a24 */ /* 0x000fe400078e02ff */
.L_x_1301:
[----:B------:R-:W-:Y:S05]  /*0990*/  BSYNC B0 ;  /* 0x0000000000007941 */ /* 0x000fea0003800000 */
.L_x_1299:
[----:B------:R-:W-:Y:S01]  /*09a0*/  IMAD.MOV.U32 R2, RZ, RZ, c[0x0][0x548] ;  /* 0x00015200ff027624 */ /* 0x000fe200078e00ff */
[----:B------:R-:W-:Y:S01]  /*09b0*/  ISETP.NE.U32.AND P0, PT, RZ, c[0x0][0x370], PT ;  /* 0x0000dc00ff007a0c */ /* 0x000fe20003f05070 */
[----:B------:R-:W-:Y:S01]  /*09c0*/  IMAD.IADD R0, R0, 0x1, -R3 ;  /* 0x0000000100007824 */ /* 0x000fe200078e0a03 */
[----:B------:R-:W-:Y:S02]  /*09d0*/  CS2R R6, SRZ ;  /* 0x0000000000067805 */ /* 0x000fe4000001ff00 */
[----:B------:R-:W-:Y:S01]  /*09e0*/  ISETP.NE.AND P1, PT, R2, 0x1, PT ;  /* 0x000000010200780c */ /* 0x000fe20003f25270 */
[----:B------:R-:W-:Y:S01]  /*09f0*/  IMAD R0, R5, c[0x0][0x554], R0 ;  /* 0x0001550005007a24 */ /* 0x000fe200078e0200 */
[----:B------:R-:W-:-:S03]  /*0a00*/  ISETP.NE.AND.EX P0, PT, RZ, c[0x0][0x374], PT, P0 ;  /* 0x0000dd00ff007a0c */ /* 0x000fc60003f05300 */
[----:B------:R-:W-:-:S08]  /*0a10*/  IMAD.MOV.U32 R12, RZ, RZ, R0 ;  /* 0x000000ffff0c7224 */ /* 0x000fd000078e0000 */
[----:B------:R-:W-:Y:S02]  /*0a20*/  @P1 IMAD.HI.U32 R3, R0, c[0x0][0x54c], RZ ;  /* 0x0001530000031a27 */ /* 0x000fe400078e00ff */
[----:B------:R-:W-:-:S03]  /*0a30*/  @P0 MOV R2, 0x4 ;  /* 0x0000000400020802 */ /* 0x000fc60000000f00 */
[----:B------:R-:W-:-:S05]  /*0a40*/  @P1 SHF.R.U32.HI R12, RZ, c[0x0][0x550], R3 ;  /* 0x00015400ff0c1a19 */ /* 0x000fca0000011603 */
[----:B------:R-:W-:Y:S01]  /*0a50*/  @P0 IMAD.WIDE R2, R12, R2, c[0x0][0x370] ;  /* 0x0000dc000c020625 */ /* 0x000fe200078e0202 */
[----:B------:R-:W-:Y:S04]  /*0a60*/  STL [R1+0x2c], R12 ;  /* 0x00002c0c01007387 */ /* 0x000fe80000100800 */
[----:B------:R1:W2:Y:S01]  /*0a70*/  @P0 LDG.E R7, [R2.64] ;  /* 0x0000000802070981 */ /* 0x0002a2000c1e1900 */
[----:B------:R-:W-:Y:S01]  /*0a80*/  IMAD.MOV.U32 R10, RZ, RZ, R4 ;  /* 0x000000ffff0a7224 */ /* 0x000fe200078e0004 */
[----:B------:R-:W-:Y:S01]  /*0a90*/  BSSY B0, `(.L_x_1302) ;  /* 0x0000043000007945 */ /* 0x000fe20003800000 */
[----:B-1----:R-:W-:-:S05]  /*0aa0*/  IMAD.MOV.U32 R2, RZ, RZ, c[0x0][0x53c] ;  /* 0x00014f00ff027624 */ /* 0x002fca00078e00ff */
[----:B------:R-:W-:Y:S02]  /*0ab0*/  ISETP.NE.AND P0, PT, R2, 0x1, PT ;  /* 0x000000010200780c */ /* 0x000fe40003f05270 */
[----:B------:R-:W-:-:S04]  /*0ac0*/  LOP3.LUT R2, R4, 0x1ffffff, RZ, 0x3c, !PT ;  /* 0x01ffffff04027812 */ /* 0x000fc800078e3cff */
[----:B------:R-:W-:-:S07]  /*0ad0*/  IADD3 R2, R2, c[0x0][0x53c], RZ ;  /* 0x00014f0002027a10 */ /* 0x000fce0007ffe0ff */
[----:B------:R-:W-:-:S05]  /*0ae0*/  @P0 IMAD.HI.U32 R3, R4, c[0x0][0x540], RZ ;  /* 0x0001500004030a27 */ /* 0x000fca00078e00ff */
[----:B------:R-:W-:Y:S02]  /*0af0*/  @P0 SHF.R.U32.HI R10, RZ, c[0x0][0x544], R3 ;  /* 0x00015100ff0a0a19 */ /* 0x000fe40000011603 */
[----:B------:R-:W-:-:S03]  /*0b00*/  MOV R3, c[0x0][0x2c4] ;  /* 0x0000b10000037a02 */ /* 0x000fc60000000f00 */
[----:B------:R-:W-:Y:S01]  /*0b10*/  IMAD R2, R10, c[0x0][0x53c], R2 ;  /* 0x00014f000a027a24 */ /* 0x000fe200078e0202 */
[----:B------:R-:W-:Y:S01]  /*0b20*/  ISETP.NE.AND P2, PT, R3, 0x1, PT ;  /* 0x000000010300780c */ /* 0x000fe20003f45270 */
[----:B------:R-:W-:Y:S01]  /*0b30*/  IMAD.MOV.U32 R3, RZ, RZ, c[0x0][0x168] ;  /* 0x00005a00ff037624 */ /* 0x000fe200078e00ff */
[----:B------:R-:W-:Y:S01]  /*0b40*/  STL [R1+0x28], R10 ;  /* 0x0000280a01007387 */ /* 0x000fe20000100800 */
[----:B------:R-:W-:Y:S01]  /*0b50*/  IMAD.SHL.U32 R14, R2, 0x80, RZ ;  /* 0x00000080020e7824 */ /* 0x000fe200078e00ff */
[----:B------:R-:W-:Y:S02]  /*0b60*/  MOV R2, c[0x0][0x2ac] ;  /* 0x0000ab0000027a02 */ /* 0x000fe40000000f00 */
[----:B------:R-:W-:Y:S02]  /*0b70*/  IADD3 R3, -R3, 0x70, RZ ;  /* 0x0000007003037810 */ /* 0x000fe40007ffe1ff */
[----:B------:R-:W-:Y:S01]  /*0b80*/  IADD3 R5, R14, 0x7f, RZ ;  /* 0x0000007f0e057810 */ /* 0x000fe20007ffe0ff */
[C---:B------:R-:W-:Y:S01]  /*0b90*/  IMAD R181, R2.reuse, c[0x0][0x1d0], RZ ;  /* 0x0000740002b57a24 */ /* 0x040fe200078e02ff */
[----:B------:R-:W-:Y:S01]  /*0ba0*/  STL [R1+0x14], R14 ;  /* 0x0000140e01007387 */ /* 0x000fe20000100800 */
[----:B------:R-:W-:-:S02]  /*0bb0*/  IMAD R3, R2, c[0x0][0x1d0], R3 ;  /* 0x0000740002037a24 */ /* 0x000fc400078e0203 */
[----:B------:R-:W-:-:S04]  /*0bc0*/  @P2 IMAD.HI.U32 R4, R5, c[0x0][0x2c8], RZ ;  /* 0x0000b20005042a27 */ /* 0x000fc800078e00ff */
[----:B------:R-:W-:Y:S01]  /*0bd0*/  IMAD.MOV.U32 R2, RZ, RZ, RZ ;  /* 0x000000ffff027224 */ /* 0x000fe200078e00ff */
[----:B------:R-:W-:-:S05]  /*0be0*/  @P2 SHF.R.U32.HI R5, RZ, c[0x0][0x2cc], R4 ;  /* 0x0000b300ff052a19 */ /* 0x000fca0000011604 */
[----:B------:R-:W-:-:S04]  /*0bf0*/  IMAD.IADD R3, R3, 0x1, R5 ;  /* 0x0000000103037824 */ /* 0x000fc800078e0205 */
[----:B------:R-:W-:-:S05]  /*0c00*/  IMAD.HI R3, R3, -0x6db6db6d, R2 ;  /* 0x9249249303037827 */ /* 0x000fca00078e0202 */
[----:B------:R-:W-:-:S04]  /*0c10*/  SHF.R.U32.HI R2, RZ, 0x1f, R3 ;  /* 0x0000001fff027819 */ /* 0x000fc80000011603 */
[----:B------:R-:W-:Y:S01]  /*0c20*/  LEA.HI.SX32 R2, R3, R2, 0x1a ;  /* 0x0000000203027211 */ /* 0x000fe200078fd2ff */
[----:B------:R-:W-:Y:S01]  /*0c30*/  IMAD.MOV.U32 R3, RZ, RZ, RZ ;  /* 0x000000ffff037224 */ /* 0x000fe200078e00ff */
[----:B--2---:R1:W-:Y:S02]  /*0c40*/  STL [R1+0x24], R7 ;  /* 0x0000240701007387 */ /* 0x0043e40000100800 */
[----:B-1----:R-:W-:-:S05]  /*0c50*/  IADD3 R7, R181, 0x6f, RZ ;  /* 0x0000006fb5077810 */ /* 0x002fca0007ffe0ff */
[----:B------:R-:W-:-:S05]  /*0c60*/  IMAD.HI R5, R7, -0x6db6db6d, R6 ;  /* 0x9249249307057827 */ /* 0x000fca00078e0206 */
[----:B------:R-:W-:-:S04]  /*0c70*/  SHF.R.U32.HI R4, RZ, 0x1f, R5 ;  /* 0x0000001fff047819 */ /* 0x000fc80000011605 */
[----:B------:R-:W-:-:S04]  /*0c80*/  LEA.HI.SX32 R4, R5, R4, 0x1a ;  /* 0x0000000405047211 */ /* 0x000fc800078fd2ff */
[----:B------:R-:W-:Y:S02]  /*0c90*/  IMNMX R180, R4, R2, PT ;  /* 0x0000000204b47217 */ /* 0x000fe40003800200 */
[----:B------:R-:W-:Y:S02]  /*0ca0*/  IADD3 R2, -R12, RZ, RZ ;  /* 0x000000ff0c027210 */ /* 0x000fe40007ffe1ff */
[----:B------:R-:W-:-:S03]  /*0cb0*/  ISETP.GE.AND P0, PT, R180, 0x1, PT ;  /* 0x00000001b400780c */ /* 0x000fc60003f06270 */
[----:B------:R-:W-:-:S05]  /*0cc0*/  IMAD R13, R2, c[0x0][0x548], R0 ;  /* 0x00015200020d7a24 */ /* 0x000fca00078e0200 */
[----:B------:R1:W-:Y:S05]  /*0cd0*/  STL [R1+0x18], R13 ;  /* 0x0000180d01007387 */ /* 0x0003ea0000100800 */
[----:B------:R-:W-:Y:S05]  /*0ce0*/  @!P0 BRA `(.L_x_1303) ;  /* 0x000001d000008947 */ /* 0x000fea0003800000 */
[----:B------:R-:W-:-:S04]  /*0cf0*/  SHF.R.U32.HI R3, RZ, 0x10, R10 ;  /* 0x00000010ff037819 */ /* 0x000fc8000001160a */
[----:B------:R-:W-:-:S04]  /*0d00*/  ISETP.NE.AND P0, PT, R3, RZ, PT ;  /* 0x000000ff0300720c */ /* 0x000fc80003f05270 */
[----:B------:R-:W-:-:S04]  /*0d10*/  SEL R3, R3, c[0x0][0x338], P0 ;  /* 0x0000ce0003037a07 */ /* 0x000fc80000000000 */
[-C--:B------:R-:W-:Y:S02]  /*0d20*/  IABS R5, R3.reuse ;  /* 0x0000000300057213 */ /* 0x080fe40000000000 */
[----:B------:R-:W-:Y:S02]  /*0d30*/  IADD3 R6, R3, -0x1, R180 ;  /* 0xffffffff03067810 */ /* 0x000fe40007ffe0b4 */
[----:B------:R-:W2:Y:S01]  /*0d40*/  I2F.RP R8, R5 ;  /* 0x0000000500087306 */ /* 0x000ea20000209400 */
[-C--:B------:R-:W-:Y:S02]  /*0d50*/  IABS R0, R3.reuse ;  /* 0x0000000300007213 */ /* 0x080fe40000000000 */
[----:B------:R-:W-:Y:S02]  /*0d60*/  IABS R2, R6 ;  /* 0x0000000600027213 */ /* 0x000fe40000000000 */
[----:B------:R-:W-:Y:S01]  /*0d70*/  LOP3.LUT R6, R6, R3, RZ, 0x3c, !PT ;  /* 0x0000000306067212 */ /* 0x000fe200078e3cff */
[----:B------:R-:W-:-:S03]  /*0d80*/  IMAD.MOV R0, RZ, RZ, -R0 ;  /* 0x000000ffff007224 */ /* 0x000fc600078e0a00 */
[----:B------:R-:W-:Y:S01]  /*0d90*/  ISETP.GE.AND P0, PT, R6, RZ, PT ;  /* 0x000000ff0600720c */ /* 0x000fe20003f06270 */
[----:B--2---:R-:W2:Y:S02]  /*0da0*/  MUFU.RCP R8, R8 ;  /* 0x0000000800087308 */ /* 0x004ea40000001000 */
[----:B--2---:R-:W-:-:S06]  /*0db0*/  IADD3 R8, R8, 0xffffffe, RZ ;  /* 0x0ffffffe08087810 */ /* 0x004fcc0007ffe0ff */
[----:B------:R-:W2:Y:S02]  /*0dc0*/  F2I.FTZ.U32.TRUNC.NTZ R9, R8 ;  /* 0x0000000800097305 */ /* 0x000ea4000021f000 */
[----:B--2---:R-:W-:Y:S02]  /*0dd0*/  IMAD.MOV R4, RZ, RZ, -R9 ;  /* 0x000000ffff047224 */ /* 0x004fe400078e0a09 */
[----:B------:R-:W-:Y:S02]  /*0de0*/  IMAD.MOV.U32 R8, RZ, RZ, RZ ;  /* 0x000000ffff087224 */ /* 0x000fe400078e00ff */
[----:B------:R-:W-:-:S04]  /*0df0*/  IMAD R4, R4, R5, RZ ;  /* 0x0000000504047224 */ /* 0x000fc800078e02ff */
[----:B------:R-:W-:-:S06]  /*0e00*/  IMAD.HI.U32 R4, R9, R4, R8 ;  /* 0x0000000409047227 */ /* 0x000fcc00078e0008 */
[----:B------:R-:W-:-:S04]  /*0e10*/  IMAD.HI.U32 R4, R4, R2, RZ ;  /* 0x0000000204047227 */ /* 0x000fc800078e00ff */
[----:B------:R-:W-:-:S05]  /*0e20*/  IMAD R0, R4, R0, R2 ;  /* 0x0000000004007224 */ /* 0x000fca00078e0202 */
[----:B------:R-:W-:-:S13]  /*0e30*/  ISETP.GT.U32.AND P1, PT, R5, R0, PT ;  /* 0x000000000500720c */ /* 0x000fda0003f24070 */
[----:B------:R-:W-:Y:S01]  /*0e40*/  @!P1 IMAD.IADD R0, R0, 0x1, -R5 ;  /* 0x0000000100009824 */ /* 0x000fe200078e0a05 */
[----:B------:R-:W-:Y:S02]  /*0e50*/  @!P1 IADD3 R4, R4, 0x1, RZ ;  /* 0x0000000104049810 */ /* 0x000fe40007ffe0ff */
[----:B------:R-:W-:Y:S02]  /*0e60*/  ISETP.NE.AND P1, PT, R3, RZ, PT ;  /* 0x000000ff0300720c */ /* 0x000fe40003f25270 */
[----:B------:R-:W-:-:S13]  /*0e70*/  ISETP.GE.U32.AND P3, PT, R0, R5, PT ;  /* 0x000000050000720c */ /* 0x000fda0003f66070 */
[----:B------:R-:W-:-:S05]  /*0e80*/  @P3 IADD3 R4, R4, 0x1, RZ ;  /* 0x0000000104043810 */ /* 0x000fca0007ffe0ff */
[----:B------:R-:W-:Y:S01]  /*0e90*/  @!P0 IMAD.MOV R4, RZ, RZ, -R4 ;  /* 0x000000ffff048224 */ /* 0x000fe200078e0a04 */
[----:B------:R-:W-:-:S05]  /*0ea0*/  @!P1 LOP3.LUT R4, RZ, R3, RZ, 0x33, !PT ;  /* 0x00000003ff049212 */ /* 0x000fca00078e33ff */
[----:B------:R-:W-:Y:S02]  /*0eb0*/  IMAD.MOV.U32 R3, RZ, RZ, R4 ;  /* 0x000000ffff037224 */ /* 0x000fe400078e0004 */
.L_x_1303:
[----:B------:R-:W-:Y:S05]  /*0ec0*/  BSYNC B0 ;  /* 0x0000000000007941 */ /* 0x000fea0003800000 */
.L_x_1302:
[----:B------:R-:W-:Y:S01]  /*0ed0*/  LOP3.LUT R0, R10, 0xffff, RZ, 0xc0, !PT ;  /* 0x0000ffff0a007812 */ /* 0x000fe200078ec0ff */
[----:B------:R-:W-:Y:S01]  /*0ee0*/  IMAD.MOV.U32 R7, RZ, RZ, RZ ;  /* 0x000000ffff077224 */ /* 0x000fe200078e00ff */
[----:B------:R-:W-:Y:S01]  /*0ef0*/  PRMT R2, RZ, 0x7610, R2 ;  /* 0x00007610ff027816 */ /* 0x000fe20000000002 */
[----:B------:R-:W-:Y:S01]  /*0f00*/  CS2R R10, SRZ ;  /* 0x00000000000a7805 */ /* 0x000fe2000001ff00 */
[----:B------:R-:W-:Y:S01]  /*0f10*/  CS2R R178, SRZ ;  /* 0x0000000000b27805 */ /* 0x000fe2000001ff00 */
[----:B------:R-:W-:Y:S01]  /*0f20*/  IMAD R4, R0, R3, RZ ;  /* 0x0000000300047224 */ /* 0x000fe200078e02ff */
[----:B------:R-:W-:Y:S01]  /*0f30*/  CS2R R176, SRZ ;  /* 0x0000000000b07805 */ /* 0x000fe2000001ff00 */
[----:B------:R-:W-:Y:S01]  /*0f40*/  IMAD.MOV.U32 R0, RZ, RZ, RZ ;  /* 0x000000ffff007224 */ /* 0x000fe200078e00ff */
        /* <DEDUP_REMOVED lines=35> */
[----:B--2---:R-:W-:-:S04]  /*1180*/  ISETP.NE.U32.AND P0, PT, RZ, c[0x0][0x340], PT ;  /* 0x0000d000ff007a0c */ /* 0x004fc80003f05070 */
[----:B------:R-:W-:-:S13]  /*1190*/  ISETP.NE.AND.EX P0, PT, RZ, c[0x0][0x344], PT, P0 ;  /* 0x0000d100ff007a0c */ /* 0x000fda0003f05300 */
[----:B------:R-:W-:Y:S05]  /*11a0*/  @!P0 BRA `(.L_x_1305) ;  /* 0x0000004000008947 */ /* 0x000fea0003800000 */
[----:B------:R-:W-:-:S05]  /*11b0*/  MOV R0, 0x4 ;  /* 0x0000000400007802 */ /* 0x000fca0000000f00 */
[----:B------:R-:W-:-:S05]  /*11c0*/  IMAD.WIDE R2, R12, R0, c[0x0][0x340] ;  /* 0x0000d0000c027625 */ /* 0x000fca00078e0200 */
[----:B------:R2:W5:Y:S01]  /*11d0*/  LDG.E R0, [R2.64] ;  /* 0x0000000802007981 */ /* 0x000562000c1e1900 */
[----:B------:R-:W-:Y:S05]  /*11e0*/  BRA `(.L_x_1306) ;  /* 0x0000001000007947 */ /* 0x000fea0003800000 */
.L_x_1305:
[----:B------:R-:W-:Y:S02]  /*11f0*/  MOV R0, R12 ;  /* 0x0000000c00007202 */ /* 0x000fe40000000f00 */
.L_x_1306:
[----:B------:R-:W-:Y:S01]  /*1200*/  SHF.R.S32.HI R7, RZ, 0x1f, R13 ;  /* 0x0000001fff077819 */ /* 0x000fe2000001140d */
[----:B------:R-:W-:Y:S01]  /*1210*/  IMAD.WIDE.U32 R8, R13, c[0x0][0x1b8], RZ ;  /* 0x00006e000d087a25 */ /* 0x000fe200078e00ff */
[----:B--2---:R-:W-:Y:S02]  /*1220*/  IADD3 R2, R250, R14, RZ ;  /* 0x0000000efa027210 */ /* 0x004fe40007ffe0ff */
[----:B------:R-:W-:Y:S01]  /*1230*/  SHF.R.S32.HI R4, RZ, 0x1f, R12 ;  /* 0x0000001fff047819 */ /* 0x000fe2000001140c */
[----:B------:R-:W-:Y:S01]  /*1240*/  IMAD R3, R7, c[0x0][0x1b8], RZ ;  /* 0x00006e0007037a24 */ /* 0x000fe200078e02ff */
[----:B------:R-:W-:Y:S01]  /*1250*/  MOV R5, R2 ;  /* 0x0000000200057202 */ /* 0x000fe20000000f00 */
[----:B------:R-:W-:Y:S01]  /*1260*/  @P2 IMAD.HI.U32 R6, R2, c[0x0][0x2c8], RZ ;  /* 0x0000b20002062a27 */ /* 0x000fe200078e00ff */
[----:B------:R-:W-:-:S03]  /*1270*/  ISETP.GE.AND P3, PT, R251, c[0x0][0x198], PT ;  /* 0x00006600fb007a0c */ /* 0x000fc60003f66270 */
[----:B------:R-:W-:Y:S01]  /*1280*/  IMAD R3, R13, c[0x0][0x1bc], R3 ;  /* 0x00006f000d037a24 */ /* 0x000fe200078e0203 */
[----:B------:R-:W-:Y:S01]  /*1290*/  @P2 SHF.R.U32.HI R5, RZ, c[0x0][0x2cc], R6 ;  /* 0x0000b300ff052a19 */ /* 0x000fe20000011606 */
[----:B------:R-:W-:-:S03]  /*12a0*/  IMAD R4, R4, c[0x0][0x1c0], RZ ;  /* 0x0000700004047a24 */ /* 0x000fc600078e02ff */
[----:B------:R-:W-:Y:S01]  /*12b0*/  IADD3 R9, R9, R3, RZ ;  /* 0x0000000309097210 */ /* 0x000fe20007ffe0ff */
[C---:B------:R-:W-:Y:S01]  /*12c0*/  IMAD R6, R12.reuse, c[0x0][0x1c4], R4 ;  /* 0x000071000c067a24 */ /* 0x040fe200078e0204 */
[----:B------:R-:W-:Y:S02]  /*12d0*/  SHF.R.S32.HI R4, RZ, 0x1f, R5 ;  /* 0x0000001fff047819 */ /* 0x000fe40000011405 */
[----:B------:R-:W-:Y:S01]  /*12e0*/  IADD3 R3, -R5, RZ, RZ ;  /* 0x000000ff05037210 */ /* 0x000fe20007ffe1ff */
[----:B------:R-:W-:-:S04]  /*12f0*/  IMAD.WIDE.U32 R8, R12, c[0x0][0x1c0], R8 ;  /* 0x000070000c087a25 */ /* 0x000fc800078e0008 */
[----:B------:R-:W-:Y:S01]  /*1300*/  IMAD R4, R4, c[0x0][0x1b0], RZ ;  /* 0x00006c0004047a24 */ /* 0x000fe200078e02ff */
[----:B------:R-:W-:Y:S01]  /*1310*/  IADD3 R9, R9, R6, RZ ;  /* 0x0000000609097210 */ /* 0x000fe20007ffe0ff */
[----:B------:R-:W-:Y:S02]  /*1320*/  IMAD R3, R3, c[0x0][0x2c4], R2 ;  /* 0x0000b10003037a24 */ /* 0x000fe400078e0202 */
[C---:B------:R-:W-:Y:S02]  /*1330*/  IMAD R4, R5.reuse, c[0x0][0x1b4], R4 ;  /* 0x00006d0005047a24 */ /* 0x040fe400078e0204 */
[----:B------:R-:W-:Y:S01]  /*1340*/  IMAD.WIDE.U32 R8, R5, c[0x0][0x1b0], R8 ;  /* 0x00006c0005087a25 */ /* 0x000fe200078e0008 */
[----:B------:R-:W-:-:S04]  /*1350*/  SHF.R.S32.HI R2, RZ, 0x1f, R3 ;  /* 0x0000001fff027819 */ /* 0x000fc80000011403 */
[----:B------:R-:W-:Y:S01]  /*1360*/  IADD3 R5, R9, R4, RZ ;  /* 0x0000000409057210 */ /* 0x000fe20007ffe0ff */
[----:B------:R-:W-:Y:S01]  /*1370*/  IMAD R2, R2, c[0x0][0x1a8], RZ ;  /* 0x00006a0002027a24 */ /* 0x000fe200078e02ff */
[----:B------:R-:W-:-:S03]  /*1380*/  MOV R4, R8 ;  /* 0x0000000800047202 */ /* 0x000fc60000000f00 */
[C---:B------:R-:W-:Y:S02]  /*1390*/  IMAD R2, R3.reuse, c[0x0][0x1ac], R2 ;  /* 0x00006b0003027a24 */ /* 0x040fe400078e0202 */
[----:B------:R-:W-:Y:S01]  /*13a0*/  IMAD.WIDE.U32 R4, R3, c[0x0][0x1a8], R4 ;  /* 0x00006a0003047a25 */ /* 0x000fe200078e0004 */
[----:B------:R-:W-:-:S04]  /*13b0*/  IADD3 R3, R180, -0x1, RZ ;  /* 0xffffffffb4037810 */ /* 0x000fc80007ffe0ff */
[----:B------:R-:W-:Y:S02]  /*13c0*/  LEA R12, P0, R4, c[0x0][0x160], 0x1 ;  /* 0x00005800040c7a11 */ /* 0x000fe400078008ff */
[----:B------:R-:W-:-:S04]  /*13d0*/  IADD3 R11, R5, R2, RZ ;  /* 0x00000002050b7210 */ /* 0x000fc80007ffe0ff */
[----:B------:R-:W-:Y:S01]  /*13e0*/  LEA.HI.X R11, R4, c[0x0][0x164], R11, 0x1, P0 ;  /* 0x00005900040b7a11 */ /* 0x000fe200000f0c0b */
[----:B------:R-:W-:Y:S05]  /*13f0*/  BRA.DIV ~URZ, `(.L_x_1307) ;  /* 0x00013a327f007947 */ /* 0x000fea000b800000 */
[----:B-1----:R1:W2:Y:S02]  /*1400*/  SHFL.IDX PT, R13, R11, RZ, 0x181f ;  /* 0x00181fff0b0d7589 */ /* 0x0022a400000e0000 */
.L_x_1377:
[----:B------:R-:W-:Y:S05]  /*1410*/  BRA.DIV ~URZ, `(.L_x_1308) ;  /* 0x00013a827f007947 */ /* 0x000fea000b800000 */
[----:B------:R3:W4:Y:S02]  /*1420*/  SHFL.IDX PT, R4, R12, RZ, 0x181f ;  /* 0x00181fff0c047589 */ /* 0x00072400000e0000 */
.L_x_1378:
[----:B---3--:R-:W3:Y:S01]  /*1430*/  LDL R2, [R1+0x14] ;  /* 0x0000140001027983 */ /* 0x008ee20000100800 */
[----:B------:R-:W-:Y:S01]  /*1440*/  MOV R14, c[0x0][0x2c4] ;  /* 0x0000b100000e7a02 */ /* 0x000fe20000000f00 */
[----:B------:R-:W-:Y:S04]  /*1450*/  BSSY B0, `(.L_x_1309) ;  /* 0x000000b000007945 */ /* 0x000fe80003800000 */
[----:B------:R-:W-:Y:S01]  /*1460*/  IMAD R14, R14, c[0x0][0x168], RZ ;  /* 0x00005a000e0e7a24 */ /* 0x000fe200078e02ff */
[----:B---3--:R-:W-:-:S04]  /*1470*/  IADD3 R10, R252, R2, RZ ;  /* 0x00000002fc0a7210 */ /* 0x008fc80007ffe0ff */
        /* <DEDUP_REMOVED lines=8> */
.L_x_1310:
[----:B------:R-:W-:Y:S05]  /*1500*/  BSYNC B0 ;  /* 0x0000000000007941 */ /* 0x000fea0003800000 */
.L_x_1309:
[----:B------:R-:W-:Y:S05]  /*1510*/  BRA.DIV ~URZ, `(.L_x_1311) ;  /* 0x000139e27f007947 */ /* 0x000fea000b800000 */
[----:B--2---:R2:W3:Y:S04]  /*1520*/  SHFL.IDX PT, R13, R11, 0x1, 0x181f ;  /* 0x00381f000b0d7f89 */ /* 0x0044e800000e0000 */
[----:B----4-:R2:W4:Y:S02]  /*1530*/  SHFL.IDX PT, R4, R12, 0x1, 0x181f ;  /* 0x00381f000c047f89 */ /* 0x01052400000e0000 */
.L_x_1379:
[----:B------:R-:W-:Y:S01]  /*1540*/  IADD3 R2, R10, 0x10, RZ ;  /* 0x000000100a027810 */ /* 0x000fe20007ffe0ff */
[----:B------:R-:W-:Y:S03]  /*1550*/  BSSY B0, `(.L_x_1312) ;  /* 0x0000009000007945 */ /* 0x000fe60003800000 */
[----:B------:R-:W-:-:S13]  /*1560*/  ISETP.GE.AND P0, PT, R2, R14, PT ;  /* 0x0000000e0200720c */ /* 0x000fda0003f06270 */
[----:B------:R-:W-:Y:S05]  /*1570*/  @P0 BRA `(.L_x_1313) ;  /* 0x0000006000000947 */ /* 0x000fea0003800000 */
[----:B----4-:R-:W-:-:S04]  /*1580*/  LEA R4, P0, R251, R4, 0x1 ;  /* 0x00000004fb047211 */ /* 0x010fc800078008ff */
[----:B---3--:R-:W-:-:S05]  /*1590*/  LEA.HI.X R5, R251, R13, R242, 0x1, P0 ;  /* 0x0000000dfb057211 */ /* 0x008fca00000f0cf2 */
[----:B------:R-:W-:Y:S01]  /*15a0*/  @!PT LDS RZ, [RZ] ;  /* 0x00000000fffff984 */ /* 0x000fe20000000800 */
[----:B------:R-:W-:Y:S01]  /*15b0*/  @!PT LDS RZ, [RZ] ;  /* 0x00000000fffff984 */ /* 0x000fe20000000800 */
[----:B------:R-:W-:Y:S01]  /*15c0*/  @!PT LDS RZ, [RZ] ;  /* 0x00000000fffff984 */ /* 0x000fe20000000800 */
[----:B------:R3:W-:Y:S04]  /*15d0*/  LDGSTS.E.BYPASS.LTC128B.128 [R244+0x7900], [R4.64], !P3 ;  /* 0x0790000004f47fae */ /* 0x0007e8000d901d48 */
.L_x_1313:
[----:B------:R-:W-:Y:S05]  /*15e0*/  BSYNC B0 ;  /* 0x0000000000007941 */ /* 0x000fea0003800000 */
.L_x_1312:
[----:B------:R-:W-:Y:S05]  /*15f0*/  BRA.DIV ~URZ, `(.L_x_1314) ;  /* 0x000139c27f007947 */ /* 0x000fea000b800000 */
[----:B---3--:R3:W1:Y:S02]  /*1600*/  SHFL.IDX PT, R13, R11, 0x2, 0x181f ;  /* 0x00581f000b0d7f89 */ /* 0x00866400000e0000 */
.L_x_1380:
[----:B------:R-:W-:Y:S05]  /*1610*/  BRA.DIV ~URZ, `(.L_x_1315) ;  /* 0x00013a127f007947 */ /* 0x000fea000b800000 */
[----:B----4-:R4:W2:Y:S02]  /*1620*/  SHFL.IDX PT, R4, R12, 0x2, 0x181f ;  /* 0x00581f000c047f89 */ /* 0x0108a400000e0000 */
.L_x_1381:
[----:B------:R-:W-:Y:S01]  /*1630*/  IADD3 R2, R10, 0x20, RZ ;  /* 0x000000200a027810 */ /* 0x000fe20007ffe0ff */
[----:B------:R-:W-:Y:S03]  /*1640*/  BSSY B0, `(.L_x_1316) ;  /* 0x0000009000007945 */ /* 0x000fe60003800000 */
[----:B------:R-:W-:-:S13]  /*1650*/  ISETP.GE.AND P0, PT, R2, R14, PT ;  /* 0x0000000e0200720c */ /* 0x000fda0003f06270 */
[----:B------:R-:W-:Y:S05]  /*1660*/  @P0 BRA `(.L_x_1317) ;  /* 0x0000006000000947 */ /* 0x000fea0003800000 */
[----:B--2---:R-:W-:-:S04]  /*1670*/  LEA R4, P0, R251, R4, 0x1 ;  /* 0x00000004fb047211 */ /* 0x004fc800078008ff */
[----:B-1----:R-:W-:-:S05]  /*1680*/  LEA.HI.X R5, R251, R13, R242, 0x1, P0 ;  /* 0x0000000dfb057211 */ /* 0x002fca00000f0cf2 */
[----:B------:R-:W-:Y:S01]  /*1690*/  @!PT LDS RZ, [RZ] ;  /* 0x00000000fffff984 */ /* 0x000fe20000000800 */
[----:B------:R-:W-:Y:S01]  /*16a0*/  @!PT LDS RZ, [RZ] ;  /* 0x00000000fffff984 */ /* 0x000fe20000000800 */
[----:B------:R-:W-:Y:S01]  /*16b0*/  @!PT LDS RZ, [RZ] ;  /* 0x00000000fffff984 */ /* 0x000fe20000000800 */
[----:B------:R1:W-:Y:S04]  /*16c0*/  LDGSTS.E.BYPASS.LTC128B.128 [R244+0x8100], [R4.64], !P3 ;  /* 0x0810000004f47fae */ /* 0x0003e8000d901d48 */
.L_x_1317:
[----:B------:R-:W-:Y:S05]  /*16d0*/  BSYNC B0 ;  /* 0x0000000000007941 */ /* 0x000fea0003800000 */
.L_x_1316:
[----:B------:R-:W-:Y:S05]  /*16e0*/  BRA.DIV ~URZ, `(.L_x_1318) ;  /* 0x000139a27f007947 */ /* 0x000fea000b800000 */
[----:B-1----:R1:W3:Y:S04]  /*16f0*/  SHFL.IDX PT, R13, R11, 0x3, 0x181f ;  /* 0x00781f000b0d7f89 */ /* 0x0022e800000e0000 */
[----:B--2---:R1:W2:Y:S02]  /*1700*/  SHFL.IDX PT, R4, R12, 0x3, 0x181f ;  /* 0x00781f000c047f89 */ /* 0x0042a400000e0000 */
.L_x_1382:
[----:B------:R-:W-:Y:S01]  /*1710*/  IADD3 R2, R10, 0x30, RZ ;  /* 0x000000300a027810 */ /* 0x000fe20007ffe0ff */
[----:B------:R-:W-:Y:S03]  /*1720*/  BSSY B0, `(.L_x_1319) ;  /* 0x0000009000007945 */ /* 0x000fe60003800000 */
[----:B------:R-:W-:-:S13]  /*1730*/  ISETP.GE.AND P0, PT, R2, R14, PT ;  /* 0x0000000e0200720c */ /* 0x000fda0003f06270 */
[----:B------:R-:W-:Y:S05]  /*1740*/  @P0 BRA `(.L_x_1320) ;  /* 0x0000006000000947 */ /* 0x000fea0003800000 */
[----:B--2---:R-:W-:-:S04]  /*1750*/  LEA R4, P0, R251, R4, 0x1 ;  /* 0x00000004fb047211 */ /* 0x004fc800078008ff */
[----:B---3--:R-:W-:-:S05]  /*1760*/  LEA.HI.X R5, R251, R13, R242, 0x1, P0 ;  /* 0x0000000dfb057211 */ /* 0x008fca00000f0cf2 */
[----:B------:R-:W-:Y:S01]  /*1770*/  @!PT LDS RZ, [RZ] ;  /* 0x00000000fffff984 */ /* 0x000fe20000000800 */
[----:B------:R-:W-:Y:S01]  /*1780*/  @!PT LDS RZ, [RZ] ;  /* 0x00000000fffff984 */ /* 0x000fe20000000800 */
[----:B------:R-:W-:Y:S01]  /*1790*/  @!PT LDS RZ, [RZ] ;  /* 0x00000000fffff984 */ /* 0x000fe20000000800 */
[----:B------:R2:W-:Y:S04]  /*17a0*/  LDGSTS.E.BYPASS.LTC128B.128 [R244+0x8900], [R4.64], !P3 ;  /* 0x0890000004f47fae */ /* 0x0005e8000d901d48 */
.L_x_1320:
[----:B------:R-:W-:Y:S05]  /*17b0*/  BSYNC B0 ;  /* 0x0000000000007941 */ /* 0x000fea0003800000 */
.L_x_1319:
[----:B------:R-:W-:Y:S05]  /*17c0*/  BRA.DIV ~URZ, `(.L_x_1321) ;  /* 0x000139827f007947 */ /* 0x000fea000b800000 */
[----:B---3--:R3:W1:Y:S02]  /*17d0*/  SHFL.IDX PT, R13, R11, 0x4, 0x181f ;  /* 0x00981f000b0d7f89 */ /* 0x00866400000e0000 */
.L_x_1383:
[----:B------:R-:W-:Y:S05]  /*17e0*/  BRA.DIV ~URZ, `(.L_x_1322) ;  /* 0x000139d27f007947 */ /* 0x000fea000b800000 */
[----:B--2---:R2:W3:Y:S02]  /*17f0*/  SHFL.IDX PT, R4, R12, 0x4, 0x181f ;  /* 0x00981f000c047f89 */ /* 0x0044e400000e0000 */
.L_x_1384:
        /* <DEDUP_REMOVED lines=10> */
.L_x_1324:
[----:B------:R-:W-:Y:S05]  /*18a0*/  BSYNC B0 ;  /* 0x0000000000007941 */ /* 0x000fea0003800000 */
.L_x_1323:
[----:B------:R-:W-:Y:S05]  /*18b0*/  BRA.DIV ~URZ, `(.L_x_1325) ;  /* 0x000139627f007947 */ /* 0x000fea000b800000 */
[----:B-1----:R1:W2:Y:S04]  /*18c0*/  SHFL.IDX PT, R13, R11, 0x5, 0x181f ;  /* 0x00b81f000b0d7f89 */ /* 0x0022a800000e0000 */
[----:B---3--:R1:W3:Y:S02]  /*18d0*/  SHFL.IDX PT, R4, R12, 0x5, 0x181f ;  /* 0x00b81f000c047f89 */ /* 0x0082e400000e0000 */
.L_x_1385:
        /* <DEDUP_REMOVED lines=10> */
.L_x_1327:
[----:B------:R-:W-:Y:S05]  /*1980*/  BSYNC B0 ;  /* 0x0000000000007941 */ /* 0x000fea0003800000 */
.L_x_1326:
[----:B------:R-:W-:Y:S05]  /*1990*/  BRA.DIV ~URZ, `(.L_x_1328) ;  /* 0x000139427f007947 */ /* 0x000fea000b800000 */
[----:B--2---:R2:W1:Y:S02]  /*19a0*/  SHFL.IDX PT, R13, R11, 0x6, 0x181f ;  /* 0x00d81f000b0d7f89 */ /* 0x00446400000e0000 */
.L_x_1386:
[----:B------:R-:W-:Y:S05]  /*19b0*/  BRA.DIV ~URZ, `(.L_x_1329) ;  /* 0x000139927f007947 */ /* 0x000fea000b800000 */
[----:B---3--:R3:W2:Y:S02]  /*19c0*/  SHFL.IDX PT, R4, R12, 0x6, 0x181f ;  /* 0x00d81f000c047f89 */ /* 0x0086a400000e0000 */
.L_x_1387:
        /* <DEDUP_REMOVED lines=10> */
.L_x_1331:
[----:B------:R-:W-:Y:S05]  /*1a70*/  BSYNC B0 ;  /* 0x0000000000007941 */ /* 0x000fea0003800000 */
.L_x_1330:
[----:B------:R-:W-:Y:S05]  /*1a80*/  BRA.DIV ~URZ, `(.L_x_1332) ;  /* 0x000139227f007947 */ /* 0x000fea000b800000 */
[----:B-12---:R-:W1:Y:S04]  /*1a90*/  SHFL.IDX PT, R11, R11, 0x7, 0x181f ;  /* 0x00f81f000b0b7f89 */ /* 0x006e6800000e0000 */
[----:B---34-:R-:W2:Y:S02]  /*1aa0*/  SHFL.IDX PT, R12, R12, 0x7, 0x181f ;  /* 0x00f81f000c0c7f89 */ /* 0x018ea400000e0000 */
.L_x_1388:
[----:B-----5:R-:W-:Y:S01]  /*1ab0*/  SHF.R.S32.HI R2, RZ, 0x1f, R0 ;  /* 0x0000001fff027819 */ /* 0x020fe20000011400 */
[----:B------:R-:W-:Y:S01]  /*1ac0*/  IMAD.WIDE.U32 R162, R0, c[0x0][0x2b0], RZ ;  /* 0x0000ac0000a27a25 */ /* 0x000fe200078e00ff */
[----:B------:R-:W-:-:S03]  /*1ad0*/  IADD3 R10, R10, 0x70, RZ ;  /* 0x000000700a0a7810 */ /* 0x000fc60007ffe0ff */
[----:B------:R-:W-:Y:S01]  /*1ae0*/  IMAD R2, R2, c[0x0][0x2b0], RZ ;  /* 0x0000ac0002027a24 */ /* 0x000fe200078e02ff */
[----:B------:R-:W-:Y:S01]  /*1af0*/  ISETP.GE.AND P1, PT, R10, R14, PT ;  /* 0x0000000e0a00720c */ /* 0x000fe20003f26270 */
[----:B------:R3:W-:Y:S02]  /*1b00*/  STL.64 [R1+0x40], R162 ;  /* 0x000040a201007387 */ /* 0x0007e40000100a00 */
[----:B------:R-:W-:-:S04]  /*1b10*/  IMAD R2, R0, c[0x0][0x2b4], R2 ;  /* 0x0000ad0000027a24 */ /* 0x000fc800078e0202 */
[----:B------:R-:W-:-:S05]  /*1b20*/  IMAD.IADD R159, R163, 0x1, R2 ;  /* 0x00000001a39f7824 */ /* 0x000fca00078e0202 */
[----:B------:R3:W-:Y:S01]  /*1b30*/  STL [R1+0xc], R159 ;  /* 0x00000c9f01007387 */ /* 0x0007e20000100800 */
[----:B--2---:R-:W-:-:S04]  /*1b40*/  @!P1 LEA R12, P0, R251, R12, 0x1 ;  /* 0x0000000cfb0c9211 */ /* 0x004fc800078008ff */
[----:B-1----:R-:W-:-:S05]  /*1b50*/  @!P1 LEA.HI.X R13, R251, R11, R242, 0x1, P0 ;  /* 0x0000000bfb0d9211 */ /* 0x002fca00000f0cf2 */
[----:B------:R-:W-:Y:S01]  /*1b60*/  @!PT LDS RZ, [RZ] ;  /* 0x00000000fffff984 */ /* 0x000fe20000000800 */
[----:B------:R-:W-:Y:S01]  /*1b70*/  @!PT LDS RZ, [RZ] ;  /* 0x00000000fffff984 */ /* 0x000fe20000000800 */
[----:B------:R-:W-:Y:S01]  /*1b80*/  @!PT LDS RZ, [RZ] ;  /* 0x00000000fffff984 */ /* 0x000fe20000000800 */
[----:B------:R3:W-:Y:S04]  /*1b90*/  @!P1 LDGSTS.E.BYPASS.LTC128B.128 [R244+0xa900], [R12.64], !P3 ;  /* 0x0a9000000cf49fae */ /* 0x0007e8000d901d48 */
[----:B------:R-:W0:Y:S01]  /*1ba0*/  LDGDEPBAR ;  /* 0x00000000000079af */ /* 0x000e220000000000 */
[----:B------:R-:W-:Y:S02]  /*1bb0*/  WARPSYNC 0xffffffff ;  /* 0xffffffff00007948 */ /* 0x000fe40003800000 */
[----:B------:R-:W2:Y:S01]  /*1bc0*/  LDL R164, [R1+0x24] ;  /* 0x0000240001a47983 */ /* 0x000ea20000100800 */
[----:B------:R-:W-:Y:S01]  /*1bd0*/  MOV R4, 0x70 ;  /* 0x0000007000047802 */ /* 0x000fe20000000f00 */
[----:B------:R-:W-:Y:S02]  /*1be0*/  ULDC UR4, c[0x0][0x2b8] ;  /* 0x0000ae0000047ab9 */ /* 0x000fe40000000800 */
[----:B------:R-:W-:Y:S01]  /*1bf0*/  UISETP.NE.AND UP0, UPT, UR4, 0x1, UPT ;  /* 0x000000010400788c */ /* 0x000fe2000bf05270 */
[----:B------:R-:W4:Y:S01]  /*1c00*/  LDL R15, [R1+0x18] ;  /* 0x00001800010f7983 */ /* 0x000f220000100800 */
[----:B------:R-:W-:-:S04]  /*1c10*/  IMAD R2, R180, R4, -0x70 ;  /* 0xffffff90b4027424 */ /* 0x000fc800078e0204 */
[----:B------:R-:W-:Y:S02]  /*1c20*/  PLOP3.LUT P1, PT, PT, PT, UP0, 0x80, 0x0 ;  /* 0x000000000000781c */ /* 0x000fe40003f2f008 */
[----:B------:R-:W-:Y:S02]  /*1c30*/  IADD3 R0, R250, R2, RZ ;  /* 0x00000002fa007210 */ /* 0x000fe40007ffe0ff */
[----:B------:R-:W-:Y:S02]  /*1c40*/  PLOP3.LUT P0, PT, PT, PT, UP0, 0x80, 0x0 ;  /* 0x000000000000781c */ /* 0x000fe40003f0f008 */
[----:B------:R-:W-:-:S04]  /*1c50*/  ISETP.GE.AND P3, PT, R0, R181, PT ;  /* 0x000000b50000720c */ /* 0x000fc80003f66270 */
[----:B------:R-:W-:Y:S02]  /*1c60*/  ISETP.GT.OR P3, PT, R250, 0x6f, P3 ;  /* 0x0000006ffa00780c */ /* 0x000fe40001f64670 */
[----:B---3--:R-:W-:Y:S01]  /*1c70*/  MOV R12, RZ ;  /* 0x000000ff000c7202 */ /* 0x008fe20000000f00 */
[----:B------:R-:W-:Y:S01]  /*1c80*/  BAR.SYNC.DEFER_BLOCKING 0x0 ;  /* 0x0000000000007b1d */ /* 0x000fe20000010000 */
[----:B--2---:R-:W-:-:S05]  /*1c90*/  IADD3 R0, R0, R164, RZ ;  /* 0x000000a400007210 */ /* 0x004fca0007ffe0ff */
[----:B------:R-:W-:Y:S01]  /*1ca0*/  @P1 IMAD.HI.U32 R6, R0, c[0x0][0x2bc], RZ ;  /* 0x0000af0000061a27 */ /* 0x000fe200078e00ff */
[----:B------:R-:W-:-:S04]  /*1cb0*/  MOV R5, R0 ;  /* 0x0000000000057202 */ /* 0x000fc80000000f00 */
[----:B------:R-:W-:-:S04]  /*1cc0*/  @P0 SHF.R.U32.HI R5, RZ, c[0x0][0x2c0], R6 ;  /* 0x0000b000ff050a19 */ /* 0x000fc80000011606 */
[----:B------:R-:W-:-:S04]  /*1cd0*/  @!P3 IADD3 R8, P0, R5, R162, RZ ;  /* 0x000000a20508b210 */ /* 0x000fc80007f1e0ff */
[----:B------:R-:W-:Y:S02]  /*1ce0*/  @!P3 LEA.HI.X.SX32 R6, R5, R159, 0x1, P0 ;  /* 0x0000009f0506b211 */ /* 0x000fe400000f0eff */
[----:B------:R-:W-:-:S04]  /*1cf0*/  @!P3 LEA R10, P0, R8, c[0x0][0x2a0], 0x2 ;  /* 0x0000a800080aba11 */ /* 0x000fc800078010ff */
[----:B------:R-:W-:-:S05]  /*1d00*/  @!P3 LEA.HI.X R11, R8, c[0x0][0x2a4], R6, 0x2, P0 ;  /* 0x0000a900080bba11 */ /* 0x000fca00000f1406 */
[----:B------:R1:W2:Y:S01]  /*1d10*/  @!P3 LDG.E R12, [R10.64] ;  /* 0x000000080a0cb981 */ /* 0x0002a2000c1e1900 */
[----:B------:R-:W-:-:S05]  /*1d20*/  IADD3 R5, -R5, RZ, RZ ;  /* 0x000000ff05057210 */ /* 0x000fca0007ffe1ff */
[----:B------:R-:W-:-:S05]  /*1d30*/  IMAD R17, R5, c[0x0][0x2b8], R0 ;  /* 0x0000ae0005117a24 */ /* 0x000fca00078e0200 */
[----:B------:R-:W-:-:S05]  /*1d40*/  SHF.R.S32.HI R16, RZ, 0x1f, R17 ;  /* 0x0000001fff107819 */ /* 0x000fca0000011411 */
[----:B------:R-:W-:-:S04]  /*1d50*/  IMAD R8, R16, c[0x0][0x1e0], RZ ;  /* 0x0000780010087a24 */ /* 0x000fc800078e02ff */
[C---:B------:R-:W-:Y:S02]  /*1d60*/  IMAD R8, R17.reuse, c[0x0][0x1e4], R8 ;  /* 0x0000790011087a24 */ /* 0x040fe400078e0208 */
[----:B-1----:R-:W-:-:S05]  /*1d70*/  IMAD.WIDE.U32 R10, R17, c[0x0][0x1e0], RZ ;  /* 0x00007800110a7a25 */ /* 0x002fca00078e00ff */
[----:B------:R-:W-:Y:S01]  /*1d80*/  IADD3 R9, R11, R8, RZ ;  /* 0x000000080b097210 */ /* 0x000fe20007ffe0ff */
[----:B------:R-:W-:Y:S01]  /*1d90*/  IMAD R0, R7, c[0x0][0x1e8], RZ ;  /* 0x00007a0007007a24 */ /* 0x000fe200078e02ff */
[----:B------:R-:W-:Y:S01]  /*1da0*/  MOV R8, R10 ;  /* 0x0000000a00087202 */ /* 0x000fe20000000f00 */
[----:B----4-:R-:W-:-:S04]  /*1db0*/  IMAD.WIDE.U32 R160, R15, c[0x0][0x1e8], RZ ;  /* 0x00007a000fa07a25 */ /* 0x010fc800078e00ff */
[----:B------:R-:W-:-:S05]  /*1dc0*/  IMAD R0, R15, c[0x0][0x1ec], R0 ;  /* 0x00007b000f007a24 */ /* 0x000fca00078e0200 */
[----:B------:R-:W-:Y:S01]  /*1dd0*/  IADD3 R158, R161, R0, RZ ;  /* 0x00000000a19e7210 */ /* 0x000fe20007ffe0ff */
[----:B------:R-:W-:Y:S01]  /*1de0*/  IMAD R4, R180, -0x70, R4 ;  /* 0xffffff90b4047824 */ /* 0x000fe200078e0204 */
[----:B------:R-:W-:-:S05]  /*1df0*/  MOV R0, c[0x0][0x2ac] ;  /* 0x0000ab0000007a02 */ /* 0x000fca0000000f00 */
[----:B------:R-:W-:Y:S01]  /*1e00*/  IMAD R0, R0, c[0x0][0x1d0], R4 ;  /* 0x0000740000007a24 */ /* 0x000fe200078e0204 */
[----:B------:R-:W-:Y:S01]  /*1e10*/  ISETP.GE.AND P3, PT, R251, c[0x0][0x1d4], PT ;  /* 0x00007500fb007a0c */ /* 0x000fe20003f66270 */
[----:B------:R-:W-:Y:S02]  /*1e20*/  IMAD R16, R16, c[0x0][0x208], RZ ;  /* 0x0000820010107a24 */ /* 0x000fe400078e02ff */
[----:B------:R-:W-:-:S04]  /*1e30*/  IMAD.WIDE.U32 R22, R17, c[0x0][0x208], RZ ;  /* 0x0000820011167a25 */ /* 0x000fc800078e00ff */
[----:B------:R-:W-:Y:S01]  /*1e40*/  IMAD R16, R17, c[0x0][0x20c], R16 ;  /* 0x0000830011107a24 */ /* 0x000fe200078e0210 */
[----:B------:R1:W-:Y:S01]  /*1e50*/  STL [R1+0x20], R17 ;  /* 0x0000201101007387 */ /* 0x0003e20000100800 */
[----:B------:R-:W-:Y:S02]  /*1e60*/  IMAD R7, R7, c[0x0][0x210], RZ ;  /* 0x0000840007077a24 */ /* 0x000fe400078e02ff */
[----:B------:R-:W-:-:S04]  /*1e70*/  IMAD.WIDE.U32 R26, R15, c[0x0][0x210], RZ ;  /* 0x000084000f1a7a25 */ /* 0x000fc800078e00ff */
[----:B------:R-:W-:-:S05]  /*1e80*/  IMAD R7, R15, c[0x0][0x214], R7 ;  /* 0x000085000f077a24 */ /* 0x000fca00078e0207 */
[----:B------:R-:W-:Y:S02]  /*1e90*/  IADD3 R15, R27, R7, RZ ;  /* 0x000000071b0f7210 */ /* 0x000fe40007ffe0ff */
[----:B-1----:R-:W-:Y:S02]  /*1ea0*/  IADD3 R17, R23, R16, RZ ;  /* 0x0000001017117210 */ /* 0x002fe40007ffe0ff */
[----:B------:R-:W-:Y:S02]  /*1eb0*/  MOV R16, R22 ;  /* 0x0000001600107202 */ /* 0x000fe40000000f00 */
[C---:B------:R-:W-:Y:S02]  /*1ec0*/  SHF.L.U32 R121, R251.reuse, 0x1, RZ ;  /* 0x00000001fb797819 */ /* 0x040fe400000006ff */
[----:B------:R-:W-:Y:S02]  /*1ed0*/  SHF.L.U64.HI R120, R251, 0x1, R242 ;  /* 0x00000001fb787819 */ /* 0x000fe400000102f2 */
        /* <DEDUP_REMOVED lines=8> */
[----:B------:R-:W1:Y:S01]  /*1f60*/  SHFL.IDX PT, R8, R9, RZ, 0x181f ;  /* 0x00181fff09087589 */ /* 0x000e6200000e0000 */
[----:B------:R-:W-:-:S03]  /*1f70*/  IADD3 R5, -R252, R0, RZ ;  /* 0x00000000fc057210 */ /* 0x000fc60007ffe1ff */
[----:B------:R-:W2:Y:S04]  /*1f80*/  SHFL.IDX PT, R6, R13, RZ, 0x181f ;  /* 0x00181fff0d067589 */ /* 0x000ea800000e0000 */
[----:B------:R-:W3:Y:S01]  /*1f90*/  SHFL.IDX PT, R20, R9, 0x1, 0x181f ;  /* 0x00381f0009147f89 */ /* 0x000ee200000e0000 */
[----:B------:R-:W-:-:S03]  /*1fa0*/  ISETP.GE.AND P5, PT, R5, 0x1, PT ;  /* 0x000000010500780c */ /* 0x000fc60003fa6270 */
[----:B------:R-:W4:Y:S01]  /*1fb0*/  SHFL.IDX PT, R4, R13, 0x1, 0x181f ;  /* 0x00381f000d047f89 */ /* 0x000f2200000e0000 */
[----:B------:R-:W-:-:S03]  /*1fc0*/  ISETP.GE.AND P4, PT, R5, 0x11, PT ;  /* 0x000000110500780c */ /* 0x000fc60003f86270 */
[----:B------:R-:W5:Y:S04]  /*1fd0*/  SHFL.IDX PT, R18, R9, 0x2, 0x181f ;  /* 0x00581f0009127f89 */ /* 0x000f6800000e0000 */
[----:B------:R-:W5:Y:S02]  /*1fe0*/  SHFL.IDX PT, R10, R13, 0x2, 0x181f ;  /* 0x00581f000d0a7f89 */ /* 0x000f6400000e0000 */
[----:B-1----:R-:W-:Y:S02]  /*1ff0*/  @P5 LEA R24, P1, R251, R8, 0x1 ;  /* 0x00000008fb185211 */ /* 0x002fe400078208ff */
[----:B------:R-:W-:Y:S02]  /*2000*/  ISETP.GE.AND P0, PT, R5, 0x21, PT ;  /* 0x000000210500780c */ /* 0x000fe40003f06270 */
[----:B--2---:R-:W-:-:S02]  /*2010*/  @P5 LEA.HI.X R25, R251, R6, R242, 0x1, P1 ;  /* 0x00000006fb195211 */ /* 0x004fc400008f0cf2 */
[----:B------:R-:W1:Y:S01]  /*2020*/  SHFL.IDX PT, R6, R9, 0x3, 0x181f ;  /* 0x00781f0009067f89 */ /* 0x000e6200000e0000 */
[----:B---3--:R-:W-:-:S03]  /*2030*/  @P4 LEA R20, P1, R251, R20, 0x1 ;  /* 0x00000014fb144211 */ /* 0x008fc600078208ff */
[----:B------:R-:W-:Y:S01]  /*2040*/  SHFL.IDX PT, R11, R13, 0x3, 0x181f ;  /* 0x00781f000d0b7f89 */ /* 0x000fe200000e0000 */
[----:B----4-:R-:W-:-:S03]  /*2050*/  @P4 LEA.HI.X R21, R251, R4, R242, 0x1, P1 ;  /* 0x00000004fb154211 */ /* 0x010fc600008f0cf2 */
[----:B------:R-:W2:Y:S01]  /*2060*/  SHFL.IDX PT, R4, R9, 0x4, 0x181f ;  /* 0x00981f0009047f89 */ /* 0x000ea200000e0000 */
[----:B------:R-:W-:Y:S02]  /*2070*/  ISETP.GE.AND P6, PT, R5, 0x31, PT ;  /* 0x000000310500780c */ /* 0x000fe40003fc6270 */
[----:B-----5:R-:W-:Y:S01]  /*2080*/  @P0 LEA R18, P1, R251, R18, 0x1 ;  /* 0x00000012fb120211 */ /* 0x020fe200078208ff */
[----:B------:R-:W3:Y:S01]  /*2090*/  SHFL.IDX PT, R8, R13, 0x4, 0x181f ;  /* 0x00981f000d087f89 */ /* 0x000ee200000e0000 */
[----:B------:R-:W-:-:S03]  /*20a0*/  IMAD R14, R14, c[0x0][0x218], RZ ;  /* 0x000086000e0e7a24 */ /* 0x000fc600078e02ff */
[----:B------:R4:W-:Y:S01]  /*20b0*/  @P5 LDGSTS.E.BYPASS.LTC128B.128 [R244+0x3900], [R24.64], !P3 ;  /* 0x0390000018f45fae */ /* 0x0009e2000d901d48 */
[----:B------:R-:W-:Y:S01]  /*20c0*/  ISETP.GE.AND P5, PT, R5, 0x41, PT ;  /* 0x000000410500780c */ /* 0x000fe20003fa6270 */
[C---:B------:R-:W-:Y:S01]  /*20d0*/  IMAD.WIDE.U32 R16, R12.reuse, c[0x0][0x218], R16 ;  /* 0x000086000c107a25 */ /* 0x040fe200078e0010 */
[----:B------:R-:W-:Y:S01]  /*20e0*/  @P0 LEA.HI.X R19, R251, R10, R242, 0x1, P1 ;  /* 0x0000000afb130211 */ /* 0x000fe200008f0cf2 */
[----:B------:R5:W-:Y:S02]  /*20f0*/  @P4 LDGSTS.E.BYPASS.LTC128B.128 [R244+0x4100], [R20.64], !P3 ;  /* 0x0410000014f44fae */ /* 0x000be4000d901d48 */
[----:B------:R-:W-:Y:S02]  /*2100*/  IMAD R14, R12, c[0x0][0x21c], R14 ;  /* 0x000087000c0e7a24 */ /* 0x000fe400078e020e */
[----:B------:R-:W5:Y:S04]  /*2110*/  SHFL.IDX PT, R10, R9, 0x5, 0x181f ;  /* 0x00b81f00090a7f89 */ /* 0x000f6800000e0000 */
[----:B------:R-:W1:Y:S04]  /*2120*/  SHFL.IDX PT, R9, R9, 0x6, 0x181f ;  /* 0x00d81f0009097f89 */ /* 0x000e6800000e0000 */
[----:B------:R1:W-:Y:S04]  /*2130*/  STL [R1+0x1c], R12 ;  /* 0x00001c0c01007387 */ /* 0x0003e80000100800 */
[----:B------:R2:W-:Y:S04]  /*2140*/  @P0 LDGSTS.E.BYPASS.LTC128B.128 [R244+0x4900], [R18.64], !P3 ;  /* 0x0490000012f40fae */ /* 0x0005e8000d901d48 */
[----:B------:R-:W3:Y:S01]  /*2150*/  SHFL.IDX PT, R7, R13, 0x5, 0x181f ;  /* 0x00b81f000d077f89 */ /* 0x000ee200000e0000 */
[----:B-1----:R-:W-:-:S02]  /*2160*/  IADD3 R12, P0, R16, R26, RZ ;  /* 0x0000001a100c7210 */ /* 0x002fc40007f1e0ff */
[C---:B------:R-:W-:Y:S02]  /*2170*/  @P6 LEA R16, P4, R251.reuse, R6, 0x1 ;  /* 0x00000006fb106211 */ /* 0x040fe400078808ff */
[----:B------:R-:W1:Y:S01]  /*2180*/  SHFL.IDX PT, R6, R13, 0x6, 0x181f ;  /* 0x00d81f000d067f89 */ /* 0x000e6200000e0000 */
[----:B--2---:R-:W-:Y:S02]  /*2190*/  @P5 LEA R18, P1, R251, R4, 0x1 ;  /* 0x00000004fb125211 */ /* 0x004fe400078208ff */
[----:B------:R-:W-:Y:S02]  /*21a0*/  IADD3.X R4, R15, R17, R14, P0, !PT ;  /* 0x000000110f047210 */ /* 0x000fe400007fe40e */
[--C-:B------:R-:W-:Y:S02]  /*21b0*/  @P6 LEA.HI.X R17, R251, R11, R242.reuse, 0x1, P4 ;  /* 0x0000000bfb116211 */ /* 0x100fe400020f0cf2 */
[C---:B------:R-:W-:Y:S02]  /*21c0*/  ISETP.GE.AND P0, PT, R5.reuse, 0x51, PT ;  /* 0x000000510500780c */ /* 0x040fe40003f06270 */
[----:B------:R-:W-:Y:S01]  /*21d0*/  ISETP.GE.AND P4, PT, R5, 0x61, PT ;  /* 0x000000610500780c */ /* 0x000fe20003f86270 */
[----:B------:R2:W-:Y:S01]  /*21e0*/  @P6 LDGSTS.E.BYPASS.LTC128B.128 [R244+0x5100], [R16.64], !P3 ;  /* 0x0510000010f46fae */ /* 0x0005e2000d901d48 */
[----:B---3--:R-:W-:-:S02]  /*21f0*/  @P5 LEA.HI.X R19, R251, R8, R242, 0x1, P1 ;  /* 0x00000008fb135211 */ /* 0x008fc400008f0cf2 */
[----:B------:R-:W-:-:S03]  /*2200*/  LEA R8, P1, R12, c[0x0][0x1f8], 0x1 ;  /* 0x00007e000c087a11 */ /* 0x000fc600078208ff */
[----:B------:R3:W-:Y:S01]  /*2210*/  @P5 LDGSTS.E.BYPASS.LTC128B.128 [R244+0x5900], [R18.64], !P3 ;  /* 0x0590000012f45fae */ /* 0x0007e2000d901d48 */
[----:B------:R-:W-:-:S03]  /*2220*/  LEA.HI.X R4, R12, c[0x0][0x1fc], R4, 0x1, P1 ;  /* 0x00007f000c047a11 */ /* 0x000fc600008f0c04 */
[C---:B-----5:R-:W-:Y:S02]  /*2230*/  @P0 LEA R20, P5, R251.reuse, R10, 0x1 ;  /* 0x0000000afb140211 */ /* 0x060fe400078a08ff */
[C---:B------:R-:W-:Y:S02]  /*2240*/  @P4 LEA R22, P1, R251.reuse, R9, 0x1 ;  /* 0x00000009fb164211 */ /* 0x040fe400078208ff */
[C-C-:B------:R-:W-:Y:S02]  /*2250*/  @P0 LEA.HI.X R21, R251.reuse, R7, R242.reuse, 0x1, P5 ;  /* 0x00000007fb150211 */ /* 0x140fe400028f0cf2 */
[----:B-1----:R-:W-:-:S03]  /*2260*/  @P4 LEA.HI.X R23, R251, R6, R242, 0x1, P1 ;  /* 0x00000006fb174211 */ /* 0x002fc600008f0cf2 */
[----:B------:R1:W-:Y:S04]  /*2270*/  @P0 LDGSTS.E.BYPASS.LTC128B.128 [R244+0x6100], [R20.64], !P3 ;  /* 0x0610000014f40fae */ /* 0x0003e8000d901d48 */
[----:B------:R1:W-:Y:S04]  /*2280*/  @P4 LDGSTS.E.BYPASS.LTC128B.128 [R244+0x6900], [R22.64], !P3 ;  /* 0x0690000016f44fae */ /* 0x0003e8000d901d48 */
[----:B------:R-:W0:Y:S04]  /*2290*/  LDGDEPBAR ;  /* 0x00000000000079af */ /* 0x000e280000000000 */
[----:B---3--:R-:W3:Y:S04]  /*22a0*/  SHFL.IDX PT, R18, R8, RZ, 0x181f ;  /* 0x00181fff08127589 */ /* 0x008ee800000e0000 */
[----:B------:R-:W-:Y:S01]  /*22b0*/  STL.64 [R1+0x38], R160 ;  /* 0x000038a001007387 */ /* 0x000fe20000100a00 */
[----:B------:R-:W-:-:S04]  /*22c0*/  DEPBAR.LE SB0, 0x1 ;  /* 0x000080400000791a */ /* 0x000fc80000000000 */
[----:B------:R-:W-:-:S04]  /*22d0*/  DEPBAR.LE SB0, 0x0 ;  /* 0x000080000000791a */ /* 0x000fc80000000000 */
[----:B------:R-:W-:Y:S06]  /*22e0*/  BAR.SYNC.DEFER_BLOCKING 0x0 ;  /* 0x0000000000007b1d */ /* 0x000fec0000010000 */
[----:B--2---:R-:W2:Y:S04]  /*22f0*/  SHFL.IDX PT, R16, R8, 0x1, 0x181f ;  /* 0x00381f0008107f89 */ /* 0x004ea800000e0000 */
[----:B------:R-:W-:Y:S04]  /*2300*/  STL [R1+0x8], R158 ;  /* 0x0000089e01007387 */ /* 0x000fe80000100800 */
[----:B------:R-:W5:Y:S04]  /*2310*/  SHFL.IDX PT, R14, R8, 0x2, 0x181f ;  /* 0x00581f00080e7f89 */ /* 0x000f6800000e0000 */
[----:B------:R-:W1:Y:S04]  /*2320*/  SHFL.IDX PT, R17, R4, RZ, 0x181f ;  /* 0x00181fff04117589 */ /* 0x000e6800000e0000 */
[----:B------:R-:W-:Y:S04]  /*2330*/  STL.64 [R1+0x30], R26 ;  /* 0x0000301a01007387 */ /* 0x000fe80000100a00 */
[----:B------:R-:W1:Y:S04]  /*2340*/  SHFL.IDX PT, R12, R8, 0x3, 0x181f ;  /* 0x00781f00080c7f89 */ /* 0x000e6800000e0000 */
[----:B------:R-:W-:Y:S04]  /*2350*/  STL [R1+0x4], R15 ;  /* 0x0000040f01007387 */ /* 0x000fe80000100800 */
[----:B------:R-:W1:Y:S04]  /*2360*/  SHFL.IDX PT, R15, R4, 0x1, 0x181f ;  /* 0x00381f00040f7f89 */ /* 0x000e6800000e0000 */
[----:B------:R-:W2:Y:S04]  /*2370*/  SHFL.IDX PT, R13, R4, 0x2, 0x181f ;  /* 0x00581f00040d7f89 */ /* 0x000ea800000e0000 */
[----:B------:R-:W2:Y:S04]  /*2380*/  SHFL.IDX PT, R11, R4, 0x3, 0x181f ;  /* 0x00781f00040b7f89 */ /* 0x000ea800000e0000 */
[----:B------:R-:W4:Y:S04]  /*2390*/  SHFL.IDX PT, R10, R8, 0x4, 0x181f ;  /* 0x00981f00080a7f89 */ /* 0x000f2800000e0000 */
[----:B------:R-:W4:Y:S04]  /*23a0*/  SHFL.IDX PT, R9, R4, 0x4, 0x181f ;  /* 0x00981f0004097f89 */ /* 0x000f2800000e0000 */
[----:B------:R-:W-:Y:S04]  /*23b0*/  LDSM.16.M88.4 R100, [R241] ;  /* 0x00000000f164783b */ /* 0x000fe80000000200 */
[----:B-1----:R-:W-:Y:S04]  /*23c0*/  LDSM.16.M88.4 R20, [R240] ;  /* 0x00000000f014783b */ /* 0x002fe80000000200 */
[----:B------:R-:W1:Y:S01]  /*23d0*/  SHFL.IDX PT, R6, R8, 0x5, 0x181f ;  /* 0x00b81f0008067f89 */ /* 0x000e6200000e0000 */
[----:B---3--:R-:W-:-:S03]  /*23e0*/  IADD3 R18, P4, R18, R121, RZ ;  /* 0x0000007912127210 */ /* 0x008fc60007f9e0ff */
[----:B------:R-:W3:Y:S01]  /*23f0*/  SHFL.IDX PT, R7, R4, 0x5, 0x181f ;  /* 0x00b81f0004077f89 */ /* 0x000ee200000e0000 */
[-C--:B--2---:R-:W-:Y:S02]  /*2400*/  IADD3 R16, P0, R16, R121.reuse, RZ ;  /* 0x0000007910107210 */ /* 0x084fe40007f1e0ff */
[-C--:B-----5:R-:W-:Y:S01]  /*2410*/  IADD3 R14, P6, R14, R121.reuse, RZ ;  /* 0x000000790e0e7210 */ /* 0x0a0fe20007fde0ff */
[----:B------:R-:W2:Y:S01]  /*2420*/  SHFL.IDX PT, R8, R8, 0x6, 0x181f ;  /* 0x00d81f0008087f89 */ /* 0x000ea200000e0000 */
[-C--:B------:R-:W-:Y:S02]  /*2430*/  IADD3.X R19, R17, R120.reuse, RZ, P4, !PT ;  /* 0x0000007811137210 */ /* 0x080fe400027fe4ff */
[----:B------:R-:W-:Y:S01]  /*2440*/  ISETP.GE.AND P1, PT, R251, c[0x0][0x1d4], PT ;  /* 0x00007500fb007a0c */ /* 0x000fe20003f26270 */
[----:B------:R-:W-:Y:S01]  /*2450*/  LDSM.16.M88.4 R72, [R239] ;  /* 0x00000000ef48783b */ /* 0x000fe20000000200 */
[----:B------:R-:W-:Y:S02]  /*2460*/  IADD3 R12, P4, R12, R121, RZ ;  /* 0x000000790c0c7210 */ /* 0x000fe40007f9e0ff */
[-C--:B------:R-:W-:Y:S01]  /*2470*/  IADD3.X R17, R15, R120.reuse, RZ, P0, !PT ;  /* 0x000000780f117210 */ /* 0x080fe200007fe4ff */
[----:B------:R-:W5:Y:S01]  /*2480*/  SHFL.IDX PT, R4, R4, 0x6, 0x181f ;  /* 0x00d81f0004047f89 */ /* 0x000f6200000e0000 */
[----:B------:R-:W-:-:S02]  /*2490*/  IADD3.X R15, R13, R120, RZ, P6, !PT ;  /* 0x000000780d0f7210 */ /* 0x000fc400037fe4ff */
[----:B------:R-:W-:Y:S01]  /*24a0*/  ISETP.LT.OR P5, PT, R5, 0x1, P1 ;  /* 0x000000010500780c */ /* 0x000fe20000fa1670 */
[----:B----4-:R-:W4:Y:S01]  /*24b0*/  LDSM.16.M88.4 R24, [R238] ;  /* 0x00000000ee18783b */ /* 0x010f220000000200 */
[-C--:B------:R-:W-:Y:S02]  /*24c0*/  IADD3.X R13, R11, R120.reuse, RZ, P4, !PT ;  /* 0x000000780b0d7210 */ /* 0x080fe400027fe4ff */
[----:B------:R-:W-:Y:S01]  /*24d0*/  IADD3 R10, P0, R10, R121, RZ ;  /* 0x000000790a0a7210 */ /* 0x000fe20007f1e0ff */
[----:B------:R-:W2:Y:S01]  /*24e0*/  LDSM.16.M88.4 R96, [R241+0x2000] ;  /* 0x00200000f160783b */ /* 0x000ea20000000200 */
[----:B------:R-:W-:Y:S02]  /*24f0*/  ISETP.LT.OR P4, PT, R5, 0x11, P1 ;  /* 0x000000110500780c */ /* 0x000fe40000f81670 */
[----:B------:R-:W-:Y:S01]  /*2500*/  IADD3.X R11, R9, R120, RZ, P0, !PT ;  /* 0x00000078090b7210 */ /* 0x000fe200007fe4ff */
[----:B------:R-:W-:Y:S01]  /*2510*/  LDSM.16.M88.4 R108, [R240+0x800] ;  /* 0x00080000f06c783b */ /* 0x000fe20000000200 */
[----:B------:R-:W-:-:S02]  /*2520*/  ISETP.LT.OR P0, PT, R5, 0x21, P1 ;  /* 0x000000210500780c */ /* 0x000fc40000f01670 */
[----:B-1----:R-:W-:Y:S01]  /*2530*/  IADD3 R6, P6, R6, R121, RZ ;  /* 0x0000007906067210 */ /* 0x002fe20007fde0ff */
[----:B------:R-:W-:Y:S03]  /*2540*/  LDSM.16.M88.4 R92, [R240+0x1000] ;  /* 0x00100000f05c783b */ /* 0x000fe60000000200 */
[----:B---3--:R-:W-:Y:S01]  /*2550*/  IADD3.X R7, R7, R120, RZ, P6, !PT ;  /* 0x0000007807077210 */ /* 0x008fe200037fe4ff */
[----:B------:R-:W-:Y:S01]  /*2560*/  LDSM.16.M88.4 R88, [R240+0x1800] ;  /* 0x00180000f058783b */ /* 0x000fe20000000200 */
[----:B------:R-:W-:-:S03]  /*2570*/  ISETP.LT.OR P6, PT, R5, 0x31, P1 ;  /* 0x000000310500780c */ /* 0x000fc60000fc1670 */
[----:B------:R-:W-:Y:S04]  /*2580*/  LDSM.16.M88.4 R84, [R240+0x2000] ;  /* 0x00200000f054783b */ /* 0x000fe80000000200 */
[----:B------:R-:W-:Y:S04]  /*2590*/  LDSM.16.M88.4 R80, [R240+0x2800] ;  /* 0x00280000f050783b */ /* 0x000fe80000000200 */
[----:B------:R-:W-:Y:S04]  /*25a0*/  LDSM.16.M88.4 R76, [R240+0x3000] ;  /* 0x00300000f04c783b */ /* 0x000fe80000000200 */
[----:B------:R-:W-:Y:S04]  /*25b0*/  LDSM.16.M88.4 R68, [R239+0x2000] ;  /* 0x00200000ef44783b */ /* 0x000fe80000000200 */
[----:B------:R-:W-:Y:S04]  /*25c0*/  LDSM.16.M88.4 R64, [R230] ;  /* 0x00000000e640783b */ /* 0x000fe80000000200 */
[----:B------:R-:W-:Y:S04]  /*25d0*/  LDSM.16.M88.4 R60, [R229] ;  /* 0x00000000e53c783b */ /* 0x000fe80000000200 */
        /* <DEDUP_REMOVED lines=12> */
[----:B------:R3:W-:Y:S01]  /*26a0*/  LDGSTS.E.BYPASS.LTC128B.128 [R244+0x1100], [R14.64], !P0 ;  /* 0x011000000ef47fae */ /* 0x0007e2000c101d48 */
[----:B--2---:R-:W-:Y:S01]  /*26b0*/  IADD3 R8, P0, R8, R121, RZ ;  /* 0x0000007908087210 */ /* 0x004fe20007f1e0ff */
[----:B------:R-:W-:Y:S02]  /*26c0*/  HMMA.16816.F32 R104, R100, R20, RZ ;  /* 0x000000146468723c */ /* 0x000fe400000018ff */
[----:B------:R3:W-:Y:S01]  /*26d0*/  LDGSTS.E.BYPASS.LTC128B.128 [R244+0x1900], [R12.64], !P6 ;  /* 0x019000000cf47fae */ /* 0x0007e2000f101d48 */
[----:B-----5:R-:W-:-:S03]  /*26e0*/  IADD3.X R9, R4, R120, RZ, P0, !PT ;  /* 0x0000007804097210 */ /* 0x020fc600007fe4ff */
[----:B------:R2:W-:Y:S04]  /*26f0*/  LDGSTS.E.BYPASS.LTC128B.128 [R244+0x2100], [R10.64], !P5 ;  /* 0x021000000af47fae */ /* 0x0005e8000e901d48 */
[----:B------:R5:W-:Y:S04]  /*2700*/  LDGSTS.E.BYPASS.LTC128B.128 [R244+0x2900], [R6.64], !P4 ;  /* 0x0290000006f47fae */ /* 0x000be8000e101d48 */
[----:B------:R2:W-:Y:S04]  /*2710*/  LDGSTS.E.BYPASS.LTC128B.128 [R244+0x3100], [R8.64], !P1 ;  /* 0x0310000008f47fae */ /* 0x0005e8000c901d48 */
[----:B------:R-:W-:Y:S04]  /*2720*/  LDSM.16.M88.4 R116, [R236] ;  /* 0x00000000ec74783b */ /* 0x000fe80000000200 */
[----:B------:R-:W2:Y:S02]  /*2730*/  LDSM.16.M88.4 R32, [R237] ;  /* 0x00000000ed20783b */ /* 0x000ea40000000200 */
[----:B----4-:R-:W-:Y:S02]  /*2740*/  HMMA.16816.F32 R104, R72, R24, R104 ;  /* 0x000000184868723c */ /* 0x010fe40000001868 */
[----:B------:R-:W-:Y:S04]  /*2750*/  LDSM.16.M88.4 R112, [R224] ;  /* 0x00000000e070783b */ /* 0x000fe80000000200 */
[----:B-1----:R-:W1:Y:S04]  /*2760*/  LDSM.16.M88.4 R16, [R235] ;  /* 0x00000000eb10783b */ /* 0x002e680000000200 */
[----:B------:R-:W4:Y:S01]  /*2770*/  LDSM.16.M88.4 R28, [R237+0x2000] ;  /* 0x00200000ed1c783b */ /* 0x000f220000000200 */
[----:B-----5:R-:W-:Y:S03]  /*2780*/  HMMA.16816.F32 R4, R96, R20, RZ ;  /* 0x000000146004723c */ /* 0x020fe600000018ff */
[----:B---3--:R-:W3:Y:S04]  /*2790*/  LDSM.16.M88.4 R12, [R235+0x2000] ;  /* 0x00200000eb0c783b */ /* 0x008ee80000000200 */
[----:B------:R-:W5:Y:S01]  /*27a0*/  LDL R165, [R1+0x10] ;  /* 0x0000100001a57983 */ /* 0x000f620000100800 */
[-C--:B--2---:R-:W-:Y:S03]  /*27b0*/  HMMA.16816.F32 R8, R100, R22.reuse, RZ ;  /* 0x000000166408723c */ /* 0x084fe600000018ff */
[----:B------:R-:W0:Y:S05]  /*27c0*/  LDGDEPBAR ;  /* 0x00000000000079af */ /* 0x000e2a0000000000 */
[----:B------:R-:W-:Y:S08]  /*27d0*/  HMMA.16816.F32 R20, R96, R22, RZ ;  /* 0x000000166014723c */ /* 0x000ff000000018ff */
[----:B------:R-:W-:Y:S08]  /*27e0*/  HMMA.16816.F32 R104, R32, R116, R104 ;  /* 0x000000742068723c */ /* 0x000ff00000001868 */
[C---:B------:R-:W-:Y:S08]  /*27f0*/  HMMA.16816.F32 R4, R68.reuse, R24, R4 ;  /* 0x000000184404723c */ /* 0x040ff00000001804 */
[-C--:B------:R-:W-:Y:S08]  /*2800*/  HMMA.16816.F32 R20, R68, R26.reuse, R20 ;  /* 0x0000001a4414723c */ /* 0x080ff00000001814 */
[----:B------:R-:W-:Y:S01]  /*2810*/  HMMA.16816.F32 R8, R72, R26, R8 ;  /* 0x0000001a4808723c */ /* 0x000fe20000001808 */
[----:B------:R-:W2:Y:S07]  /*2820*/  LDSM.16.M88.4 R24, [R236+0x800] ;  /* 0x00080000ec18783b */ /* 0x000eae0000000200 */
[-C--:B------:R-:W-:Y:S08]  /*2830*/  HMMA.16816.F32 R40, R100, R108.reuse, RZ ;  /* 0x0000006c6428723c */ /* 0x080ff000000018ff */
[----:B------:R-:W-:Y:S08]  /*2840*/  HMMA.16816.F32 R36, R96, R108, RZ ;  /* 0x0000006c6024723c */ /* 0x000ff000000018ff */
[----:B-1----:R-:W-:Y:S08]  /*2850*/  HMMA.16816.F32 R104, R16, R112, R104 ;  /* 0x000000701068723c */ /* 0x002ff00000001868 */
[C---:B----4-:R-:W-:Y:S08]  /*2860*/  HMMA.16816.F32 R4, R28.reuse, R116, R4 ;  /* 0x000000741c04723c */ /* 0x050ff00000001804 */
[-C--:B------:R-:W-:Y:S08]  /*2870*/  HMMA.16816.F32 R20, R28, R118.reuse, R20 ;  /* 0x000000761c14723c */ /* 0x080ff00000001814 */
[----:B------:R-:W-:Y:S01]  /*2880*/  HMMA.16816.F32 R8, R32, R118, R8 ;  /* 0x000000762008723c */ /* 0x000fe20000001808 */
[----:B------:R-:W-:-:S02]  /*2890*/  FMUL.FTZ R104, R104, c[0x0][0x320] ;  /* 0x0000c80068687a20 */ /* 0x000fc40000410000 */
[----:B------:R-:W-:Y:S02]  /*28a0*/  FMUL.FTZ R105, R105, c[0x0][0x320] ;  /* 0x0000c80069697a20 */ /* 0x000fe40000410000 */
[----:B------:R-:W-:-:S03]  /*28b0*/  FMUL.FTZ R106, R106, c[0x0][0x320] ;  /* 0x0000c8006a6a7a20 */ /* 0x000fc60000410000 */
[----:B------:R-:W-:Y:S01]  /*28c0*/  HMMA.16816.F32 R40, R72, R64, R40 ;  /* 0x000000404828723c */ /* 0x000fe20000001828 */
[----:B------:R-:W-:-:S07]  /*28d0*/  FMUL.FTZ R107, R107, c[0x0][0x320] ;  /* 0x0000c8006b6b7a20 */ /* 0x000fce0000410000 */
[----:B------:R-:W-:Y:S01]  /*28e0*/  HMMA.16816.F32 R36, R68, R64, R36 ;  /* 0x000000404424723c */ /* 0x000fe20000001824 */
[----:B------:R-:W1:Y:S08]  /*28f0*/  MUFU.TANH R116, R104 ;  /* 0x0000006800747308 */ /* 0x000e700000002400 */
[----:B------:R-:W4:Y:S01]  /*2900*/  MUFU.TANH R117, R105 ;  /* 0x0000006900757308 */ /* 0x000f220000002400 */
[C---:B---3--:R-:W-:Y:S07]  /*2910*/  HMMA.16816.F32 R4, R12.reuse, R112, R4 ;  /* 0x000000700c04723c */ /* 0x048fee0000001804 */
[----:B------:R-:W3:Y:S08]  /*2920*/  MUFU.TANH R118, R106 ;  /* 0x0000006a00767308 */ /* 0x000ef00000002400 */
[----:B------:R1:W1:Y:S01]  /*2930*/  MUFU.TANH R119, R107 ;  /* 0x0000006b00777308 */ /* 0x0002620000002400 */
[-C--:B------:R-:W-:Y:S01]  /*2940*/  HMMA.16816.F32 R20, R12, R114.reuse, R20 ;  /* 0x000000720c14723c */ /* 0x080fe20000001814 */
[----:B-1----:R-:W1:Y:S07]  /*2950*/  LDSM.16.M88.4 R104, [R224+0x800] ;  /* 0x00080000e068783b */ /* 0x002e6e0000000200 */
[----:B------:R-:W-:Y:S08]  /*2960*/  HMMA.16816.F32 R8, R16, R114, R8 ;  /* 0x000000721008723c */ /* 0x000ff00000001808 */
[----:B------:R-:W-:Y:S08]  /*2970*/  HMMA.16816.F32 R112, R100, R110, RZ ;  /* 0x0000006e6470723c */ /* 0x000ff000000018ff */
[-C--:B--2---:R-:W-:Y:S08]  /*2980*/  HMMA.16816.F32 R40, R32, R24.reuse, R40 ;  /* 0x000000182028723c */ /* 0x084ff00000001828 */
[----:B------:R-:W-:Y:S08]  /*2990*/  HMMA.16816.F32 R36, R28, R24, R36 ;  /* 0x000000181c24723c */ /* 0x000ff00000001824 */
[----:B------:R-:W-:Y:S01]  /*29a0*/  HMMA.16816.F32 R108, R96, R110, RZ ;  /* 0x0000006e606c723c */ /* 0x000fe200000018ff */
[----:B------:R-:W-:-:S02]  /*29b0*/  FMUL.FTZ R4, R4, c[0x0][0x320] ;  /* 0x0000c80004047a20 */ /* 0x000fc40000410000 */
[----:B------:R-:W-:Y:S02]  /*29c0*/  FMUL.FTZ R5, R5, c[0x0][0x320] ;  /* 0x0000c80005057a20 */ /* 0x000fe40000410000 */
[----:B------:R-:W-:Y:S02]  /*29d0*/  FMUL.FTZ R6, R6, c[0x0][0x320] ;  /* 0x0000c80006067a20 */ /* 0x000fe40000410000 */
[----:B------:R-:W-:Y:S01]  /*29e0*/  FMUL.FTZ R7, R7, c[0x0][0x320] ;  /* 0x0000c80007077a20 */ /* 0x000fe20000410000 */
[----:B------:R-:W2:Y:S01]  /*29f0*/  MUFU.TANH R122, R4 ;  /* 0x00000004007a7308 */ /* 0x000ea20000002400 */
[----:B------:R-:W-:Y:S02]  /*2a00*/  FMUL.FTZ R20, R20, c[0x0][0x320] ;  /* 0x0000c80014147a20 */ /* 0x000fe40000410000 */
[----:B------:R-:W-:Y:S02]  /*2a10*/  FMUL.FTZ R21, R21, c[0x0][0x320] ;  /* 0x0000c80015157a20 */ /* 0x000fe40000410000 */
[----:B------:R-:W-:-:S03]  /*2a20*/  FMUL.FTZ R22, R22, c[0x0][0x320] ;  /* 0x0000c80016167a20 */ /* 0x000fc60000410000 */
[----:B------:R-:W2:Y:S01]  /*2a30*/  MUFU.TANH R123, R5 ;  /* 0x00000005007b7308 */ /* 0x000ea20000002400 */
[----:B------:R-:W-:-:S07]  /*2a40*/  FMUL.FTZ R23, R23, c[0x0][0x320] ;  /* 0x0000c80017177a20 */ /* 0x000fce0000410000 */
[----:B------:R-:W2:Y:S01]  /*2a50*/  MUFU.TANH R124, R6 ;  /* 0x00000006007c7308 */ /* 0x000ea20000002400 */
[-C--:B-1----:R-:W-:Y:S07]  /*2a60*/  HMMA.16816.F32 R40, R16, R104.reuse, R40 ;  /* 0x000000681028723c */ /* 0x082fee0000001828 */
[----:B------:R1:W1:Y:S01]  /*2a70*/  MUFU.TANH R125, R7 ;  /* 0x00000007007d7308 */ /* 0x0002620000002400 */
[----:B------:R-:W-:Y:S07]  /*2a80*/  HMMA.16816.F32 R36, R12, R104, R36 ;  /* 0x000000680c24723c */ /* 0x000fee0000001824 */
[----:B------:R-:W2:Y:S01]  /*2a90*/  MUFU.TANH R130, R20 ;  /* 0x0000001400827308 */ /* 0x000ea20000002400 */
[----:B------:R-:W-:Y:S08]  /*2aa0*/  HMMA.16816.F32 R112, R72, R66, R112 ;  /* 0x000000424870723c */ /* 0x000ff00000001870 */
[----:B-1----:R-:W-:Y:S01]  /*2ab0*/  HMMA.16816.F32 R4, R100, R92, RZ ;  /* 0x0000005c6404723c */ /* 0x002fe200000018ff */
[----:B------:R-:W1:Y:S07]  /*2ac0*/  MUFU.TANH R131, R21 ;  /* 0x0000001500837308 */ /* 0x000e6e0000002400 */
[----:B------:R-:W-:Y:S01]  /*2ad0*/  HMMA.16816.F32 R108, R68, R66, R108 ;  /* 0x00000042446c723c */ /* 0x000fe2000000186c */
[----:B------:R-:W1:Y:S08]  /*2ae0*/  MUFU.TANH R104, R22 ;  /* 0x0000001600687308 */ /* 0x000e700000002400 */
[----:B------:R1:W1:Y:S01]  /*2af0*/  MUFU.TANH R105, R23 ;  /* 0x0000001700697308 */ /* 0x0002620000002400 */
[----:B------:R-:W-:Y:S01]  /*2b00*/  HMMA.16816.F32 R112, R32, R26, R112 ;  /* 0x0000001a2070723c */ /* 0x000fe20000001870 */
[----:B------:R-:W-:Y:S01]  /*2b10*/  FMUL.FTZ R8, R8, c[0x0][0x320] ;  /* 0x0000c80008087a20 */ /* 0x000fe20000410000 */
[----:B------:R-:W-:Y:S04]  /*2b20*/  LDSM.16.M88.4 R64, [R236+0x1800] ;  /* 0x00180000ec40783b */ /* 0x000fe80000000200 */
[----:B-1----:R-:W1:Y:S02]  /*2b30*/  LDSM.16.M88.4 R20, [R236+0x1000] ;  /* 0x00100000ec14783b */ /* 0x002e640000000200 */
[----:B------:R-:W-:Y:S01]  /*2b40*/  HMMA.16816.F32 R4, R72, R60, R4 ;  /* 0x0000003c4804723c */ /* 0x000fe20000001804 */
[----:B------:R-:W-:-:S02]  /*2b50*/  FMUL.FTZ R9, R9, c[0x0][0x320] ;  /* 0x0000c80009097a20 */ /* 0x000fc40000410000 */
[----:B------:R-:W-:Y:S02]  /*2b60*/  FMUL.FTZ R10, R10, c[0x0][0x320] ;  /* 0x0000c8000a0a7a20 */ /* 0x000fe40000410000 */
[----:B------:R-:W-:-:S03]  /*2b70*/  FMUL.FTZ R11, R11, c[0x0][0x320] ;  /* 0x0000c8000b0b7a20 */ /* 0x000fc60000410000 */
[----:B------:R-:W-:Y:S01]  /*2b80*/  HMMA.16816.F32 R108, R28, R26, R108 ;  /* 0x0000001a1c6c723c */ /* 0x000fe2000000186c */
[----:B------:R-:W2:Y:S01]  /*2b90*/  LDSM.16.M88.4 R24, [R224+0x1000] ;  /* 0x00100000e018783b */ /* 0x000ea20000000200 */
[----:B------:R-:W1:Y:S01]  /*2ba0*/  MUFU.TANH R126, R8 ;  /* 0x00000008007e7308 */ /* 0x000e620000002400 */
[----:B------:R-:W-:Y:S02]  /*2bb0*/  FMUL.FTZ R40, R40, c[0x0][0x320] ;  /* 0x0000c80028287a20 */ /* 0x000fe40000410000 */
[----:B------:R-:W-:Y:S02]  /*2bc0*/  FMUL.FTZ R41, R41, c[0x0][0x320] ;  /* 0x0000c80029297a20 */ /* 0x000fe40000410000 */
[----:B------:R-:W-:-:S03]  /*2bd0*/  FMUL.FTZ R42, R42, c[0x0][0x320] ;  /* 0x0000c8002a2a7a20 */ /* 0x000fc60000410000 */
[----:B------:R-:W1:Y:S01]  /*2be0*/  MUFU.TANH R127, R9 ;  /* 0x00000009007f7308 */ /* 0x000e620000002400 */
[----:B------:R-:W-:-:S07]  /*2bf0*/  FMUL.FTZ R43, R43, c[0x0][0x320] ;  /* 0x0000c8002b2b7a20 */ /* 0x000fce0000410000 */
[----:B------:R-:W2:Y:S08]  /*2c00*/  MUFU.TANH R128, R10 ;  /* 0x0000000a00807308 */ /* 0x000eb00000002400 */
[----:B------:R2:W2:Y:S01]  /*2c10*/  MUFU.TANH R129, R11 ;  /* 0x0000000b00817308 */ /* 0x0004a20000002400 */
[----:B-1----:R-:W-:Y:S07]  /*2c20*/  HMMA.16816.F32 R4, R32, R20, R4 ;  /* 0x000000142004723c */ /* 0x002fee0000001804 */
[----:B------:R-:W1:Y:S01]  /*2c30*/  MUFU.TANH R132, R40 ;  /* 0x0000002800847308 */ /* 0x000e620000002400 */
[----:B--2---:R-:W-:Y:S07]  /*2c40*/  HMMA.16816.F32 R8, R96, R92, RZ ;  /* 0x0000005c6008723c */ /* 0x004fee00000018ff */
[----:B------:R-:W2:Y:S08]  /*2c50*/  MUFU.TANH R133, R41 ;  /* 0x0000002900857308 */ /* 0x000eb00000002400 */
[----:B------:R-:W1:Y:S08]  /*2c60*/  MUFU.TANH R134, R42 ;  /* 0x0000002a00867308 */ /* 0x000e700000002400 */
[----:B------:R1:W1:Y:S02]  /*2c70*/  MUFU.TANH R135, R43 ;  /* 0x0000002b00877308 */ /* 0x0002640000002400 */
[----:B-1----:R-:W-:Y:S01]  /*2c80*/  HMMA.16816.F32 R40, R100, R94, RZ ;  /* 0x0000005e6428723c */ /* 0x002fe200000018ff */
[----:B------:R-:W-:-:S02]  /*2c90*/  FMUL.FTZ R36, R36, c[0x0][0x320] ;  /* 0x0000c80024247a20 */ /* 0x000fc40000410000 */
[----:B------:R-:W-:-:S05]  /*2ca0*/  FMUL.FTZ R37, R37, c[0x0][0x320] ;  /* 0x0000c80025257a20 */ /* 0x000fca0000410000 */
[----:B------:R-:W-:Y:S01]  /*2cb0*/  HMMA.16816.F32 R92, R96, R94, RZ ;  /* 0x0000005e605c723c */ /* 0x000fe200000018ff */
[----:B------:R-:W-:Y:S02]  /*2cc0*/  FMUL.FTZ R38, R38, c[0x0][0x320] ;  /* 0x0000c80026267a20 */ /* 0x000fe40000410000 */
[----:B------:R-:W-:-:S05]  /*2cd0*/  FMUL.FTZ R39, R39, c[0x0][0x320] ;  /* 0x0000c80027277a20 */ /* 0x000fca0000410000 */
[----:B------:R-:W-:Y:S01]  /*2ce0*/  HMMA.16816.F32 R8, R68, R60, R8 ;  /* 0x0000003c4408723c */ /* 0x000fe20000001808 */
[----:B------:R-:W1:Y:S07]  /*2cf0*/  MUFU.TANH R136, R36 ;  /* 0x0000002400887308 */ /* 0x000e6e0000002400 */
[-C--:B------:R-:W-:Y:S01]  /*2d00*/  HMMA.16816.F32 R112, R16, R106.reuse, R112 ;  /* 0x0000006a1070723c */ /* 0x080fe20000001870 */
[----:B------:R-:W1:Y:S07]  /*2d10*/  MUFU.TANH R137, R37 ;  /* 0x0000002500897308 */ /* 0x000e6e0000002400 */
[----:B------:R-:W-:Y:S01]  /*2d20*/  HMMA.16816.F32 R108, R12, R106, R108 ;  /* 0x0000006a0c6c723c */ /* 0x000fe2000000186c */
[----:B------:R-:W1:Y:S07]  /*2d30*/  MUFU.TANH R106, R38 ;  /* 0x00000026006a7308 */ /* 0x000e6e0000002400 */
[----:B------:R-:W-:Y:S01]  /*2d40*/  HMMA.16816.F32 R40, R72, R62, R40 ;  /* 0x0000003e4828723c */ /* 0x000fe20000001828 */
[----:B------:R1:W1:Y:S07]  /*2d50*/  MUFU.TANH R107, R39 ;  /* 0x00000027006b7308 */ /* 0x00026e0000002400 */
[----:B------:R-:W-:Y:S08]  /*2d60*/  HMMA.16816.F32 R4, R16, R24, R4 ;  /* 0x000000181004723c */ /* 0x000ff00000001804 */
[----:B-1----:R-:W-:Y:S08]  /*2d70*/  HMMA.16816.F32 R36, R100, R88, RZ ;  /* 0x000000586424723c */ /* 0x002ff000000018ff */
[----:B------:R-:W-:Y:S08]  /*2d80*/  HMMA.16816.F32 R92, R68, R62, R92 ;  /* 0x0000003e445c723c */ /* 0x000ff0000000185c */
[----:B------:R-:W-:Y:S01]  /*2d90*/  HMMA.16816.F32 R8, R28, R20, R8 ;  /* 0x000000141c08723c */ /* 0x000fe20000001808 */
[----:B------:R-:W-:-:S02]  /*2da0*/  FMUL.FTZ R4, R4, c[0x0][0x320] ;  /* 0x0000c80004047a20 */ /* 0x000fc40000410000 */
[----:B------:R-:W-:Y:S02]  /*2db0*/  FMUL.FTZ R5, R5, c[0x0][0x320] ;  /* 0x0000c80005057a20 */ /* 0x000fe40000410000 */
[----:B------:R-:W-:-:S03]  /*2dc0*/  FMUL.FTZ R6, R6, c[0x0][0x320] ;  /* 0x0000c80006067a20 */ /* 0x000fc60000410000 */
[----:B------:R-:W-:Y:S01]  /*2dd0*/  HMMA.16816.F32 R40, R32, R22, R40 ;  /* 0x000000162028723c */ /* 0x000fe20000001828 */
[----:B------:R-:W-:-:S07]  /*2de0*/  FMUL.FTZ R7, R7, c[0x0][0x320] ;  /* 0x0000c80007077a20 */ /* 0x000fce0000410000 */
[----:B------:R-:W-:Y:S01]  /*2df0*/  HMMA.16816.F32 R36, R72, R56, R36 ;  /* 0x000000384824723c */ /* 0x000fe20000001824 */
[----:B------:R-:W1:Y:S07]  /*2e00*/  MUFU.TANH R138, R4 ;  /* 0x00000004008a7308 */ /* 0x000e6e0000002400 */
[----:B------:R-:W-:Y:S01]  /*2e10*/  HMMA.16816.F32 R60, R96, R88, RZ ;  /* 0x00000058603c723c */ /* 0x000fe200000018ff */
[----:B------:R-:W1:Y:S08]  /*2e20*/  MUFU.TANH R139, R5 ;  /* 0x00000005008b7308 */ /* 0x000e700000002400 */
[----:B------:R-:W1:Y:S01]  /*2e30*/  MUFU.TANH R140, R6 ;  /* 0x00000006008c7308 */ /* 0x000e620000002400 */
[----:B------:R-:W-:Y:S07]  /*2e40*/  HMMA.16816.F32 R92, R28, R22, R92 ;  /* 0x000000161c5c723c */ /* 0x000fee000000185c */
[----:B------:R1:W1:Y:S01]  /*2e50*/  MUFU.TANH R141, R7 ;  /* 0x00000007008d7308 */ /* 0x0002620000002400 */
[-C--:B------:R-:W-:Y:S01]  /*2e60*/  HMMA.16816.F32 R20, R100, R90.reuse, RZ ;  /* 0x0000005a6414723c */ /* 0x080fe200000018ff */
[----:B-1----:R-:W1:Y:S07]  /*2e70*/  LDSM.16.M88.4 R4, [R224+0x1800] ;  /* 0x00180000e004783b */ /* 0x002e6e0000000200 */
[----:B------:R-:W-:Y:S08]  /*2e80*/  HMMA.16816.F32 R88, R96, R90, RZ ;  /* 0x0000005a6058723c */ /* 0x000ff000000018ff */
[----:B------:R-:W-:Y:S08]  /*2e90*/  HMMA.16816.F32 R8, R12, R24, R8 ;  /* 0x000000180c08723c */ /* 0x000ff00000001808 */
[----:B------:R-:W-:Y:S08]  /*2ea0*/  HMMA.16816.F32 R40, R16, R26, R40 ;  /* 0x0000001a1028723c */ /* 0x000ff00000001828 */
[----:B------:R-:W-:Y:S08]  /*2eb0*/  HMMA.16816.F32 R36, R32, R64, R36 ;  /* 0x000000402024723c */ /* 0x000ff00000001824 */
[----:B------:R-:W-:Y:S01]  /*2ec0*/  HMMA.16816.F32 R60, R68, R56, R60 ;  /* 0x00000038443c723c */ /* 0x000fe2000000183c */
[----:B------:R-:W-:-:S02]  /*2ed0*/  FMUL.FTZ R8, R8, c[0x0][0x320] ;  /* 0x0000c80008087a20 */ /* 0x000fc40000410000 */
[----:B------:R-:W-:Y:S02]  /*2ee0*/  FMUL.FTZ R9, R9, c[0x0][0x320] ;  /* 0x0000c80009097a20 */ /* 0x000fe40000410000 */
[----:B------:R-:W-:-:S03]  /*2ef0*/  FMUL.FTZ R10, R10, c[0x0][0x320] ;  /* 0x0000c8000a0a7a20 */ /* 0x000fc60000410000 */
[-C--:B------:R-:W-:Y:S01]  /*2f00*/  HMMA.16816.F32 R20, R72, R58.reuse, R20 ;  /* 0x0000003a4814723c */ /* 0x080fe20000001814 */
[----:B------:R-:W-:Y:S01]  /*2f10*/  FMUL.FTZ R11, R11, c[0x0][0x320] ;  /* 0x0000c8000b0b7a20 */ /* 0x000fe20000410000 */
[----:B------:R-:W1:Y:S06]  /*2f20*/  MUFU.TANH R142, R8 ;  /* 0x00000008008e7308 */ /* 0x000e6c0000002400 */
[----:B------:R-:W-:Y:S01]  /*2f30*/  HMMA.16816.F32 R88, R68, R58, R88 ;  /* 0x0000003a4458723c */ /* 0x000fe20000001858 */
[----:B------:R-:W-:Y:S01]  /*2f40*/  FMUL.FTZ R40, R40, c[0x0][0x320] ;  /* 0x0000c80028287a20 */ /* 0x000fe20000410000 */
[----:B------:R-:W2:Y:S01]  /*2f50*/  MUFU.TANH R143, R9 ;  /* 0x00000009008f7308 */ /* 0x000ea20000002400 */
[----:B------:R-:W-:Y:S01]  /*2f60*/  FMUL.FTZ R41, R41, c[0x0][0x320] ;  /* 0x0000c80029297a20 */ /* 0x000fe20000410000 */
[----:B------:R-:W-:Y:S01]  /*2f70*/  LDSM.16.M88.4 R56, [R236+0x2800] ;  /* 0x00280000ec38783b */ /* 0x000fe20000000200 */
[----:B------:R-:W-:-:S02]  /*2f80*/  FMUL.FTZ R42, R42, c[0x0][0x320] ;  /* 0x0000c8002a2a7a20 */ /* 0x000fc40000410000 */
[----:B------:R-:W-:-:S03]  /*2f90*/  FMUL.FTZ R43, R43, c[0x0][0x320] ;  /* 0x0000c8002b2b7a20 */ /* 0x000fc60000410000 */
[----:B------:R-:W2:Y:S01]  /*2fa0*/  MUFU.TANH R144, R10 ;  /* 0x0000000a00907308 */ /* 0x000ea20000002400 */
[----:B-1----:R-:W-:Y:S07]  /*2fb0*/  HMMA.16816.F32 R36, R16, R4, R36 ;  /* 0x000000041024723c */ /* 0x002fee0000001824 */
[----:B------:R1:W1:Y:S01]  /*2fc0*/  MUFU.TANH R145, R11 ;  /* 0x0000000b00917308 */ /* 0x0002620000002400 */
[----:B------:R-:W-:Y:S07]  /*2fd0*/  HMMA.16816.F32 R60, R28, R64, R60 ;  /* 0x000000401c3c723c */ /* 0x000fee000000183c */
[----:B------:R-:W2:Y:S01]  /*2fe0*/  MUFU.TANH R146, R40 ;  /* 0x0000002800927308 */ /* 0x000ea20000002400 */
[----:B-1----:R-:W-:Y:S07]  /*2ff0*/  HMMA.16816.F32 R8, R100, R84, RZ ;  /* 0x000000546408723c */ /* 0x002fee00000018ff */
[----:B------:R-:W1:Y:S08]  /*3000*/  MUFU.TANH R147, R41 ;  /* 0x0000002900937308 */ /* 0x000e700000002400 */
[----:B------:R-:W1:Y:S08]  /*3010*/  MUFU.TANH R64, R42 ;  /* 0x0000002a00407308 */ /* 0x000e700000002400 */
[----:B------:R1:W1:Y:S01]  /*3020*/  MUFU.TANH R65, R43 ;  /* 0x0000002b00417308 */ /* 0x0002620000002400 */
[-C--:B------:R-:W-:Y:S01]  /*3030*/  HMMA.16816.F32 R20, R32, R66.reuse, R20 ;  /* 0x000000422014723c */ /* 0x080fe20000001814 */
[----:B-1----:R-:W1:Y:S07]  /*3040*/  LDSM.16.M88.4 R40, [R236+0x2000] ;  /* 0x00200000ec28783b */ /* 0x002e6e0000000200 */
[----:B------:R-:W-:Y:S01]  /*3050*/  HMMA.16816.F32 R88, R28, R66, R88 ;  /* 0x000000421c58723c */ /* 0x000fe20000001858 */
[----:B------:R-:W-:-:S02]  /*3060*/  FMUL.FTZ R36, R36, c[0x0][0x320] ;  /* 0x0000c80024247a20 */ /* 0x000fc40000410000 */
[----:B------:R-:W-:Y:S02]  /*3070*/  FMUL.FTZ R37, R37, c[0x0][0x320] ;  /* 0x0000c80025257a20 */ /* 0x000fe40000410000 */
[----:B------:R-:W-:-:S03]  /*3080*/  FMUL.FTZ R38, R38, c[0x0][0x320] ;  /* 0x0000c80026267a20 */ /* 0x000fc60000410000 */
[----:B------:R-:W-:Y:S01]  /*3090*/  HMMA.16816.F32 R8, R72, R52, R8 ;  /* 0x000000344808723c */ /* 0x000fe20000001808 */
[----:B------:R-:W-:Y:S01]  /*30a0*/  FMUL.FTZ R39, R39, c[0x0][0x320] ;  /* 0x0000c80027277a20 */ /* 0x000fe20000410000 */
[----:B------:R-:W1:Y:S08]  /*30b0*/  MUFU.TANH R148, R36 ;  /* 0x0000002400947308 */ /* 0x000e700000002400 */
[----:B------:R-:W1:Y:S01]  /*30c0*/  MUFU.TANH R149, R37 ;  /* 0x0000002500957308 */ /* 0x000e620000002400 */
[C---:B------:R-:W-:Y:S07]  /*30d0*/  HMMA.16816.F32 R92, R12.reuse, R26, R92 ;  /* 0x0000001a0c5c723c */ /* 0x040fee000000185c */
[----:B------:R-:W1:Y:S08]  /*30e0*/  MUFU.TANH R66, R38 ;  /* 0x0000002600427308 */ /* 0x000e700000002400 */
[----:B------:R1:W1:Y:S01]  /*30f0*/  MUFU.TANH R67, R39 ;  /* 0x0000002700437308 */ /* 0x0002620000002400 */
[----:B------:R-:W-:Y:S08]  /*3100*/  HMMA.16816.F32 R60, R12, R4, R60 ;  /* 0x000000040c3c723c */ /* 0x000ff0000000183c */
[----:B------:R-:W-:Y:S01]  /*3110*/  HMMA.16816.F32 R24, R96, R84, RZ ;  /* 0x000000546018723c */ /* 0x000fe200000018ff */
[----:B-1----:R-:W1:Y:S07]  /*3120*/  LDSM.16.M88.4 R36, [R224+0x2000] ;  /* 0x00200000e024783b */ /* 0x002e6e0000000200 */
[-C--:B------:R-:W-:Y:S08]  /*3130*/  HMMA.16816.F32 R20, R16, R6.reuse, R20 ;  /* 0x000000061014723c */ /* 0x080ff00000001814 */
[----:B------:R-:W-:Y:S08]  /*3140*/  HMMA.16816.F32 R88, R12, R6, R88 ;  /* 0x000000060c58723c */ /* 0x000ff00000001858 */
[----:B------:R-:W-:Y:S08]  /*3150*/  HMMA.16816.F32 R4, R100, R86, RZ ;  /* 0x000000566404723c */ /* 0x000ff000000018ff */
[----:B------:R-:W-:Y:S01]  /*3160*/  HMMA.16816.F32 R8, R32, R40, R8 ;  /* 0x000000282008723c */ /* 0x000fe20000001808 */
[----:B------:R-:W-:-:S02]  /*3170*/  FMUL.FTZ R62, R62, c[0x0][0x320] ;  /* 0x0000c8003e3e7a20 */ /* 0x000fc40000410000 */
[----:B------:R-:W-:Y:S02]  /*3180*/  FMUL.FTZ R63, R63, c[0x0][0x320] ;  /* 0x0000c8003f3f7a20 */ /* 0x000fe40000410000 */
[----:B------:R-:W-:-:S03]  /*3190*/  FMUL.FTZ R20, R20, c[0x0][0x320] ;  /* 0x0000c80014147a20 */ /* 0x000fc60000410000 */
[----:B------:R-:W-:Y:S01]  /*31a0*/  HMMA.16816.F32 R24, R68, R52, R24 ;  /* 0x000000344418723c */ /* 0x000fe20000001818 */
[----:B------:R-:W-:Y:S02]  /*31b0*/  FMUL.FTZ R21, R21, c[0x0][0x320] ;  /* 0x0000c80015157a20 */ /* 0x000fe40000410000 */
[----:B------:R-:W-:Y:S02]  /*31c0*/  FMUL.FTZ R22, R22, c[0x0][0x320] ;  /* 0x0000c80016167a20 */ /* 0x000fe40000410000 */
[----:B------:R-:W-:Y:S01]  /*31d0*/  FMUL.FTZ R23, R23, c[0x0][0x320] ;  /* 0x0000c80017177a20 */ /* 0x000fe20000410000 */
[----:B------:R-:W1:Y:S02]  /*31e0*/  MUFU.TANH R195, R62 ;  /* 0x0000003e00c37308 */ /* 0x000e640000002400 */
[----:B------:R-:W-:Y:S06]  /*31f0*/  HMMA.16816.F32 R84, R96, R86, RZ ;  /* 0x000000566054723c */ /* 0x000fec00000018ff */
[----:B------:R-:W2:Y:S02]  /*3200*/  MUFU.TANH R194, R63 ;  /* 0x0000003f00c27308 */ /* 0x000ea40000002400 */
[----:B------:R-:W-:Y:S06]  /*3210*/  HMMA.16816.F32 R4, R72, R54, R4 ;  /* 0x000000364804723c */ /* 0x000fec0000001804 */
[----:B------:R-:W2:Y:S02]  /*3220*/  MUFU.TANH R62, R20 ;  /* 0x00000014003e7308 */ /* 0x000ea40000002400 */
[----:B-1----:R-:W-:Y:S06]  /*3230*/  HMMA.16816.F32 R8, R16, R36, R8 ;  /* 0x000000241008723c */ /* 0x002fec0000001808 */
[----:B------:R-:W1:Y:S08]  /*3240*/  MUFU.TANH R63, R21 ;  /* 0x00000015003f7308 */ /* 0x000e700000002400 */
[----:B------:R-:W1:Y:S08]  /*3250*/  MUFU.TANH R150, R22 ;  /* 0x0000001600967308 */ /* 0x000e700000002400 */
[----:B------:R1:W1:Y:S02]  /*3260*/  MUFU.TANH R151, R23 ;  /* 0x0000001700977308 */ /* 0x0002640000002400 */
[----:B-1----:R-:W-:Y:S08]  /*3270*/  HMMA.16816.F32 R20, R100, R80, RZ ;  /* 0x000000506414723c */ /* 0x002ff000000018ff */
[----:B------:R-:W-:Y:S01]  /*3280*/  HMMA.16816.F32 R24, R28, R40, R24 ;  /* 0x000000281c18723c */ /* 0x000fe20000001818 */
[----:B------:R-:W-:-:S07]  /*3290*/  FMUL.FTZ R90, R90, c[0x0][0x320] ;  /* 0x0000c8005a5a7a20 */ /* 0x000fce0000410000 */
[----:B------:R-:W-:Y:S01]  /*32a0*/  HMMA.16816.F32 R84, R68, R54, R84 ;  /* 0x000000364454723c */ /* 0x000fe20000001854 */
[----:B------:R-:W-:Y:S02]  /*32b0*/  FMUL.FTZ R8, R8, c[0x0][0x320] ;  /* 0x0000c80008087a20 */ /* 0x000fe40000410000 */
[----:B------:R-:W-:-:S05]  /*32c0*/  FMUL.FTZ R9, R9, c[0x0][0x320] ;  /* 0x0000c80009097a20 */ /* 0x000fca0000410000 */
[----:B------:R-:W-:Y:S01]  /*32d0*/  HMMA.16816.F32 R4, R32, R42, R4 ;  /* 0x0000002a2004723c */ /* 0x000fe20000001804 */
[----:B------:R-:W-:Y:S02]  /*32e0*/  FMUL.FTZ R10, R10, c[0x0][0x320] ;  /* 0x0000c8000a0a7a20 */ /* 0x000fe40000410000 */
[----:B------:R-:W-:-:S05]  /*32f0*/  FMUL.FTZ R11, R11, c[0x0][0x320] ;  /* 0x0000c8000b0b7a20 */ /* 0x000fca0000410000 */
[----:B------:R-:W-:Y:S01]  /*3300*/  HMMA.16816.F32 R52, R96, R80, RZ ;  /* 0x000000506034723c */ /* 0x000fe200000018ff */
[----:B------:R1:W1:Y:S07]  /*3310*/  MUFU.TANH R193, R90 ;  /* 0x0000005a00c17308 */ /* 0x00026e0000002400 */
[----:B------:R-:W-:Y:S01]  /*3320*/  HMMA.16816.F32 R20, R72, R48, R20 ;  /* 0x000000304814723c */ /* 0x000fe20000001814 */
[----:B------:R-:W2:Y:S01]  /*3330*/  MUFU.TANH R152, R9 ;  /* 0x0000000900987308 */ /* 0x000ea20000002400 */
[----:B-1----:R-:W-:-:S07]  /*3340*/  FMUL.FTZ R90, R91, c[0x0][0x320] ;  /* 0x0000c8005b5a7a20 */ /* 0x002fce0000410000 */
[----:B------:R-:W1:Y:S08]  /*3350*/  MUFU.TANH R153, R10 ;  /* 0x0000000a00997308 */ /* 0x000e700000002400 */
[----:B------:R-:W1:Y:S08]  /*3360*/  MUFU.TANH R91, R8 ;  /* 0x00000008005b7308 */ /* 0x000e700000002400 */
[----:B------:R1:W1:Y:S01]  /*3370*/  MUFU.TANH R154, R11 ;  /* 0x0000000b009a7308 */ /* 0x0002620000002400 */
[----:B------:R-:W-:Y:S01]  /*3380*/  HMMA.16816.F32 R24, R12, R36, R24 ;  /* 0x000000240c18723c */ /* 0x000fe20000001818 */
[----:B-1----:R-:W1:Y:S07]  /*3390*/  LDSM.16.M88.4 R8, [R224+0x2800] ;  /* 0x00280000e008783b */ /* 0x002e6e0000000200 */
[----:B------:R-:W-:Y:S01]  /*33a0*/  HMMA.16816.F32 R84, R28, R42, R84 ;  /* 0x0000002a1c54723c */ /* 0x000fe20000001854 */
[----:B------:R-:W1:Y:S07]  /*33b0*/  LDSM.16.M88.4 R40, [R236+0x3000] ;  /* 0x00300000ec28783b */ /* 0x000e6e0000000200 */
[----:B------:R-:W-:Y:S08]  /*33c0*/  HMMA.16816.F32 R4, R16, R38, R4 ;  /* 0x000000261004723c */ /* 0x000ff00000001804 */
[----:B------:R-:W-:Y:S08]  /*33d0*/  HMMA.16816.F32 R52, R68, R48, R52 ;  /* 0x000000304434723c */ /* 0x000ff00000001834 */
[----:B------:R-:W-:Y:S01]  /*33e0*/  HMMA.16816.F32 R20, R32, R56, R20 ;  /* 0x000000382014723c */ /* 0x000fe20000001814 */
[----:B------:R-:W-:-:S02]  /*33f0*/  FMUL.FTZ R24, R24, c[0x0][0x320] ;  /* 0x0000c80018187a20 */ /* 0x000fc40000410000 */
[----:B------:R-:W-:Y:S02]  /*3400*/  FMUL.FTZ R25, R25, c[0x0][0x320] ;  /* 0x0000c80019197a20 */ /* 0x000fe40000410000 */
[----:B------:R-:W-:Y:S02]  /*3410*/  FMUL.FTZ R26, R26, c[0x0][0x320] ;  /* 0x0000c8001a1a7a20 */ /* 0x000fe40000410000 */
[----:B------:R-:W-:Y:S01]  /*3420*/  FMUL.FTZ R27, R27, c[0x0][0x320] ;  /* 0x0000c8001b1b7a20 */ /* 0x000fe20000410000 */
[----:B------:R-:W-:Y:S01]  /*3430*/  HMMA.16816.F32 R84, R12, R38, R84 ;  /* 0x000000260c54723c */ /* 0x000fe20000001854 */
[----:B------:R-:W1:Y:S01]  /*3440*/  MUFU.TANH R155, R24 ;  /* 0x00000018009b7308 */ /* 0x000e620000002400 */
[----:B------:R-:W-:Y:S02]  /*3450*/  FMUL.FTZ R4, R4, c[0x0][0x320] ;  /* 0x0000c80004047a20 */ /* 0x000fe40000410000 */
[----:B------:R-:W-:Y:S02]  /*3460*/  FMUL.FTZ R5, R5, c[0x0][0x320] ;  /* 0x0000c80005057a20 */ /* 0x000fe40000410000 */
[----:B------:R-:W-:-:S02]  /*3470*/  FMUL.FTZ R6, R6, c[0x0][0x320] ;  /* 0x0000c80006067a20 */ /* 0x000fc40000410000 */
[----:B------:R-:W-:Y:S01]  /*3480*/  HMMA.16816.F32 R36, R100, R82, RZ ;  /* 0x000000526424723c */ /* 0x000fe200000018ff */
[----:B------:R-:W1:Y:S01]  /*3490*/  MUFU.TANH R156, R25 ;  /* 0x00000019009c7308 */ /* 0x000e620000002400 */
[----:B------:R-:W-:-:S07]  /*34a0*/  FMUL.FTZ R7, R7, c[0x0][0x320] ;  /* 0x0000c80007077a20 */ /* 0x000fce0000410000 */
[----:B------:R-:W2:Y:S01]  /*34b0*/  MUFU.TANH R49, R26 ;  /* 0x0000001a00317308 */ /* 0x000ea20000002400 */
[----:B------:R-:W-:Y:S07]  /*34c0*/  HMMA.16816.F32 R52, R28, R56, R52 ;  /* 0x000000381c34723c */ /* 0x000fee0000001834 */
[----:B------:R2:W2:Y:S01]  /*34d0*/  MUFU.TANH R48, R27 ;  /* 0x0000001b00307308 */ /* 0x0004a20000002400 */
[----:B-1----:R-:W-:Y:S07]  /*34e0*/  HMMA.16816.F32 R20, R16, R8, R20 ;  /* 0x000000081014723c */ /* 0x002fee0000001814 */
[----:B------:R-:W1:Y:S01]  /*34f0*/  MUFU.TANH R186, R4 ;  /* 0x0000000400ba7308 */ /* 0x000e620000002400 */
[C---:B------:R-:W-:Y:S08]  /*3500*/  HMMA.16816.F32 R80, R96.reuse, R82, RZ ;  /* 0x000000526050723c */ /* 0x040ff000000018ff */
[C---:B--2---:R-:W-:Y:S01]  /*3510*/  HMMA.16816.F32 R24, R96.reuse, R76, RZ ;  /* 0x0000004c6018723c */ /* 0x044fe200000018ff */
[----:B------:R-:W2:Y:S07]  /*3520*/  MUFU.TANH R185, R5 ;  /* 0x0000000500b97308 */ /* 0x000eae0000002400 */
[----:B------:R-:W-:Y:S01]  /*3530*/  HMMA.16816.F32 R96, R96, R78, RZ ;  /* 0x0000004e6060723c */ /* 0x000fe200000018ff */
[----:B------:R-:W1:Y:S08]  /*3540*/  MUFU.TANH R56, R6 ;  /* 0x0000000600387308 */ /* 0x000e700000002400 */
[----:B------:R1:W1:Y:S02]  /*3550*/  MUFU.TANH R57, R7 ;  /* 0x0000000700397308 */ /* 0x0002640000002400 */
[C---:B-1----:R-:W-:Y:S08]  /*3560*/  HMMA.16816.F32 R4, R100.reuse, R76, RZ ;  /* 0x0000004c6404723c */ /* 0x042ff000000018ff */
[----:B------:R-:W-:Y:S01]  /*3570*/  HMMA.16816.F32 R100, R100, R78, RZ ;  /* 0x0000004e6464723c */ /* 0x000fe200000018ff */
[----:B------:R-:W-:-:S02]  /*3580*/  FMUL.FTZ R84, R84, c[0x0][0x320] ;  /* 0x0000c80054547a20 */ /* 0x000fc40000410000 */
[----:B------:R-:W-:Y:S02]  /*3590*/  FMUL.FTZ R20, R20, c[0x0][0x320] ;  /* 0x0000c80014147a20 */ /* 0x000fe40000410000 */
[----:B------:R-:W-:-:S03]  /*35a0*/  FMUL.FTZ R21, R21, c[0x0][0x320] ;  /* 0x0000c80015157a20 */ /* 0x000fc60000410000 */
[----:B------:R-:W-:Y:S01]  /*35b0*/  HMMA.16816.F32 R36, R72, R50, R36 ;  /* 0x000000324824723c */ /* 0x000fe20000001824 */
[----:B------:R-:W-:Y:S02]  /*35c0*/  FMUL.FTZ R22, R22, c[0x0][0x320] ;  /* 0x0000c80016167a20 */ /* 0x000fe40000410000 */
[----:B------:R-:W-:-:S05]  /*35d0*/  FMUL.FTZ R23, R23, c[0x0][0x320] ;  /* 0x0000c80017177a20 */ /* 0x000fca0000410000 */
[C---:B------:R-:W-:Y:S01]  /*35e0*/  HMMA.16816.F32 R24, R68.reuse, R44, R24 ;  /* 0x0000002c4418723c */ /* 0x040fe20000001818 */
[----:B------:R1:W1:Y:S07]  /*35f0*/  MUFU.TANH R157, R84 ;  /* 0x00000054009d7308 */ /* 0x00026e0000002400 */
[C---:B------:R-:W-:Y:S01]  /*3600*/  HMMA.16816.F32 R96, R68.reuse, R46, R96 ;  /* 0x0000002e4460723c */ /* 0x040fe20000001860 */
[----:B------:R-:W2:Y:S07]  /*3610*/  MUFU.TANH R77, R22 ;  /* 0x00000016004d7308 */ /* 0x000eae0000002400 */
[----:B------:R-:W-:Y:S01]  /*3620*/  HMMA.16816.F32 R80, R68, R50, R80 ;  /* 0x000000324450723c */ /* 0x000fe20000001850 */
[----:B-1----:R-:W-:Y:S01]  /*3630*/  FMUL.FTZ R84, R86, c[0x0][0x320] ;  /* 0x0000c80056547a20 */ /* 0x002fe20000410000 */
[----:B------:R-:W1:Y:S05]  /*3640*/  MUFU.TANH R76, R23 ;  /* 0x00000017004c7308 */ /* 0x000e6a0000002400 */
[----:B------:R-:W-:Y:S01]  /*3650*/  FMUL.FTZ R51, R85, c[0x0][0x320] ;  /* 0x0000c80055337a20 */ /* 0x000fe20000410000 */
[C---:B------:R-:W-:Y:S02]  /*3660*/  HMMA.16816.F32 R100, R72.reuse, R46, R100 ;  /* 0x0000002e4864723c */ /* 0x040fe40000001864 */
[----:B------:R-:W1:Y:S06]  /*3670*/  MUFU.TANH R85, R20 ;  /* 0x0000001400557308 */ /* 0x000e6c0000002400 */
[----:B------:R-:W-:Y:S02]  /*3680*/  HMMA.16816.F32 R4, R72, R44, R4 ;  /* 0x0000002c4804723c */ /* 0x000fe40000001804 */
[----:B------:R1:W1:Y:S02]  /*3690*/  MUFU.TANH R86, R21 ;  /* 0x0000001500567308 */ /* 0x0002640000002400 */
[----:B-1----:R-:W1:Y:S04]  /*36a0*/  LDSM.16.M88.4 R20, [R224+0x3000] ;  /* 0x00300000e014783b */ /* 0x002e680000000200 */
[----:B------:R-:W-:Y:S08]  /*36b0*/  HMMA.16816.F32 R36, R32, R58, R36 ;  /* 0x0000003a2024723c */ /* 0x000ff00000001824 */
[C---:B------:R-:W-:Y:S08]  /*36c0*/  HMMA.16816.F32 R24, R28.reuse, R40, R24 ;  /* 0x000000281c18723c */ /* 0x040ff00000001818 */
[C---:B------:R-:W-:Y:S08]  /*36d0*/  HMMA.16816.F32 R96, R28.reuse, R42, R96 ;  /* 0x0000002a1c60723c */ /* 0x040ff00000001860 */
[----:B------:R-:W-:Y:S08]  /*36e0*/  HMMA.16816.F32 R80, R28, R58, R80 ;  /* 0x0000003a1c50723c */ /* 0x000ff00000001850 */
[----:B------:R-:W-:Y:S01]  /*36f0*/  HMMA.16816.F32 R52, R12, R8, R52 ;  /* 0x000000080c34723c */ /* 0x000fe20000001834 */
[----:B------:R-:W-:-:S02]  /*3700*/  FMUL.FTZ R112, R112, c[0x0][0x320] ;  /* 0x0000c80070707a20 */ /* 0x000fc40000410000 */
[----:B------:R-:W-:Y:S02]  /*3710*/  FMUL.FTZ R113, R113, c[0x0][0x320] ;  /* 0x0000c80071717a20 */ /* 0x000fe40000410000 */
[----:B------:R-:W-:Y:S02]  /*3720*/  FMUL.FTZ R114, R114, c[0x0][0x320] ;  /* 0x0000c80072727a20 */ /* 0x000fe40000410000 */
[----:B------:R-:W-:Y:S01]  /*3730*/  FMUL.FTZ R115, R115, c[0x0][0x320] ;  /* 0x0000c80073737a20 */ /* 0x000fe20000410000 */
[----:B------:R-:W-:Y:S01]  /*3740*/  HMMA.16816.F32 R100, R32, R42, R100 ;  /* 0x0000002a2064723c */ /* 0x000fe20000001864 */
[----:B------:R-:W-:Y:S02]  /*3750*/  FMUL.FTZ R108, R108, c[0x0][0x320] ;  /* 0x0000c8006c6c7a20 */ /* 0x000fe40000410000 */
[----:B------:R-:W-:Y:S02]  /*3760*/  FMUL.FTZ R109, R109, c[0x0][0x320] ;  /* 0x0000c8006d6d7a20 */ /* 0x000fe40000410000 */
[----:B------:R-:W-:-:S02]  /*3770*/  FMUL.FTZ R110, R110, c[0x0][0x320] ;  /* 0x0000c8006e6e7a20 */ /* 0x000fc40000410000 */
[----:B------:R-:W-:Y:S01]  /*3780*/  FMUL.FTZ R111, R111, c[0x0][0x320] ;  /* 0x0000c8006f6f7a20 */ /* 0x000fe20000410000 */
[----:B------:R-:W-:Y:S01]  /*3790*/  HMMA.16816.F32 R4, R32, R40, R4 ;  /* 0x000000282004723c */ /* 0x000fe20000001804 */
[----:B------:R-:W-:Y:S02]  /*37a0*/  FMUL.FTZ R92, R92, c[0x0][0x320] ;  /* 0x0000c8005c5c7a20 */ /* 0x000fe40000410000 */
[----:B------:R-:W-:Y:S02]  /*37b0*/  FMUL.FTZ R93, R93, c[0x0][0x320] ;  /* 0x0000c8005d5d7a20 */ /* 0x000fe40000410000 */
[----:B------:R-:W-:Y:S02]  /*37c0*/  FMUL.FTZ R94, R94, c[0x0][0x320] ;  /* 0x0000c8005e5e7a20 */ /* 0x000fe40000410000 */
[----:B------:R-:W-:Y:S01]  /*37d0*/  FMUL.FTZ R95, R95, c[0x0][0x320] ;  /* 0x0000c8005f5f7a20 */ /* 0x000fe20000410000 */
[----:B------:R-:W-:Y:S01]  /*37e0*/  HMMA.16816.F32 R36, R16, R10, R36 ;  /* 0x0000000a1024723c */ /* 0x000fe20000001824 */
[----:B------:R-:W-:-:S02]  /*37f0*/  FMUL.FTZ R60, R60, c[0x0][0x320] ;  /* 0x0000c8003c3c7a20 */ /* 0x000fc40000410000 */
[----:B------:R-:W-:Y:S02]  /*3800*/  FMUL.FTZ R61, R61, c[0x0][0x320] ;  /* 0x0000c8003d3d7a20 */ /* 0x000fe40000410000 */
[----:B------:R-:W-:Y:S02]  /*3810*/  FMUL.FTZ R88, R88, c[0x0][0x320] ;  /* 0x0000c80058587a20 */ /* 0x000fe40000410000 */
[----:B------:R-:W-:Y:S01]  /*3820*/  FMUL.FTZ R89, R89, c[0x0][0x320] ;  /* 0x0000c80059597a20 */ /* 0x000fe20000410000 */
[----:B-1----:R-:W-:Y:S01]  /*3830*/  HMMA.16816.F32 R24, R12, R20, R24 ;  /* 0x000000140c18723c */ /* 0x002fe20000001818 */
[----:B------:R-:W-:Y:S01]  /*3840*/  FMUL.FTZ R50, R87, c[0x0][0x320] ;  /* 0x0000c80057327a20 */ /* 0x000fe20000410000 */
[----:B-----5:R-:W-:Y:S01]  /*3850*/  ISETP.GT.AND P0, PT, R3, R165, PT ;  /* 0x000000a50300720c */ /* 0x020fe20003f04270 */
[----:B------:R-:W1:Y:S01]  /*3860*/  MUFU.TANH R90, R90 ;  /* 0x0000005a005a7308 */ /* 0x000e620000002400 */
[----:B------:R-:W-:-:S04]  /*3870*/  DEPBAR.LE SB0, 0x0 ;  /* 0x000080000000791a */ /* 0x000fc80000000000 */
[C---:B------:R-:W-:Y:S08]  /*3880*/  HMMA.16816.F32 R96, R12.reuse, R22, R96 ;  /* 0x000000160c60723c */ /* 0x040ff00000001860 */
[----:B------:R-:W-:Y:S08]  /*3890*/  HMMA.16816.F32 R80, R12, R10, R80 ;  /* 0x0000000a0c50723c */ /* 0x000ff00000001850 */
[C---:B------:R-:W-:Y:S08]  /*38a0*/  HMMA.16816.F32 R100, R16.reuse, R22, R100 ;  /* 0x000000161064723c */ /* 0x040ff00000001864 */
[----:B------:R-:W-:Y:S01]  /*38b0*/  HMMA.16816.F32 R4, R16, R20, R4 ;  /* 0x000000141004723c */ /* 0x000fe20000001804 */
[----:B------:R-:W-:-:S02]  /*38c0*/  FMUL.FTZ R37, R37, c[0x0][0x320] ;  /* 0x0000c80025257a20 */ /* 0x000fc40000410000 */
[----:B------:R-:W-:Y:S02]  /*38d0*/  FMUL.FTZ R24, R24, c[0x0][0x320] ;  /* 0x0000c80018187a20 */ /* 0x000fe40000410000 */
[----:B------:R-:W-:Y:S01]  /*38e0*/  FMUL.FTZ R10, R36, c[0x0][0x320] ;  /* 0x0000c800240a7a20 */ /* 0x000fe20000410000 */
[----:B------:R5:W1:Y:S01]  /*38f0*/  MUFU.TANH R78, R37 ;  /* 0x00000025004e7308 */ /* 0x000a620000002400 */
[----:B------:R-:W-:Y:S02]  /*3900*/  FMUL.FTZ R36, R38, c[0x0][0x320] ;  /* 0x0000c80026247a20 */ /* 0x000fe40000410000 */
[----:B------:R-:W-:Y:S02]  /*3910*/  FMUL.FTZ R28, R97, c[0x0][0x320] ;  /* 0x0000c800611c7a20 */ /* 0x000fe40000410000 */
[----:B------:R-:W-:Y:S02]  /*3920*/  FMUL.FTZ R52, R52, c[0x0][0x320] ;  /* 0x0000c80034347a20 */ /* 0x000fe40000410000 */
[----:B------:R-:W-:Y:S01]  /*3930*/  FMUL.FTZ R45, R53, c[0x0][0x320] ;  /* 0x0000c800352d7a20 */ /* 0x000fe20000410000 */
[----:B------:R1:W1:Y:S01]  /*3940*/  MUFU.TANH R31, R24 ;  /* 0x00000018001f7308 */ /* 0x0002620000002400 */
[----:B------:R-:W-:-:S02]  /*3950*/  FMUL.FTZ R44, R80, c[0x0][0x320] ;  /* 0x0000c800502c7a20 */ /* 0x000fc40000410000 */
[----:B------:R-:W-:Y:S02]  /*3960*/  FMUL.FTZ R41, R81, c[0x0][0x320] ;  /* 0x0000c80051297a20 */ /* 0x000fe40000410000 */
[----:B------:R-:W-:Y:S02]  /*3970*/  FMUL.FTZ R21, R27, c[0x0][0x320] ;  /* 0x0000c8001b157a20 */ /* 0x000fe40000410000 */
[----:B------:R-:W-:Y:S02]  /*3980*/  FMUL.FTZ R38, R101, c[0x0][0x320] ;  /* 0x0000c80065267a20 */ /* 0x000fe40000410000 */
[----:B-----5:R-:W-:Y:S02]  /*3990*/  FMUL.FTZ R37, R39, c[0x0][0x320] ;  /* 0x0000c80027257a20 */ /* 0x020fe40000410000 */
[----:B------:R-:W-:Y:S02]  /*39a0*/  FMUL.FTZ R39, R100, c[0x0][0x320] ;  /* 0x0000c80064277a20 */ /* 0x000fe40000410000 */
[----:B------:R-:W-:-:S02]  /*39b0*/  FMUL.FTZ R22, R102, c[0x0][0x320] ;  /* 0x0000c80066167a20 */ /* 0x000fc40000410000 */
[----:B------:R-:W-:Y:S02]  /*39c0*/  FMUL.FTZ R15, R103, c[0x0][0x320] ;  /* 0x0000c800670f7a20 */ /* 0x000fe40000410000 */
[----:B-1----:R-:W-:Y:S02]  /*39d0*/  FMUL.FTZ R24, R26, c[0x0][0x320] ;  /* 0x0000c8001a187a20 */ /* 0x002fe40000410000 */
[----:B------:R-:W-:Y:S02]  /*39e0*/  FMUL.FTZ R29, R96, c[0x0][0x320] ;  /* 0x0000c800601d7a20 */ /* 0x000fe40000410000 */
[----:B------:R-:W-:Y:S02]  /*39f0*/  FMUL.FTZ R97, R98, c[0x0][0x320] ;  /* 0x0000c80062617a20 */ /* 0x000fe40000410000 */
[----:B------:R-:W-:Y:S02]  /*3a00*/  FMUL.FTZ R70, R99, c[0x0][0x320] ;  /* 0x0000c80063467a20 */ /* 0x000fe40000410000 */
[----:B------:R-:W-:-:S02]  /*3a10*/  FMUL.FTZ R54, R54, c[0x0][0x320] ;  /* 0x0000c80036367a20 */ /* 0x000fc40000410000 */
[----:B------:R-:W-:Y:S02]  /*3a20*/  FMUL.FTZ R55, R55, c[0x0][0x320] ;  /* 0x0000c80037377a20 */ /* 0x000fe40000410000 */
[----:B------:R-:W-:Y:S02]  /*3a30*/  FMUL.FTZ R82, R82, c[0x0][0x320] ;  /* 0x0000c80052527a20 */ /* 0x000fe40000410000 */
[----:B------:R-:W-:Y:S02]  /*3a40*/  FMUL.FTZ R83, R83, c[0x0][0x320] ;  /* 0x0000c80053537a20 */ /* 0x000fe40000410000 */
[----:B------:R-:W-:Y:S02]  /*3a50*/  FMUL.FTZ R4, R4, c[0x0][0x320] ;  /* 0x0000c80004047a20 */ /* 0x000fe40000410000 */
[----:B------:R-:W-:Y:S02]  /*3a60*/  FMUL.FTZ R5, R5, c[0x0][0x320] ;  /* 0x0000c80005057a20 */ /* 0x000fe40000410000 */
[----:B------:R-:W-:-:S02]  /*3a70*/  FMUL.FTZ R6, R6, c[0x0][0x320] ;  /* 0x0000c80006067a20 */ /* 0x000fc40000410000 */
[----:B------:R-:W-:Y:S02]  /*3a80*/  FMUL.FTZ R7, R7, c[0x0][0x320] ;  /* 0x0000c80007077a20 */ /* 0x000fe40000410000 */
[----:B------:R-:W-:Y:S01]  /*3a90*/  FMUL.FTZ R25, R25, c[0x0][0x320] ;  /* 0x0000c80019197a20 */ /* 0x000fe20000410000 */
[----:B------:R-:W1:Y:S08]  /*3aa0*/  MUFU.TANH R112, R112 ;  /* 0x0000007000707308 */ /* 0x000e700000002400 */
        /* <DEDUP_REMOVED lines=20> */
[----:B------:R1:W1:Y:S08]  /*3bf0*/  MUFU.TANH R192, R54 ;  /* 0x0000003600c07308 */ /* 0x0002700000002400 */
[----:B------:R1:W1:Y:S08]  /*3c00*/  MUFU.TANH R191, R55 ;  /* 0x0000003700bf7308 */ /* 0x0002700000002400 */
[----:B------:R-:W1:Y:S08]  /*3c10*/  MUFU.TANH R10, R10 ;  /* 0x0000000a000a7308 */ /* 0x000e700000002400 */
[----:B------:R-:W1:Y:S08]  /*3c20*/  MUFU.TANH R36, R36 ;  /* 0x0000002400247308 */ /* 0x000e700000002400 */
[----:B------:R-:W1:Y:S08]  /*3c30*/  MUFU.TANH R37, R37 ;  /* 0x0000002500257308 */ /* 0x000e700000002400 */
[----:B------:R-:W1:Y:S08]  /*3c40*/  MUFU.TANH R44, R44 ;  /* 0x0000002c002c7308 */ /* 0x000e700000002400 */
        /* <DEDUP_REMOVED lines=17> */
[----:B------:R-:W1:Y:S01]  /*3d60*/  MUFU.TANH R70, R70 ;  /* 0x0000004600467308 */ /* 0x000e620000002400 */
[----:B------:R-:W-:Y:S01]  /*3d70*/  BSSY B0, `(.L_x_1333) ;  /* 0x000004a000007945 */ /* 0x000fe20003800000 */
[----:B------:R-:W-:Y:S01]  /*3d80*/  BAR.SYNC.DEFER_BLOCKING 0x0 ;  /* 0x0000000000007b1d */ /* 0x000fe20000010000 */
[----:B------:R-:W-:-:S05]  /*3d90*/  ISETP.GT.AND P1, PT, R250, 0x6f, PT ;  /* 0x0000006ffa00780c */ /* 0x000fca0003f24270 */
[----:B------:R-:W-:Y:S05]  /*3da0*/  @!P0 BRA `(.L_x_1334) ;  /* 0x0000046000008947 */ /* 0x000fea0003800000 */
[----:B--234-:R-:W-:Y:S01]  /*3db0*/  PLOP3.LUT P4, PT, PT, PT, UP0, 0x80, 0x0 ;  /* 0x000000000000781c */ /* 0x01cfe20003f8f008 */
[----:B------:R-:W-:Y:S01]  /*3dc0*/  IMAD.MOV.U32 R8, RZ, RZ, RZ ;  /* 0x000000ffff087224 */ /* 0x000fe200078e00ff */
[----:B------:R-:W-:Y:S02]  /*3dd0*/  IADD3 R2, R250, R2, R164 ;  /* 0x00000002fa027210 */ /* 0x000fe40007ffe0a4 */
[----:B------:R-:W-:Y:S02]  /*3de0*/  PLOP3.LUT P0, PT, PT, PT, UP0, 0x80, 0x0 ;  /* 0x000000000000781c */ /* 0x000fe40003f0f008 */
[----:B------:R-:W-:-:S05]  /*3df0*/  IADD3 R2, R2, -0x70, RZ ;  /* 0xffffff9002027810 */ /* 0x000fca0007ffe0ff */
[----:B------:R-:W-:Y:S02]  /*3e00*/  IMAD.MOV.U32 R3, RZ, RZ, R2 ;  /* 0x000000ffff037224 */ /* 0x000fe400078e0002 */
[----:B-1----:R-:W-:-:S05]  /*3e10*/  @P4 IMAD.HI.U32 R4, R2, c[0x0][0x2bc], RZ ;  /* 0x0000af0002044a27 */ /* 0x002fca00078e00ff */
        /* <DEDUP_REMOVED lines=9> */
[----:B------:R-:W-:Y:S01]  /*3eb0*/  SHF.R.S32.HI R2, RZ, 0x1f, R9 ;  /* 0x0000001fff027819 */ /* 0x000fe20000011409 */
[----:B------:R1:W-:Y:S04]  /*3ec0*/  STL [R1+0x20], R9 ;  /* 0x0000200901007387 */ /* 0x0003e80000100800 */
[----:B------:R-:W-:-:S04]  /*3ed0*/  IMAD R2, R2, c[0x0][0x1e0], RZ ;  /* 0x0000780002027a24 */ /* 0x000fc800078e02ff */
[----:B------:R-:W-:-:S04]  /*3ee0*/  IMAD R2, R9, c[0x0][0x1e4], R2 ;  /* 0x0000790009027a24 */ /* 0x000fc800078e0202 */
[----:B------:R-:W-:Y:S01]  /*3ef0*/  IMAD.IADD R5, R5, 0x1, R2 ;  /* 0x0000000105057824 */ /* 0x000fe200078e0202 */
[----:B--2---:R1:W-:Y:S01]  /*3f00*/  STL [R1+0x1c], R8 ;  /* 0x00001c0801007387 */ /* 0x0043e20000100800 */
[----:B------:R-:W-:Y:S02]  /*3f10*/  SHF.R.S32.HI R2, RZ, 0x1f, R8 ;  /* 0x0000001fff027819 */ /* 0x000fe40000011408 */
        /* <DEDUP_REMOVED lines=9> */
.L_x_1389:
[----:B------:R-:W-:Y:S05]  /*3fb0*/  BRA.DIV ~URZ, `(.L_x_1336) ;  /* 0x000115327f007947 */ /* 0x000fea000b800000 */
[----:B------:R-:W4:Y:S04]  /*3fc0*/  SHFL.IDX PT, R18, R7, RZ, 0x181f ;  /* 0x00181fff07127589 */ /* 0x000f2800000e0000 */
[----:B------:R-:W5:Y:S04]  /*3fd0*/  SHFL.IDX PT, R16, R7, 0x1, 0x181f ;  /* 0x00381f0007107f89 */ /* 0x000f6800000e0000 */
[----:B------:R-:W1:Y:S04]  /*3fe0*/  SHFL.IDX PT, R13, R7, 0x2, 0x181f ;  /* 0x00581f00070d7f89 */ /* 0x000e6800000e0000 */
[----:B------:R-:W2:Y:S04]  /*3ff0*/  SHFL.IDX PT, R17, R3, 0x1, 0x181f ;  /* 0x00381f0003117f89 */ /* 0x000ea800000e0000 */
[----:B-1----:R-:W1:Y:S04]  /*4000*/  SHFL.IDX PT, R8, R7, 0x3, 0x181f ;  /* 0x00781f0007087f89 */ /* 0x002e6800000e0000 */
[----:B------:R-:W3:Y:S04]  /*4010*/  SHFL.IDX PT, R14, R3, 0x2, 0x181f ;  /* 0x00581f00030e7f89 */ /* 0x000ee800000e0000 */
[----:B------:R-:W-:Y:S01]  /*4020*/  SHFL.IDX PT, R5, R7, 0x4, 0x181f ;  /* 0x00981f0007057f89 */ /* 0x000fe200000e0000 */
[----:B----4-:R-:W-:-:S03]  /*4030*/  IADD3 R18, P0, R18, R121, RZ ;  /* 0x0000007912127210 */ /* 0x010fc60007f1e0ff */
[----:B------:R-:W-:Y:S01]  /*4040*/  SHFL.IDX PT, R2, R7, 0x5, 0x181f ;  /* 0x00b81f0007027f89 */ /* 0x000fe200000e0000 */
[-C--:B-----5:R-:W-:Y:S01]  /*4050*/  IADD3 R16, P4, R16, R121.reuse, RZ ;  /* 0x0000007910107210 */ /* 0x0a0fe20007f9e0ff */
[----:B---3--:R-:W-:Y:S02]  /*4060*/  IMAD.X R19, R12, 0x1, R120, P0 ;  /* 0x000000010c137824 */ /* 0x008fe400000e0678 */
[----:B------:R-:W3:Y:S01]  /*4070*/  SHFL.IDX PT, R9, R3, 0x3, 0x181f ;  /* 0x00781f0003097f89 */ /* 0x000ee200000e0000 */
[----:B------:R-:W-:-:S03]  /*4080*/  IADD3 R12, P0, R13, R121, RZ ;  /* 0x000000790d0c7210 */ /* 0x000fc60007f1e0ff */
[----:B------:R-:W4:Y:S01]  /*4090*/  SHFL.IDX PT, R6, R3, 0x4, 0x181f ;  /* 0x00981f0003067f89 */ /* 0x000f2200000e0000 */
[----:B--2---:R-:W-:-:S03]  /*40a0*/  IMAD.X R17, R17, 0x1, R120, P4 ;  /* 0x0000000111117824 */ /* 0x004fc600020e0678 */
[----:B------:R-:W2:Y:S01]  /*40b0*/  SHFL.IDX PT, R4, R3, 0x5, 0x181f ;  /* 0x00b81f0003047f89 */ /* 0x000ea200000e0000 */
[----:B-1----:R-:W-:-:S03]  /*40c0*/  IADD3 R8, P5, R8, R121, RZ ;  /* 0x0000007908087210 */ /* 0x002fc60007fbe0ff */
[----:B------:R1:W-:Y:S01]  /*40d0*/  LDGSTS.E.BYPASS.LTC128B.128 [R244+0x3900], [R18.64], !P3 ;  /* 0x0390000012f47fae */ /* 0x0003e2000d901d48 */
[----:B------:R-:W-:-:S03]  /*40e0*/  IMAD.X R13, R14, 0x1, R120, P0 ;  /* 0x000000010e0d7824 */ /* 0x000fc600000e0678 */
[----:B------:R5:W-:Y:S04]  /*40f0*/  LDGSTS.E.BYPASS.LTC128B.128 [R244+0x4100], [R16.64], !P3 ;  /* 0x0410000010f47fae */ /* 0x000be8000d901d48 */
[----:B------:R2:W-:Y:S01]  /*4100*/  LDGSTS.E.BYPASS.LTC128B.128 [R244+0x4900], [R12.64], !P3 ;  /* 0x049000000cf47fae */ /* 0x0005e2000d901d48 */
[----:B---3--:R-:W-:-:S03]  /*4110*/  IMAD.X R9, R9, 0x1, R120, P5 ;  /* 0x0000000109097824 */ /* 0x008fc600028e0678 */
[----:B------:R-:W3:Y:S04]  /*4120*/  SHFL.IDX PT, R7, R7, 0x6, 0x181f ;  /* 0x00d81f0007077f89 */ /* 0x000ee800000e0000 */
[----:B------:R3:W-:Y:S04]  /*4130*/  LDGSTS.E.BYPASS.LTC128B.128 [R244+0x5100], [R8.64], !P3 ;  /* 0x0510000008f47fae */ /* 0x0007e8000d901d48 */
[----:B------:R-:W3:Y:S01]  /*4140*/  SHFL.IDX PT, R3, R3, 0x6, 0x181f ;  /* 0x00d81f0003037f89 */ /* 0x000ee200000e0000 */
[-C--:B-1----:R-:W-:Y:S02]  /*4150*/  IADD3 R18, P4, R5, R121.reuse, RZ ;  /* 0x0000007905127210 */ /* 0x082fe40007f9e0ff */
[----:B-----5:R-:W-:-:S03]  /*4160*/  IADD3 R16, P0, R2, R121, RZ ;  /* 0x0000007902107210 */ /* 0x020fc60007f1e0ff */
[--C-:B----4-:R-:W-:Y:S02]  /*4170*/  IMAD.X R19, R6, 0x1, R120.reuse, P4 ;  /* 0x0000000106137824 */ /* 0x110fe400020e0678 */
[----:B--2---:R-:W-:-:S03]  /*4180*/  IMAD.X R17, R4, 0x1, R120, P0 ;  /* 0x0000000104117824 */ /* 0x004fc600000e0678 */
[----:B------:R1:W-:Y:S04]  /*4190*/  LDGSTS.E.BYPASS.LTC128B.128 [R244+0x5900], [R18.64], !P3 ;  /* 0x0590000012f47fae */ /* 0x0003e8000d901d48 */
[----:B------:R1:W-:Y:S02]  /*41a0*/  LDGSTS.E.BYPASS.LTC128B.128 [R244+0x6100], [R16.64], !P3 ;  /* 0x0610000010f47fae */ /* 0x0003e4000d901d48 */
.L_x_1390:
[----:B---3--:R-:W-:-:S04]  /*41b0*/  IADD3 R2, P0, R7, R121, RZ ;  /* 0x0000007907027210 */ /* 0x008fc80007f1e0ff */
[----:B------:R-:W-:-:S05]  /*41c0*/  IADD3.X R3, R3, R120, RZ, P0, !PT ;  /* 0x0000007803037210 */ /* 0x000fca00007fe4ff */
[----:B------:R-:W-:Y:S01]  /*41d0*/  @!PT LDS RZ, [RZ] ;  /* 0x00000000fffff984 */ /* 0x000fe20000000800 */
[----:B------:R-:W-:Y:S01]  /*41e0*/  @!PT LDS RZ, [RZ] ;  /* 0x00000000fffff984 */ /* 0x000fe20000000800 */
[----:B------:R-:W-:Y:S01]  /*41f0*/  @!PT LDS RZ, [RZ] ;  /* 0x00000000fffff984 */ /* 0x000fe20000000800 */
[----:B------:R2:W-:Y:S04]  /*4200*/  LDGSTS.E.BYPASS.LTC128B.128 [R244+0x6900], [R2.64], !P3 ;  /* 0x0690000002f47fae */ /* 0x0005e8000d901d48 */
.L_x_1334:
[----:B--234-:R-:W-:Y:S05]  /*4210*/  BSYNC B0 ;  /* 0x0000000000007941 */ /* 0x01cfea0003800000 */
.L_x_1333:
[----:B------:R-:W2:Y:S04]  /*4220*/  LDL R2, [R1+0x14] ;  /* 0x0000140001027983 */ /* 0x000ea80000100800 */
[----:B------:R-:W0:Y:S01]  /*4230*/  LDGDEPBAR ;  /* 0x00000000000079af */ /* 0x000e220000000000 */
[----:B--2---:R-:W-:-:S04]  /*4240*/  IMAD.IADD R2, R246, 0x1, R2 ;  /* 0x00000001f6027824 */ /* 0x004fc800078e0202 */
[----:B------:R-:W-:Y:S01]  /*4250*/  @P2 IMAD.HI.U32 R3, R2, c[0x0][0x2c8], RZ ;  /* 0x0000b20002032a27 */ /* 0x000fe200078e00ff */
[----:B------:R2:W-:Y:S01]  /*4260*/  STL [R1+0x5c], R2 ;  /* 0x00005c0201007387 */ /* 0x0005e20000100800 */
[----:B-1----:R-:W-:-:S03]  /*4270*/  MOV R6, R2 ;  /* 0x0000000200067202 */ /* 0x002fc60000000f00 */
[----:B------:R-:W-:Y:S01]  /*4280*/  @P2 SHF.R.U32.HI R6, RZ, c[0x0][0x2cc], R3 ;  /* 0x0000b300ff062a19 */ /* 0x000fe20000011603 */
[----:B------:R-:W-:Y:S01]  /*4290*/  IMAD.IADD R3, R0, 0x1, -R245 ;  /* 0x0000000100037824 */ /* 0x000fe200078e0af5 */
[----:B--2---:R-:W-:-:S04]  /*42a0*/  IADD3 R2, -R245, 0x1, R0 ;  /* 0x00000001f5027810 */ /* 0x004fc80007ffe100 */
[----:B------:R-:W-:Y:S01]  /*42b0*/  IADD3 R0, R2, -c[0x0][0x168], RZ ;  /* 0x80005a0002007a10 */ /* 0x000fe20007ffe0ff */
[----:B------:R-:W-:Y:S05]  /*42c0*/  BRA.DIV ~URZ, `(.L_x_1337) ;  /* 0x000118f27f007947 */ /* 0x000fea000b800000 */
[----:B------:R1:W2:Y:S02]  /*42d0*/  SHFL.IDX PT, R2, R6, RZ, 0x1c1f ;  /* 0x001c1fff06027589 */ /* 0x0002a400000e0000 */
.L_x_1391:
[----:B--2---:R-:W-:-:S05]  /*42e0*/  IMAD.IADD R2, R0, 0x1, R2 ;  /* 0x0000000100027824 */ /* 0x004fca00078e0202 */
[----:B------:R-:W-:-:S04]  /*42f0*/  IMNMX R2, R3, R2, PT ;  /* 0x0000000203027217 */ /* 0x000fc80003800200 */
[C---:B------:R-:W-:Y:S02]  /*4300*/  ISETP.GT.AND P6, PT, R2.reuse, RZ, PT ;  /* 0x000000ff0200720c */ /* 0x040fe40003fc4270 */
        /* <DEDUP_REMOVED lines=19> */
[----:B------:R-:W-:Y:S02]  /*4440*/  FSEL R162, R138, -INF , P6 ;  /* 0xff8000008aa27808 */ /* 0x000fe40003000000 */
        /* <DEDUP_REMOVED lines=34> */
[----:B------:R-:W-:Y:S01]  /*4670*/  FSEL R38, R38, -INF , P0 ;  /* 0xff80000026267808 */ /* 0x000fe20000000000 */
[----:B------:R-:W-:Y:S05]  /*4680*/  BRA.DIV ~URZ, `(.L_x_1338) ;  /* 0x000115927f007947 */ /* 0x000fea000b800000 */
[----:B------:R-:W2:Y:S04]  /*4690*/  SHFL.IDX PT, R2, R6, 0x2, 0x1c1f ;  /* 0x005c1f0006027f89 */ /* 0x000ea800000e0000 */
[----:B------:R-:W3:Y:S04]  /*46a0*/  SHFL.IDX PT, R5, R6, 0x1, 0x1c1f ;  /* 0x003c1f0006057f89 */ /* 0x000ee800000e0000 */
[----:B------:R-:W4:Y:S01]  /*46b0*/  SHFL.IDX PT, R4, R6, 0x3, 0x1c1f ;  /* 0x007c1f0006047f89 */ /* 0x000f2200000e0000 */
[----:B--2---:R-:W-:-:S02]  /*46c0*/  IMAD.IADD R2, R0, 0x1, R2 ;  /* 0x0000000100027824 */ /* 0x004fc400078e0202 */
[----:B---3--:R-:W-:-:S03]  /*46d0*/  IMAD.IADD R5, R0, 0x1, R5 ;  /* 0x0000000100057824 */ /* 0x008fc600078e0205 */
[----:B------:R-:W-:Y:S01]  /*46e0*/  IMNMX R2, R3, R2, PT ;  /* 0x0000000203027217 */ /* 0x000fe20003800200 */
[----:B----4-:R-:W-:-:S03]  /*46f0*/  IMAD.IADD R4, R0, 0x1, R4 ;  /* 0x0000000100047824 */ /* 0x010fc600078e0204 */
[C---:B------:R-:W-:Y:S02]  /*4700*/  ISETP.GT.AND P6, PT, R2.reuse, RZ, PT ;  /* 0x000000ff0200720c */ /* 0x040fe40003fc4270 */
[C---:B------:R-:W-:Y:S02]  /*4710*/  ISETP.GT.AND P5, PT, R2.reuse, 0x1, PT ;  /* 0x000000010200780c */ /* 0x040fe40003fa4270 */
[C---:B------:R-:W-:Y:S02]  /*4720*/  ISETP.GT.AND P4, PT, R2.reuse, 0x8, PT ;  /* 0x000000080200780c */ /* 0x040fe40003f84270 */
[----:B------:R-:W-:Y:S02]  /*4730*/  ISETP.GT.AND P0, PT, R2, 0x9, PT ;  /* 0x000000090200780c */ /* 0x000fe40003f04270 */
[----:B------:R-:W-:Y:S02]  /*4740*/  FSEL R12, R122, -INF , P6 ;  /* 0xff8000007a0c7808 */ /* 0x000fe40003000000 */
[----:B------:R-:W-:-:S02]  /*4750*/  FSEL R123, R123, -INF , P5 ;  /* 0xff8000007b7b7808 */ /* 0x000fc40002800000 */
[C---:B------:R-:W-:Y:S02]  /*4760*/  ISETP.GT.AND P6, PT, R2.reuse, 0x10, PT ;  /* 0x000000100200780c */ /* 0x040fe40003fc4270 */
[----:B------:R-:W-:Y:S02]  /*4770*/  ISETP.GT.AND P5, PT, R2, 0x11, PT ;  /* 0x000000110200780c */ /* 0x000fe40003fa4270 */
[----:B------:R-:W-:Y:S02]  /*4780*/  FSEL R130, R130, -INF , P4 ;  /* 0xff80000082827808 */ /* 0x000fe40002000000 */
[----:B------:R-:W-:Y:S02]  /*4790*/  FSEL R131, R131, -INF , P0 ;  /* 0xff80000083837808 */ /* 0x000fe40000000000 */
[C---:B------:R-:W-:Y:S02]  /*47a0*/  ISETP.GT.AND P4, PT, R2.reuse, 0x18, PT ;  /* 0x000000180200780c */ /* 0x040fe40003f84270 */
[----:B------:R-:W-:-:S02]  /*47b0*/  ISETP.GT.AND P0, PT, R2, 0x19, PT ;  /* 0x000000190200780c */ /* 0x000fc40003f04270 */
[----:B------:R-:W-:Y:S02]  /*47c0*/  FSEL R136, R136, -INF , P6 ;  /* 0xff80000088887808 */ /* 0x000fe40003000000 */
[----:B------:R-:W-:Y:S02]  /*47d0*/  FSEL R137, R137, -INF , P5 ;  /* 0xff80000089897808 */ /* 0x000fe40002800000 */
        /* <DEDUP_REMOVED lines=34> */
[----:B------:R-:W-:Y:S02]  /*4a00*/  IMNMX R0, R3, R5, PT ;  /* 0x0000000503007217 */ /* 0x000fe40003800200 */
[----:B------:R-:W-:Y:S02]  /*4a10*/  FSEL R44, R44, -INF , P4 ;  /* 0xff8000002c2c7808 */ /* 0x000fe40002000000 */
[----:B------:R-:W-:Y:S02]  /*4a20*/  FSEL R43, R41, -INF , P0 ;  /* 0xff800000292b7808 */ /* 0x000fe40000000000 */
[C---:B------:R-:W-:Y:S02]  /*4a30*/  ISETP.GT.AND P4, PT, R2.reuse, 0x68, PT ;  /* 0x000000680200780c */ /* 0x040fe40003f84270 */
[----:B------:R-:W-:Y:S02]  /*4a40*/  ISETP.GT.AND P0, PT, R2, 0x69, PT ;  /* 0x000000690200780c */ /* 0x000fe40003f04270 */
[----:B------:R-:W-:-:S02]  /*4a50*/  FSEL R31, R31, -INF , P6 ;  /* 0xff8000001f1f7808 */ /* 0x000fc40003000000 */
[----:B------:R-:W-:Y:S02]  /*4a60*/  FSEL R30, R30, -INF , P5 ;  /* 0xff8000001e1e7808 */ /* 0x000fe40002800000 */
[C---:B------:R-:W-:Y:S02]  /*4a70*/  ISETP.GT.AND P6, PT, R0.reuse, RZ, PT ;  /* 0x000000ff0000720c */ /* 0x040fe40003fc4270 */
[----:B------:R-:W-:Y:S02]  /*4a80*/  ISETP.GT.AND P5, PT, R0, 0x1, PT ;  /* 0x000000010000780c */ /* 0x000fe40003fa4270 */
[----:B------:R-:W-:Y:S02]  /*4a90*/  FSEL R29, R29, -INF , P4 ;  /* 0xff8000001d1d7808 */ /* 0x000fe40002000000 */
[----:B------:R-:W-:Y:S02]  /*4aa0*/  FSEL R28, R28, -INF , P0 ;  /* 0xff8000001c1c7808 */ /* 0x000fe40000000000 */
[----:B------:R-:W-:-:S02]  /*4ab0*/  ISETP.GT.AND P4, PT, R0, 0x8, PT ;  /* 0x000000080000780c */ /* 0x000fc40003f84270 */
[----:B------:R-:W-:Y:S02]  /*4ac0*/  ISETP.GT.AND P0, PT, R0, 0x9, PT ;  /* 0x000000090000780c */ /* 0x000fe40003f04270 */
[----:B------:R-:W-:Y:S02]  /*4ad0*/  FSEL R118, R118, -INF , P6 ;  /* 0xff80000076767808 */ /* 0x000fe40003000000 */
[----:B------:R-:W-:Y:S02]  /*4ae0*/  FSEL R119, R119, -INF , P5 ;  /* 0xff80000077777808 */ /* 0x000fe40002800000 */
[C---:B------:R-:W-:Y:S02]  /*4af0*/  ISETP.GT.AND P6, PT, R0.reuse, 0x10, PT ;  /* 0x000000100000780c */ /* 0x040fe40003fc4270 */
[----:B------:R-:W-:Y:S02]  /*4b00*/  ISETP.GT.AND P5, PT, R0, 0x11, PT ;  /* 0x000000110000780c */ /* 0x000fe40003fa4270 */
[----:B------:R-:W-:-:S02]  /*4b10*/  FSEL R128, R128, -INF , P4 ;  /* 0xff80000080807808 */ /* 0x000fc40002000000 */
[----:B------:R-:W-:Y:S02]  /*4b20*/  FSEL R129, R129, -INF , P0 ;  /* 0xff80000081817808 */ /* 0x000fe40000000000 */
[C---:B------:R-:W-:Y:S02]  /*4b30*/  ISETP.GT.AND P4, PT, R0.reuse, 0x18, PT ;  /* 0x000000180000780c */ /* 0x040fe40003f84270 */
        /* <DEDUP_REMOVED lines=37> */
[----:B------:R-:W-:Y:S02]  /*4d90*/  IMNMX R3, R3, R4, PT ;  /* 0x0000000403037217 */ /* 0x000fe40003800200 */
[----:B------:R-:W-:Y:S02]  /*4da0*/  FSEL R16, R36, -INF , P4 ;  /* 0xff80000024107808 */ /* 0x000fe40002000000 */
[----:B------:R-:W-:-:S02]  /*4db0*/  FSEL R62, R37, -INF , P0 ;  /* 0xff800000253e7808 */ /* 0x000fc40000000000 */
[----:B------:R-:W-:Y:S02]  /*4dc0*/  FMNMX.FTZ R4, R116, R117, !PT ;  /* 0x0000007574047209 */ /* 0x000fe40007810000 */
[----:B------:R-:W-:Y:S02]  /*4dd0*/  ISETP.GT.AND P4, PT, R0, 0x68, PT ;  /* 0x000000680000780c */ /* 0x000fe40003f84270 */
[----:B------:R-:W-:Y:S02]  /*4de0*/  FSEL R37, R20, -INF , P6 ;  /* 0xff80000014257808 */ /* 0x000fe40003000000 */
[----:B------:R-:W-:Y:S02]  /*4df0*/  FSEL R36, R32, -INF , P5 ;  /* 0xff80000020247808 */ /* 0x000fe40002800000 */
[C---:B------:R-:W-:Y:S02]  /*4e00*/  ISETP.GT.AND P6, PT, R3.reuse, RZ, PT ;  /* 0x000000ff0300720c */ /* 0x040fe40003fc4270 */
[----:B------:R-:W-:-:S02]  /*4e10*/  ISETP.GT.AND P5, PT, R3, 0x1, PT ;  /* 0x000000010300780c */ /* 0x000fc40003fa4270 */
[----:B------:R-:W-:Y:S02]  /*4e20*/  FMNMX.FTZ R2, R126, R4, !PT ;  /* 0x000000047e027209 */ /* 0x000fe40007810000 */
[----:B------:R-:W-:Y:S02]  /*4e30*/  ISETP.GT.AND P0, PT, R0, 0x69, PT ;  /* 0x000000690000780c */ /* 0x000fe40003f04270 */
[----:B------:R-:W-:Y:S02]  /*4e40*/  FSEL R57, R22, -INF , P4 ;  /* 0xff80000016397808 */ /* 0x000fe40002000000 */
[----:B------:R-:W-:Y:S02]  /*4e50*/  ISETP.GT.AND P4, PT, R3, 0x8, PT ;  /* 0x000000080300780c */ /* 0x000fe40003f84270 */
[----:B------:R-:W-:Y:S02]  /*4e60*/  FSEL R124, R124, -INF , P6 ;  /* 0xff8000007c7c7808 */ /* 0x000fe40003000000 */
[----:B------:R-:W-:-:S02]  /*4e70*/  FSEL R125, R125, -INF , P5 ;  /* 0xff8000007d7d7808 */ /* 0x000fc40002800000 */
[----:B------:R-:W-:Y:S02]  /*4e80*/  FMNMX.FTZ R5, R118, R119, !PT ;  /* 0x0000007776057209 */ /* 0x000fe40007810000 */
[----:B------:R-:W-:Y:S02]  /*4e90*/  FMNMX.FTZ R4, R12, R123, !PT ;  /* 0x0000007b0c047209 */ /* 0x000fe40007810000 */
[----:B------:R-:W-:Y:S02]  /*4ea0*/  FSEL R56, R15, -INF , P0 ;  /* 0xff8000000f387808 */ /* 0x000fe40000000000 */
[----:B------:R-:W-:Y:S02]  /*4eb0*/  ISETP.GT.AND P0, PT, R3, 0x9, PT ;  /* 0x000000090300780c */ /* 0x000fe40003f04270 */
[----:B------:R-:W-:Y:S02]  /*4ec0*/  FSEL R104, R104, -INF , P4 ;  /* 0xff80000068687808 */ /* 0x000fe40002000000 */
[----:B------:R-:W-:-:S02]  /*4ed0*/  FMNMX.FTZ R5, R128, R5, !PT ;  /* 0x0000000580057209 */ /* 0x000fc40007810000 */
[----:B------:R-:W-:Y:S02]  /*4ee0*/  FMNMX.FTZ R4, R130, R4, !PT ;  /* 0x0000000482047209 */ /* 0x000fe40007810000 */
[----:B-1----:R-:W-:Y:S02]  /*4ef0*/  FMNMX.FTZ R6, R124, R125, !PT ;  /* 0x0000007d7c067209 */ /* 0x002fe40007810000 */
[----:B------:R-:W-:Y:S02]  /*4f00*/  FMNMX.FTZ R2, R127, R2, !PT ;  /* 0x000000027f027209 */ /* 0x000fe40007810000 */
[----:B------:R-:W-:Y:S02]  /*4f10*/  ISETP.GT.AND P6, PT, R3, 0x10, PT ;  /* 0x000000100300780c */ /* 0x000fe40003fc4270 */
[----:B------:R-:W-:Y:S02]  /*4f20*/  FSEL R22, R105, -INF , P0 ;  /* 0xff80000069167808 */ /* 0x000fe40000000000 */
[----:B------:R-:W-:-:S02]  /*4f30*/  FMNMX.FTZ R5, R129, R5, !PT ;  /* 0x0000000581057209 */ /* 0x000fc40007810000 */
[----:B------:R-:W-:Y:S02]  /*4f40*/  FMNMX.FTZ R4, R131, R4, !PT ;  /* 0x0000000483047209 */ /* 0x000fe40007810000 */
[----:B------:R-:W-:Y:S02]  /*4f50*/  FMNMX.FTZ R6, R104, R6, !PT ;  /* 0x0000000668067209 */ /* 0x000fe40007810000 */
[----:B------:R-:W-:Y:S02]  /*4f60*/  ISETP.GT.AND P5, PT, R3, 0x11, PT ;  /* 0x000000110300780c */ /* 0x000fe40003fa4270 */
[----:B------:R-:W-:Y:S02]  /*4f70*/  FSEL R15, R106, -INF , P6 ;  /* 0xff8000006a0f7808 */ /* 0x000fe40003000000 */
[----:B------:R-:W-:Y:S02]  /*4f80*/  FMNMX.FTZ R2, R132, R2, !PT ;  /* 0x0000000284027209 */ /* 0x000fe40007810000 */
        /* <DEDUP_REMOVED lines=135> */
[----:B------:R-:W-:Y:S02]  /*5800*/  FMNMX.FTZ R8, R38, R8, !PT ;  /* 0x0000000826087209 */ /* 0x000fe40007810000 */
[----:B------:R-:W-:Y:S02]  /*5810*/  FMNMX.FTZ R5, R56, R5, !PT ;  /* 0x0000000538057209 */ /* 0x000fe40007810000 */
[----:B------:R-:W-:Y:S01]  /*5820*/  FMNMX.FTZ R4, R28, R4, !PT ;  /* 0x000000041c047209 */ /* 0x000fe20007810000 */
[----:B------:R-:W1:Y:S01]  /*5830*/  SHFL.BFLY PT, R3, R8, 0x2, 0x1f ;  /* 0x0c401f0008037f89 */ /* 0x000e6200000e0000 */
[----:B------:R-:W-:-:S02]  /*5840*/  FSEL R70, R70, -INF , P0 ;  /* 0xff80000046467808 */ /* 0x000fc40000000000 */
[----:B------:R-:W-:Y:S01]  /*5850*/  FMNMX.FTZ R6, R97, R6, !PT ;  /* 0x0000000661067209 */ /* 0x000fe20007810000 */
[----:B------:R-:W2:Y:S03]  /*5860*/  SHFL.BFLY PT, R2, R5, 0x2, 0x1f ;  /* 0x0c401f0005027f89 */ /* 0x000ea600000e0000 */
[----:B------:R-:W-:Y:S01]  /*5870*/  FMNMX.FTZ R6, R70, R6, !PT ;  /* 0x0000000646067209 */ /* 0x000fe20007810000 */
        /* <DEDUP_REMOVED lines=13> */
.L_x_1392:
[C---:B------:R-:W-:Y:S01]  /*5950*/  FMUL.FTZ R9, R3.reuse, c[0x0][0x2d0] ;  /* 0x0000b40003097a20 */ /* 0x040fe20000410000 */
[----:B------:R-:W-:Y:S01]  /*5960*/  FSETP.NEU.FTZ.AND P0, PT, R3, -INF , PT ;  /* 0xff8000000300780b */ /* 0x000fe20003f1d000 */
[----:B------:R-:W-:Y:S01]  /*5970*/  FMUL.FTZ R8, R2, c[0x0][0x2d0] ;  /* 0x0000b40002087a20 */ /* 0x000fe20000410000 */
[----:B------:R-:W2:Y:S01]  /*5980*/  LDL R208, [R1+0x14] ;  /* 0x0000140001d07983 */ /* 0x000ea20000100800 */
[----:B------:R-:W-:Y:S01]  /*5990*/  FMUL.FTZ R122, R0, c[0x0][0x2d0] ;  /* 0x0000b400007a7a20 */ /* 0x000fe20000410000 */
[----:B------:R-:W-:Y:S01]  /*59a0*/  FSEL R9, R9, RZ, P0 ;  /* 0x000000ff09097208 */ /* 0x000fe20000000000 */
[----:B------:R-:W-:Y:S01]  /*59b0*/  WARPSYNC 0xffffffff ;  /* 0xffffffff00007948 */ /* 0x000fe20003800000 */
[----:B------:R-:W-:Y:S01]  /*59c0*/  FSETP.NEU.FTZ.AND P0, PT, R2, -INF , PT ;  /* 0xff8000000200780b */ /* 0x000fe20003f1d000 */
[----:B------:R-:W-:Y:S01]  /*59d0*/  LDSM.16.MT88.4 R140, [R234] ;  /* 0x00000000ea8c783b */ /* 0x000fe20000004200 */
[----:B----4-:R-:W-:Y:S01]  /*59e0*/  FMNMX.FTZ R68, R6, R68, !PT ;  /* 0x0000004406447209 */ /* 0x010fe20007810000 */
[--C-:B------:R-:W-:Y:S01]  /*59f0*/  FFMA.FTZ R182, R126, c[0x0][0x2d0], -R9.reuse ;  /* 0x0000b4007eb67a23 */ /* 0x100fe20000010809 */
[----:B------:R-:W-:Y:S01]  /*5a00*/  FSEL R8, R8, RZ, P0 ;  /* 0x000000ff08087208 */ /* 0x000fe20000000000 */
[--C-:B------:R-:W-:Y:S01]  /*5a10*/  FFMA.FTZ R115, R127, c[0x0][0x2d0], -R9.reuse ;  /* 0x0000b4007f737a23 */ /* 0x100fe20000010809 */
[----:B------:R-:W-:Y:S01]  /*5a20*/  FSETP.NEU.FTZ.AND P0, PT, R0, -INF , PT ;  /* 0xff8000000000780b */ /* 0x000fe20003f1d000 */
[----:B------:R-:W-:Y:S01]  /*5a30*/  FMUL.FTZ R96, R68, c[0x0][0x2d0] ;  /* 0x0000b40044607a20 */ /* 0x000fe20000410000 */
[----:B------:R-:W-:Y:S01]  /*5a40*/  LDSM.16.MT88.4 R24, [R233+0x800] ;  /* 0x00080000e918783b */ /* 0x000fe20000004200 */
[--C-:B------:R-:W-:Y:S01]  /*5a50*/  FFMA.FTZ R107, R132, c[0x0][0x2d0], -R9.reuse ;  /* 0x0000b400846b7a23 */ /* 0x100fe20000010809 */
[----:B------:R-:W-:Y:S01]  /*5a60*/  FSEL R122, R122, RZ, P0 ;  /* 0x000000ff7a7a7208 */ /* 0x000fe20000000000 */
[----:B------:R-:W-:Y:S01]  /*5a70*/  FFMA.FTZ R76, R133, c[0x0][0x2d0], -R9 ;  /* 0x0000b400854c7a23 */ /* 0x000fe20000010809 */
[----:B------:R-:W-:Y:S01]  /*5a80*/  FSETP.NEU.FTZ.AND P0, PT, R68, -INF , PT ;  /* 0xff8000004400780b */ /* 0x000fe20003f1d000 */
[--C-:B------:R-:W-:Y:S01]  /*5a90*/  FFMA.FTZ R106, R134, c[0x0][0x2d0], -R8.reuse ;  /* 0x0000b400866a7a23 */ /* 0x100fe20000010808 */
[----:B------:R-:W-:Y:S01]  /*5aa0*/  MUFU.EX2 R182, R182 ;  /* 0x000000b600b67308 */ /* 0x000fe20000000800 */
[----:B------:R-:W-:Y:S01]  /*5ab0*/  FFMA.FTZ R75, R135, c[0x0][0x2d0], -R8 ;  /* 0x0000b400874b7a23 */ /* 0x000fe20000010808 */
[----:B------:R-:W-:Y:S01]  /*5ac0*/  FSEL R96, R96, RZ, P0 ;  /* 0x000000ff60607208 */ /* 0x000fe20000000000 */
[----:B------:R-:W1:Y:S01]  /*5ad0*/  LDSM.16.MT88.4 R132, [R233] ;  /* 0x00000000e984783b */ /* 0x000e620000004200 */
[----:B------:R-:W-:-:S02]  /*5ae0*/  FFMA.FTZ R49, R108, c[0x0][0x2d0], -R122 ;  /* 0x0000b4006c317a23 */ /* 0x000fc4000001087a */
[--C-:B------:R-:W-:Y:S01]  /*5af0*/  FFMA.FTZ R53, R112, c[0x0][0x2d0], -R9.reuse ;  /* 0x0000b40070357a23 */ /* 0x100fe20000010809 */
[----:B------:R-:W-:Y:S01]  /*5b00*/  LDSM.16.MT88.4 R32, [R234+0x800] ;  /* 0x00080000ea20783b */ /* 0x000fe20000004200 */
[--C-:B------:R-:W-:Y:S01]  /*5b10*/  FFMA.FTZ R110, R124, c[0x0][0x2d0], -R96.reuse ;  /* 0x0000b4007c6e7a23 */ /* 0x100fe20000010860 */
[----:B------:R-:W3:Y:S01]  /*5b20*/  MUFU.EX2 R115, R115 ;  /* 0x0000007300737308 */ /* 0x000ee20000000800 */
[--C-:B------:R-:W-:Y:S02]  /*5b30*/  FFMA.FTZ R109, R125, c[0x0][0x2d0], -R96.reuse ;  /* 0x0000b4007d6d7a23 */ /* 0x100fe40000010860 */
[----:B------:R-:W4:Y:S01]  /*5b40*/  LDSM.16.MT88.4 R124, [R232] ;  /* 0x00000000e87c783b */ /* 0x000f220000004200 */
[--C-:B------:R-:W-:Y:S02]  /*5b50*/  FFMA.FTZ R52, R113, c[0x0][0x2d0], -R9.reuse ;  /* 0x0000b40071347a23 */ /* 0x100fe40000010809 */
[----:B------:R-:W-:Y:S02]  /*5b60*/  FFMA.FTZ R108, R104, c[0x0][0x2d0], -R96 ;  /* 0x0000b400686c7a23 */ /* 0x000fe40000010860 */
[--C-:B------:R-:W-:Y:S01]  /*5b70*/  FFMA.FTZ R69, R116, c[0x0][0x2d0], -R9.reuse ;  /* 0x0000b40074457a23 */ /* 0x100fe20000010809 */
[----:B------:R-:W-:Y:S01]  /*5b80*/  MUFU.EX2 R110, R110 ;  /* 0x0000006e006e7308 */ /* 0x000fe20000000800 */
[----:B------:R-:W-:-:S02]  /*5b90*/  FFMA.FTZ R67, R117, c[0x0][0x2d0], -R9 ;  /* 0x0000b40075437a23 */ /* 0x000fc40000010809 */
[--C-:B------:R-:W-:Y:S02]  /*5ba0*/  FFMA.FTZ R66, R118, c[0x0][0x2d0], -R8.reuse ;  /* 0x0000b40076427a23 */ /* 0x100fe40000010808 */
[--C-:B------:R-:W-:Y:S02]  /*5bb0*/  FFMA.FTZ R65, R119, c[0x0][0x2d0], -R8.reuse ;  /* 0x0000b40077417a23 */ /* 0x100fe40000010808 */
[--C-:B------:R-:W-:Y:S01]  /*5bc0*/  FFMA.FTZ R114, R128, c[0x0][0x2d0], -R8.reuse ;  /* 0x0000b40080727a23 */ /* 0x100fe20000010808 */
[----:B------:R-:W-:Y:S01]  /*5bd0*/  MUFU.EX2 R69, R69 ;  /* 0x0000004500457308 */ /* 0x000fe20000000800 */
[----:B------:R-:W-:Y:S01]  /*5be0*/  FFMA.FTZ R113, R129, c[0x0][0x2d0], -R8 ;  /* 0x0000b40081717a23 */ /* 0x000fe20000010808 */
[----:B---3--:R-:W-:Y:S01]  /*5bf0*/  F2FP.PACK_AB R118, R115, R182 ;  /* 0x000000b67376723e */ /* 0x008fe200000000ff */
[--C-:B------:R-:W-:Y:S02]  /*5c00*/  FFMA.FTZ R64, R12, c[0x0][0x2d0], -R122.reuse ;  /* 0x0000b4000c407a23 */ /* 0x100fe4000001087a */
[----:B------:R-:W-:-:S02]  /*5c10*/  FFMA.FTZ R63, R123, c[0x0][0x2d0], -R122 ;  /* 0x0000b4007b3f7a23 */ /* 0x000fc4000001087a */
[--C-:B------:R-:W-:Y:S01]  /*5c20*/  FFMA.FTZ R112, R130, c[0x0][0x2d0], -R122.reuse ;  /* 0x0000b40082707a23 */ /* 0x100fe2000001087a */
[----:B------:R-:W3:Y:S01]  /*5c30*/  MUFU.EX2 R67, R67 ;  /* 0x0000004300437308 */ /* 0x000ee20000000800 */
[----:B------:R-:W-:Y:S02]  /*5c40*/  FFMA.FTZ R111, R131, c[0x0][0x2d0], -R122 ;  /* 0x0000b400836f7a23 */ /* 0x000fe4000001087a */
[--C-:B------:R-:W-:Y:S02]  /*5c50*/  FFMA.FTZ R104, R22, c[0x0][0x2d0], -R96.reuse ;  /* 0x0000b40016687a23 */ /* 0x100fe40000010860 */
[----:B------:R-:W-:Y:S02]  /*5c60*/  FFMA.FTZ R47, R20, c[0x0][0x2d0], -R96 ;  /* 0x0000b400142f7a23 */ /* 0x000fe40000010860 */
[----:B------:R-:W5:Y:S01]  /*5c70*/  LDSM.16.MT88.4 R20, [R232+0x800] ;  /* 0x00080000e814783b */ /* 0x000f620000004200 */
[----:B------:R-:W-:Y:S01]  /*5c80*/  MUFU.EX2 R66, R66 ;  /* 0x0000004200427308 */ /* 0x000fe20000000800 */
[----:B------:R-:W-:-:S02]  /*5c90*/  FFMA.FTZ R51, R14, c[0x0][0x2d0], -R8 ;  /* 0x0000b4000e337a23 */ /* 0x000fc40000010808 */
[----:B------:R-:W-:Y:S02]  /*5ca0*/  FFMA.FTZ R50, R13, c[0x0][0x2d0], -R8 ;  /* 0x0000b4000d327a23 */ /* 0x000fe40000010808 */
[----:B------:R-:W-:Y:S02]  /*5cb0*/  FFMA.FTZ R73, R15, c[0x0][0x2d0], -R96 ;  /* 0x0000b4000f497a23 */ /* 0x000fe40000010860 */
[--C-:B------:R-:W-:Y:S01]  /*5cc0*/  FFMA.FTZ R105, R136, c[0x0][0x2d0], -R122.reuse ;  /* 0x0000b40088697a23 */ /* 0x100fe2000001087a */
[----:B------:R-:W1:Y:S01]  /*5cd0*/  MUFU.EX2 R65, R65 ;  /* 0x0000004100417308 */ /* 0x000e620000000800 */
[----:B---3--:R-:W-:Y:S01]  /*5ce0*/  F2FP.PACK_AB R116, R67, R69 ;  /* 0x000000454374723e */ /* 0x008fe200000000ff */
[--C-:B------:R-:W-:Y:S02]  /*5cf0*/  FFMA.FTZ R74, R137, c[0x0][0x2d0], -R122.reuse ;  /* 0x0000b400894a7a23 */ /* 0x100fe4000001087a */
[----:B------:R-:W-:Y:S02]  /*5d00*/  FFMA.FTZ R48, R7, c[0x0][0x2d0], -R122 ;  /* 0x0000b40007307a23 */ /* 0x000fe4000001087a */
[----:B------:R-:W-:-:S02]  /*5d10*/  FFMA.FTZ R54, R54, c[0x0][0x2d0], -R96 ;  /* 0x0000b40036367a23 */ /* 0x000fc40000010860 */
[----:B------:R-:W-:Y:S01]  /*5d20*/  MUFU.EX2 R114, R114 ;  /* 0x0000007200727308 */ /* 0x000fe20000000800 */
[----:B------:R-:W-:Y:S02]  /*5d30*/  FFMA.FTZ R41, R41, c[0x0][0x2d0], -R96 ;  /* 0x0000b40029297a23 */ /* 0x000fe40000010860 */
[----:B------:R-:W-:Y:S02]  /*5d40*/  FFMA.FTZ R90, R19, c[0x0][0x2d0], -R8 ;  /* 0x0000b400135a7a23 */ /* 0x000fe40000010808 */
[--C-:B------:R-:W-:Y:S02]  /*5d50*/  FFMA.FTZ R95, R162, c[0x0][0x2d0], -R9.reuse ;  /* 0x0000b400a25f7a23 */ /* 0x100fe40000010809 */
[--C-:B------:R-:W-:Y:S01]  /*5d60*/  FFMA.FTZ R94, R161, c[0x0][0x2d0], -R9.reuse ;  /* 0x0000b400a15e7a23 */ /* 0x100fe20000010809 */
[----:B------:R-:W3:Y:S01]  /*5d70*/  MUFU.EX2 R113, R113 ;  /* 0x0000007100717308 */ /* 0x000ee20000000800 */
[----:B-1----:R-:W-:Y:S01]  /*5d80*/  F2FP.PACK_AB R117, R65, R66 ;  /* 0x000000424175723e */ /* 0x002fe200000000ff */
[----:B------:R-:W-:-:S02]  /*5d90*/  FFMA.FTZ R61, R160, c[0x0][0x2d0], -R9 ;  /* 0x0000b400a03d7a23 */ /* 0x000fc40000010809 */
[--C-:B------:R-:W-:Y:S02]  /*5da0*/  FFMA.FTZ R60, R121, c[0x0][0x2d0], -R9.reuse ;  /* 0x0000b400793c7a23 */ /* 0x100fe40000010809 */
[--C-:B------:R-:W-:Y:S02]  /*5db0*/  FFMA.FTZ R93, R120, c[0x0][0x2d0], -R9.reuse ;  /* 0x0000b400785d7a23 */ /* 0x100fe40000010809 */
[----:B------:R-:W-:Y:S01]  /*5dc0*/  MUFU.EX2 R64, R64 ;  /* 0x0000004000407308 */ /* 0x000fe20000000800 */
[--C-:B------:R-:W-:Y:S02]  /*5dd0*/  FFMA.FTZ R92, R102, c[0x0][0x2d0], -R9.reuse ;  /* 0x0000b400665c7a23 */ /* 0x100fe40000010809 */
[--C-:B------:R-:W-:Y:S02]  /*5de0*/  FFMA.FTZ R72, R72, c[0x0][0x2d0], -R9.reuse ;  /* 0x0000b40048487a23 */ /* 0x100fe40000010809 */
[--C-:B------:R-:W-:Y:S02]  /*5df0*/  FFMA.FTZ R71, R71, c[0x0][0x2d0], -R9.reuse ;  /* 0x0000b40047477a23 */ /* 0x100fe40000010809 */
[--C-:B------:R-:W-:Y:S01]  /*5e00*/  FFMA.FTZ R188, R188, c[0x0][0x2d0], -R9.reuse ;  /* 0x0000b400bcbc7a23 */ /* 0x100fe20000010809 */
[----:B------:R-:W1:Y:S01]  /*5e10*/  MUFU.EX2 R63, R63 ;  /* 0x0000003f003f7308 */ /* 0x000e620000000800 */
[----:B---3--:R-:W-:Y:S01]  /*5e20*/  F2FP.PACK_AB R119, R113, R114 ;  /* 0x000000727177723e */ /* 0x008fe200000000ff */
[----:B------:R-:W-:-:S02]  /*5e30*/  FFMA.FTZ R187, R152, c[0x0][0x2d0], -R9 ;  /* 0x0000b40098bb7a23 */ /* 0x000fc40000010809 */
[--C-:B------:R-:W-:Y:S02]  /*5e40*/  FFMA.FTZ R186, R186, c[0x0][0x2d0], -R9.reuse ;  /* 0x0000b400baba7a23 */ /* 0x100fe40000010809 */
[--C-:B------:R-:W-:Y:S02]  /*5e50*/  FFMA.FTZ R185, R185, c[0x0][0x2d0], -R9.reuse ;  /* 0x0000b400b9b97a23 */ /* 0x100fe40000010809 */
[----:B------:R-:W-:Y:S01]  /*5e60*/  MUFU.EX2 R112, R112 ;  /* 0x0000007000707308 */ /* 0x000fe20000000800 */
[----:B------:R-:W-:Y:S01]  /*5e70*/  HMMA.16816.F32 R136, R116, R132, RZ ;  /* 0x000000847488723c */ /* 0x000fe200000018ff */
[--C-:B------:R-:W-:Y:S02]  /*5e80*/  FFMA.FTZ R81, R81, c[0x0][0x2d0], -R9.reuse ;  /* 0x0000b40051517a23 */ /* 0x100fe40000010809 */
[--C-:B------:R-:W-:Y:S02]  /*5e90*/  FFMA.FTZ R80, R80, c[0x0][0x2d0], -R9.reuse ;  /* 0x0000b40050507a23 */ /* 0x100fe40000010809 */
[----:B------:R-:W-:-:S02]  /*5ea0*/  FFMA.FTZ R79, R79, c[0x0][0x2d0], -R9 ;  /* 0x0000b4004f4f7a23 */ /* 0x000fc40000010809 */
[----:B------:R-:W3:Y:S01]  /*5eb0*/  MUFU.EX2 R111, R111 ;  /* 0x0000006f006f7308 */ /* 0x000ee20000000800 */
[----:B-1----:R-:W-:Y:S01]  /*5ec0*/  F2FP.PACK_AB R12, R63, R64 ;  /* 0x000000403f0c723e */ /* 0x002fe200000000ff */
[C---:B----4-:R-:W-:Y:S01]  /*5ed0*/  HMMA.16816.F32 R128, R116.reuse, R124, RZ ;  /* 0x0000007c7480723c */ /* 0x050fe200000018ff */
[--C-:B------:R-:W-:Y:S02]  /*5ee0*/  FFMA.FTZ R78, R78, c[0x0][0x2d0], -R9.reuse ;  /* 0x0000b4004e4e7a23 */ /* 0x100fe40000010809 */
[--C-:B------:R-:W-:Y:S02]  /*5ef0*/  FFMA.FTZ R42, R42, c[0x0][0x2d0], -R9.reuse ;  /* 0x0000b4002a2a7a23 */ /* 0x100fe40000010809 */
[--C-:B------:R-:W-:Y:S01]  /*5f00*/  FFMA.FTZ R40, R40, c[0x0][0x2d0], -R9.reuse ;  /* 0x0000b40028287a23 */ /* 0x100fe20000010809 */
[----:B------:R-:W1:Y:S01]  /*5f10*/  MUFU.EX2 R109, R109 ;  /* 0x0000006d006d7308 */ /* 0x000e620000000800 */
[--C-:B------:R-:W-:Y:S01]  /*5f20*/  FFMA.FTZ R39, R39, c[0x0][0x2d0], -R9.reuse ;  /* 0x0000b40027277a23 */ /* 0x100fe20000010809 */
[----:B------:R-:W-:Y:S01]  /*5f30*/  HMMA.16816.F32 R144, R116, R140, RZ ;  /* 0x0000008c7490723c */ /* 0x000fe200000018ff */
[----:B------:R-:W-:-:S02]  /*5f40*/  FFMA.FTZ R38, R38, c[0x0][0x2d0], -R9 ;  /* 0x0000b40026267a23 */ /* 0x000fc40000010809 */
[--C-:B------:R-:W-:Y:S02]  /*5f50*/  FFMA.FTZ R91, R91, c[0x0][0x2d0], -R8.reuse ;  /* 0x0000b4005b5b7a23 */ /* 0x100fe40000010808 */
[--C-:B------:R-:W-:Y:S01]  /*5f60*/  FFMA.FTZ R59, R59, c[0x0][0x2d0], -R8.reuse ;  /* 0x0000b4003b3b7a23 */ /* 0x100fe20000010808 */
[----:B------:R-:W-:Y:S01]  /*5f70*/  MUFU.EX2 R108, R108 ;  /* 0x0000006c006c7308 */ /* 0x000fe20000000800 */
[----:B---3--:R-:W-:Y:S01]  /*5f80*/  F2FP.PACK_AB R14, R111, R112 ;  /* 0x000000706f0e723e */ /* 0x008fe200000000ff */
[--C-:B------:R-:W-:Y:S02]  /*5f90*/  FFMA.FTZ R58, R58, c[0x0][0x2d0], -R8.reuse ;  /* 0x0000b4003a3a7a23 */ /* 0x100fe40000010808 */
[--C-:B------:R-:W-:Y:S02]  /*5fa0*/  FFMA.FTZ R203, R203, c[0x0][0x2d0], -R8.reuse ;  /* 0x0000b400cbcb7a23 */ /* 0x100fe40000010808 */
[--C-:B------:R-:W-:Y:S02]  /*5fb0*/  FFMA.FTZ R202, R202, c[0x0][0x2d0], -R8.reuse ;  /* 0x0000b400caca7a23 */ /* 0x100fe40000010808 */
        /* <DEDUP_REMOVED lines=10> */
[----:B---3--:R-:W-:Y:S01]  /*6060*/  F2FP.PACK_AB R15, R104, R108 ;  /* 0x0000006c680f723e */ /* 0x008fe200000000ff */
[----:B------:R-:W1:Y:S01]  /*6070*/  MUFU.EX2 R76, R76 ;  /* 0x0000004c004c7308 */ /* 0x000e620000000800 */
[----:B------:R-:W-:-:S02]  /*6080*/  FFMA.FTZ R36, R36, c[0x0][0x2d0], -R8 ;  /* 0x0000b40024247a23 */ /* 0x000fc40000010808 */
[--C-:B------:R-:W-:Y:S02]  /*6090*/  FFMA.FTZ R207, R10, c[0x0][0x2d0], -R122.reuse ;  /* 0x0000b4000acf7a23 */ /* 0x100fe4000001087a */
[--C-:B------:R-:W-:Y:S01]  /*60a0*/  FFMA.FTZ R206, R11, c[0x0][0x2d0], -R122.reuse ;  /* 0x0000b4000bce7a23 */ /* 0x100fe2000001087a */
[C---:B------:R-:W-:Y:S01]  /*60b0*/  HMMA.16816.F32 R156, R12.reuse, R132, RZ ;  /* 0x000000840c9c723c */ /* 0x040fe200000018ff */
[--C-:B------:R-:W-:Y:S01]  /*60c0*/  FFMA.FTZ R102, R155, c[0x0][0x2d0], -R122.reuse ;  /* 0x0000b4009b667a23 */ /* 0x100fe2000001087a */
[----:B------:R-:W-:Y:S01]  /*60d0*/  MUFU.EX2 R53, R53 ;  /* 0x0000003500357308 */ /* 0x000fe20000000800 */
[--C-:B------:R-:W-:Y:S02]  /*60e0*/  FFMA.FTZ R199, R199, c[0x0][0x2d0], -R122.reuse ;  /* 0x0000b400c7c77a23 */ /* 0x100fe4000001087a */
[--C-:B------:R-:W-:Y:S02]  /*60f0*/  FFMA.FTZ R198, R198, c[0x0][0x2d0], -R122.reuse ;  /* 0x0000b400c6c67a23 */ /* 0x100fe4000001087a */
[--C-:B------:R-:W-:Y:S01]  /*6100*/  FFMA.FTZ R197, R197, c[0x0][0x2d0], -R122.reuse ;  /* 0x0000b400c5c57a23 */ /* 0x100fe2000001087a */
[----:B------:R-:W-:Y:S01]  /*6110*/  HMMA.16816.F32 R164, R12, R124, RZ ;  /* 0x0000007c0ca4723c */ /* 0x000fe200000018ff */
[--C-:B------:R-:W-:Y:S01]  /*6120*/  FFMA.FTZ R196, R196, c[0x0][0x2d0], -R122.reuse ;  /* 0x0000b400c4c47a23 */ /* 0x100fe2000001087a */
[----:B------:R-:W3:Y:S01]  /*6130*/  MUFU.EX2 R52, R52 ;  /* 0x0000003400347308 */ /* 0x000ee20000000800 */
[----:B-1----:R-:W-:Y:S01]  /*6140*/  F2FP.PACK_AB R4, R76, R107 ;  /* 0x0000006b4c04723e */ /* 0x002fe200000000ff */
[----:B------:R-:W-:-:S02]  /*6150*/  FFMA.FTZ R101, R101, c[0x0][0x2d0], -R122 ;  /* 0x0000b40065657a23 */ /* 0x000fc4000001087a */
[--C-:B------:R-:W-:Y:S02]  /*6160*/  FFMA.FTZ R100, R100, c[0x0][0x2d0], -R122.reuse ;  /* 0x0000b40064647a23 */ /* 0x100fe4000001087a */
        /* <DEDUP_REMOVED lines=8> */
[----:B------:R-:W1:Y:S01]  /*61f0*/  MUFU.EX2 R75, R75 ;  /* 0x0000004b004b7308 */ /* 0x000e620000000800 */
[----:B---3--:R-:W-:Y:S01]  /*6200*/  F2FP.PACK_AB R6, R52, R53 ;  /* 0x000000353406723e */ /* 0x008fe200000000ff */
[----:B------:R-:W-:-:S02]  /*6210*/  FFMA.FTZ R31, R31, c[0x0][0x2d0], -R122 ;  /* 0x0000b4001f1f7a23 */ /* 0x000fc4000001087a */
[--C-:B------:R-:W-:Y:S02]  /*6220*/  FFMA.FTZ R30, R30, c[0x0][0x2d0], -R122.reuse ;  /* 0x0000b4001e1e7a23 */ /* 0x100fe4000001087a */
[--C-:B------:R-:W-:Y:S01]  /*6230*/  FFMA.FTZ R29, R29, c[0x0][0x2d0], -R122.reuse ;  /* 0x0000b4001d1d7a23 */ /* 0x100fe2000001087a */
[----:B------:R-:W-:Y:S01]  /*6240*/  HMMA.16816.F32 R168, R12, R126, RZ ;  /* 0x0000007e0ca8723c */ /* 0x000fe200000018ff */
[----:B------:R-:W-:Y:S01]  /*6250*/  MUFU.EX2 R51, R51 ;  /* 0x0000003300337308 */ /* 0x000fe20000000800 */
[----:B------:R-:W-:Y:S02]  /*6260*/  FFMA.FTZ R28, R28, c[0x0][0x2d0], -R122 ;  /* 0x0000b4001c1c7a23 */ /* 0x000fe4000001087a */
[--C-:B------:R-:W-:Y:S02]  /*6270*/  FFMA.FTZ R83, R83, c[0x0][0x2d0], -R96.reuse ;  /* 0x0000b40053537a23 */ /* 0x100fe40000010860 */
[--C-:B------:R-:W-:Y:S02]  /*6280*/  FFMA.FTZ R55, R55, c[0x0][0x2d0], -R96.reuse ;  /* 0x0000b40037377a23 */ /* 0x100fe40000010860 */
[----:B------:R-:W-:Y:S01]  /*6290*/  HMMA.16816.F32 R132, R116, R134, RZ ;  /* 0x000000867484723c */ /* 0x000fe200000018ff */
[----:B------:R-:W3:Y:S01]  /*62a0*/  MUFU.EX2 R50, R50 ;  /* 0x0000003200327308 */ /* 0x000ee20000000800 */
[----:B-1----:R-:W-:Y:S01]  /*62b0*/  F2FP.PACK_AB R5, R75, R106 ;  /* 0x0000006a4b05723e */ /* 0x002fe200000000ff */
[----:B------:R-:W-:-:S02]  /*62c0*/  FFMA.FTZ R195, R195, c[0x0][0x2d0], -R96 ;  /* 0x0000b400c3c37a23 */ /* 0x000fc40000010860 */
[--C-:B------:R-:W-:Y:S02]  /*62d0*/  FFMA.FTZ R192, R192, c[0x0][0x2d0], -R96.reuse ;  /* 0x0000b400c0c07a23 */ /* 0x100fe40000010860 */
[--C-:B------:R-:W-:Y:S01]  /*62e0*/  FFMA.FTZ R191, R191, c[0x0][0x2d0], -R96.reuse ;  /* 0x0000b400bfbf7a23 */ /* 0x100fe20000010860 */
[----:B------:R-:W-:Y:S01]  /*62f0*/  HMMA.16816.F32 R124, R116, R126, RZ ;  /* 0x0000007e747c723c */ /* 0x000fe200000018ff */
[----:B------:R-:W-:Y:S01]  /*6300*/  MUFU.EX2 R105, R105 ;  /* 0x0000006900697308 */ /* 0x000fe20000000800 */
[--C-:B------:R-:W-:Y:S02]  /*6310*/  FFMA.FTZ R190, R190, c[0x0][0x2d0], -R96.reuse ;  /* 0x0000b400bebe7a23 */ /* 0x100fe40000010860 */
[--C-:B------:R-:W-:Y:S02]  /*6320*/  FFMA.FTZ R189, R189, c[0x0][0x2d0], -R96.reuse ;  /* 0x0000b400bdbd7a23 */ /* 0x100fe40000010860 */
[--C-:B------:R-:W-:Y:S02]  /*6330*/  FFMA.FTZ R103, R103, c[0x0][0x2d0], -R96.reuse ;  /* 0x0000b40067677a23 */ /* 0x100fe40000010860 */
[--C-:B------:R-:W-:Y:S01]  /*6340*/  FFMA.FTZ R98, R98, c[0x0][0x2d0], -R96.reuse ;  /* 0x0000b40062627a23 */ /* 0x100fe20000010860 */
[----:B------:R-:W1:Y:S01]  /*6350*/  MUFU.EX2 R74, R74 ;  /* 0x0000004a004a7308 */ /* 0x000e620000000800 */
[----:B---3--:R-:W-:Y:S01]  /*6360*/  F2FP.PACK_AB R7, R50, R51 ;  /* 0x000000333207723e */ /* 0x008fe200000000ff */
[----:B------:R-:W-:-:S06]  /*6370*/  FFMA.FTZ R97, R97, c[0x0][0x2d0], -R96 ;  /* 0x0000b40061617a23 */ /* 0x000fcc0000010860 */
[----:B------:R-:W-:Y:S01]  /*6380*/  MUFU.EX2 R49, R49 ;  /* 0x0000003100317308 */ /* 0x000fe20000000800 */
[C---:B------:R-:W-:Y:S07]  /*6390*/  HMMA.16816.F32 R136, R4.reuse, R24, R136 ;  /* 0x000000180488723c */ /* 0x040fee0000001888 */
[----:B------:R-:W3:Y:S01]  /*63a0*/  MUFU.EX2 R48, R48 ;  /* 0x0000003000307308 */ /* 0x000ee20000000800 */
[----:B-1----:R-:W-:Y:S01]  /*63b0*/  F2FP.PACK_AB R176, R74, R105 ;  /* 0x000000694ab0723e */ /* 0x002fe200000000ff */
[C---:B-----5:R-:W-:Y:S06]  /*63c0*/  HMMA.16816.F32 R128, R4.reuse, R20, R128 ;  /* 0x000000140480723c */ /* 0x060fec0000001880 */
[----:B------:R-:W-:Y:S02]  /*63d0*/  MUFU.EX2 R73, R73 ;  /* 0x0000004900497308 */ /* 0x000fe40000000800 */
[C---:B------:R-:W-:Y:S06]  /*63e0*/  HMMA.16816.F32 R144, R4.reuse, R32, R144 ;  /* 0x000000200490723c */ /* 0x040fec0000001890 */
[----:B------:R-:W1:Y:S01]  /*63f0*/  MUFU.EX2 R47, R47 ;  /* 0x0000002f002f7308 */ /* 0x000e620000000800 */
[----:B---3--:R-:W-:Y:S01]  /*6400*/  F2FP.PACK_AB R178, R48, R49 ;  /* 0x0000003130b2723e */ /* 0x008fe200000000ff */
[C---:B------:R-:W-:Y:S06]  /*6410*/  HMMA.16816.F32 R132, R4.reuse, R26, R132 ;  /* 0x0000001a0484723c */ /* 0x040fec0000001884 */
[----:B------:R-:W-:Y:S02]  /*6420*/  MUFU.EX2 R54, R54 ;  /* 0x0000003600367308 */ /* 0x000fe40000000800 */
[----:B------:R-:W-:Y:S06]  /*6430*/  HMMA.16816.F32 R124, R4, R22, R124 ;  /* 0x00000016047c723c */ /* 0x000fec000000187c */
[----:B------:R-:W3:Y:S01]  /*6440*/  MUFU.EX2 R41, R41 ;  /* 0x0000002900297308 */ /* 0x000ee20000000800 */
[----:B-1----:R-:W-:-:S07]  /*6450*/  F2FP.PACK_AB R177, R47, R73 ;  /* 0x000000492fb1723e */ /* 0x002fce00000000ff */
[----:B------:R-:W-:Y:S01]  /*6460*/  MUFU.EX2 R95, R95 ;  /* 0x0000005f005f7308 */ /* 0x000fe20000000800 */
[----:B---3--:R-:W-:-:S07]  /*6470*/  F2FP.PACK_AB R179, R41, R54 ;  /* 0x0000003629b3723e */ /* 0x008fce00000000ff */
[----:B------:R-:W-:Y:S01]  /*6480*/  MUFU.EX2 R94, R94 ;  /* 0x0000005e005e7308 */ /* 0x000fe20000000800 */
[C---:B------:R-:W-:Y:S07]  /*6490*/  HMMA.16816.F32 R156, R176.reuse, R24, R156 ;  /* 0x00000018b09c723c */ /* 0x040fee000000189c */
[----:B------:R-:W-:Y:S01]  /*64a0*/  MUFU.EX2 R61, R61 ;  /* 0x0000003d003d7308 */ /* 0x000fe20000000800 */
[--C-:B------:R-:W-:Y:S01]  /*64b0*/  FFMA.FTZ R25, R17, c[0x0][0x2d0], -R8.reuse ;  /* 0x0000b40011197a23 */ /* 0x100fe20000010808 */
[----:B------:R-:W-:Y:S01]  /*64c0*/  HMMA.16816.F32 R164, R176, R20, R164 ;  /* 0x00000014b0a4723c */ /* 0x000fe200000018a4 */
[----:B------:R-:W-:-:S05]  /*64d0*/  FFMA.FTZ R24, R16, c[0x0][0x2d0], -R8 ;  /* 0x0000b40010187a23 */ /* 0x000fca0000010808 */
[----:B------:R-:W-:Y:S01]  /*64e0*/  MUFU.EX2 R60, R60 ;  /* 0x0000003c003c7308 */ /* 0x000fe20000000800 */
[--C-:B------:R-:W-:Y:S01]  /*64f0*/  FFMA.FTZ R20, R18, c[0x0][0x2d0], -R8.reuse ;  /* 0x0000b40012147a23 */ /* 0x100fe20000010808 */
[----:B------:R-:W-:Y:S01]  /*6500*/  HMMA.16816.F32 R148, R176, R32, R148 ;  /* 0x00000020b094723c */ /* 0x000fe20000001894 */
[----:B------:R-:W1:Y:S01]  /*6510*/  LDSM.16.MT88.4 R16, [R231] ;  /* 0x00000000e710783b */ /* 0x000e620000004200 */
[----:B------:R-:W-:-:S04]  /*6520*/  FFMA.FTZ R21, R154, c[0x0][0x2d0], -R8 ;  /* 0x0000b4009a157a23 */ /* 0x000fc80000010808 */
[----:B------:R-:W-:Y:S01]  /*6530*/  MUFU.EX2 R91, R91 ;  /* 0x0000005b005b7308 */ /* 0x000fe20000000800 */
[--C-:B------:R-:W-:Y:S01]  /*6540*/  FFMA.FTZ R33, R57, c[0x0][0x2d0], -R8.reuse ;  /* 0x0000b40039217a23 */ /* 0x100fe20000010808 */
[-C--:B------:R-:W-:Y:S01]  /*6550*/  HMMA.16816.F32 R152, R12, R142.reuse, RZ ;  /* 0x0000008e0c98723c */ /* 0x080fe200000018ff */
[----:B------:R-:W-:Y:S02]  /*6560*/  FFMA.FTZ R32, R56, c[0x0][0x2d0], -R8 ;  /* 0x0000b40038207a23 */ /* 0x000fe40000010808 */
[----:B------:R-:W3:Y:S01]  /*6570*/  LDSM.16.MT88.4 R8, [R231+0x800] ;  /* 0x00080000e708783b */ /* 0x000ee20000004200 */
[--C-:B------:R-:W-:Y:S02]  /*6580*/  FFMA.FTZ R57, R86, c[0x0][0x2d0], -R122.reuse ;  /* 0x0000b40056397a23 */ /* 0x100fe4000001087a */
[----:B------:R-:W-:Y:S01]  /*6590*/  MUFU.EX2 R90, R90 ;  /* 0x0000005a005a7308 */ /* 0x000fe20000000800 */
[----:B------:R-:W-:Y:S01]  /*65a0*/  FFMA.FTZ R56, R87, c[0x0][0x2d0], -R122 ;  /* 0x0000b40057387a23 */ /* 0x000fe2000001087a */
[----:B------:R-:W-:Y:S06]  /*65b0*/  HMMA.16816.F32 R140, R116, R142, RZ ;  /* 0x0000008e748c723c */ /* 0x000fec00000018ff */
[----:B------:R-:W-:Y:S02]  /*65c0*/  MUFU.EX2 R59, R59 ;  /* 0x0000003b003b7308 */ /* 0x000fe40000000800 */
[C---:B------:R-:W-:Y:S06]  /*65d0*/  HMMA.16816.F32 R160, R176.reuse, R26, R160 ;  /* 0x0000001ab0a0723c */ /* 0x040fec00000018a0 */
[----:B------:R-:W-:Y:S01]  /*65e0*/  MUFU.EX2 R58, R58 ;  /* 0x0000003a003a7308 */ /* 0x000fe20000000800 */
[--C-:B------:R-:W-:Y:S01]  /*65f0*/  FFMA.FTZ R27, R84, c[0x0][0x2d0], -R96.reuse ;  /* 0x0000b400541b7a23 */ /* 0x100fe20000010860 */
[----:B------:R-:W-:Y:S01]  /*6600*/  HMMA.16816.F32 R152, R176, R34, R152 ;  /* 0x00000022b098723c */ /* 0x000fe20000001898 */
[----:B------:R-:W-:-:S05]  /*6610*/  FFMA.FTZ R26, R82, c[0x0][0x2d0], -R96 ;  /* 0x0000b400521a7a23 */ /* 0x000fca0000010860 */
[----:B------:R-:W-:Y:S02]  /*6620*/  MUFU.EX2 R87, R207 ;  /* 0x000000cf00577308 */ /* 0x000fe40000000800 */
[----:B------:R-:W-:Y:S06]  /*6630*/  HMMA.16816.F32 R168, R176, R22, R168 ;  /* 0x00000016b0a8723c */ /* 0x000fec00000018a8 */
[----:B------:R-:W4:Y:S02]  /*6640*/  MUFU.EX2 R86, R206 ;  /* 0x000000ce00567308 */ /* 0x000f240000000800 */
[-C--:B-1----:R-:W-:Y:S06]  /*6650*/  HMMA.16816.F32 R120, R116, R16.reuse, RZ ;  /* 0x000000107478723c */ /* 0x082fec00000018ff */
[----:B------:R-:W-:Y:S02]  /*6660*/  MUFU.EX2 R57, R57 ;  /* 0x0000003900397308 */ /* 0x000fe40000000800 */
[C---:B------:R-:W-:Y:S06]  /*6670*/  HMMA.16816.F32 R172, R12.reuse, R16, RZ ;  /* 0x000000100cac723c */ /* 0x040fec00000018ff */
[----:B------:R-:W-:Y:S01]  /*6680*/  MUFU.EX2 R56, R56 ;  /* 0x0000003800387308 */ /* 0x000fe20000000800 */
[----:B------:R-:W-:Y:S01]  /*6690*/  FADD.FTZ R16, R69, R67 ;  /* 0x0000004345107221 */ /* 0x000fe20000010000 */
[----:B------:R-:W-:Y:S01]  /*66a0*/  HMMA.16816.F32 R12, R12, R18, RZ ;  /* 0x000000120c0c723c */ /* 0x000fe200000018ff */
[----:B------:R-:W-:-:S02]  /*66b0*/  FADD.FTZ R17, R66, R65 ;  /* 0x0000004142117221 */ /* 0x000fc40000010000 */
[----:B------:R-:W-:-:S03]  /*66c0*/  FADD.FTZ R16, R182, R16 ;  /* 0x00000010b6107221 */ /* 0x000fc60000010000 */
[----:B------:R-:W-:Y:S01]  /*66d0*/  MUFU.EX2 R83, R83 ;  /* 0x0000005300537308 */ /* 0x000fe20000000800 */
[----:B------:R-:W-:Y:S01]  /*66e0*/  FADD.FTZ R17, R114, R17 ;  /* 0x0000001172117221 */ /* 0x000fe20000010000 */
[----:B------:R-:W-:Y:S01]  /*66f0*/  HMMA.16816.F32 R116, R116, R18, RZ ;  /* 0x000000127474723c */ /* 0x000fe200000018ff */
[----:B------:R-:W-:-:S05]  /*6700*/  FADD.FTZ R115, R115, R16 ;  /* 0x0000001073737221 */ /* 0x000fca0000010000 */
[----:B------:R-:W1:Y:S01]  /*6710*/  MUFU.EX2 R55, R55 ;  /* 0x0000003700377308 */ /* 0x000e620000000800 */
[----:B------:R-:W-:Y:S01]  /*6720*/  FADD.FTZ R18, R64, R63 ;  /* 0x0000003f40127221 */ /* 0x000fe20000010000 */
[----:B---3--:R-:W-:Y:S03]  /*6730*/  HMMA.16816.F32 R172, R176, R8, R172 ;  /* 0x00000008b0ac723c */ /* 0x008fe600000018ac */
[----:B------:R-:W-:-:S03]  /*6740*/  FADD.FTZ R18, R112, R18 ;  /* 0x0000001270127221 */ /* 0x000fc60000010000 */
[----:B------:R-:W-:Y:S02]  /*6750*/  MUFU.EX2 R93, R93 ;  /* 0x0000005d005d7308 */ /* 0x000fe40000000800 */
[----:B------:R-:W-:Y:S06]  /*6760*/  HMMA.16816.F32 R120, R4, R8, R120 ;  /* 0x000000080478723c */ /* 0x000fec0000001878 */
[----:B------:R-:W-:Y:S02]  /*6770*/  MUFU.EX2 R92, R92 ;  /* 0x0000005c005c7308 */ /* 0x000fe40000000800 */
[-C--:B------:R-:W-:Y:S06]  /*6780*/  HMMA.16816.F32 R176, R176, R10.reuse, R12 ;  /* 0x0000000ab0b0723c */ /* 0x080fec000000180c */
[----:B------:R-:W-:Y:S01]  /*6790*/  MUFU.EX2 R72, R72 ;  /* 0x0000004800487308 */ /* 0x000fe20000000800 */
[----:B----4-:R-:W-:Y:S01]  /*67a0*/  F2FP.PACK_AB R12, R86, R87 ;  /* 0x00000057560c723e */ /* 0x010fe200000000ff */
[----:B------:R-:W-:Y:S01]  /*67b0*/  HMMA.16816.F32 R116, R4, R10, R116 ;  /* 0x0000000a0474723c */ /* 0x000fe20000001874 */
[----:B------:R-:W3:Y:S01]  /*67c0*/  LDSM.16.MT88.4 R8, [R234+0x1000] ;  /* 0x00100000ea08783b */ /* 0x000ee20000004200 */
[----:B-1----:R-:W-:-:S02]  /*67d0*/  F2FP.PACK_AB R13, R55, R83 ;  /* 0x00000053370d723e */ /* 0x002fc400000000ff */
[----:B------:R-:W-:Y:S02]  /*67e0*/  F2FP.PACK_AB R14, R56, R57 ;  /* 0x00000039380e723e */ /* 0x000fe400000000ff */
[----:B------:R-:W-:Y:S02]  /*67f0*/  MUFU.EX2 R71, R71 ;  /* 0x0000004700477308 */ /* 0x000fe40000000800 */
[----:B------:R-:W-:Y:S06]  /*6800*/  HMMA.16816.F32 R140, R4, R34, R140 ;  /* 0x00000022048c723c */ /* 0x000fec000000188c */
[----:B------:R-:W-:Y:S01]  /*6810*/  MUFU.EX2 R69, R200 ;  /* 0x000000c800457308 */ /* 0x000fe20000000800 */
[--C-:B------:R-:W-:Y:S01]  /*6820*/  FFMA.FTZ R35, R205, c[0x0][0x2d0], -R96.reuse ;  /* 0x0000b400cd237a23 */ /* 0x100fe20000010860 */
[----:B------:R-:W-:Y:S01]  /*6830*/  F2FP.PACK_AB R4, R94, R95 ;  /* 0x0000005f5e04723e */ /* 0x000fe200000000ff */
[----:B------:R-:W-:Y:S01]  /*6840*/  FFMA.FTZ R34, R204, c[0x0][0x2d0], -R96 ;  /* 0x0000b400cc227a23 */ /* 0x000fe20000010860 */
[----:B------:R-:W-:-:S02]  /*6850*/  F2FP.PACK_AB R5, R90, R91 ;  /* 0x0000005b5a05723e */ /* 0x000fc400000000ff */
[----:B------:R-:W-:Y:S02]  /*6860*/  F2FP.PACK_AB R6, R60, R61 ;  /* 0x0000003d3c06723e */ /* 0x000fe400000000ff */
[----:B------:R-:W-:Y:S01]  /*6870*/  MUFU.EX2 R35, R35 ;  /* 0x0000002300237308 */ /* 0x000fe20000000800 */
[----:B------:R-:W-:-:S07]  /*6880*/  F2FP.PACK_AB R7, R58, R59 ;  /* 0x0000003b3a07723e */ /* 0x000fce00000000ff */
[----:B------:R-:W1:Y:S08]  /*6890*/  MUFU.EX2 R34, R34 ;  /* 0x0000002200227308 */ /* 0x000e700000000800 */
[----:B------:R-:W-:Y:S01]  /*68a0*/  MUFU.EX2 R84, R198 ;  /* 0x000000c600547308 */ /* 0x000fe20000000800 */
[----:B---3--:R-:W-:Y:S01]  /*68b0*/  HMMA.16816.F32 R144, R4, R8, R144 ;  /* 0x000000080490723c */ /* 0x008fe20000001890 */
[----:B-1----:R-:W-:-:S06]  /*68c0*/  F2FP.PACK_AB R15, R34, R35 ;  /* 0x00000023220f723e */ /* 0x002fcc00000000ff */
[----:B------:R-:W-:Y:S01]  /*68d0*/  MUFU.EX2 R67, R197 ;  /* 0x000000c500437308 */ /* 0x000fe20000000800 */
[----:B------:R-:W-:Y:S07]  /*68e0*/  HMMA.16816.F32 R140, R4, R10, R140 ;  /* 0x0000000a048c723c */ /* 0x000fee000000188c */
[----:B------:R-:W1:Y:S01]  /*68f0*/  MUFU.EX2 R66, R196 ;  /* 0x000000c400427308 */ /* 0x000e620000000800 */
[C---:B------:R-:W-:Y:S07]  /*6900*/  HMMA.16816.F32 R148, R12.reuse, R8, R148 ;  /* 0x000000080c94723c */ /* 0x040fee0000001894 */
[----:B------:R-:W-:Y:S01]  /*6910*/  MUFU.EX2 R82, R195 ;  /* 0x000000c300527308 */ /* 0x000fe20000000800 */
[----:B------:R-:W-:Y:S01]  /*6920*/  HMMA.16816.F32 R152, R12, R10, R152 ;  /* 0x0000000a0c98723c */ /* 0x000fe20000001898 */
[----:B------:R-:W3:Y:S06]  /*6930*/  LDSM.16.MT88.4 R8, [R233+0x1000] ;  /* 0x00100000e908783b */ /* 0x000eec0000004200 */
[----:B------:R-:W-:Y:S08]  /*6940*/  MUFU.EX2 R112, R21 ;  /* 0x0000001500707308 */ /* 0x000ff00000000800 */
[----:B------:R-:W-:Y:S08]  /*6950*/  MUFU.EX2 R188, R188 ;  /* 0x000000bc00bc7308 */ /* 0x000ff00000000800 */
[----:B------:R-:W-:Y:S08]  /*6960*/  MUFU.EX2 R187, R187 ;  /* 0x000000bb00bb7308 */ /* 0x000ff00000000800 */
[----:B------:R-:W-:Y:S08]  /*6970*/  MUFU.EX2 R186, R186 ;  /* 0x000000ba00ba7308 */ /* 0x000ff00000000800 */
[----:B------:R-:W-:Y:S01]  /*6980*/  MUFU.EX2 R185, R185 ;  /* 0x000000b900b97308 */ /* 0x000fe20000000800 */
[-C--:B---3--:R-:W-:Y:S07]  /*6990*/  HMMA.16816.F32 R136, R4, R8.reuse, R136 ;  /* 0x000000080488723c */ /* 0x088fee0000001888 */
[----:B------:R-:W-:Y:S01]  /*69a0*/  MUFU.EX2 R184, R184 ;  /* 0x000000b800b87308 */ /* 0x000fe20000000800 */
[C---:B------:R-:W-:Y:S07]  /*69b0*/  HMMA.16816.F32 R156, R12.reuse, R8, R156 ;  /* 0x000000080c9c723c */ /* 0x040fee000000189c */
[----:B------:R-:W-:Y:S01]  /*69c0*/  MUFU.EX2 R183, R183 ;  /* 0x000000b700b77308 */ /* 0x000fe20000000800 */
[-C--:B------:R-:W-:Y:S07]  /*69d0*/  HMMA.16816.F32 R160, R12, R10.reuse, R160 ;  /* 0x0000000a0ca0723c */ /* 0x080fee00000018a0 */
[----:B------:R-:W-:Y:S01]  /*69e0*/  MUFU.EX2 R102, R102 ;  /* 0x0000006600667308 */ /* 0x000fe20000000800 */
[C---:B------:R-:W-:Y:S01]  /*69f0*/  HMMA.16816.F32 R132, R4.reuse, R10, R132 ;  /* 0x0000000a0484723c */ /* 0x040fe20000001884 */
        /* <DEDUP_REMOVED lines=25> */
[----:B-1----:R-:W-:Y:S01]  /*6b90*/  F2FP.PACK_AB R14, R66, R67 ;  /* 0x00000043420e723e */ /* 0x002fe200000000ff */
[----:B------:R-:W-:Y:S01]  /*6ba0*/  HMMA.16816.F32 R116, R4, R10, R116 ;  /* 0x0000000a0474723c */ /* 0x000fe20000001874 */
[----:B------:R-:W1:Y:S05]  /*6bb0*/  LDSM.16.MT88.4 R8, [R234+0x1800] ;  /* 0x00180000ea08783b */ /* 0x000e6a0000004200 */
[----:B------:R-:W-:Y:S01]  /*6bc0*/  MUFU.EX2 R42, R42 ;  /* 0x0000002a002a7308 */ /* 0x000fe20000000800 */
[----:B------:R-:W-:-:S02]  /*6bd0*/  FFMA.FTZ R6, R194, c[0x0][0x2d0], -R96 ;  /* 0x0000b400c2067a23 */ /* 0x000fc40000010860 */
[----:B------:R-:W-:-:S05]  /*6be0*/  FFMA.FTZ R5, R193, c[0x0][0x2d0], -R96 ;  /* 0x0000b400c1057a23 */ /* 0x000fca0000010860 */
[----:B------:R-:W-:Y:S01]  /*6bf0*/  MUFU.EX2 R40, R40 ;  /* 0x0000002800287308 */ /* 0x000fe20000000800 */
[--C-:B------:R-:W-:Y:S02]  /*6c00*/  FFMA.FTZ R4, R89, c[0x0][0x2d0], -R96.reuse ;  /* 0x0000b40059047a23 */ /* 0x100fe40000010860 */
[--C-:B------:R-:W-:Y:S02]  /*6c10*/  FFMA.FTZ R194, R88, c[0x0][0x2d0], -R96.reuse ;  /* 0x0000b40058c27a23 */ /* 0x100fe40000010860 */
[--C-:B------:R-:W-:Y:S02]  /*6c20*/  FFMA.FTZ R193, R85, c[0x0][0x2d0], -R96.reuse ;  /* 0x0000b40055c17a23 */ /* 0x100fe40000010860 */
[----:B------:R-:W-:Y:S01]  /*6c30*/  FFMA.FTZ R96, R70, c[0x0][0x2d0], -R96 ;  /* 0x0000b40046607a23 */ /* 0x000fe20000010860 */
[----:B------:R-:W-:Y:S08]  /*6c40*/  MUFU.EX2 R89, R203 ;  /* 0x000000cb00597308 */ /* 0x000ff00000000800 */
[----:B------:R-:W-:Y:S08]  /*6c50*/  MUFU.EX2 R88, R202 ;  /* 0x000000ca00587308 */ /* 0x000ff00000000800 */
[----:B------:R-:W3:Y:S08]  /*6c60*/  MUFU.EX2 R70, R201 ;  /* 0x000000c900467308 */ /* 0x000ef00000000800 */
[----:B------:R-:W4:Y:S08]  /*6c70*/  MUFU.EX2 R85, R199 ;  /* 0x000000c700557308 */ /* 0x000f300000000800 */
[----:B------:R5:W1:Y:S01]  /*6c80*/  MUFU.EX2 R65, R6 ;  /* 0x0000000600417308 */ /* 0x000a620000000800 */
[----:B---3--:R-:W-:-:S07]  /*6c90*/  F2FP.PACK_AB R7, R69, R70 ;  /* 0x000000464507723e */ /* 0x008fce00000000ff */
[----:B------:R3:W-:Y:S01]  /*6ca0*/  MUFU.EX2 R64, R5 ;  /* 0x0000000500407308 */ /* 0x0007e20000000800 */
[----:B----4-:R-:W-:-:S07]  /*6cb0*/  F2FP.PACK_AB R12, R84, R85 ;  /* 0x00000055540c723e */ /* 0x010fce00000000ff */
[----:B------:R4:W2:Y:S01]  /*6cc0*/  MUFU.EX2 R63, R4 ;  /* 0x00000004003f7308 */ /* 0x0008a20000000800 */
[----:B-----5:R-:W-:Y:S02]  /*6cd0*/  F2FP.PACK_AB R6, R71, R72 ;  /* 0x000000484706723e */ /* 0x020fe400000000ff */
[----:B-1----:R-:W-:Y:S02]  /*6ce0*/  F2FP.PACK_AB R13, R65, R82 ;  /* 0x00000052410d723e */ /* 0x002fe400000000ff */
[----:B---3--:R-:W-:-:S03]  /*6cf0*/  F2FP.PACK_AB R5, R88, R89 ;  /* 0x000000595805723e */ /* 0x008fc600000000ff */
[----:B------:R-:W-:Y:S01]  /*6d00*/  MUFU.EX2 R39, R39 ;  /* 0x0000002700277308 */ /* 0x000fe20000000800 */
[----:B----4-:R-:W-:-:S07]  /*6d10*/  F2FP.PACK_AB R4, R92, R93 ;  /* 0x0000005d5c04723e */ /* 0x010fce00000000ff */
[----:B------:R-:W-:Y:S01]  /*6d20*/  MUFU.EX2 R38, R38 ;  /* 0x0000002600267308 */ /* 0x000fe20000000800 */
[----:B--2---:R-:W-:Y:S01]  /*6d30*/  F2FP.PACK_AB R15, R63, R64 ;  /* 0x000000403f0f723e */ /* 0x004fe200000000ff */
[-C--:B------:R-:W-:Y:S06]  /*6d40*/  HMMA.16816.F32 R144, R4, R8.reuse, R144 ;  /* 0x000000080490723c */ /* 0x080fec0000001890 */
[----:B------:R-:W-:Y:S02]  /*6d50*/  MUFU.EX2 R37, R37 ;  /* 0x0000002500257308 */ /* 0x000fe40000000800 */
[C---:B------:R-:W-:Y:S06]  /*6d60*/  HMMA.16816.F32 R148, R12.reuse, R8, R148 ;  /* 0x000000080c94723c */ /* 0x040fec0000001894 */
[----:B------:R-:W-:Y:S02]  /*6d70*/  MUFU.EX2 R36, R36 ;  /* 0x0000002400247308 */ /* 0x000fe40000000800 */
[-C--:B------:R-:W-:Y:S06]  /*6d80*/  HMMA.16816.F32 R152, R12, R10.reuse, R152 ;  /* 0x0000000a0c98723c */ /* 0x080fec0000001898 */
[----:B------:R-:W-:Y:S02]  /*6d90*/  MUFU.EX2 R33, R33 ;  /* 0x0000002100217308 */ /* 0x000fe40000000800 */
[C---:B------:R-:W-:Y:S01]  /*6da0*/  HMMA.16816.F32 R140, R4.reuse, R10, R140 ;  /* 0x0000000a048c723c */ /* 0x040fe2000000188c */
[----:B------:R-:W1:Y:S05]  /*6db0*/  LDSM.16.MT88.4 R8, [R233+0x1800] ;  /* 0x00180000e908783b */ /* 0x000e6a0000004200 */
[----:B------:R-:W-:Y:S08]  /*6dc0*/  MUFU.EX2 R32, R32 ;  /* 0x0000002000207308 */ /* 0x000ff00000000800 */
[----:B------:R-:W-:Y:S08]  /*6dd0*/  MUFU.EX2 R31, R31 ;  /* 0x0000001f001f7308 */ /* 0x000ff00000000800 */
[----:B------:R-:W-:Y:S08]  /*6de0*/  MUFU.EX2 R30, R30 ;  /* 0x0000001e001e7308 */ /* 0x000ff00000000800 */
[----:B------:R-:W-:Y:S08]  /*6df0*/  MUFU.EX2 R29, R29 ;  /* 0x0000001d001d7308 */ /* 0x000ff00000000800 */
[----:B------:R-:W-:Y:S01]  /*6e00*/  MUFU.EX2 R28, R28 ;  /* 0x0000001c001c7308 */ /* 0x000fe20000000800 */
[-C--:B-1----:R-:W-:Y:S07]  /*6e10*/  HMMA.16816.F32 R136, R4, R8.reuse, R136 ;  /* 0x000000080488723c */ /* 0x082fee0000001888 */
[----:B------:R-:W-:Y:S01]  /*6e20*/  MUFU.EX2 R103, R103 ;  /* 0x0000006700677308 */ /* 0x000fe20000000800 */
[C---:B------:R-:W-:Y:S07]  /*6e30*/  HMMA.16816.F32 R156, R12.reuse, R8, R156 ;  /* 0x000000080c9c723c */ /* 0x040fee000000189c */
[----:B------:R-:W-:Y:S01]  /*6e40*/  MUFU.EX2 R98, R98 ;  /* 0x0000006200627308 */ /* 0x000fe20000000800 */
[-C--:B------:R-:W-:Y:S07]  /*6e50*/  HMMA.16816.F32 R160, R12, R10.reuse, R160 ;  /* 0x0000000a0ca0723c */ /* 0x080fee00000018a0 */
[----:B------:R-:W-:Y:S01]  /*6e60*/  MUFU.EX2 R97, R97 ;  /* 0x0000006100617308 */ /* 0x000fe20000000800 */
[C---:B------:R-:W-:Y:S01]  /*6e70*/  HMMA.16816.F32 R132, R4.reuse, R10, R132 ;  /* 0x0000000a0484723c */ /* 0x040fe20000001884 */
[----:B------:R-:W1:Y:S06]  /*6e80*/  LDSM.16.MT88.4 R8, [R232+0x1800] ;  /* 0x00180000e808783b */ /* 0x000e6c0000004200 */
[----:B------:R-:W-:Y:S01]  /*6e90*/  MUFU.EX2 R96, R96 ;  /* 0x0000006000607308 */ /* 0x000fe20000000800 */
[-C--:B-1----:R-:W-:Y:S08]  /*6ea0*/  HMMA.16816.F32 R128, R4, R8.reuse, R128 ;  /* 0x000000080480723c */ /* 0x082ff00000001880 */
[C---:B------:R-:W-:Y:S08]  /*6eb0*/  HMMA.16816.F32 R164, R12.reuse, R8, R164 ;  /* 0x000000080ca4723c */ /* 0x040ff000000018a4 */
[-C--:B------:R-:W-:Y:S08]  /*6ec0*/  HMMA.16816.F32 R168, R12, R10.reuse, R168 ;  /* 0x0000000a0ca8723c */ /* 0x080ff000000018a8 */
[C---:B------:R-:W-:Y:S01]  /*6ed0*/  HMMA.16816.F32 R124, R4.reuse, R10, R124 ;  /* 0x0000000a047c723c */ /* 0x040fe2000000187c */
[----:B------:R-:W1:Y:S07]  /*6ee0*/  LDSM.16.MT88.4 R8, [R231+0x1800] ;  /* 0x00180000e708783b */ /* 0x000e6e0000004200 */
[C---:B-1----:R-:W-:Y:S08]  /*6ef0*/  HMMA.16816.F32 R120, R4.reuse, R8, R120 ;  /* 0x000000080478723c */ /* 0x042ff00000001878 */
[----:B------:R-:W-:Y:S07]  /*6f00*/  HMMA.16816.F32 R116, R4, R10, R116 ;  /* 0x0000000a0474723c */ /* 0x000fee0000001874 */
[----:B------:R-:W-:Y:S01]  /*6f10*/  FADD.FTZ R4, R110, R109 ;  /* 0x0000006d6e047221 */ /* 0x000fe20000010000 */
[C---:B------:R-:W-:Y:S01]  /*6f20*/  HMMA.16816.F32 R172, R12.reuse, R8, R172 ;  /* 0x000000080cac723c */ /* 0x040fe200000018ac */
[----:B------:R-:W-:Y:S01]  /*6f30*/  FADD.FTZ R110, R113, R17 ;  /* 0x00000011716e7221 */ /* 0x000fe20000010000 */
[----:B------:R-:W-:Y:S01]  /*6f40*/  F2FP.PACK_AB R5, R112, R184 ;  /* 0x000000b87005723e */ /* 0x000fe200000000ff */
[----:B------:R-:W-:Y:S01]  /*6f50*/  FADD.FTZ R113, R108, R4 ;  /* 0x000000046c717221 */ /* 0x000fe20000010000 */
[----:B------:R-:W-:Y:S01]  /*6f60*/  F2FP.PACK_AB R4, R187, R188 ;  /* 0x000000bcbb04723e */ /* 0x000fe200000000ff */
[----:B------:R-:W-:Y:S01]  /*6f70*/  FADD.FTZ R109, R111, R18 ;  /* 0x000000126f6d7221 */ /* 0x000fe20000010000 */
[----:B------:R1:W2:Y:S01]  /*6f80*/  MUFU.EX2 R108, R20 ;  /* 0x00000014006c7308 */ /* 0x0002a20000000800 */
[----:B------:R-:W3:Y:S01]  /*6f90*/  LDSM.16.MT88.4 R16, [R233+0x2000] ;  /* 0x00200000e910783b */ /* 0x000ee20000004200 */
[----:B------:R-:W-:Y:S01]  /*6fa0*/  HMMA.16816.F32 R176, R12, R10, R176 ;  /* 0x0000000a0cb0723c */ /* 0x000fe200000018b0 */
[----:B------:R-:W-:Y:S01]  /*6fb0*/  FADD.FTZ R111, R107, R115 ;  /* 0x000000736b6f7221 */ /* 0x000fe20000010000 */
[----:B------:R-:W-:Y:S01]  /*6fc0*/  F2FP.PACK_AB R6, R185, R186 ;  /* 0x000000bab906723e */ /* 0x000fe200000000ff */
[----:B------:R-:W-:Y:S01]  /*6fd0*/  LDSM.16.MT88.4 R12, [R232+0x2000] ;  /* 0x00200000e80c783b */ /* 0x000fe20000004200 */
[----:B------:R-:W-:-:S02]  /*6fe0*/  FADD.FTZ R110, R106, R110 ;  /* 0x0000006e6a6e7221 */ /* 0x000fc40000010000 */
[----:B------:R-:W-:Y:S01]  /*6ff0*/  FADD.FTZ R109, R105, R109 ;  /* 0x0000006d696d7221 */ /* 0x000fe20000010000 */
[----:B------:R-:W-:Y:S01]  /*7000*/  LDSM.16.MT88.4 R8, [R231+0x2000] ;  /* 0x00200000e708783b */ /* 0x000fe20000004200 */
[----:B------:R-:W-:Y:S01]  /*7010*/  FADD.FTZ R113, R104, R113 ;  /* 0x0000007168717221 */ /* 0x000fe20000010000 */
[----:B------:R-:W4:Y:S01]  /*7020*/  MUFU.EX2 R107, R99 ;  /* 0x00000063006b7308 */ /* 0x000f220000000800 */
[----:B------:R-:W-:Y:S02]  /*7030*/  FADD.FTZ R75, R75, R110 ;  /* 0x0000006e4b4b7221 */ /* 0x000fe40000010000 */
[----:B------:R-:W-:Y:S01]  /*7040*/  FADD.FTZ R109, R74, R109 ;  /* 0x0000006d4a6d7221 */ /* 0x000fe20000010000 */
[----:B-1----:R-:W1:Y:S01]  /*7050*/  LDSM.16.MT88.4 R20, [R234+0x2000] ;  /* 0x00200000ea14783b */ /* 0x002e620000004200 */
[----:B--2---:R-:W-:Y:S01]  /*7060*/  F2FP.PACK_AB R7, R183, R108 ;  /* 0x0000006cb707723e */ /* 0x004fe200000000ff */
[----:B------:R-:W-:Y:S02]  /*7070*/  FADD.FTZ R110, R73, R113 ;  /* 0x00000071496e7221 */ /* 0x000fe40000010000 */
[----:B------:R-:W-:Y:S01]  /*7080*/  MUFU.EX2 R106, R194 ;  /* 0x000000c2006a7308 */ /* 0x000fe20000000800 */
[----:B------:R-:W-:-:S02]  /*7090*/  FADD.FTZ R76, R76, R111 ;  /* 0x0000006f4c4c7221 */ /* 0x000fc40000010000 */
[----:B------:R-:W-:Y:S02]  /*70a0*/  FADD.FTZ R110, R47, R110 ;  /* 0x0000006e2f6e7221 */ /* 0x000fe40000010000 */
[----:B------:R-:W-:Y:S02]  /*70b0*/  FADD.FTZ R76, R53, R76 ;  /* 0x0000004c354c7221 */ /* 0x000fe40000010000 */
[----:B------:R-:W-:Y:S01]  /*70c0*/  FADD.FTZ R75, R51, R75 ;  /* 0x0000004b334b7221 */ /* 0x000fe20000010000 */
[----:B------:R-:W2:Y:S01]  /*70d0*/  MUFU.EX2 R105, R193 ;  /* 0x000000c100697308 */ /* 0x000ea20000000800 */
[----:B------:R-:W-:Y:S02]  /*70e0*/  FADD.FTZ R52, R52, R76 ;  /* 0x0000004c34347221 */ /* 0x000fe40000010000 */
[----:B------:R-:W-:Y:S02]  /*70f0*/  FADD.FTZ R54, R54, R110 ;  /* 0x0000006e36367221 */ /* 0x000fe40000010000 */
[----:B------:R-:W-:-:S02]  /*7100*/  FADD.FTZ R109, R49, R109 ;  /* 0x0000006d316d7221 */ /* 0x000fc40000010000 */
[----:B------:R-:W-:Y:S01]  /*7110*/  FADD.FTZ R52, R95, R52 ;  /* 0x000000345f347221 */ /* 0x000fe20000010000 */
[----:B------:R-:W-:Y:S01]  /*7120*/  MUFU.EX2 R104, R27 ;  /* 0x0000001b00687308 */ /* 0x000fe20000000800 */
[----:B------:R-:W-:Y:S02]  /*7130*/  FADD.FTZ R50, R50, R75 ;  /* 0x0000004b32327221 */ /* 0x000fe40000010000 */
[----:B------:R-:W-:Y:S02]  /*7140*/  FADD.FTZ R54, R41, R54 ;  /* 0x0000003629367221 */ /* 0x000fe40000010000 */
[----:B------:R-:W-:Y:S01]  /*7150*/  FADD.FTZ R48, R48, R109 ;  /* 0x0000006d30307221 */ /* 0x000fe20000010000 */
[----:B---3--:R-:W-:Y:S01]  /*7160*/  HMMA.16816.F32 R136, R4, R16, R136 ;  /* 0x000000100488723c */ /* 0x008fe20000001888 */
[----:B------:R-:W-:Y:S01]  /*7170*/  FADD.FTZ R94, R94, R52 ;  /* 0x000000345e5e7221 */ /* 0x000fe20000010000 */
[----:B------:R-:W3:Y:S01]  /*7180*/  MUFU.EX2 R99, R26 ;  /* 0x0000001a00637308 */ /* 0x000ee20000000800 */
[----:B------:R-:W-:-:S02]  /*7190*/  FADD.FTZ R50, R91, R50 ;  /* 0x000000325b327221 */ /* 0x000fc40000010000 */
[----:B------:R-:W-:Y:S02]  /*71a0*/  FADD.FTZ R83, R83, R54 ;  /* 0x0000003653537221 */ /* 0x000fe40000010000 */
[----:B------:R-:W-:Y:S01]  /*71b0*/  FADD.FTZ R48, R87, R48 ;  /* 0x0000003057307221 */ /* 0x000fe20000010000 */
[C---:B------:R-:W-:Y:S01]  /*71c0*/  HMMA.16816.F32 R132, R4.reuse, R18, R132 ;  /* 0x000000120484723c */ /* 0x040fe20000001884 */
[----:B------:R-:W-:Y:S01]  /*71d0*/  FADD.FTZ R94, R61, R94 ;  /* 0x0000005e3d5e7221 */ /* 0x000fe20000010000 */
[----:B------:R-:W5:Y:S01]  /*71e0*/  MUFU.EX2 R73, R25 ;  /* 0x0000001900497308 */ /* 0x000f620000000800 */
[----:B------:R-:W-:Y:S02]  /*71f0*/  FADD.FTZ R90, R90, R50 ;  /* 0x000000325a5a7221 */ /* 0x000fe40000010000 */
[----:B------:R-:W-:Y:S02]  /*7200*/  FADD.FTZ R83, R55, R83 ;  /* 0x0000005337537221 */ /* 0x000fe40000010000 */
[----:B------:R-:W-:Y:S01]  /*7210*/  FADD.FTZ R86, R86, R48 ;  /* 0x0000003056567221 */ /* 0x000fe20000010000 */
[----:B-1----:R-:W-:Y:S01]  /*7220*/  HMMA.16816.F32 R144, R4, R20, R144 ;  /* 0x000000140490723c */ /* 0x002fe20000001890 */
[----:B------:R-:W-:Y:S01]  /*7230*/  FADD.FTZ R60, R60, R94 ;  /* 0x0000005e3c3c7221 */ /* 0x000fe20000010000 */
[----:B------:R1:W1:Y:S01]  /*7240*/  MUFU.EX2 R74, R24 ;  /* 0x00000018004a7308 */ /* 0x0002620000000800 */
        /* <DEDUP_REMOVED lines=9> */
[----:B------:R-:W-:Y:S01]  /*72e0*/  FADD.FTZ R92, R92, R60 ;  /* 0x0000003c5c5c7221 */ /* 0x000fe20000010000 */
[----:B-1----:R-:W-:Y:S01]  /*72f0*/  LDSM.16.MT88.4 R24, [R231+0x2800] ;  /* 0x00280000e718783b */ /* 0x002fe20000004200 */
[----:B------:R-:W-:-:S02]  /*7300*/  FADD.FTZ R58, R89, R58 ;  /* 0x0000003a593a7221 */ /* 0x000fc40000010000 */
[----:B------:R-:W-:Y:S02]  /*7310*/  FADD.FTZ R82, R82, R35 ;  /* 0x0000002352527221 */ /* 0x000fe40000010000 */
[----:B------:R-:W-:Y:S01]  /*7320*/  FADD.FTZ R56, R85, R56 ;  /* 0x0000003855387221 */ /* 0x000fe20000010000 */
[C---:B------:R-:W-:Y:S08]  /*7330*/  HMMA.16816.F32 R124, R4.reuse, R14, R124 ;  /* 0x0000000e047c723c */ /* 0x040ff0000000187c */
[C---:B------:R-:W-:Y:S08]  /*7340*/  HMMA.16816.F32 R120, R4.reuse, R8, R120 ;  /* 0x000000080478723c */ /* 0x040ff00000001878 */
[----:B------:R-:W-:Y:S01]  /*7350*/  HMMA.16816.F32 R116, R4, R10, R116 ;  /* 0x0000000a0474723c */ /* 0x000fe20000001874 */
[----:B------:R-:W-:-:S02]  /*7360*/  FADD.FTZ R92, R72, R92 ;  /* 0x0000005c485c7221 */ /* 0x000fc40000010000 */
[----:B------:R-:W-:Y:S02]  /*7370*/  FADD.FTZ R88, R88, R58 ;  /* 0x0000003a58587221 */ /* 0x000fe40000010000 */
[----:B------:R-:W-:Y:S02]  /*7380*/  FADD.FTZ R82, R65, R82 ;  /* 0x0000005241527221 */ /* 0x000fe40000010000 */
[----:B------:R-:W-:Y:S01]  /*7390*/  F2FP.PACK_AB R4, R101, R102 ;  /* 0x000000666504723e */ /* 0x000fe200000000ff */
[----:B------:R-:W-:Y:S01]  /*73a0*/  FADD.FTZ R84, R84, R56 ;  /* 0x0000003854547221 */ /* 0x000fe20000010000 */
[----:B----4-:R-:W-:Y:S02]  /*73b0*/  F2FP.PACK_AB R6, R107, R100 ;  /* 0x000000646b06723e */ /* 0x010fe400000000ff */
[----:B--2---:R-:W-:Y:S02]  /*73c0*/  F2FP.PACK_AB R5, R105, R106 ;  /* 0x0000006a6905723e */ /* 0x004fe400000000ff */
[----:B---3--:R-:W-:-:S07]  /*73d0*/  F2FP.PACK_AB R7, R99, R104 ;  /* 0x000000686307723e */ /* 0x008fce00000000ff */
[C---:B------:R-:W-:Y:S08]  /*73e0*/  HMMA.16816.F32 R156, R4.reuse, R16, R156 ;  /* 0x00000010049c723c */ /* 0x040ff0000000189c */
[C---:B------:R-:W-:Y:S01]  /*73f0*/  HMMA.16816.F32 R160, R4.reuse, R18, R160 ;  /* 0x0000001204a0723c */ /* 0x040fe200000018a0 */
[----:B------:R-:W1:Y:S07]  /*7400*/  LDSM.16.MT88.4 R16, [R234+0x2800] ;  /* 0x00280000ea10783b */ /* 0x000e6e0000004200 */
[C---:B------:R-:W-:Y:S08]  /*7410*/  HMMA.16816.F32 R164, R4.reuse, R12, R164 ;  /* 0x0000000c04a4723c */ /* 0x040ff000000018a4 */
[C---:B------:R-:W-:Y:S01]  /*7420*/  HMMA.16816.F32 R168, R4.reuse, R14, R168 ;  /* 0x0000000e04a8723c */ /* 0x040fe200000018a8 */
[----:B------:R-:W2:Y:S07]  /*7430*/  LDSM.16.MT88.4 R12, [R233+0x2800] ;  /* 0x00280000e90c783b */ /* 0x000eae0000004200 */
[C---:B------:R-:W-:Y:S08]  /*7440*/  HMMA.16816.F32 R172, R4.reuse, R8, R172 ;  /* 0x0000000804ac723c */ /* 0x040ff000000018ac */
[C---:B------:R-:W-:Y:S01]  /*7450*/  HMMA.16816.F32 R176, R4.reuse, R10, R176 ;  /* 0x0000000a04b0723c */ /* 0x040fe200000018b0 */
[----:B------:R-:W3:Y:S07]  /*7460*/  LDSM.16.MT88.4 R8, [R232+0x2800] ;  /* 0x00280000e808783b */ /* 0x000eee0000004200 */
[C---:B------:R-:W-:Y:S08]  /*7470*/  HMMA.16816.F32 R148, R4.reuse, R20, R148 ;  /* 0x000000140494723c */ /* 0x040ff00000001894 */
[----:B------:R-:W-:Y:S01]  /*7480*/  HMMA.16816.F32 R152, R4, R22, R152 ;  /* 0x000000160498723c */ /* 0x000fe20000001898 */
[----:B------:R-:W4:Y:S06]  /*7490*/  LDSM.16.MT88.4 R20, [R234+0x3000] ;  /* 0x00300000ea14783b */ /* 0x000f2c0000004200 */
[----:B------:R-:W-:-:S02]  /*74a0*/  F2FP.PACK_AB R4, R80, R81 ;  /* 0x000000515004723e */ /* 0x000fc400000000ff */
[----:B-----5:R-:W-:Y:S02]  /*74b0*/  F2FP.PACK_AB R5, R73, R77 ;  /* 0x0000004d4905723e */ /* 0x020fe400000000ff */
[----:B------:R-:W-:Y:S02]  /*74c0*/  F2FP.PACK_AB R6, R78, R79 ;  /* 0x0000004f4e06723e */ /* 0x000fe400000000ff */
[----:B------:R-:W-:-:S07]  /*74d0*/  F2FP.PACK_AB R7, R62, R74 ;  /* 0x0000004a3e07723e */ /* 0x000fce00000000ff */
[C---:B-1----:R-:W-:Y:S08]  /*74e0*/  HMMA.16816.F32 R144, R4.reuse, R16, R144 ;  /* 0x000000100490723c */ /* 0x042ff00000001890 */
[C---:B------:R-:W-:Y:S08]  /*74f0*/  HMMA.16816.F32 R140, R4.reuse, R18, R140 ;  /* 0x00000012048c723c */ /* 0x040ff0000000188c */
[C---:B--2---:R-:W-:Y:S08]  /*7500*/  HMMA.16816.F32 R136, R4.reuse, R12, R136 ;  /* 0x0000000c0488723c */ /* 0x044ff00000001888 */
[C---:B------:R-:W-:Y:S08]  /*7510*/  HMMA.16816.F32 R132, R4.reuse, R14, R132 ;  /* 0x0000000e0484723c */ /* 0x040ff00000001884 */
[C---:B---3--:R-:W-:Y:S08]  /*7520*/  HMMA.16816.F32 R128, R4.reuse, R8, R128 ;  /* 0x000000080480723c */ /* 0x048ff00000001880 */
        /* <DEDUP_REMOVED lines=17> */
[----:B------:R-:W-:Y:S07]  /*7640*/  HMMA.16816.F32 R176, R4, R26, R176 ;  /* 0x0000001a04b0723c */ /* 0x000fee00000018b0 */
[----:B------:R-:W-:-:S02]  /*7650*/  F2FP.PACK_AB R4, R40, R42 ;  /* 0x0000002a2804723e */ /* 0x000fc400000000ff */
[----:B------:R-:W-:Y:S02]  /*7660*/  F2FP.PACK_AB R5, R36, R37 ;  /* 0x000000252405723e */ /* 0x000fe400000000ff */
[----:B------:R-:W-:Y:S02]  /*7670*/  F2FP.PACK_AB R6, R38, R39 ;  /* 0x000000272606723e */ /* 0x000fe400000000ff */
[----:B------:R-:W-:-:S07]  /*7680*/  F2FP.PACK_AB R7, R32, R33 ;  /* 0x000000212007723e */ /* 0x000fce00000000ff */
[C---:B----4-:R-:W-:Y:S08]  /*7690*/  HMMA.16816.F32 R144, R4.reuse, R20, R144 ;  /* 0x000000140490723c */ /* 0x050ff00000001890 */
[C---:B------:R-:W-:Y:S08]  /*76a0*/  HMMA.16816.F32 R140, R4.reuse, R22, R140 ;  /* 0x00000016048c723c */ /* 0x040ff0000000188c */
[C---:B-1----:R-:W-:Y:S08]  /*76b0*/  HMMA.16816.F32 R136, R4.reuse, R16, R136 ;  /* 0x000000100488723c */ /* 0x042ff00000001888 */
[C---:B------:R-:W-:Y:S08]  /*76c0*/  HMMA.16816.F32 R132, R4.reuse, R18, R132 ;  /* 0x000000120484723c */ /* 0x040ff00000001884 */
[C---:B--2---:R-:W-:Y:S08]  /*76d0*/  HMMA.16816.F32 R128, R4.reuse, R12, R128 ;  /* 0x0000000c0480723c */ /* 0x044ff00000001880 */
[C---:B------:R-:W-:Y:S08]  /*76e0*/  HMMA.16816.F32 R124, R4.reuse, R14, R124 ;  /* 0x0000000e047c723c */ /* 0x040ff0000000187c */
[C---:B---3--:R-:W-:Y:S08]  /*76f0*/  HMMA.16816.F32 R120, R4.reuse, R8, R120 ;  /* 0x000000080478723c */ /* 0x048ff00000001878 */
[----:B------:R-:W-:Y:S07]  /*7700*/  HMMA.16816.F32 R116, R4, R10, R116 ;  /* 0x0000000a0474723c */ /* 0x000fee0000001874 */
[----:B------:R-:W-:-:S02]  /*7710*/  F2FP.PACK_AB R4, R30, R31 ;  /* 0x0000001f1e04723e */ /* 0x000fc400000000ff */
[----:B------:R-:W-:Y:S02]  /*7720*/  F2FP.PACK_AB R6, R28, R29 ;  /* 0x0000001d1c06723e */ /* 0x000fe400000000ff */
[----:B------:R-:W-:Y:S02]  /*7730*/  F2FP.PACK_AB R5, R98, R103 ;  /* 0x000000676205723e */ /* 0x000fe400000000ff */
[----:B------:R-:W-:-:S07]  /*7740*/  F2FP.PACK_AB R7, R96, R97 ;  /* 0x000000616007723e */ /* 0x000fce00000000ff */
[C---:B------:R-:W-:Y:S01]  /*7750*/  HMMA.16816.F32 R160, R4.reuse, R18, R160 ;  /* 0x0000001204a0723c */ /* 0x040fe200000018a0 */
[----:B------:R-:W2:Y:S01]  /*7760*/  LDL R19, [R1+0x10] ;  /* 0x0000100001137983 */ /* 0x000ea20000100800 */
        /* <DEDUP_REMOVED lines=9> */
[----:B------:R-:W-:Y:S01]  /*7800*/  MOV R16, R208 ;  /* 0x000000d000107202 */ /* 0x000fe20000000f00 */
        /* <DEDUP_REMOVED lines=15> */
[----:B------:R-:W-:Y:S01]  /*7900*/  @P2 IMAD.HI.U32 R17, R208, c[0x0][0x2c8], RZ ;  /* 0x0000b200d0112a27 */ /* 0x000fe200078e00ff */
[----:B------:R-:W-:Y:S03]  /*7910*/  HMMA.16816.F32 R152, R4, R22, R152 ;  /* 0x000000160498723c */ /* 0x000fe60000001898 */
[----:B------:R-:W-:Y:S02]  /*7920*/  FADD.FTZ R92, R81, R92 ;  /* 0x0000005c515c7221 */ /* 0x000fe40000010000 */
[----:B------:R-:W-:-:S02]  /*7930*/  FADD.FTZ R88, R183, R88 ;  /* 0x00000058b7587221 */ /* 0x000fc40000010000 */
[----:B------:R-:W-:Y:S02]  /*7940*/  FADD.FTZ R82, R99, R82 ;  /* 0x0000005263527221 */ /* 0x000fe40000010000 */
[----:B------:R-:W-:Y:S01]  /*7950*/  FADD.FTZ R84, R107, R84 ;  /* 0x000000546b547221 */ /* 0x000fe20000010000 */
[----:B------:R-:W-:Y:S01]  /*7960*/  @P2 SHF.R.U32.HI R16, RZ, c[0x0][0x2cc], R17 ;  /* 0x0000b300ff102a19 */ /* 0x000fe20000011611 */
[----:B------:R-:W-:Y:S02]  /*7970*/  FADD.FTZ R92, R80, R92 ;  /* 0x0000005c505c7221 */ /* 0x000fe40000010000 */
[----:B------:R-:W-:Y:S02]  /*7980*/  FADD.FTZ R88, R77, R88 ;  /* 0x000000584d587221 */ /* 0x000fe40000010000 */
[----:B------:R-:W-:Y:S02]  /*7990*/  FADD.FTZ R82, R192, R82 ;  /* 0x00000052c0527221 */ /* 0x000fe40000010000 */
[----:B------:R-:W-:Y:S01]  /*79a0*/  FADD.FTZ R84, R46, R84 ;  /* 0x000000542e547221 */ /* 0x000fe20000010000 */
[----:B------:R-:W-:Y:S01]  /*79b0*/  IADD3 R13, R16, -c[0x0][0x168], R181 ;  /* 0x80005a00100d7a10 */ /* 0x000fe20007ffe0b5 */
[----:B------:R-:W-:Y:S01]  /*79c0*/  FADD.FTZ R92, R79, R92 ;  /* 0x0000005c4f5c7221 */ /* 0x000fe20000010000 */
[----:B------:R-:W-:Y:S01]  /*79d0*/  MOV R12, RZ ;  /* 0x000000ff000c7202 */ /* 0x000fe20000000f00 */
[----:B------:R-:W-:-:S02]  /*79e0*/  FADD.FTZ R88, R73, R88 ;  /* 0x0000005849587221 */ /* 0x000fc40000010000 */
[----:B------:R-:W-:Y:S02]  /*79f0*/  FADD.FTZ R82, R191, R82 ;  /* 0x00000052bf527221 */ /* 0x000fe40000010000 */
[----:B------:R-:W-:Y:S02]  /*7a00*/  FADD.FTZ R84, R45, R84 ;  /* 0x000000542d547221 */ /* 0x000fe40000010000 */
[----:B------:R-:W-:Y:S02]  /*7a10*/  FADD.FTZ R92, R78, R92 ;  /* 0x0000005c4e5c7221 */ /* 0x000fe40000010000 */
[----:B------:R-:W-:Y:S02]  /*7a20*/  FADD.FTZ R88, R74, R88 ;  /* 0x000000584a587221 */ /* 0x000fe40000010000 */
[----:B------:R-:W-:-:S04]  /*7a30*/  IMAD.HI R12, R13, -0x6db6db6d, R12 ;  /* 0x924924930d0c7827 */ /* 0x000fc800078e020c */
[----:B------:R-:W-:Y:S02]  /*7a40*/  FADD.FTZ R82, R190, R82 ;  /* 0x00000052be527221 */ /* 0x000fe40000010000 */
[----:B------:R-:W-:Y:S02]  /*7a50*/  FADD.FTZ R84, R44, R84 ;  /* 0x000000542c547221 */ /* 0x000fe40000010000 */
[----:B------:R-:W-:Y:S02]  /*7a60*/  FADD.FTZ R92, R42, R92 ;  /* 0x0000005c2a5c7221 */ /* 0x000fe40000010000 */
[----:B------:R-:W-:Y:S01]  /*7a70*/  FADD.FTZ R88, R62, R88 ;  /* 0x000000583e587221 */ /* 0x000fe20000010000 */
[----:B------:R-:W-:Y:S01]  /*7a80*/  SHF.R.U32.HI R8, RZ, 0x1f, R12 ;  /* 0x0000001fff087819 */ /* 0x000fe2000001160c */
[----:B------:R-:W-:Y:S02]  /*7a90*/  FADD.FTZ R82, R189, R82 ;  /* 0x00000052bd527221 */ /* 0x000fe40000010000 */
[----:B------:R-:W-:-:S02]  /*7aa0*/  FADD.FTZ R84, R43, R84 ;  /* 0x000000542b547221 */ /* 0x000fc40000010000 */
[----:B------:R-:W-:Y:S02]  /*7ab0*/  FADD.FTZ R92, R40, R92 ;  /* 0x0000005c285c7221 */ /* 0x000fe40000010000 */
[----:B------:R-:W-:Y:S01]  /*7ac0*/  FADD.FTZ R88, R37, R88 ;  /* 0x0000005825587221 */ /* 0x000fe20000010000 */
[----:B------:R-:W-:Y:S01]  /*7ad0*/  LEA.HI.SX32 R12, R12, R8, 0x1a ;  /* 0x000000080c0c7211 */ /* 0x000fe200078fd2ff */
[----:B------:R-:W-:Y:S02]  /*7ae0*/  FADD.FTZ R82, R103, R82 ;  /* 0x0000005267527221 */ /* 0x000fe40000010000 */
[----:B------:R-:W-:Y:S02]  /*7af0*/  FADD.FTZ R84, R31, R84 ;  /* 0x000000541f547221 */ /* 0x000fe40000010000 */
[----:B------:R-:W-:Y:S01]  /*7b00*/  FADD.FTZ R92, R39, R92 ;  /* 0x0000005c275c7221 */ /* 0x000fe20000010000 */
[----:B------:R-:W-:Y:S01]  /*7b10*/  IADD3 R18, R180, -0x2, RZ ;  /* 0xfffffffeb4127810 */ /* 0x000fe20007ffe0ff */
[----:B------:R-:W-:Y:S01]  /*7b20*/  FADD.FTZ R88, R36, R88 ;  /* 0x0000005824587221 */ /* 0x000fe20000010000 */
[----:B------:R-:W-:Y:S01]  /*7b30*/  HMMA.16816.F32 R168, R4, R14, R168 ;  /* 0x0000000e04a8723c */ /* 0x000fe200000018a8 */
[----:B------:R-:W-:-:S02]  /*7b40*/  FADD.FTZ R82, R98, R82 ;  /* 0x0000005262527221 */ /* 0x000fc40000010000 */
[----:B------:R-:W-:Y:S02]  /*7b50*/  FADD.FTZ R84, R30, R84 ;  /* 0x000000541e547221 */ /* 0x000fe40000010000 */
[----:B------:R-:W-:-:S03]  /*7b60*/  FADD.FTZ R88, R33, R88 ;  /* 0x0000005821587221 */ /* 0x000fc60000010000 */
[----:B------:R-:W-:Y:S01]  /*7b70*/  HMMA.16816.F32 R176, R4, R10, R176 ;  /* 0x0000000a04b0723c */ /* 0x000fe200000018b0 */
[----:B------:R-:W-:Y:S01]  /*7b80*/  FADD.FTZ R82, R97, R82 ;  /* 0x0000005261527221 */ /* 0x000fe20000010000 */
[----:B------:R-:W-:Y:S01]  /*7b90*/  STL [R1+0x50], R18 ;  /* 0x0000501201007387 */ /* 0x000fe20000100800 */
[----:B------:R-:W-:-:S04]  /*7ba0*/  FADD.FTZ R84, R29, R84 ;  /* 0x000000541d547221 */ /* 0x000fc80000010000 */
[----:B------:R-:W-:Y:S02]  /*7bb0*/  FADD.FTZ R4, R38, R92 ;  /* 0x0000005c26047221 */ /* 0x000fe40000010000 */
[----:B------:R-:W-:Y:S02]  /*7bc0*/  FADD.FTZ R6, R32, R88 ;  /* 0x0000005820067221 */ /* 0x000fe40000010000 */
[----:B------:R-:W-:Y:S01]  /*7bd0*/  FADD.FTZ R5, R28, R84 ;  /* 0x000000541c057221 */ /* 0x000fe20000010000 */
[----:B--2---:R-:W-:-:S05]  /*7be0*/  IMNMX R19, R19, R12, !PT ;  /* 0x0000000c13137217 */ /* 0x004fca0007800200 */
[----:B------:R-:W-:Y:S04]  /*7bf0*/  STL [R1+0x58], R19 ;  /* 0x0000581301007387 */ /* 0x000fe80000100800 */
[----:B------:R1:W-:Y:S04]  /*7c00*/  STL [R1+0x48], R4 ;  /* 0x0000480401007387 */ /* 0x0003e80000100800 */
[----:B------:R2:W-:Y:S01]  /*7c10*/  STL [R1+0x60], R6 ;  /* 0x0000600601007387 */ /* 0x0005e20000100800 */
[----:B------:R-:W-:Y:S01]  /*7c20*/  ISETP.GE.AND P0, PT, R18, R19, PT ;  /* 0x000000131200720c */ /* 0x000fe20003f06270 */
[----:B-1----:R-:W-:-:S05]  /*7c30*/  FADD.FTZ R4, R96, R82 ;  /* 0x0000005260047221 */ /* 0x002fca0000010000 */
[----:B------:R2:W-:Y:S04]  /*7c40*/  STL [R1+0x4c], R4 ;  /* 0x00004c0401007387 */ /* 0x0005e80000100800 */
[----:B------:R2:W-:Y:S03]  /*7c50*/  STL [R1+0x54], R5 ;  /* 0x0000540501007387 */ /* 0x0005e60000100800 */
[----:B------:R-:W-:Y:S05]  /*7c60*/  @!P0 BRA `(.L_x_1339) ;  /* 0x0000618000008947 */ /* 0x000fea0003800000 */
[----:B------:R-:W-:Y:S01]  /*7c70*/  MOV R180, R0 ;  /* 0x0000000000b47202 */ /* 0x000fe20000000f00 */
[----:B------:R-:W-:Y:S01]  /*7c80*/  IMAD.MOV.U32 R0, RZ, RZ, R18 ;  /* 0x000000ffff007224 */ /* 0x000fe200078e0012 */
[----:B------:R-:W-:Y:S01]  /*7c90*/  MOV R183, R2 ;  /* 0x0000000200b77202 */ /* 0x000fe20000000f00 */
[----:B------:R-:W-:Y:S01]  /*7ca0*/  IMAD.MOV.U32 R181, RZ, RZ, R68 ;  /* 0x000000ffffb57224 */ /* 0x000fe200078e0044 */
[----:B------:R-:W-:-:S02]  /*7cb0*/  MOV R182, R3 ;  /* 0x0000000300b67202 */ /* 0x000fc40000000f00 */
[----:B------:R1:W-:Y:S04]  /*7cc0*/  STL [R1+0x50], R0 ;  /* 0x0000500001007387 */ /* 0x0003e80000100800 */
.L_x_1350:
[----:B------:R-:W3:Y:S01]  /*7cd0*/  LDL R2, [R1+0x50] ;  /* 0x0000500001027983 */ /* 0x000ee20000100800 */
[----:B------:R-:W-:Y:S04]  /*7ce0*/  DEPBAR.LE SB0, 0x0 ;  /* 0x000080000000791a */ /* 0x000fe80000000000 */
[----:B-1----:R-:W3:Y:S01]  /*7cf0*/  LDL R0, [R1+0x10] ;  /* 0x0000100001007983 */ /* 0x002ee20000100800 */
[----:B------:R-:W-:Y:S01]  /*7d00*/  WARPSYNC 0xffffffff ;  /* 0xffffffff00007948 */ /* 0x000fe20003800000 */
[----:B------:R-:W-:Y:S02]  /*7d10*/  BSSY B0, `(.L_x_1340) ;  /* 0x0000051000007945 */ /* 0x000fe40003800000 */
[----:B------:R-:W-:Y:S06]  /*7d20*/  BAR.SYNC.DEFER_BLOCKING 0x0 ;  /* 0x0000000000007b1d */ /* 0x000fec0000010000 */
[----:B------:R1:W4:Y:S04]  /*7d30*/  LDSM.16.M88.4 R112, [R241] ;  /* 0x00000000f170783b */ /* 0x0003280000000200 */
[----:B------:R1:W2:Y:S04]  /*7d40*/  LDSM.16.M88.4 R108, [R241+0x2000] ;  /* 0x00200000f16c783b */ /* 0x0002a80000000200 */
[----:B------:R1:W1:Y:S04]  /*7d50*/  LDSM.16.M88.4 R16, [R240] ;  /* 0x00000000f010783b */ /* 0x0002680000000200 */
[----:B------:R1:W1:Y:S04]  /*7d60*/  LDSM.16.M88.4 R32, [R240+0x800] ;  /* 0x00080000f020783b */ /* 0x0002680000000200 */
[----:B------:R1:W1:Y:S04]  /*7d70*/  LDSM.16.M88.4 R48, [R240+0x1000] ;  /* 0x00100000f030783b */ /* 0x0002680000000200 */
        /* <DEDUP_REMOVED lines=10> */
[----:B------:R1:W1:Y:S04]  /*7e20*/  LDSM.16.M88.4 R212, [R227] ;  /* 0x00000000e3d4783b */ /* 0x0002680000000200 */
[----:B------:R1:W1:Y:S04]  /*7e30*/  LDSM.16.M88.4 R216, [R226] ;  /* 0x00000000e2d8783b */ /* 0x0002680000000200 */
[----:B------:R1:W1:Y:S01]  /*7e40*/  LDSM.16.M88.4 R220, [R225] ;  /* 0x00000000e1dc783b */ /* 0x0002620000000200 */
[----:B---3--:R-:W-:-:S13]  /*7e50*/  ISETP.GT.AND P0, PT, R0, R2, PT ;  /* 0x000000020000720c */ /* 0x008fda0003f04270 */
[----:B------:R-:W-:-:S05]  /*7e60*/  @P0 BRA `(.L_x_1341) ;  /* 0x000003b000000947 */ /* 0x000fca0003800000 */
[----:B-12-4-:R-:W2:Y:S04]  /*7e70*/  LDL R6, [R1+0x20] ;  /* 0x0000200001067983 */ /* 0x016ea80000100800 */
[----:B------:R-:W3:Y:S04]  /*7e80*/  LDL R5, [R1+0x1c] ;  /* 0x00001c0001057983 */ /* 0x000ee80000100800 */
[----:B------:R-:W4:Y:S04]  /*7e90*/  LDL.64 R8, [R1+0x30] ;  /* 0x0000300001087983 */ /* 0x000f280000100a00 */
[----:B------:R-:W5:Y:S01]  /*7ea0*/  LDL R4, [R1+0x4] ;  /* 0x0000040001047983 */ /* 0x000f620000100800 */
[----:B--2---:R-:W-:Y:S01]  /*7eb0*/  IMAD.WIDE.U32 R2, R6, c[0x0][0x208], RZ ;  /* 0x0000820006027a25 */ /* 0x004fe200078e00ff */
[----:B------:R-:W-:Y:S02]  /*7ec0*/  SHF.R.S32.HI R0, RZ, 0x1f, R6 ;  /* 0x0000001fff007819 */ /* 0x000fe40000011406 */
[----:B---3--:R-:W-:Y:S03]  /*7ed0*/  SHF.R.S32.HI R7, RZ, 0x1f, R5 ;  /* 0x0000001fff077819 */ /* 0x008fe60000011405 */
[----:B------:R-:W-:Y:S02]  /*7ee0*/  IMAD R0, R0, c[0x0][0x208], RZ ;  /* 0x0000820000007a24 */ /* 0x000fe400078e02ff */
[----:B------:R-:W-:Y:S02]  /*7ef0*/  IMAD R7, R7, c[0x0][0x218], RZ ;  /* 0x0000860007077a24 */ /* 0x000fe400078e02ff */
[----:B------:R-:W-:Y:S02]  /*7f00*/  IMAD R0, R6, c[0x0][0x20c], R0 ;  /* 0x0000830006007a24 */ /* 0x000fe400078e0200 */
[----:B------:R-:W-:Y:S02]  /*7f10*/  IMAD R7, R5, c[0x0][0x21c], R7 ;  /* 0x0000870005077a24 */ /* 0x000fe400078e0207 */
[----:B------:R-:W-:Y:S01]  /*7f20*/  IMAD.IADD R3, R3, 0x1, R0 ;  /* 0x0000000103037824 */ /* 0x000fe200078e0200 */
[----:B------:R-:W-:Y:S03]  /*7f30*/  SHF.L.U32 R0, R251, 0x1, RZ ;  /* 0x00000001fb007819 */ /* 0x000fe600000006ff */
[----:B------:R-:W-:Y:S05]  /*7f40*/  IMAD.WIDE.U32 R2, R5, c[0x0][0x218], R2 ;  /* 0x0000860005027a25 */ /* 0x000fea00078e0002 */
[----:B----4-:R-:W-:Y:S04]  /*7f50*/  IADD3 R2, P4, R8, R2, RZ ;  /* 0x0000000208027210 */ /* 0x010fe80007f9e0ff */
[----:B------:R-:W-:Y:S02]  /*7f60*/  LEA R10, P0, R2, c[0x0][0x1f8], 0x1 ;  /* 0x00007e00020a7a11 */ /* 0x000fe400078008ff */
[----:B-----5:R-:W-:Y:S02]  /*7f70*/  IADD3.X R7, R4, R3, R7, P4, !PT ;  /* 0x0000000304077210 */ /* 0x020fe400027fe407 */
[----:B------:R-:W-:Y:S02]  /*7f80*/  SHF.L.U64.HI R3, R251, 0x1, R242 ;  /* 0x00000001fb037819 */ /* 0x000fe400000102f2 */
[----:B------:R-:W-:Y:S01]  /*7f90*/  LEA.HI.X R7, R2, c[0x0][0x1fc], R7, 0x1, P0 ;  /* 0x00007f0002077a11 */ /* 0x000fe200000f0c07 */
[----:B------:R-:W-:-:S05]  /*7fa0*/  BRA.DIV ~URZ, `(.L_x_1342) ;  /* 0x0000f1527f007947 */ /* 0x000fca000b800000 */
[----:B------:R1:W2:Y:S02]  /*7fb0*/  SHFL.IDX PT, R11, R7, RZ, 0x181f ;  /* 0x00181fff070b7589 */ /* 0x0002a400000e0000 */
.L_x_1393:
[----:B------:R-:W-:-:S05]  /*7fc0*/  BRA.DIV ~URZ, `(.L_x_1343) ;  /* 0x0000f1a27f007947 */ /* 0x000fca000b800000 */
[----:B------:R-:W3:Y:S04]  /*7fd0*/  SHFL.IDX PT, R20, R10, RZ, 0x181f ;  /* 0x00181fff0a147589 */ /* 0x000ee800000e0000 */
[----:B------:R-:W4:Y:S04]  /*7fe0*/  SHFL.IDX PT, R14, R10, 0x1, 0x181f ;  /* 0x00381f000a0e7f89 */ /* 0x000f2800000e0000 */
[----:B------:R-:W-:Y:S04]  /*7ff0*/  SHFL.IDX PT, R15, R7, 0x1, 0x181f ;  /* 0x00381f00070f7f89 */ /* 0x000fe800000e0000 */
[----:B------:R-:W-:Y:S04]  /*8000*/  SHFL.IDX PT, R12, R10, 0x2, 0x181f ;  /* 0x00581f000a0c7f89 */ /* 0x000fe800000e0000 */
[----:B------:R-:W5:Y:S04]  /*8010*/  SHFL.IDX PT, R8, R10, 0x3, 0x181f ;  /* 0x00781f000a087f89 */ /* 0x000f6800000e0000 */
[----:B------:R-:W-:Y:S04]  /*8020*/  SHFL.IDX PT, R13, R7, 0x2, 0x181f ;  /* 0x00581f00070d7f89 */ /* 0x000fe800000e0000 */
[----:B------:R-:W-:Y:S04]  /*8030*/  SHFL.IDX PT, R5, R10, 0x4, 0x181f ;  /* 0x00981f000a057f89 */ /* 0x000fe800000e0000 */
[----:B------:R-:W1:Y:S04]  /*8040*/  SHFL.IDX PT, R9, R7, 0x3, 0x181f ;  /* 0x00781f0007097f89 */ /* 0x000e6800000e0000 */
[----:B------:R-:W2:Y:S04]  /*8050*/  SHFL.IDX PT, R2, R10, 0x5, 0x181f ;  /* 0x00b81f000a027f89 */ /* 0x000ea800000e0000 */
[----:B------:R-:W2:Y:S04]  /*8060*/  SHFL.IDX PT, R6, R7, 0x4, 0x181f ;  /* 0x00981f0007067f89 */ /* 0x000ea800000e0000 */
[----:B------:R-:W2:Y:S04]  /*8070*/  SHFL.IDX PT, R4, R7, 0x5, 0x181f ;  /* 0x00b81f0007047f89 */ /* 0x000ea800000e0000 */
[----:B-1----:R-:W1:Y:S01]  /*8080*/  SHFL.IDX PT, R7, R7, 0x6, 0x181f ;  /* 0x00d81f0007077f89 */ /* 0x002e6200000e0000 */
[-C--:B---3--:R-:W-:Y:S02]  /*8090*/  IADD3 R20, P0, R20, R0.reuse, RZ ;  /* 0x0000000014147210 */ /* 0x088fe40007f1e0ff */
[-C--:B----4-:R-:W-:Y:S02]  /*80a0*/  IADD3 R14, P4, R14, R0.reuse, RZ ;  /* 0x000000000e0e7210 */ /* 0x090fe40007f9e0ff */
[-C--:B-----5:R-:W-:Y:S01]  /*80b0*/  IADD3 R8, P5, R8, R0.reuse, RZ ;  /* 0x0000000008087210 */ /* 0x0a0fe20007fbe0ff */
[--C-:B--2---:R-:W-:Y:S01]  /*80c0*/  IMAD.X R21, R11, 0x1, R3.reuse, P0 ;  /* 0x000000010b157824 */ /* 0x104fe200000e0603 */
[-C--:B------:R-:W-:Y:S01]  /*80d0*/  IADD3 R12, P0, R12, R0.reuse, RZ ;  /* 0x000000000c0c7210 */ /* 0x080fe20007f1e0ff */
[--C-:B------:R-:W-:Y:S02]  /*80e0*/  IMAD.X R15, R15, 0x1, R3.reuse, P4 ;  /* 0x000000010f0f7824 */ /* 0x100fe400020e0603 */
[--C-:B------:R-:W-:Y:S01]  /*80f0*/  IMAD.X R9, R9, 0x1, R3.reuse, P5 ;  /* 0x0000000109097824 */ /* 0x100fe200028e0603 */
[----:B------:R2:W-:Y:S01]  /*8100*/  LDGSTS.E.BYPASS.LTC128B.128 [R244+0x100], [R20.64], !P3 ;  /* 0x0010000014f47fae */ /* 0x0005e2000d901d48 */
[--C-:B------:R-:W-:Y:S03]  /*8110*/  IMAD.X R13, R13, 0x1, R3.reuse, P0 ;  /* 0x000000010d0d7824 */ /* 0x100fe600000e0603 */
[----:B------:R3:W-:Y:S04]  /*8120*/  LDGSTS.E.BYPASS.LTC128B.128 [R244+0x900], [R14.64], !P3 ;  /* 0x009000000ef47fae */ /* 0x0007e8000d901d48 */
[----:B------:R4:W-:Y:S04]  /*8130*/  LDGSTS.E.BYPASS.LTC128B.128 [R244+0x1100], [R12.64], !P3 ;  /* 0x011000000cf47fae */ /* 0x0009e8000d901d48 */
[----:B------:R4:W-:Y:S01]  /*8140*/  LDGSTS.E.BYPASS.LTC128B.128 [R244+0x1900], [R8.64], !P3 ;  /* 0x0190000008f47fae */ /* 0x0009e2000d901d48 */
[-C--:B--2---:R-:W-:Y:S02]  /*8150*/  IADD3 R20, P4, R5, R0.reuse, RZ ;  /* 0x0000000005147210 */ /* 0x084fe40007f9e0ff */
[----:B---3--:R-:W-:Y:S03]  /*8160*/  IADD3 R14, P0, R2, R0, RZ ;  /* 0x00000000020e7210 */ /* 0x008fe60007f1e0ff */
[--C-:B------:R-:W-:Y:S02]  /*8170*/  IMAD.X R21, R6, 0x1, R3.reuse, P4 ;  /* 0x0000000106157824 */ /* 0x100fe400020e0603 */
[----:B------:R-:W-:Y:S03]  /*8180*/  IMAD.X R15, R4, 0x1, R3, P0 ;  /* 0x00000001040f7824 */ /* 0x000fe600000e0603 */
[----:B------:R4:W-:Y:S04]  /*8190*/  LDGSTS.E.BYPASS.LTC128B.128 [R244+0x2100], [R20.64], !P3 ;  /* 0x0210000014f47fae */ /* 0x0009e8000d901d48 */
[----:B------:R4:W2:Y:S04]  /*81a0*/  SHFL.IDX PT, R4, R10, 0x6, 0x181f ;  /* 0x00d81f000a047f89 */ /* 0x0008a800000e0000 */
[----:B------:R4:W-:Y:S02]  /*81b0*/  LDGSTS.E.BYPASS.LTC128B.128 [R244+0x2900], [R14.64], !P3 ;  /* 0x029000000ef47fae */ /* 0x0009e4000d901d48 */
.L_x_1394:
[----:B-12---:R-:W-:Y:S04]  /*81c0*/  IADD3 R4, P0, R4, R0, RZ ;  /* 0x0000000004047210 */ /* 0x006fe80007f1e0ff */
[----:B------:R-:W-:Y:S05]  /*81d0*/  IADD3.X R5, R7, R3, RZ, P0, !PT ;  /* 0x0000000307057210 */ /* 0x000fea00007fe4ff */
[----:B------:R-:W-:Y:S01]  /*81e0*/  @!PT LDS RZ, [RZ] ;  /* 0x00000000fffff984 */ /* 0x000fe20000000800 */
[----:B------:R-:W-:Y:S01]  /*81f0*/  @!PT LDS RZ, [RZ] ;  /* 0x00000000fffff984 */ /* 0x000fe20000000800 */
[----:B------:R-:W-:Y:S01]  /*8200*/  @!PT LDS RZ, [RZ] ;  /* 0x00000000fffff984 */ /* 0x000fe20000000800 */
[----:B------:R1:W-:Y:S04]  /*8210*/  LDGSTS.E.BYPASS.LTC128B.128 [R244+0x3100], [R4.64], !P3 ;  /* 0x0310000004f47fae */ /* 0x0003e8000d901d48 */
.L_x_1341:
[----:B-12-4-:R-:W-:Y:S05]  /*8220*/  BSYNC B0 ;  /* 0x0000000000007941 */ /* 0x016fea0003800000 */
.L_x_1340:
        /* <DEDUP_REMOVED lines=57> */
[----:B------:R-:W-:Y:S07]  /*85c0*/  LDSM.16.M88.4 R212, [R235] ;  /* 0x00000000ebd4783b */ /* 0x000fee0000000200 */
[-C--:B------:R-:W-:Y:S08]  /*85d0*/  HMMA.16816.F32 R84, R188, R216.reuse, R84 ;  /* 0x000000d8bc54723c */ /* 0x080ff00000001854 */
[C---:B------:R-:W-:Y:S08]  /*85e0*/  HMMA.16816.F32 R88, R196.reuse, R216, R88 ;  /* 0x000000d8c458723c */ /* 0x040ff00000001858 */
[-C--:B------:R-:W-:Y:S08]  /*85f0*/  HMMA.16816.F32 R92, R196, R218.reuse, R92 ;  /* 0x000000dac45c723c */ /* 0x080ff0000000185c */
[C---:B------:R-:W-:Y:S01]  /*8600*/  HMMA.16816.F32 R96, R188.reuse, R218, R96 ;  /* 0x000000dabc60723c */ /* 0x040fe20000001860 */
[----:B------:R-:W-:Y:S07]  /*8610*/  LDSM.16.M88.4 R216, [R224] ;  /* 0x00000000e0d8783b */ /* 0x000fee0000000200 */
[-C--:B------:R-:W-:Y:S08]  /*8620*/  HMMA.16816.F32 R100, R188, R220.reuse, R100 ;  /* 0x000000dcbc64723c */ /* 0x080ff00000001864 */
[C---:B------:R-:W-:Y:S01]  /*8630*/  HMMA.16816.F32 R104, R196.reuse, R220, R104 ;  /* 0x000000dcc468723c */ /* 0x040fe20000001868 */
[----:B------:R-:W2:Y:S07]  /*8640*/  LDL R221, [R1+0x10] ;  /* 0x0000100001dd7983 */ /* 0x000eae0000100800 */
[-C--:B------:R-:W-:Y:S01]  /*8650*/  HMMA.16816.F32 R108, R196, R222.reuse, R108 ;  /* 0x000000dec46c723c */ /* 0x080fe2000000186c */
[----:B------:R-:W-:Y:S07]  /*8660*/  LDSM.16.M88.4 R196, [R236+0x2800] ;  /* 0x00280000ecc4783b */ /* 0x000fee0000000200 */
[----:B------:R-:W-:Y:S01]  /*8670*/  HMMA.16816.F32 R112, R188, R222, R112 ;  /* 0x000000debc70723c */ /* 0x000fe20000001870 */
[----:B------:R-:W5:Y:S07]  /*8680*/  LDSM.16.M88.4 R188, [R236+0x1800] ;  /* 0x00180000ecbc783b */ /* 0x000f6e0000000200 */
        /* <DEDUP_REMOVED lines=27> */
[-C--:B---3--:R-:W-:Y:S08]  /*8840*/  HMMA.16816.F32 R100, R184, R204.reuse, R100 ;  /* 0x000000ccb864723c */ /* 0x088ff00000001864 */
[C---:B------:R-:W-:Y:S08]  /*8850*/  HMMA.16816.F32 R104, R200.reuse, R204, R104 ;  /* 0x000000ccc868723c */ /* 0x040ff00000001868 */
[-C--:B------:R-:W-:Y:S08]  /*8860*/  HMMA.16816.F32 R108, R200, R206.reuse, R108 ;  /* 0x000000cec86c723c */ /* 0x080ff0000000186c */
[----:B------:R-:W-:Y:S08]  /*8870*/  HMMA.16816.F32 R112, R184, R206, R112 ;  /* 0x000000ceb870723c */ /* 0x000ff00000001870 */
[-C--:B------:R-:W-:Y:S08]  /*8880*/  HMMA.16816.F32 R4, R212, R216.reuse, R4 ;  /* 0x000000d8d404723c */ /* 0x080ff00000001804 */
[C---:B----4-:R-:W-:Y:S08]  /*8890*/  HMMA.16816.F32 R8, R188.reuse, R216, R8 ;  /* 0x000000d8bc08723c */ /* 0x050ff00000001808 */
        /* <DEDUP_REMOVED lines=8> */
[----:B------:R3:W4:Y:S01]  /*8920*/  MUFU.TANH R185, R7 ;  /* 0x0000000700b97308 */ /* 0x0007220000002400 */
        /* <DEDUP_REMOVED lines=8> */
[----:B------:R-:W-:Y:S01]  /*89b0*/  FMUL.FTZ R16, R16, c[0x0][0x320] ;  /* 0x0000c80010107a20 */ /* 0x000fe20000410000 */
[----:B--2---:R-:W-:Y:S01]  /*89c0*/  ISETP.GT.AND P0, PT, R2, R221, PT ;  /* 0x000000dd0200720c */ /* 0x004fe20003f04270 */
[----:B------:R-:W-:Y:S02]  /*89d0*/  FMUL.FTZ R17, R17, c[0x0][0x320] ;  /* 0x0000c80011117a20 */ /* 0x000fe40000410000 */
[----:B------:R-:W-:Y:S01]  /*89e0*/  FMUL.FTZ R18, R18, c[0x0][0x320] ;  /* 0x0000c80012127a20 */ /* 0x000fe20000410000 */
[----:B------:R-:W2:Y:S01]  /*89f0*/  MUFU.TANH R187, R9 ;  /* 0x0000000900bb7308 */ /* 0x000ea20000002400 */
[----:B------:R-:W-:Y:S01]  /*8a00*/  FMUL.FTZ R19, R19, c[0x0][0x320] ;  /* 0x0000c80013137a20 */ /* 0x000fe20000410000 */
[----:B---3--:R-:W3:Y:S08]  /*8a10*/  LDSM.16.M88.4 R4, [R224+0x800] ;  /* 0x00080000e004783b */ /* 0x008ef00000000200 */
[----:B------:R-:W1:Y:S10]  /*8a20*/  MUFU.TANH R192, R10 ;  /* 0x0000000a00c07308 */ /* 0x000e740000002400 */
[----:B------:R5:W1:Y:S10]  /*8a30*/  MUFU.TANH R193, R11 ;  /* 0x0000000b00c17308 */ /* 0x000a740000002400 */
[----:B------:R-:W1:Y:S10]  /*8a40*/  MUFU.TANH R0, R0 ;  /* 0x0000000000007308 */ /* 0x000e740000002400 */
[----:B------:R-:W1:Y:S01]  /*8a50*/  MUFU.TANH R3, R3 ;  /* 0x0000000300037308 */ /* 0x000e620000002400 */
[----:B-----5:R-:W5:Y:S01]  /*8a60*/  LDSM.16.M88.4 R8, [R224+0x1000] ;  /* 0x00100000e008783b */ /* 0x020f620000000200 */
[-C--:B---3--:R-:W-:Y:S08]  /*8a70*/  HMMA.16816.F32 R20, R212, R4.reuse, R20 ;  /* 0x00000004d414723c */ /* 0x088ff00000001814 */
[----:B------:R-:W3:Y:S01]  /*8a80*/  MUFU.TANH R12, R12 ;  /* 0x0000000c000c7308 */ /* 0x000ee20000002400 */
        /* <DEDUP_REMOVED lines=43> */
[----:B------:R-:W1:Y:S03]  /*8d40*/  LDSM.16.M88.4 R4, [R224+0x2800] ;  /* 0x00280000e004783b */ /* 0x000e660000000200 */
[----:B------:R-:W-:Y:S02]  /*8d50*/  FMUL.FTZ R41, R41, c[0x0][0x320] ;  /* 0x0000c80029297a20 */ /* 0x000fe40000410000 */
[----:B------:R-:W-:Y:S02]  /*8d60*/  FMUL.FTZ R42, R42, c[0x0][0x320] ;  /* 0x0000c8002a2a7a20 */ /* 0x000fe40000410000 */
[----:B------:R-:W-:Y:S01]  /*8d70*/  FMUL.FTZ R43, R43, c[0x0][0x320] ;  /* 0x0000c8002b2b7a20 */ /* 0x000fe20000410000 */
[----:B------:R-:W1:Y:S01]  /*8d80*/  MUFU.TANH R22, R22 ;  /* 0x0000001600167308 */ /* 0x000e620000002400 */
[-C--:B-----5:R-:W-:Y:S03]  /*8d90*/  HMMA.16816.F32 R68, R212, R8.reuse, R68 ;  /* 0x00000008d444723c */ /* 0x0a0fe60000001844 */
[----:B------:R-:W-:Y:S02]  /*8da0*/  FMUL.FTZ R44, R44, c[0x0][0x320] ;  /* 0x0000c8002c2c7a20 */ /* 0x000fe40000410000 */
[----:B------:R-:W-:Y:S02]  /*8db0*/  FMUL.FTZ R45, R45, c[0x0][0x320] ;  /* 0x0000c8002d2d7a20 */ /* 0x000fe40000410000 */
[----:B------:R-:W-:Y:S01]  /*8dc0*/  FMUL.FTZ R46, R46, c[0x0][0x320] ;  /* 0x0000c8002e2e7a20 */ /* 0x000fe20000410000 */
[C---:B------:R-:W-:Y:S01]  /*8dd0*/  HMMA.16816.F32 R72, R188.reuse, R8, R72 ;  /* 0x00000008bc48723c */ /* 0x040fe20000001848 */
[----:B------:R-:W2:Y:S03]  /*8de0*/  MUFU.TANH R23, R23 ;  /* 0x0000001700177308 */ /* 0x000ea60000002400 */
[----:B------:R-:W-:Y:S02]  /*8df0*/  FMUL.FTZ R47, R47, c[0x0][0x320] ;  /* 0x0000c8002f2f7a20 */ /* 0x000fe40000410000 */
[----:B------:R-:W-:Y:S02]  /*8e00*/  FMUL.FTZ R48, R48, c[0x0][0x320] ;  /* 0x0000c80030307a20 */ /* 0x000fe40000410000 */
[-C--:B------:R-:W-:Y:S03]  /*8e10*/  HMMA.16816.F32 R76, R188, R10.reuse, R76 ;  /* 0x0000000abc4c723c */ /* 0x080fe6000000184c */
[----:B------:R-:W2:Y:S01]  /*8e20*/  MUFU.TANH R24, R24 ;  /* 0x0000001800187308 */ /* 0x000ea20000002400 */
[----:B------:R-:W-:Y:S02]  /*8e30*/  FMUL.FTZ R49, R49, c[0x0][0x320] ;  /* 0x0000c80031317a20 */ /* 0x000fe40000410000 */
[----:B------:R-:W-:Y:S02]  /*8e40*/  FMUL.FTZ R50, R50, c[0x0][0x320] ;  /* 0x0000c80032327a20 */ /* 0x000fe40000410000 */
[C---:B------:R-:W-:Y:S01]  /*8e50*/  HMMA.16816.F32 R80, R212.reuse, R10, R80 ;  /* 0x0000000ad450723c */ /* 0x040fe20000001850 */
[----:B------:R-:W5:Y:S01]  /*8e60*/  LDSM.16.M88.4 R8, [R224+0x3000] ;  /* 0x00300000e008783b */ /* 0x000f620000000200 */
[----:B------:R-:W-:Y:S04]  /*8e70*/  DEPBAR.LE SB0, 0x0 ;  /* 0x000080000000791a */ /* 0x000fe80000000000 */
[----:B------:R-:W2:Y:S01]  /*8e80*/  MUFU.TANH R25, R25 ;  /* 0x0000001900197308 */ /* 0x000ea20000002400 */
[----:B------:R-:W-:Y:S01]  /*8e90*/  FMUL.FTZ R68, R68, c[0x0][0x320] ;  /* 0x0000c80044447a20 */ /* 0x000fe20000410000 */
[-C--:B-1----:R-:W-:Y:S01]  /*8ea0*/  HMMA.16816.F32 R84, R212, R4.reuse, R84 ;  /* 0x00000004d454723c */ /* 0x082fe20000001854 */
[----:B------:R-:W-:Y:S04]  /*8eb0*/  BAR.SYNC.DEFER_BLOCKING 0x0 ;  /* 0x0000000000007b1d */ /* 0x000fe80000010000 */
        /* <DEDUP_REMOVED lines=16> */
[----:B------:R-:W1:Y:S01]  /*8fc0*/  MUFU.TANH R209, R81 ;  /* 0x0000005100d17308 */ /* 0x000e620000002400 */
[----:B------:R-:W-:Y:S02]  /*8fd0*/  FMUL.FTZ R57, R57, c[0x0][0x320] ;  /* 0x0000c80039397a20 */ /* 0x000fe40000410000 */
[C---:B------:R-:W-:Y:S04]  /*8fe0*/  HMMA.16816.F32 R104, R188.reuse, R8, R104 ;  /* 0x00000008bc68723c */ /* 0x040fe80000001868 */
[----:B------:R-:W-:Y:S02]  /*8ff0*/  FMUL.FTZ R58, R58, c[0x0][0x320] ;  /* 0x0000c8003a3a7a20 */ /* 0x000fe40000410000 */
[----:B------:R-:W-:Y:S01]  /*9000*/  FMUL.FTZ R59, R59, c[0x0][0x320] ;  /* 0x0000c8003b3b7a20 */ /* 0x000fe20000410000 */
[----:B------:R-:W1:Y:S01]  /*9010*/  MUFU.TANH R26, R26 ;  /* 0x0000001a001a7308 */ /* 0x000e620000002400 */
[-C--:B------:R-:W-:Y:S04]  /*9020*/  HMMA.16816.F32 R108, R188, R10.reuse, R108 ;  /* 0x0000000abc6c723c */ /* 0x080fe8000000186c */
[----:B------:R-:W-:Y:S02]  /*9030*/  FMUL.FTZ R96, R96, c[0x0][0x320] ;  /* 0x0000c80060607a20 */ /* 0x000fe40000410000 */
[----:B------:R-:W-:Y:S02]  /*9040*/  FMUL.FTZ R97, R97, c[0x0][0x320] ;  /* 0x0000c80061617a20 */ /* 0x000fe40000410000 */
[----:B------:R-:W-:Y:S01]  /*9050*/  FMUL.FTZ R98, R98, c[0x0][0x320] ;  /* 0x0000c80062627a20 */ /* 0x000fe20000410000 */
[----:B------:R-:W1:Y:S01]  /*9060*/  MUFU.TANH R206, R96 ;  /* 0x0000006000ce7308 */ /* 0x000e620000002400 */
[----:B------:R-:W-:Y:S04]  /*9070*/  HMMA.16816.F32 R112, R212, R10, R112 ;  /* 0x0000000ad470723c */ /* 0x000fe80000001870 */
[----:B------:R-:W-:Y:S02]  /*9080*/  FMUL.FTZ R99, R99, c[0x0][0x320] ;  /* 0x0000c80063637a20 */ /* 0x000fe40000410000 */
[----:B------:R-:W-:Y:S02]  /*9090*/  FMUL.FTZ R100, R100, c[0x0][0x320] ;  /* 0x0000c80064647a20 */ /* 0x000fe40000410000 */
[----:B------:R-:W-:Y:S01]  /*90a0*/  FMUL.FTZ R60, R60, c[0x0][0x320] ;  /* 0x0000c8003c3c7a20 */ /* 0x000fe20000410000 */
[----:B------:R-:W2:Y:S03]  /*90b0*/  MUFU.TANH R205, R97 ;  /* 0x0000006100cd7308 */ /* 0x000ea60000002400 */
[----:B------:R-:W-:Y:S02]  /*90c0*/  FMUL.FTZ R61, R61, c[0x0][0x320] ;  /* 0x0000c8003d3d7a20 */ /* 0x000fe40000410000 */
[----:B------:R-:W-:Y:S02]  /*90d0*/  FMUL.FTZ R62, R62, c[0x0][0x320] ;  /* 0x0000c8003e3e7a20 */ /* 0x000fe40000410000 */
[----:B------:R-:W-:Y:S02]  /*90e0*/  FMUL.FTZ R63, R63, c[0x0][0x320] ;  /* 0x0000c8003f3f7a20 */ /* 0x000fe40000410000 */
[----:B------:R-:W-:Y:S01]  /*90f0*/  FMUL.FTZ R64, R64, c[0x0][0x320] ;  /* 0x0000c80040407a20 */ /* 0x000fe20000410000 */
[----:B------:R5:W2:Y:S01]  /*9100*/  MUFU.TANH R204, R98 ;  /* 0x0000006200cc7308 */ /* 0x000aa20000002400 */
[----:B------:R-:W-:Y:S02]  /*9110*/  FMUL.FTZ R65, R65, c[0x0][0x320] ;  /* 0x0000c80041417a20 */ /* 0x000fe40000410000 */
[----:B------:R-:W-:Y:S02]  /*9120*/  FMUL.FTZ R66, R66, c[0x0][0x320] ;  /* 0x0000c80042427a20 */ /* 0x000fe40000410000 */
[----:B------:R-:W-:Y:S02]  /*9130*/  FMUL.FTZ R67, R67, c[0x0][0x320] ;  /* 0x0000c80043437a20 */ /* 0x000fe40000410000 */
[----:B-1----:R-:W-:Y:S02]  /*9140*/  FMUL.FTZ R68, R70, c[0x0][0x320] ;  /* 0x0000c80046447a20 */ /* 0x002fe40000410000 */
[----:B------:R-:W-:Y:S01]  /*9150*/  FMUL.FTZ R69, R71, c[0x0][0x320] ;  /* 0x0000c80047457a20 */ /* 0x000fe20000410000 */
[----:B------:R1:W1:Y:S01]  /*9160*/  MUFU.TANH R203, R99 ;  /* 0x0000006300cb7308 */ /* 0x0002620000002400 */
[----:B------:R-:W-:Y:S02]  /*9170*/  FMUL.FTZ R70, R72, c[0x0][0x320] ;  /* 0x0000c80048467a20 */ /* 0x000fe40000410000 */
        /* <DEDUP_REMOVED lines=14> */
[----:B-----5:R-:W-:Y:S02]  /*9260*/  FMUL.FTZ R98, R104, c[0x0][0x320] ;  /* 0x0000c80068627a20 */ /* 0x020fe40000410000 */
[----:B-1----:R-:W-:Y:S01]  /*9270*/  FMUL.FTZ R99, R105, c[0x0][0x320] ;  /* 0x0000c80069637a20 */ /* 0x002fe20000410000 */
[----:B------:R-:W1:Y:S01]  /*9280*/  MUFU.TANH R28, R28 ;  /* 0x0000001c001c7308 */ /* 0x000e620000002400 */
[----:B------:R-:W-:Y:S02]  /*9290*/  FMUL.FTZ R96, R106, c[0x0][0x320] ;  /* 0x0000c8006a607a20 */ /* 0x000fe40000410000 */
[----:B------:R-:W-:Y:S02]  /*92a0*/  FMUL.FTZ R81, R107, c[0x0][0x320] ;  /* 0x0000c8006b517a20 */ /* 0x000fe40000410000 */
[----:B--2---:R-:W-:Y:S02]  /*92b0*/  FMUL.FTZ R100, R108, c[0x0][0x320] ;  /* 0x0000c8006c647a20 */ /* 0x004fe40000410000 */
        /* <DEDUP_REMOVED lines=22> */
[----:B------:R-:W-:Y:S07]  /*9420*/  FMUL.FTZ R102, R102, c[0x0][0x320] ;  /* 0x0000c80066667a20 */ /* 0x000fee0000410000 */
        /* <DEDUP_REMOVED lines=73> */
[----:B------:R-:W1:Y:S01]  /*98c0*/  MUFU.TANH R11, R11 ;  /* 0x0000000b000b7308 */ /* 0x000e620000002400 */
[----:B------:R-:W-:-:S05]  /*98d0*/  @!P0 BRA `(.L_x_1345) ;  /* 0x000004e000008947 */ /* 0x000fca0003800000 */
[C---:B-1234-:R-:W-:Y:S01]  /*98e0*/  IMAD.SHL.U32 R84, R251.reuse, 0x2, RZ ;  /* 0x00000002fb547824 */ /* 0x05efe200078e00ff */
[----:B------:R-:W2:Y:S01]  /*98f0*/  LDL R218, [R1+0x24] ;  /* 0x0000240001da7983 */ /* 0x000ea20000100800 */
[----:B------:R-:W-:Y:S02]  /*9900*/  PLOP3.LUT P4, PT, PT, PT, UP0, 0x80, 0x0 ;  /* 0x000000000000781c */ /* 0x000fe40003f8f008 */
[----:B------:R-:W-:Y:S01]  /*9910*/  PLOP3.LUT P0, PT, PT, PT, UP0, 0x80, 0x0 ;  /* 0x000000000000781c */ /* 0x000fe20003f0f008 */
[----:B------:R-:W3:Y:S01]  /*9920*/  LDL.64 R82, [R1+0x40] ;  /* 0x0000400001527983 */ /* 0x000ee20000100a00 */
[----:B------:R-:W-:Y:S03]  /*9930*/  SHF.L.U64.HI R85, R251, 0x1, R242 ;  /* 0x00000001fb557819 */ /* 0x000fe600000102f2 */
[----:B------:R-:W4:Y:S04]  /*9940*/  LDL R217, [R1+0xc] ;  /* 0x00000c0001d97983 */ /* 0x000f280000100800 */
[----:B------:R-:W5:Y:S04]  /*9950*/  LDL.64 R222, [R1+0x38] ;  /* 0x0000380001de7983 */ /* 0x000f680000100a00 */
[----:B------:R-:W3:Y:S01]  /*9960*/  LDL R221, [R1+0x8] ;  /* 0x0000080001dd7983 */ /* 0x000ee20000100800 */
[----:B--2---:R-:W-:Y:S05]  /*9970*/  IMAD R5, R2, 0x70, R218 ;  /* 0x0000007002057824 */ /* 0x004fea00078e02da */
[----:B------:R-:W-:Y:S05]  /*9980*/  IADD3 R5, R5, -0x70, R250 ;  /* 0xffffff9005057810 */ /* 0x000fea0007ffe0fa */
[----:B------:R-:W-:Y:S04]  /*9990*/  @P4 IMAD.HI.U32 R2, R5, c[0x0][0x2bc], RZ ;  /* 0x0000af0005024a27 */ /* 0x000fe800078e00ff */
[--C-:B------:R-:W-:Y:S01]  /*99a0*/  IMAD.MOV.U32 R4, RZ, RZ, R5.reuse ;  /* 0x000000ffff047224 */ /* 0x100fe200078e0005 */
[----:B------:R-:W-:Y:S04]  /*99b0*/  @P0 SHF.R.U32.HI R4, RZ, c[0x0][0x2c0], R2 ;  /* 0x0000b000ff040a19 */ /* 0x000fe80000011602 */
[C---:B---3--:R-:W-:Y:S01]  /*99c0*/  @!P1 IADD3 R2, P0, R4.reuse, R82, RZ ;  /* 0x0000005204029210 */ /* 0x048fe20007f1e0ff */
[----:B------:R-:W-:Y:S03]  /*99d0*/  IMAD.MOV R6, RZ, RZ, -R4 ;  /* 0x000000ffff067224 */ /* 0x000fe600078e0a04 */
[----:B----4-:R-:W-:Y:S01]  /*99e0*/  @!P1 LEA.HI.X.SX32 R4, R4, R217, 0x1, P0 ;  /* 0x000000d904049211 */ /* 0x010fe200000f0eff */
[----:B------:R-:W-:Y:S01]  /*99f0*/  IMAD R82, R6, c[0x0][0x2b8], R5 ;  /* 0x0000ae0006527a24 */ /* 0x000fe200078e0205 */
[C---:B------:R-:W-:Y:S01]  /*9a00*/  @!P1 LEA R8, P0, R2.reuse, c[0x0][0x2a0], 0x2 ;  /* 0x0000a80002089a11 */ /* 0x040fe200078010ff */
[----:B------:R-:W-:Y:S03]  /*9a10*/  IMAD.MOV.U32 R6, RZ, RZ, RZ ;  /* 0x000000ffff067224 */ /* 0x000fe600078e00ff */
[----:B------:R-:W-:Y:S01]  /*9a20*/  @!P1 LEA.HI.X R9, R2, c[0x0][0x2a4], R4, 0x2, P0 ;  /* 0x0000a90002099a11 */ /* 0x000fe200000f1404 */
[----:B------:R-:W-:Y:S01]  /*9a30*/  IMAD.WIDE.U32 R4, R82, c[0x0][0x1e0], RZ ;  /* 0x0000780052047a25 */ /* 0x000fe200078e00ff */
[----:B------:R1:W-:Y:S01]  /*9a40*/  STL [R1+0x20], R82 ;  /* 0x0000205201007387 */ /* 0x0003e20000100800 */
[----:B------:R-:W-:Y:S03]  /*9a50*/  SHF.R.S32.HI R2, RZ, 0x1f, R82 ;  /* 0x0000001fff027819 */ /* 0x000fe60000011452 */
[----:B------:R-:W1:Y:S02]  /*9a60*/  @!P1 LDG.E R6, [R8.64] ;  /* 0x0000000808069981 */ /* 0x000e64000c1e1900 */
[----:B------:R-:W-:Y:S04]  /*9a70*/  IMAD R2, R2, c[0x0][0x1e0], RZ ;  /* 0x0000780002027a24 */ /* 0x000fe800078e02ff */
[----:B------:R-:W-:Y:S04]  /*9a80*/  IMAD R2, R82, c[0x0][0x1e4], R2 ;  /* 0x0000790052027a24 */ /* 0x000fe800078e0202 */
[----:B------:R-:W-:Y:S01]  /*9a90*/  IMAD.IADD R5, R5, 0x1, R2 ;  /* 0x0000000105057824 */ /* 0x000fe200078e0202 */
[----:B-1----:R-:W-:Y:S01]  /*9aa0*/  SHF.R.S32.HI R82, RZ, 0x1f, R6 ;  /* 0x0000001fff527819 */ /* 0x002fe20000011406 */
[----:B------:R1:W-:Y:S02]  /*9ab0*/  STL [R1+0x1c], R6 ;  /* 0x00001c0601007387 */ /* 0x0003e40000100800 */
[----:B------:R-:W-:Y:S04]  /*9ac0*/  IMAD.WIDE.U32 R4, R6, c[0x0][0x1f0], R4 ;  /* 0x00007c0006047a25 */ /* 0x000fe800078e0004 */
[----:B------:R-:W-:Y:S01]  /*9ad0*/  IMAD R82, R82, c[0x0][0x1f0], RZ ;  /* 0x00007c0052527a24 */ /* 0x000fe200078e02ff */
[----:B-----5:R-:W-:Y:S03]  /*9ae0*/  IADD3 R2, P0, R222, R4, RZ ;  /* 0x00000004de027210 */ /* 0x020fe60007f1e0ff */
[----:B------:R-:W-:Y:S05]  /*9af0*/  IMAD R82, R6, c[0x0][0x1f4], R82 ;  /* 0x00007d0006527a24 */ /* 0x000fea00078e0252 */
[----:B------:R-:W-:Y:S02]  /*9b00*/  IADD3.X R82, R221, R5, R82, P0, !PT ;  /* 0x00000005dd527210 */ /* 0x000fe400007fe452 */
[C---:B------:R-:W-:Y:S04]  /*9b10*/  LEA R83, P0, R2.reuse, c[0x0][0x1c8], 0x1 ;  /* 0x0000720002537a11 */ /* 0x040fe800078008ff */
[----:B------:R-:W-:Y:S01]  /*9b20*/  LEA.HI.X R82, R2, c[0x0][0x1cc], R82, 0x1, P0 ;  /* 0x0000730002527a11 */ /* 0x000fe200000f0c52 */
[----:B------:R-:W-:-:S06]  /*9b30*/  BRA.DIV ~URZ, `(.L_x_1346) ;  /* 0x0000dcf27f007947 */ /* 0x000fcc000b800000 */
[----:B------:R2:W3:Y:S02]  /*9b40*/  SHFL.IDX PT, R86, R82, RZ, 0x181f ;  /* 0x00181fff52567589 */ /* 0x0004e400000e0000 */
.L_x_1395:
[----:B------:R-:W-:-:S05]  /*9b50*/  BRA.DIV ~URZ, `(.L_x_1347) ;  /* 0x0000dd427f007947 */ /* 0x000fca000b800000 */
[----:B------:R-:W4:Y:S02]  /*9b60*/  SHFL.IDX PT, R2, R83, RZ, 0x181f ;  /* 0x00181fff53027589 */ /* 0x000f2400000e0000 */
[-C--:B----4-:R-:W-:Y:S02]  /*9b70*/  IADD3 R4, P0, R2, R84.reuse, RZ ;  /* 0x0000005402047210 */ /* 0x090fe40007f1e0ff */
[----:B------:R-:W4:Y:S03]  /*9b80*/  SHFL.IDX PT, R2, R83, 0x1, 0x181f ;  /* 0x00381f0053027f89 */ /* 0x000f2600000e0000 */
[--C-:B---3--:R-:W-:Y:S05]  /*9b90*/  IMAD.X R5, R86, 0x1, R85.reuse, P0 ;  /* 0x0000000156057824 */ /* 0x108fea00000e0655 */
[----:B------:R-:W-:Y:S01]  /*9ba0*/  @!PT LDS RZ, [RZ] ;  /* 0x00000000fffff984 */ /* 0x000fe20000000800 */
[----:B------:R3:W-:Y:S01]  /*9bb0*/  LDGSTS.E.BYPASS.LTC128B.128 [R244+0x3900], [R4.64], !P3 ;  /* 0x0390000004f47fae */ /* 0x0007e2000d901d48 */
[-C--:B----4-:R-:W-:Y:S03]  /*9bc0*/  IADD3 R8, P0, R2, R84.reuse, RZ ;  /* 0x0000005402087210 */ /* 0x090fe60007f1e0ff */
[----:B------:R-:W-:Y:S04]  /*9bd0*/  SHFL.IDX PT, R2, R83, 0x2, 0x181f ;  /* 0x00581f0053027f89 */ /* 0x000fe800000e0000 */
[----:B---3--:R-:W3:Y:S02]  /*9be0*/  SHFL.IDX PT, R4, R82, 0x1, 0x181f ;  /* 0x00381f0052047f89 */ /* 0x008ee400000e0000 */
[--C-:B---3--:R-:W-:Y:S02]  /*9bf0*/  IMAD.X R9, R4, 0x1, R85.reuse, P0 ;  /* 0x0000000104097824 */ /* 0x108fe400000e0655 */
[----:B------:R-:W3:Y:S04]  /*9c00*/  SHFL.IDX PT, R4, R82, 0x2, 0x181f ;  /* 0x00581f0052047f89 */ /* 0x000ee800000e0000 */
[----:B------:R4:W-:Y:S02]  /*9c10*/  LDGSTS.E.BYPASS.LTC128B.128 [R244+0x4100], [R8.64], !P3 ;  /* 0x0410000008f47fae */ /* 0x0009e4000d901d48 */
[-C--:B----4-:R-:W-:Y:S02]  /*9c20*/  IADD3 R8, P0, R2, R84.reuse, RZ ;  /* 0x0000005402087210 */ /* 0x090fe40007f1e0ff */
[----:B------:R-:W4:Y:S03]  /*9c30*/  SHFL.IDX PT, R2, R83, 0x3, 0x181f ;  /* 0x00781f0053027f89 */ /* 0x000f2600000e0000 */
        /* <DEDUP_REMOVED lines=12> */
[----:B------:R4:W-:Y:S04]  /*9d00*/  LDGSTS.E.BYPASS.LTC128B.128 [R244+0x5900], [R8.64], !P3 ;  /* 0x0590000008f47fae */ /* 0x0009e8000d901d48 */
[----:B--2---:R-:W2:Y:S01]  /*9d10*/  SHFL.IDX PT, R82, R82, 0x6, 0x181f ;  /* 0x00d81f0052527f89 */ /* 0x004ea200000e0000 */
[----:B----4-:R-:W-:Y:S05]  /*9d20*/  IADD3 R8, P0, R2, R84, RZ ;  /* 0x0000005402087210 */ /* 0x010fea0007f1e0ff */
[----:B---3--:R-:W-:Y:S02]  /*9d30*/  IMAD.X R9, R4, 0x1, R85, P0 ;  /* 0x0000000104097824 */ /* 0x008fe400000e0655 */
[----:B------:R3:W4:Y:S04]  /*9d40*/  SHFL.IDX PT, R4, R83, 0x6, 0x181f ;  /* 0x00d81f0053047f89 */ /* 0x00072800000e0000 */
[----:B------:R3:W-:Y:S02]  /*9d50*/  LDGSTS.E.BYPASS.LTC128B.128 [R244+0x6100], [R8.64], !P3 ;  /* 0x0610000008f47fae */ /* 0x0007e4000d901d48 */
.L_x_1396:
[----:B--2-4-:R-:W-:Y:S04]  /*9d60*/  IADD3 R4, P0, R4, R84, RZ ;  /* 0x0000005404047210 */ /* 0x014fe80007f1e0ff */
[----:B------:R-:W-:Y:S05]  /*9d70*/  IADD3.X R5, R82, R85, RZ, P0, !PT ;  /* 0x0000005552057210 */ /* 0x000fea00007fe4ff */
[----:B------:R-:W-:Y:S01]  /*9d80*/  @!PT LDS RZ, [RZ] ;  /* 0x00000000fffff984 */ /* 0x000fe20000000800 */
[----:B------:R-:W-:Y:S01]  /*9d90*/  @!PT LDS RZ, [RZ] ;  /* 0x00000000fffff984 */ /* 0x000fe20000000800 */
[----:B------:R-:W-:Y:S01]  /*9da0*/  @!PT LDS RZ, [RZ] ;  /* 0x00000000fffff984 */ /* 0x000fe20000000800 */
[----:B------:R2:W-:Y:S04]  /*9db0*/  LDGSTS.E.BYPASS.LTC128B.128 [R244+0x6900], [R4.64], !P3 ;  /* 0x0690000004f47fae */ /* 0x0005e8000d901d48 */
.L_x_1345:
[----:B--234-:R-:W-:Y:S05]  /*9dc0*/  BSYNC B0 ;  /* 0x0000000000007941 */ /* 0x01cfea0003800000 */
.L_x_1344:
[----:B------:R-:W2:Y:S04]  /*9dd0*/  LDL R5, [R1+0x5c] ;  /* 0x00005c0001057983 */ /* 0x000ea80000100800 */
[----:B------:R-:W3:Y:S04]  /*9de0*/  LDL R4, [R1+0x50] ;  /* 0x0000500001047983 */ /* 0x000ee80000100800 */
[----:B------:R-:W0:Y:S01]  /*9df0*/  LDGDEPBAR ;  /* 0x00000000000079af */ /* 0x000e220000000000 */
[----:B-12---:R-:W-:Y:S01]  /*9e00*/  MOV R6, R5 ;  /* 0x0000000500067202 */ /* 0x006fe20000000f00 */
[----:B------:R-:W-:Y:S04]  /*9e10*/  @P2 IMAD.HI.U32 R2, R5, c[0x0][0x2c8], RZ ;  /* 0x0000b20005022a27 */ /* 0x000fe800078e00ff */
[----:B---3--:R-:W-:Y:S01]  /*9e20*/  IMAD R4, R4, -0x70, RZ ;  /* 0xffffff9004047824 */ /* 0x008fe200078e02ff */
[----:B------:R-:W-:Y:S02]  /*9e30*/  @P2 SHF.R.U32.HI R6, RZ, c[0x0][0x2cc], R2 ;  /* 0x0000b300ff062a19 */ /* 0x000fe40000011602 */
[----:B------:R-:W-:Y:S02]  /*9e40*/  MOV R2, c[0x0][0x2ac] ;  /* 0x0000ab0000027a02 */ /* 0x000fe40000000f00 */
[----:B------:R-:W-:Y:S05]  /*9e50*/  IADD3 R4, -R245, 0x1, R4 ;  /* 0x00000001f5047810 */ /* 0x000fea0007ffe104 */
[----:B------:R-:W-:Y:S05]  /*9e60*/  IMAD R4, R2, c[0x0][0x1d0], R4 ;  /* 0x0000740002047a24 */ /* 0x000fea00078e0204 */
[----:B------:R-:W-:Y:S01]  /*9e70*/  IADD3 R101, R4, -c[0x0][0x168], RZ ;  /* 0x80005a0004657a10 */ /* 0x000fe20007ffe0ff */
[----:B------:R-:W-:-:S05]  /*9e80*/  BRA.DIV ~URZ, `(.L_x_1348) ;  /* 0x0000e0d27f007947 */ /* 0x000fca000b800000 */
[----:B------:R1:W2:Y:S02]  /*9e90*/  SHFL.IDX PT, R4, R6, RZ, 0x1c1f ;  /* 0x001c1fff06047589 */ /* 0x0002a400000e0000 */
.L_x_1397:
[----:B--2---:R-:W-:Y:S05]  /*9ea0*/  IMAD.IADD R4, R101, 0x1, R4 ;  /* 0x0000000165047824 */ /* 0x004fea00078e0204 */
[C---:B------:R-:W-:Y:S02]  /*9eb0*/  ISETP.GT.AND P6, PT, R4.reuse, RZ, PT ;  /* 0x000000ff0400720c */ /* 0x040fe40003fc4270 */
[C---:B------:R-:W-:Y:S02]  /*9ec0*/  ISETP.GT.AND P5, PT, R4.reuse, 0x1, PT ;  /* 0x000000010400780c */ /* 0x040fe40003fa4270 */
[C---:B------:R-:W-:Y:S02]  /*9ed0*/  ISETP.GT.AND P4, PT, R4.reuse, 0x8, PT ;  /* 0x000000080400780c */ /* 0x040fe40003f84270 */
[----:B------:R-:W-:Y:S02]  /*9ee0*/  ISETP.GT.AND P0, PT, R4, 0x9, PT ;  /* 0x000000090400780c */ /* 0x000fe40003f04270 */
[----:B------:R-:W-:Y:S02]  /*9ef0*/  FSEL R82, R0, -INF , P6 ;  /* 0xff80000000527808 */ /* 0x000fe40003000000 */
[C---:B------:R-:W-:Y:S02]  /*9f00*/  ISETP.GT.AND P6, PT, R4.reuse, 0x10, PT ;  /* 0x000000100400780c */ /* 0x040fe40003fc4270 */
[----:B------:R-:W-:Y:S02]  /*9f10*/  FSEL R83, R3, -INF , P5 ;  /* 0xff80000003537808 */ /* 0x000fe40002800000 */
        /* <DEDUP_REMOVED lines=32> */
[C---:B------:R-:W-:Y:S02]  /*a120*/  ISETP.GT.AND P5, PT, R4.reuse, 0x51, PT ;  /* 0x000000510400780c */ /* 0x040fe40003fa4270 */
        /* <DEDUP_REMOVED lines=13> */
[----:B------:R-:W-:Y:S02]  /*a200*/  FSEL R195, R195, -INF , P5 ;  /* 0xff800000c3c37808 */ /* 0x000fe40002800000 */
[----:B------:R-:W-:Y:S02]  /*a210*/  FSEL R64, R107, -INF , P4 ;  /* 0xff8000006b407808 */ /* 0x000fe40002000000 */
[----:B------:R-:W-:Y:S01]  /*a220*/  FSEL R53, R105, -INF , P0 ;  /* 0xff80000069357808 */ /* 0x000fe20000000000 */
[----:B------:R-:W-:-:S05]  /*a230*/  BRA.DIV ~URZ, `(.L_x_1349) ;  /* 0x0000dd727f007947 */ /* 0x000fca000b800000 */
[----:B------:R-:W2:Y:S08]  /*a240*/  SHFL.IDX PT, R2, R6, 0x1, 0x1c1f ;  /* 0x003c1f0006027f89 */ /* 0x000eb000000e0000 */
[----:B------:R-:W3:Y:S08]  /*a250*/  SHFL.IDX PT, R0, R6, 0x2, 0x1c1f ;  /* 0x005c1f0006007f89 */ /* 0x000ef000000e0000 */
[----:B------:R-:W4:Y:S01]  /*a260*/  SHFL.IDX PT, R3, R6, 0x3, 0x1c1f ;  /* 0x007c1f0006037f89 */ /* 0x000f2200000e0000 */
[C---:B--2---:R-:W-:Y:S05]  /*a270*/  IMAD.IADD R2, R101.reuse, 0x1, R2 ;  /* 0x0000000165027824 */ /* 0x044fea00078e0202 */
[C---:B------:R-:W-:Y:S02]  /*a280*/  ISETP.GT.AND P6, PT, R2.reuse, RZ, PT ;  /* 0x000000ff0200720c */ /* 0x040fe40003fc4270 */
[C---:B------:R-:W-:Y:S01]  /*a290*/  ISETP.GT.AND P5, PT, R2.reuse, 0x1, PT ;  /* 0x000000010200780c */ /* 0x040fe20003fa4270 */
[C---:B---3--:R-:W-:Y:S01]  /*a2a0*/  IMAD.IADD R0, R101.reuse, 0x1, R0 ;  /* 0x0000000165007824 */ /* 0x048fe200078e0200 */
[C---:B------:R-:W-:Y:S02]  /*a2b0*/  ISETP.GT.AND P4, PT, R2.reuse, 0x8, PT ;  /* 0x000000080200780c */ /* 0x040fe40003f84270 */
[----:B------:R-:W-:Y:S02]  /*a2c0*/  ISETP.GT.AND P0, PT, R2, 0x9, PT ;  /* 0x000000090200780c */ /* 0x000fe40003f04270 */
[----:B------:R-:W-:Y:S02]  /*a2d0*/  FSEL R32, R184, -INF , P6 ;  /* 0xff800000b8207808 */ /* 0x000fe40003000000 */
[C---:B------:R-:W-:Y:S01]  /*a2e0*/  ISETP.GT.AND P6, PT, R2.reuse, 0x10, PT ;  /* 0x000000100200780c */ /* 0x040fe20003fc4270 */
[----:B----4-:R-:W-:Y:S01]  /*a2f0*/  IMAD.IADD R101, R101, 0x1, R3 ;  /* 0x0000000165657824 */ /* 0x010fe200078e0203 */
        /* <DEDUP_REMOVED lines=35> */
[----:B------:R-:W-:Y:S02]  /*a530*/  ISETP.GT.AND P4, PT, R2, 0x58, PT ;  /* 0x000000580200780c */ /* 0x000fe40003f84270 */
        /* <DEDUP_REMOVED lines=11> */
[C---:B------:R-:W-:Y:S02]  /*a5f0*/  ISETP.GT.AND P6, PT, R0.reuse, RZ, PT ;  /* 0x000000ff0000720c */ /* 0x040fe40003fc4270 */
        /* <DEDUP_REMOVED lines=54> */
[----:B------:R-:W-:Y:S02]  /*a960*/  FMNMX.FTZ R0, R82, R182, !PT ;  /* 0x000000b652007209 */ /* 0x000fe40007810000 */
[----:B------:R-:W-:Y:S02]  /*a970*/  FSEL R105, R98, -INF , P6 ;  /* 0xff80000062697808 */ /* 0x000fe40003000000 */
[----:B------:R-:W-:Y:S02]  /*a980*/  FMNMX.FTZ R0, R83, R0, !PT ;  /* 0x0000000053007209 */ /* 0x000fe40007810000 */
[----:B------:R-:W-:Y:S02]  /*a990*/  FSEL R99, R99, -INF , P5 ;  /* 0xff80000063637808 */ /* 0x000fe40002800000 */
[----:B------:R-:W-:Y:S02]  /*a9a0*/  FMNMX.FTZ R0, R84, R0, !PT ;  /* 0x0000000054007209 */ /* 0x000fe40007810000 */
[----:B------:R-:W-:Y:S02]  /*a9b0*/  FSEL R98, R100, -INF , P4 ;  /* 0xff80000064627808 */ /* 0x000fe40002000000 */
[----:B------:R-:W-:Y:S02]  /*a9c0*/  FMNMX.FTZ R0, R85, R0, !PT ;  /* 0x0000000055007209 */ /* 0x000fe40007810000 */
[----:B------:R-:W-:Y:S02]  /*a9d0*/  FSEL R10, R10, -INF , P0 ;  /* 0xff8000000a0a7808 */ /* 0x000fe40000000000 */
[----:B------:R-:W-:Y:S02]  /*a9e0*/  FMNMX.FTZ R0, R94, R0, !PT ;  /* 0x000000005e007209 */ /* 0x000fe40007810000 */
[----:B------:R-:W-:Y:S02]  /*a9f0*/  ISETP.GT.AND P6, PT, R101, RZ, PT ;  /* 0x000000ff6500720c */ /* 0x000fe40003fc4270 */
[----:B------:R-:W-:Y:S02]  /*aa00*/  FMNMX.FTZ R0, R93, R0, !PT ;  /* 0x000000005d007209 */ /* 0x000fe40007810000 */
[C---:B------:R-:W-:Y:S02]  /*aa10*/  ISETP.GT.AND P5, PT, R101.reuse, 0x1, PT ;  /* 0x000000016500780c */ /* 0x040fe40003fa4270 */
[----:B------:R-:W-:Y:S02]  /*aa20*/  FMNMX.FTZ R0, R92, R0, !PT ;  /* 0x000000005c007209 */ /* 0x000fe40007810000 */
[----:B------:R-:W-:Y:S02]  /*aa30*/  FSEL R12, R192, -INF , P6 ;  /* 0xff800000c00c7808 */ /* 0x000fe40003000000 */
[----:B------:R-:W-:Y:S02]  /*aa40*/  FMNMX.FTZ R0, R90, R0, !PT ;  /* 0x000000005a007209 */ /* 0x000fe40007810000 */
[----:B------:R-:W-:Y:S02]  /*aa50*/  ISETP.GT.AND P4, PT, R101, 0x8, PT ;  /* 0x000000086500780c */ /* 0x000fe40003f84270 */
        /* <DEDUP_REMOVED lines=40> */
[----:B------:R-:W-:Y:S01]  /*ace0*/  FSEL R47, R47, -INF , P0 ;  /* 0xff8000002f2f7808 */ /* 0x000fe20000000000 */
[----:B------:R-:W2:Y:S01]  /*acf0*/  SHFL.BFLY PT, R2, R0, 0x2, 0x1f ;  /* 0x0c401f0000027f89 */ /* 0x000ea200000e0000 */
        /* <DEDUP_REMOVED lines=12> */
[----:B--2---:R-:W-:Y:S02]  /*adc0*/  FMNMX.FTZ R0, R2, R0, !PT ;  /* 0x0000000002007209 */ /* 0x004fe40007810000 */
[----:B------:R-:W-:Y:S02]  /*add0*/  FMNMX.FTZ R2, R32, R183, !PT ;  /* 0x000000b720027209 */ /* 0x000fe40007810000 */
[----:B------:R-:W-:Y:S01]  /*ade0*/  ISETP.GT.AND P0, PT, R101, 0x49, PT ;  /* 0x000000496500780c */ /* 0x000fe20003f04270 */
[----:B------:R-:W2:Y:S01]  /*adf0*/  SHFL.BFLY PT, R3, R0, 0x1, 0x1f ;  /* 0x0c201f0000037f89 */ /* 0x000ea200000e0000 */
        /* <DEDUP_REMOVED lines=13> */
[----:B--2---:R-:W-:Y:S02]  /*aed0*/  FMNMX.FTZ R3, R0, R3, !PT ;  /* 0x0000000300037209 */ /* 0x004fe40007810000 */
        /* <DEDUP_REMOVED lines=23> */
[----:B------:R-:W-:Y:S02]  /*b050*/  FSEL R7, R95, -INF , P0 ;  /* 0xff8000005f077808 */ /* 0x000fe40000000000 */
        /* <DEDUP_REMOVED lines=8> */
[----:B------:R-:W2:Y:S02]  /*b0e0*/  SHFL.BFLY PT, R0, R2, 0x2, 0x1f ;  /* 0x0c401f0002007f89 */ /* 0x000ea400000e0000 */
[----:B--2---:R-:W-:Y:S06]  /*b0f0*/  FMNMX.FTZ R0, R2, R0, !PT ;  /* 0x0000000002007209 */ /* 0x004fec0007810000 */
[----:B------:R-:W2:Y:S02]  /*b100*/  SHFL.BFLY PT, R2, R0, 0x1, 0x1f ;  /* 0x0c201f0000027f89 */ /* 0x000ea400000e0000 */
[----:B--2---:R-:W-:Y:S02]  /*b110*/  FMNMX.FTZ R2, R0, R2, !PT ;  /* 0x0000000200027209 */ /* 0x004fe40007810000 */
        /* <DEDUP_REMOVED lines=62> */
[----:B------:R2:W3:Y:S02]  /*b500*/  SHFL.BFLY PT, R68, R4, 0x1, 0x1f ;  /* 0x0c201f0004447f89 */ /* 0x0004e400000e0000 */
.L_x_1398:
[----:B-1----:R-:W4:Y:S01]  /*b510*/  LDL.LU R6, [R1+0x48] ;  /* 0x0000480001067983 */ /* 0x002f220000300800 */
[C---:B------:R-:W-:Y:S01]  /*b520*/  FMUL.FTZ R185, R3.reuse, c[0x0][0x2d0] ;  /* 0x0000b40003b97a20 */ /* 0x040fe20000410000 */
[----:B------:R-:W-:Y:S01]  /*b530*/  FSETP.NEU.FTZ.AND P0, PT, R3, -INF , PT ;  /* 0xff8000000300780b */ /* 0x000fe20003f1d000 */
[----:B------:R-:W-:Y:S01]  /*b540*/  FMUL.FTZ R109, R2, c[0x0][0x2d0] ;  /* 0x0000b400026d7a20 */ /* 0x000fe20000410000 */
[----:B---3--:R-:W-:Y:S01]  /*b550*/  FMNMX.FTZ R68, R68, R4, !PT ;  /* 0x0000000444447209 */ /* 0x008fe20007810000 */
[----:B------:R-:W-:Y:S01]  /*b560*/  FMUL.FTZ R97, R0, c[0x0][0x2d0] ;  /* 0x0000b40000617a20 */ /* 0x000fe20000410000 */
[----:B------:R-:W-:Y:S01]  /*b570*/  FSEL R185, R185, RZ, P0 ;  /* 0x000000ffb9b97208 */ /* 0x000fe20000000000 */
[----:B------:R-:W-:Y:S01]  /*b580*/  WARPSYNC 0xffffffff ;  /* 0xffffffff00007948 */ /* 0x000fe20003800000 */
[----:B--2---:R-:W-:Y:S02]  /*b590*/  FSEL R4, R3, RZ, P0 ;  /* 0x000000ff03047208 */ /* 0x004fe40000000000 */
[----:B------:R-:W-:Y:S01]  /*b5a0*/  FSETP.NEU.FTZ.AND P0, PT, R2, -INF , PT ;  /* 0xff8000000200780b */ /* 0x000fe20003f1d000 */
[--C-:B------:R-:W-:Y:S02]  /*b5b0*/  FFMA.FTZ R186, R64, c[0x0][0x2d0], -R185.reuse ;  /* 0x0000b40040ba7a23 */ /* 0x100fe400000108b9 */
[----:B------:R-:W2:Y:S01]  /*b5c0*/  LDL.LU R64, [R1+0x60] ;  /* 0x0000600001407983 */ /* 0x000ea20000300800 */
[----:B------:R-:W-:Y:S01]  /*b5d0*/  FSEL R109, R109, RZ, P0 ;  /* 0x000000ff6d6d7208 */ /* 0x000fe20000000000 */
[----:B------:R-:W-:Y:S02]  /*b5e0*/  FADD.FTZ R4, -R4, R182 ;  /* 0x000000b604047221 */ /* 0x000fe40000010100 */
[----:B------:R-:W-:Y:S01]  /*b5f0*/  MUFU.EX2 R186, R186 ;  /* 0x000000ba00ba7308 */ /* 0x000fe20000000800 */
[----:B------:R-:W-:Y:S02]  /*b600*/  FFMA.FTZ R95, R84, c[0x0][0x2d0], -R185 ;  /* 0x0000b400545f7a23 */ /* 0x000fe400000108b9 */
[----:B------:R-:W-:Y:S02]  /*b610*/  FFMA.FTZ R223, R39, c[0x0][0x2d0], -R109 ;  /* 0x0000b40027df7a23 */ /* 0x000fe4000001086d */
[----:B------:R-:W3:Y:S01]  /*b620*/  LDL.LU R39, [R1+0x54] ;  /* 0x0000540001277983 */ /* 0x000ee20000300800 */
[--C-:B------:R-:W-:Y:S02]  /*b630*/  FFMA.FTZ R84, R65, c[0x0][0x2d0], -R185.reuse ;  /* 0x0000b40041547a23 */ /* 0x100fe400000108b9 */
[----:B------:R-:W-:Y:S01]  /*b640*/  FMUL.FTZ R65, R4, c[0x0][0x2d0] ;  /* 0x0000b40004417a20 */ /* 0x000fe20000410000 */
[----:B------:R-:W-:Y:S01]  /*b650*/  FSEL R4, R2, RZ, P0 ;  /* 0x000000ff02047208 */ /* 0x000fe20000000000 */
[--C-:B------:R-:W-:Y:S01]  /*b660*/  FFMA.FTZ R82, R82, c[0x0][0x2d0], -R185.reuse ;  /* 0x0000b40052527a23 */ /* 0x100fe200000108b9 */
[----:B------:R-:W-:Y:S01]  /*b670*/  FSETP.NEU.FTZ.AND P0, PT, R0, -INF , PT ;  /* 0xff8000000000780b */ /* 0x000fe20003f1d000 */
[--C-:B------:R-:W-:Y:S02]  /*b680*/  FFMA.FTZ R81, R94, c[0x0][0x2d0], -R185.reuse ;  /* 0x0000b4005e517a23 */ /* 0x100fe400000108b9 */
[----:B------:R1:W-:Y:S01]  /*b690*/  MUFU.EX2 R72, R82 ;  /* 0x0000005200487308 */ /* 0x0003e20000000800 */
[--C-:B------:R-:W-:Y:S01]  /*b6a0*/  FFMA.FTZ R91, R91, c[0x0][0x2d0], -R185.reuse ;  /* 0x0000b4005b5b7a23 */ /* 0x100fe200000108b9 */
[----:B------:R-:W-:Y:S01]  /*b6b0*/  FSEL R97, R97, RZ, P0 ;  /* 0x000000ff61617208 */ /* 0x000fe20000000000 */
[--C-:B------:R-:W-:Y:S02]  /*b6c0*/  FFMA.FTZ R87, R87, c[0x0][0x2d0], -R185.reuse ;  /* 0x0000b40057577a23 */ /* 0x100fe400000108b9 */
[----:B------:R-:W-:Y:S02]  /*b6d0*/  FFMA.FTZ R86, R86, c[0x0][0x2d0], -R185 ;  /* 0x0000b40056567a23 */ /* 0x000fe400000108b9 */
[--C-:B------:R-:W-:Y:S02]  /*b6e0*/  FFMA.FTZ R37, R37, c[0x0][0x2d0], -R109.reuse ;  /* 0x0000b40025257a23 */ /* 0x100fe4000001086d */
[----:B------:R-:W-:Y:S01]  /*b6f0*/  FFMA.FTZ R38, R38, c[0x0][0x2d0], -R109 ;  /* 0x0000b40026267a23 */ /* 0x000fe2000001086d */
[----:B------:R-:W4:Y:S01]  /*b700*/  MUFU.EX2 R65, R65 ;  /* 0x0000004100417308 */ /* 0x000f220000000800 */
[----:B------:R-:W-:Y:S02]  /*b710*/  FFMA.FTZ R5, R89, c[0x0][0x2d0], -R185 ;  /* 0x0000b40059057a23 */ /* 0x000fe400000108b9 */
[----:B------:R-:W-:Y:S02]  /*b720*/  FADD.FTZ R4, -R4, R183 ;  /* 0x000000b704047221 */ /* 0x000fe40000010100 */
[----:B------:R-:W-:Y:S02]  /*b730*/  FFMA.FTZ R83, R83, c[0x0][0x2d0], -R185 ;  /* 0x0000b40053537a23 */ /* 0x000fe400000108b9 */
[--C-:B------:R-:W-:Y:S02]  /*b740*/  FFMA.FTZ R32, R32, c[0x0][0x2d0], -R109.reuse ;  /* 0x0000b40020207a23 */ /* 0x100fe4000001086d */
[----:B------:R-:W-:Y:S02]  /*b750*/  FMUL.FTZ R4, R4, c[0x0][0x2d0] ;  /* 0x0000b40004047a20 */ /* 0x000fe40000410000 */
[----:B------:R-:W5:Y:S01]  /*b760*/  MUFU.EX2 R83, R83 ;  /* 0x0000005300537308 */ /* 0x000f620000000800 */
[--C-:B------:R-:W-:Y:S02]  /*b770*/  FFMA.FTZ R100, R67, c[0x0][0x2d0], -R109.reuse ;  /* 0x0000b40043647a23 */ /* 0x100fe4000001086d */
[----:B------:R-:W-:Y:S02]  /*b780*/  FFMA.FTZ R182, R20, c[0x0][0x2d0], -R109 ;  /* 0x0000b40014b67a23 */ /* 0x000fe4000001086d */
[----:B------:R-:W-:Y:S02]  /*b790*/  FFMA.FTZ R20, R11, c[0x0][0x2d0], -R97 ;  /* 0x0000b4000b147a23 */ /* 0x000fe40000010861 */
[--C-:B------:R-:W-:Y:S02]  /*b7a0*/  FFMA.FTZ R33, R33, c[0x0][0x2d0], -R109.reuse ;  /* 0x0000b40021217a23 */ /* 0x100fe4000001086d */
[--C-:B-1----:R-:W-:Y:S01]  /*b7b0*/  FFMA.FTZ R82, R35, c[0x0][0x2d0], -R109.reuse ;  /* 0x0000b40023527a23 */ /* 0x102fe2000001086d */
[----:B------:R-:W-:Y:S01]  /*b7c0*/  MUFU.EX2 R67, R4 ;  /* 0x0000000400437308 */ /* 0x000fe20000000800 */
[--C-:B------:R-:W-:Y:S02]  /*b7d0*/  FFMA.FTZ R104, R54, c[0x0][0x2d0], -R109.reuse ;  /* 0x0000b40036687a23 */ /* 0x100fe4000001086d */
[----:B------:R-:W-:Y:S02]  /*b7e0*/  FFMA.FTZ R103, R55, c[0x0][0x2d0], -R109 ;  /* 0x0000b40037677a23 */ /* 0x000fe4000001086d */
[----:B------:R-:W-:Y:S02]  /*b7f0*/  FFMA.FTZ R80, R28, c[0x0][0x2d0], -R97 ;  /* 0x0000b4001c507a23 */ /* 0x000fe40000010861 */
[--C-:B------:R-:W-:Y:S02]  /*b800*/  FFMA.FTZ R8, R85, c[0x0][0x2d0], -R185.reuse ;  /* 0x0000b40055087a23 */ /* 0x100fe400000108b9 */
[----:B------:R-:W-:Y:S01]  /*b810*/  FFMA.FTZ R85, R88, c[0x0][0x2d0], -R185 ;  /* 0x0000b40058557a23 */ /* 0x000fe200000108b9 */
[----:B------:R-:W-:Y:S01]  /*b820*/  MUFU.EX2 R32, R32 ;  /* 0x0000002000207308 */ /* 0x000fe20000000800 */
[----:B------:R-:W-:Y:S02]  /*b830*/  FFMA.FTZ R214, R74, c[0x0][0x2d0], -R97 ;  /* 0x0000b4004ad67a23 */ /* 0x000fe40000010861 */
[--C-:B------:R-:W-:Y:S02]  /*b840*/  FFMA.FTZ R51, R93, c[0x0][0x2d0], -R185.reuse ;  /* 0x0000b4005d337a23 */ /* 0x100fe400000108b9 */
[--C-:B------:R-:W-:Y:S02]  /*b850*/  FFMA.FTZ R50, R92, c[0x0][0x2d0], -R185.reuse ;  /* 0x0000b4005c327a23 */ /* 0x100fe400000108b9 */
[--C-:B------:R-:W-:Y:S02]  /*b860*/  FFMA.FTZ R49, R90, c[0x0][0x2d0], -R185.reuse ;  /* 0x0000b4005a317a23 */ /* 0x100fe400000108b9 */
[--C-:B------:R-:W-:Y:S01]  /*b870*/  FFMA.FTZ R219, R219, c[0x0][0x2d0], -R185.reuse ;  /* 0x0000b400dbdb7a23 */ /* 0x100fe200000108b9 */
[----:B------:R-:W1:Y:S01]  /*b880*/  MUFU.EX2 R33, R33 ;  /* 0x0000002100217308 */ /* 0x000e620000000800 */
[----:B------:R-:W-:Y:S02]  /*b890*/  FFMA.FTZ R205, R205, c[0x0][0x2d0], -R185 ;  /* 0x0000b400cdcd7a23 */ /* 0x000fe400000108b9 */
[--C-:B------:R-:W-:Y:S02]  /*b8a0*/  FFMA.FTZ R36, R36, c[0x0][0x2d0], -R109.reuse ;  /* 0x0000b40024247a23 */ /* 0x100fe4000001086d */
[----:B------:R-:W-:Y:S02]  /*b8b0*/  FFMA.FTZ R187, R23, c[0x0][0x2d0], -R109 ;  /* 0x0000b40017bb7a23 */ /* 0x000fe4000001086d */
[----:B------:R-:W-:Y:S02]  /*b8c0*/  FFMA.FTZ R23, R29, c[0x0][0x2d0], -R97 ;  /* 0x0000b4001d177a23 */ /* 0x000fe40000010861 */
[----:B------:R-:W-:Y:S01]  /*b8d0*/  FFMA.FTZ R192, R22, c[0x0][0x2d0], -R109 ;  /* 0x0000b40016c07a23 */ /* 0x000fe2000001086d */
[----:B------:R1:W-:Y:S01]  /*b8e0*/  MUFU.EX2 R74, R95 ;  /* 0x0000005f004a7308 */ /* 0x0003e20000000800 */
[--C-:B------:R-:W-:Y:S02]  /*b8f0*/  FFMA.FTZ R22, R24, c[0x0][0x2d0], -R97.reuse ;  /* 0x0000b40018167a23 */ /* 0x100fe40000010861 */
[----:B------:R-:W-:Y:S02]  /*b900*/  FFMA.FTZ R212, R75, c[0x0][0x2d0], -R97 ;  /* 0x0000b4004bd47a23 */ /* 0x000fe40000010861 */
[--C-:B------:R-:W-:Y:S02]  /*b910*/  FFMA.FTZ R106, R106, c[0x0][0x2d0], -R185.reuse ;  /* 0x0000b4006a6a7a23 */ /* 0x100fe400000108b9 */
[--C-:B------:R-:W-:Y:S02]  /*b920*/  FFMA.FTZ R102, R102, c[0x0][0x2d0], -R185.reuse ;  /* 0x0000b40066667a23 */ /* 0x100fe400000108b9 */
[----:B------:R-:W-:Y:S01]  /*b930*/  FFMA.FTZ R220, R220, c[0x0][0x2d0], -R185 ;  /* 0x0000b400dcdc7a23 */ /* 0x000fe200000108b9 */
[----:B------:R-:W-:Y:S01]  /*b940*/  MUFU.EX2 R20, R20 ;  /* 0x0000001400147308 */ /* 0x000fe20000000800 */
[----:B------:R-:W-:Y:S02]  /*b950*/  FFMA.FTZ R215, R69, c[0x0][0x2d0], -R109 ;  /* 0x0000b40045d77a23 */ /* 0x000fe4000001086d */
[----:B------:R-:W-:Y:S02]  /*b960*/  FMUL.FTZ R69, R68, c[0x0][0x2d0] ;  /* 0x0000b40044457a20 */ /* 0x000fe40000410000 */
        /* <DEDUP_REMOVED lines=22> */
[----:B------:R-:W-:Y:S02]  /*bad0*/  FFMA.FTZ R184, R184, c[0x0][0x2d0], -R109 ;  /* 0x0000b400b8b87a23 */ /* 0x000fe4000001086d */
        /* <DEDUP_REMOVED lines=23> */
[----:B------:R-:W-:Y:S09]  /*bc50*/  FFMA.FTZ R98, R98, c[0x0][0x2d0], -R97 ;  /* 0x0000b40062627a23 */ /* 0x000ff20000010861 */
[----:B------:R-:W-:Y:S10]  /*bc60*/  MUFU.EX2 R100, R100 ;  /* 0x0000006400647308 */ /* 0x000ff40000000800 */
        /* <DEDUP_REMOVED lines=20> */
[----:B------:R-:W-:Y:S01]  /*bdb0*/  MUFU.EX2 R99, R99 ;  /* 0x0000006300637308 */ /* 0x000fe20000000800 */
[----:B----4-:R-:W-:Y:S01]  /*bdc0*/  FFMA.FTZ R9, R65, R6, R72 ;  /* 0x0000000641097223 */ /* 0x010fe20000010048 */
[C---:B-----5:R-:W-:Y:S01]  /*bdd0*/  F2FP.PACK_AB R72, R83.reuse, R72 ;  /* 0x000000485348723e */ /* 0x060fe200000000ff */
[----:B------:R-:W-:Y:S01]  /*bde0*/  FFMA.FTZ R6, R52, c[0x0][0x2d0], -R109 ;  /* 0x0000b40034067a23 */ /* 0x000fe2000001086d */
[----:B------:R-:W-:Y:S01]  /*bdf0*/  MOV R52, R5 ;  /* 0x0000000500347202 */ /* 0x000fe20000000f00 */
[----:B------:R-:W-:Y:S01]  /*be00*/  FADD.FTZ R9, R83, R9 ;  /* 0x0000000953097221 */ /* 0x000fe20000010000 */
[----:B------:R-:W-:Y:S01]  /*be10*/  FSEL R5, R0, RZ, P0 ;  /* 0x000000ff00057208 */ /* 0x000fe20000000000 */
[--C-:B------:R-:W-:Y:S01]  /*be20*/  FFMA.FTZ R83, R34, c[0x0][0x2d0], -R109.reuse ;  /* 0x0000b40022537a23 */ /* 0x100fe2000001086d */
[C---:B------:R-:W-:Y:S01]  /*be30*/  FSETP.NEU.FTZ.AND P0, PT, R68.reuse, -INF , PT ;  /* 0xff8000004400780b */ /* 0x040fe20003f1d000 */
[----:B------:R-:W-:Y:S01]  /*be40*/  FFMA.FTZ R109, R19, c[0x0][0x2d0], -R109 ;  /* 0x0000b400136d7a23 */ /* 0x000fe2000001086d */
[----:B-1----:R-:W-:Y:S01]  /*be50*/  F2FP.PACK_AB R73, R33, R32 ;  /* 0x000000202149723e */ /* 0x002fe200000000ff */
[----:B------:R-:W-:Y:S01]  /*be60*/  FADD.FTZ R5, -R5, R180 ;  /* 0x000000b405057221 */ /* 0x000fe20000010100 */
[----:B------:R-:W-:Y:S01]  /*be70*/  FSEL R69, R69, RZ, P0 ;  /* 0x000000ff45457208 */ /* 0x000fe20000000000 */
[----:B--2---:R-:W-:Y:S01]  /*be80*/  FFMA.FTZ R19, R67, R64, R32 ;  /* 0x0000004043137223 */ /* 0x004fe20000010020 */
[----:B------:R-:W-:Y:S01]  /*be90*/  FSEL R4, R68, RZ, P0 ;  /* 0x000000ff44047208 */ /* 0x000fe20000000000 */
[----:B------:R-:W-:Y:S01]  /*bea0*/  FMUL.FTZ R5, R5, c[0x0][0x2d0] ;  /* 0x0000b40005057a20 */ /* 0x000fe20000410000 */
[----:B------:R-:W-:Y:S01]  /*beb0*/  MUFU.EX2 R109, R109 ;  /* 0x0000006d006d7308 */ /* 0x000fe20000000800 */
[--C-:B------:R-:W-:Y:S02]  /*bec0*/  FFMA.FTZ R90, R26, c[0x0][0x2d0], -R69.reuse ;  /* 0x0000b4001a5a7a23 */ /* 0x100fe40000010845 */
[--C-:B------:R-:W-:Y:S02]  /*bed0*/  FFMA.FTZ R88, R27, c[0x0][0x2d0], -R69.reuse ;  /* 0x0000b4001b587a23 */ /* 0x100fe40000010845 */
[--C-:B------:R-:W-:Y:S02]  /*bee0*/  FFMA.FTZ R95, R42, c[0x0][0x2d0], -R69.reuse ;  /* 0x0000b4002a5f7a23 */ /* 0x100fe40000010845 */
[--C-:B------:R-:W-:Y:S02]  /*bef0*/  FFMA.FTZ R94, R43, c[0x0][0x2d0], -R69.reuse ;  /* 0x0000b4002b5e7a23 */ /* 0x100fe40000010845 */
[--C-:B------:R-:W-:Y:S01]  /*bf00*/  FFMA.FTZ R93, R46, c[0x0][0x2d0], -R69.reuse ;  /* 0x0000b4002e5d7a23 */ /* 0x100fe20000010845 */
[----:B------:R-:W3:Y:S01]  /*bf10*/  MUFU.EX2 R5, R5 ;  /* 0x0000000500057308 */ /* 0x000ee20000000800 */
[----:B------:R-:W-:Y:S02]  /*bf20*/  FFMA.FTZ R92, R47, c[0x0][0x2d0], -R69 ;  /* 0x0000b4002f5c7a23 */ /* 0x000fe40000010845 */
[----:B------:R-:W-:Y:S02]  /*bf30*/  FADD.FTZ R19, R33, R19 ;  /* 0x0000001321137221 */ /* 0x000fe40000010000 */
[--C-:B------:R-:W-:Y:S02]  /*bf40*/  FFMA.FTZ R64, R31, c[0x0][0x2d0], -R69.reuse ;  /* 0x0000b4001f407a23 */ /* 0x100fe40000010845 */
[--C-:B------:R-:W-:Y:S01]  /*bf50*/  FFMA.FTZ R191, R76, c[0x0][0x2d0], -R69.reuse ;  /* 0x0000b4004cbf7a23 */ /* 0x100fe20000010845 */
[----:B------:R-:W-:Y:S01]  /*bf60*/  F2FP.PACK_AB R76, R21, R20 ;  /* 0x00000014154c723e */ /* 0x000fe200000000ff */
        /* <DEDUP_REMOVED lines=19> */
[----:B------:R1:W-:Y:S01]  /*c0a0*/  MUFU.EX2 R77, R12 ;  /* 0x0000000c004d7308 */ /* 0x0003e20000000800 */
[----:B------:R-:W-:Y:S02]  /*c0b0*/  FFMA.FTZ R70, R70, c[0x0][0x2d0], -R69 ;  /* 0x0000b40046467a23 */ /* 0x000fe40000010845 */
[----:B------:R-:W-:Y:S02]  /*c0c0*/  FADD.FTZ R4, -R4, R181 ;  /* 0x000000b504047221 */ /* 0x000fe40000010100 */
[--C-:B------:R-:W-:Y:S02]  /*c0d0*/  FFMA.FTZ R181, R78, c[0x0][0x2d0], -R69.reuse ;  /* 0x0000b4004eb57a23 */ /* 0x100fe40000010845 */
[----:B------:R-:W-:Y:S02]  /*c0e0*/  FFMA.FTZ R69, R7, c[0x0][0x2d0], -R69 ;  /* 0x0000b40007457a23 */ /* 0x000fe40000010845 */
[C---:B---3--:R-:W-:Y:S01]  /*c0f0*/  FFMA.FTZ R7, R5.reuse, R39, R20 ;  /* 0x0000002705077223 */ /* 0x048fe20000010014 */
[----:B------:R-:W-:Y:S01]  /*c100*/  MUFU.EX2 R180, R180 ;  /* 0x000000b400b47308 */ /* 0x000fe20000000800 */
[----:B------:R-:W2:Y:S01]  /*c110*/  LDL.LU R39, [R1+0x4c] ;  /* 0x00004c0001277983 */ /* 0x000ea20000300800 */
[----:B------:R-:W-:Y:S02]  /*c120*/  FMUL.FTZ R4, R4, c[0x0][0x2d0] ;  /* 0x0000b40004047a20 */ /* 0x000fe40000410000 */
[C---:B------:R-:W-:Y:S01]  /*c130*/  FMUL.FTZ R24, R5.reuse, R156 ;  /* 0x0000009c05187220 */ /* 0x040fe20000410000 */
[----:B------:R-:W-:Y:S01]  /*c140*/  MOV R156, R23 ;  /* 0x00000017009c7202 */ /* 0x000fe20000000f00 */
[C---:B------:R-:W-:Y:S01]  /*c150*/  FMUL.FTZ R45, R5.reuse, R169 ;  /* 0x000000a9052d7220 */ /* 0x040fe20000410000 */
[----:B------:R-:W-:Y:S01]  /*c160*/  MOV R169, R22 ;  /* 0x0000001600a97202 */ /* 0x000fe20000000f00 */
[C---:B------:R-:W-:Y:S02]  /*c170*/  FMUL.FTZ R29, R5.reuse, R161 ;  /* 0x000000a1051d7220 */ /* 0x040fe40000410000 */
[----:B------:R-:W3:Y:S01]  /*c180*/  MUFU.EX2 R4, R4 ;  /* 0x0000000400047308 */ /* 0x000ee20000000800 */
[----:B------:R-:W-:Y:S01]  /*c190*/  FADD.FTZ R9, R74, R9 ;  /* 0x000000094a097221 */ /* 0x000fe20000010000 */
[C---:B------:R-:W-:Y:S01]  /*c1a0*/  F2FP.PACK_AB R74, R8.reuse, R74 ;  /* 0x0000004a084a723e */ /* 0x040fe200000000ff */
[C---:B------:R-:W-:Y:S02]  /*c1b0*/  FMUL.FTZ R28, R5.reuse, R160 ;  /* 0x000000a0051c7220 */ /* 0x040fe40000410000 */
[----:B------:R-:W-:Y:S02]  /*c1c0*/  FADD.FTZ R89, R8, R9 ;  /* 0x0000000908597221 */ /* 0x000fe40000010000 */
[C---:B------:R-:W-:Y:S02]  /*c1d0*/  FMUL.FTZ R8, R5.reuse, R148 ;  /* 0x0000009405087220 */ /* 0x040fe40000410000 */
[C---:B------:R-:W-:Y:S01]  /*c1e0*/  FMUL.FTZ R9, R5.reuse, R149 ;  /* 0x0000009505097220 */ /* 0x040fe20000410000 */
[----:B------:R-:W4:Y:S01]  /*c1f0*/  MUFU.EX2 R161, R6 ;  /* 0x0000000600a17308 */ /* 0x000f220000000800 */
[C---:B-1----:R-:W-:Y:S01]  /*c200*/  FMUL.FTZ R12, R5.reuse, R152 ;  /* 0x00000098050c7220 */ /* 0x042fe20000410000 */
[----:B------:R-:W-:Y:S01]  /*c210*/  MOV R152, R53 ;  /* 0x0000003500987202 */ /* 0x000fe20000000f00 */
[C---:B------:R-:W-:Y:S01]  /*c220*/  FMUL.FTZ R13, R5.reuse, R153 ;  /* 0x00000099050d7220 */ /* 0x040fe20000410000 */
[----:B------:R-:W-:Y:S01]  /*c230*/  MOV R153, R52 ;  /* 0x0000003400997202 */ /* 0x000fe20000000f00 */
[C---:B------:R-:W-:Y:S01]  /*c240*/  FMUL.FTZ R25, R5.reuse, R157 ;  /* 0x0000009d05197220 */ /* 0x040fe20000410000 */
[----:B------:R-:W-:Y:S01]  /*c250*/  LDSM.16.MT88.4 R52, [R232] ;  /* 0x00000000e834783b */ /* 0x000fe20000004200 */
[C---:B------:R-:W-:Y:S01]  /*c260*/  FMUL.FTZ R44, R5.reuse, R168 ;  /* 0x000000a8052c7220 */ /* 0x040fe20000410000 */
[----:B------:R-:W-:Y:S01]  /*c270*/  MOV R168, R38 ;  /* 0x0000002600a87202 */ /* 0x000fe20000000f00 */
[C---:B------:R-:W-:Y:S01]  /*c280*/  FMUL.FTZ R56, R5.reuse, R172 ;  /* 0x000000ac05387220 */ /* 0x040fe20000410000 */
[----:B------:R-:W-:Y:S01]  /*c290*/  MUFU.EX2 R160, R17 ;  /* 0x0000001100a07308 */ /* 0x000fe20000000800 */
[C---:B------:R-:W-:Y:S01]  /*c2a0*/  FMUL.FTZ R57, R5.reuse, R173 ;  /* 0x000000ad05397220 */ /* 0x040fe20000410000 */
[----:B------:R-:W-:Y:S01]  /*c2b0*/  MOV R172, R37 ;  /* 0x0000002500ac7202 */ /* 0x000fe20000000f00 */
[----:B------:R-:W-:Y:S01]  /*c2c0*/  FMUL.FTZ R60, R5, R176 ;  /* 0x000000b0053c7220 */ /* 0x000fe20000410000 */
[----:B------:R-:W-:Y:S01]  /*c2d0*/  F2FP.PACK_AB R176, R99, R105 ;  /* 0x0000006963b0723e */ /* 0x000fe200000000ff */
[C---:B---3--:R-:W-:Y:S02]  /*c2e0*/  FMUL.FTZ R26, R4.reuse, R158 ;  /* 0x0000009e041a7220 */ /* 0x048fe40000410000 */
[----:B------:R-:W-:Y:S02]  /*c2f0*/  FADD.FTZ R158, R21, R7 ;  /* 0x00000007159e7221 */ /* 0x000fe40000010000 */
[----:B------:R-:W1:Y:S01]  /*c300*/  LDSM.16.MT88.4 R20, [R234] ;  /* 0x00000000ea14783b */ /* 0x000e620000004200 */
[C---:B------:R-:W-:Y:S01]  /*c310*/  FMUL.FTZ R27, R4.reuse, R159 ;  /* 0x0000009f041b7220 */ /* 0x040fe20000410000 */
[----:B------:R-:W3:Y:S01]  /*c320*/  MUFU.EX2 R149, R16 ;  /* 0x0000001000957308 */ /* 0x000ee20000000800 */
[C---:B------:R-:W-:Y:S01]  /*c330*/  FMUL.FTZ R31, R4.reuse, R163 ;  /* 0x000000a3041f7220 */ /* 0x040fe20000410000 */
[----:B----4-:R-:W-:Y:S01]  /*c340*/  F2FP.PACK_AB R75, R161, R36 ;  /* 0x00000024a14b723e */ /* 0x010fe200000000ff */
[----:B------:R-:W-:Y:S02]  /*c350*/  FMUL.FTZ R61, R5, R177 ;  /* 0x000000b1053d7220 */ /* 0x000fe40000410000 */
[C---:B------:R-:W-:Y:S02]  /*c360*/  FMUL.FTZ R30, R4.reuse, R162 ;  /* 0x000000a2041e7220 */ /* 0x040fe40000410000 */
[C---:B------:R-:W-:Y:S03]  /*c370*/  FMUL.FTZ R58, R4.reuse, R174 ;  /* 0x000000ae043a7220 */ /* 0x040fe60000410000 */
[----:B------:R-:W-:Y:S01]  /*c380*/  MUFU.EX2 R163, R33 ;  /* 0x0000002100a37308 */ /* 0x000fe20000000800 */
[C---:B------:R-:W-:Y:S02]  /*c390*/  FMUL.FTZ R59, R4.reuse, R175 ;  /* 0x000000af043b7220 */ /* 0x040fe40000410000 */
[C---:B------:R-:W-:Y:S02]  /*c3a0*/  FMUL.FTZ R62, R4.reuse, R178 ;  /* 0x000000b2043e7220 */ /* 0x040fe40000410000 */
[----:B------:R-:W-:Y:S02]  /*c3b0*/  FMUL.FTZ R63, R4, R179 ;  /* 0x000000b3043f7220 */ /* 0x000fe40000410000 */
[C---:B------:R-:W-:Y:S02]  /*c3c0*/  FMUL.FTZ R6, R67.reuse, R146 ;  /* 0x0000009243067220 */ /* 0x040fe40000410000 */
[----:B------:R-:W-:Y:S01]  /*c3d0*/  FMUL.FTZ R7, R67, R147 ;  /* 0x0000009343077220 */ /* 0x000fe20000410000 */
[----:B------:R-:W-:Y:S01]  /*c3e0*/  MUFU.EX2 R159, R32 ;  /* 0x00000020009f7308 */ /* 0x000fe20000000800 */
[--C-:B------:R-:W-:Y:S02]  /*c3f0*/  FFMA.FTZ R34, R40, c[0x0][0x2d0], -R97.reuse ;  /* 0x0000b40028227a23 */ /* 0x100fe40000010861 */
[----:B------:R-:W-:Y:S01]  /*c400*/  FFMA.FTZ R97, R10, c[0x0][0x2d0], -R97 ;  /* 0x0000b4000a617a23 */ /* 0x000fe20000010861 */
[----:B---3--:R-:W-:Y:S01]  /*c410*/  F2FP.PACK_AB R78, R149, R160 ;  /* 0x000000a0954e723e */ /* 0x008fe200000000ff */
[C---:B------:R-:W-:Y:S02]  /*c420*/  FMUL.FTZ R10, R4.reuse, R150 ;  /* 0x00000096040a7220 */ /* 0x040fe40000410000 */
[C---:B------:R-:W-:Y:S01]  /*c430*/  FMUL.FTZ R40, R5.reuse, R164 ;  /* 0x000000a405287220 */ /* 0x040fe20000410000 */
[----:B------:R-:W-:Y:S01]  /*c440*/  MOV R164, R35 ;  /* 0x0000002300a47202 */ /* 0x000fe20000000f00 */
[----:B------:R-:W-:Y:S01]  /*c450*/  FMUL.FTZ R41, R5, R165 ;  /* 0x000000a505297220 */ /* 0x000fe20000410000 */
[----:B------:R-:W3:Y:S01]  /*c460*/  MUFU.EX2 R148, R18 ;  /* 0x0000001200947308 */ /* 0x000ee20000000800 */
[C---:B------:R-:W-:Y:S01]  /*c470*/  FMUL.FTZ R5, R65.reuse, R145 ;  /* 0x0000009141057220 */ /* 0x040fe20000410000 */
[----:B------:R-:W-:Y:S01]  /*c480*/  MOV R165, R34 ;  /* 0x0000002200a57202 */ /* 0x000fe20000000f00 */
[C---:B------:R-:W-:Y:S02]  /*c490*/  FMUL.FTZ R11, R4.reuse, R151 ;  /* 0x00000097040b7220 */ /* 0x040fe40000410000 */
[C---:B------:R-:W-:Y:S02]  /*c4a0*/  FMUL.FTZ R14, R4.reuse, R154 ;  /* 0x0000009a040e7220 */ /* 0x040fe40000410000 */
[C---:B------:R-:W-:Y:S02]  /*c4b0*/  FMUL.FTZ R15, R4.reuse, R155 ;  /* 0x0000009b040f7220 */ /* 0x040fe40000410000 */
[C---:B------:R-:W-:Y:S01]  /*c4c0*/  FMUL.FTZ R42, R4.reuse, R166 ;  /* 0x000000a6042a7220 */ /* 0x040fe20000410000 */
[----:B------:R-:W-:Y:S01]  /*c4d0*/  MUFU.EX2 R146, R87 ;  /* 0x0000005700927308 */ /* 0x000fe20000000800 */
[C---:B------:R-:W-:Y:S02]  /*c4e0*/  FMUL.FTZ R43, R4.reuse, R167 ;  /* 0x000000a7042b7220 */ /* 0x040fe40000410000 */
[C---:B------:R-:W-:Y:S02]  /*c4f0*/  FMUL.FTZ R46, R4.reuse, R170 ;  /* 0x000000aa042e7220 */ /* 0x040fe40000410000 */
[----:B------:R-:W-:Y:S02]  /*c500*/  FMUL.FTZ R47, R4, R171 ;  /* 0x000000ab042f7220 */ /* 0x000fe40000410000 */
[----:B------:R-:W-:Y:S02]  /*c510*/  FADD.FTZ R157, R36, R19 ;  /* 0x00000013249d7221 */ /* 0x000fe40000010000 */
[----:B------:R-:W-:Y:S01]  /*c520*/  FMUL.FTZ R16, R65, R140 ;  /* 0x0000008c41107220 */ /* 0x000fe20000410000 */
[----:B------:R-:W-:Y:S01]  /*c530*/  MUFU.EX2 R145, R86 ;  /* 0x0000005600917308 */ /* 0x000fe20000000800 */
[----:B------:R-:W-:Y:S02]  /*c540*/  FMUL.FTZ R19, R67, R143 ;  /* 0x0000008f43137220 */ /* 0x000fe40000410000 */
[----:B------:R-:W-:Y:S01]  /*c550*/  FMUL.FTZ R17, R65, R141 ;  /* 0x0000008d41117220 */ /* 0x000fe20000410000 */
[----:B---3--:R-:W-:Y:S01]  /*c560*/  F2FP.PACK_AB R79, R148, R159 ;  /* 0x0000009f944f723e */ /* 0x008fe200000000ff */
[----:B------:R-:W-:Y:S02]  /*c570*/  FMUL.FTZ R18, R67, R142 ;  /* 0x0000008e43127220 */ /* 0x000fe40000410000 */
[C---:B------:R-:W-:Y:S02]  /*c580*/  FMUL.FTZ R32, R65.reuse, R132 ;  /* 0x0000008441207220 */ /* 0x040fe40000410000 */
[----:B------:R-:W-:Y:S01]  /*c590*/  FMUL.FTZ R33, R65, R133 ;  /* 0x0000008541217220 */ /* 0x000fe20000410000 */
[----:B------:R-:W-:Y:S01]  /*c5a0*/  MUFU.EX2 R132, R82 ;  /* 0x0000005200847308 */ /* 0x000fe20000000800 */
[C---:B------:R-:W-:Y:S02]  /*c5b0*/  FMUL.FTZ R35, R67.reuse, R135 ;  /* 0x0000008743237220 */ /* 0x040fe40000410000 */
[----:B------:R-:W-:Y:S02]  /*c5c0*/  FMUL.FTZ R34, R67, R134 ;  /* 0x0000008643227220 */ /* 0x000fe40000410000 */
[----:B------:R-:W-:Y:S02]  /*c5d0*/  FADD.FTZ R157, R161, R157 ;  /* 0x0000009da19d7221 */ /* 0x000fe40000010000 */
[----:B------:R-:W-:Y:S03]  /*c5e0*/  FADD.FTZ R158, R160, R158 ;  /* 0x0000009ea09e7221 */ /* 0x000fe60000010000 */
[----:B------:R-:W-:Y:S01]  /*c5f0*/  MUFU.EX2 R133, R83 ;  /* 0x0000005300857308 */ /* 0x000fe20000000800 */
[----:B------:R-:W-:Y:S09]  /*c600*/  FADD.FTZ R158, R149, R158 ;  /* 0x0000009e959e7221 */ /* 0x000ff20000010000 */
[----:B------:R-:W-:Y:S10]  /*c610*/  MUFU.EX2 R135, R80 ;  /* 0x0000005000877308 */ /* 0x000ff40000000800 */
[----:B------:R3:W-:Y:S10]  /*c620*/  MUFU.EX2 R142, R48 ;  /* 0x00000030008e7308 */ /* 0x0007f40000000800 */
[----:B------:R4:W-:Y:S10]  /*c630*/  MUFU.EX2 R134, R50 ;  /* 0x0000003200867308 */ /* 0x0009f40000000800 */
[----:B------:R-:W-:Y:S01]  /*c640*/  MUFU.EX2 R143, R84 ;  /* 0x00000054008f7308 */ /* 0x000fe20000000800 */
[----:B---3--:R-:W-:Y:S09]  /*c650*/  FMUL.FTZ R48, R65, R124 ;  /* 0x0000007c41307220 */ /* 0x008ff20000410000 */
[----:B------:R-:W3:Y:S01]  /*c660*/  MUFU.EX2 R152, R152 ;  /* 0x0000009800987308 */ /* 0x000ee20000000800 */
[----:B----4-:R-:W-:Y:S09]  /*c670*/  FMUL.FTZ R50, R67, R126 ;  /* 0x0000007e43327220 */ /* 0x010ff20000410000 */
[----:B------:R-:W-:Y:S10]  /*c680*/  MUFU.EX2 R141, R172 ;  /* 0x000000ac008d7308 */ /* 0x000ff40000000800 */
[----:B------:R-:W-:Y:S01]  /*c690*/  MUFU.EX2 R126, R156 ;  /* 0x0000009c007e7308 */ /* 0x000fe20000000800 */
[----:B---3--:R-:W-:Y:S09]  /*c6a0*/  FADD.FTZ R157, R152, R157 ;  /* 0x0000009d989d7221 */ /* 0x008ff20000010000 */
        /* <DEDUP_REMOVED lines=8> */
[----:B------:R-:W3:Y:S10]  /*c730*/  MUFU.EX2 R97, R97 ;  /* 0x0000006100617308 */ /* 0x000ef40000000800 */
[----:B------:R-:W-:Y:S10]  /*c740*/  MUFU.EX2 R69, R69 ;  /* 0x0000004500457308 */ /* 0x000ff40000000800 */
[----:B------:R-:W-:Y:S01]  /*c750*/  MUFU.EX2 R155, R106 ;  /* 0x0000006a009b7308 */ /* 0x000fe20000000800 */
[----:B---3--:R-:W-:Y:S01]  /*c760*/  F2FP.PACK_AB R178, R97, R98 ;  /* 0x0000006261b2723e */ /* 0x008fe200000000ff */
[----:B--2---:R-:W-:Y:S01]  /*c770*/  FFMA.FTZ R162, R4, R39, R77 ;  /* 0x0000002704a27223 */ /* 0x004fe2000001004d */
[----:B------:R-:W-:Y:S01]  /*c780*/  F2FP.PACK_AB R77, R163, R77 ;  /* 0x0000004da34d723e */ /* 0x000fe200000000ff */
[----:B------:R-:W-:Y:S01]  /*c790*/  FMUL.FTZ R4, R65, R144 ;  /* 0x0000009041047220 */ /* 0x000fe20000410000 */
[----:B------:R-:W2:Y:S05]  /*c7a0*/  LDSM.16.MT88.4 R36, [R233] ;  /* 0x00000000e924783b */ /* 0x000eaa0000004200 */
[----:B------:R3:W-:Y:S01]  /*c7b0*/  MUFU.EX2 R144, R85 ;  /* 0x0000005500907308 */ /* 0x0007e20000000800 */
[----:B------:R-:W-:Y:S01]  /*c7c0*/  FADD.FTZ R163, R163, R162 ;  /* 0x000000a2a3a37221 */ /* 0x000fe20000010000 */
[-C--:B-1----:R-:W-:Y:S08]  /*c7d0*/  HMMA.16816.F32 R4, R72, R20.reuse, R4 ;  /* 0x000000144804723c */ /* 0x082ff00000001804 */
[----:B------:R-:W-:Y:S01]  /*c7e0*/  MUFU.EX2 R154, R102 ;  /* 0x00000066009a7308 */ /* 0x000fe20000000800 */
[----:B------:R-:W-:Y:S01]  /*c7f0*/  FADD.FTZ R159, R159, R163 ;  /* 0x000000a39f9f7221 */ /* 0x000fe20000010000 */
[C---:B------:R-:W-:Y:S04]  /*c800*/  HMMA.16816.F32 R8, R76.reuse, R20, R8 ;  /* 0x000000144c08723c */ /* 0x040fe80000001808 */
[----:B------:R-:W-:Y:S03]  /*c810*/  FADD.FTZ R159, R148, R159 ;  /* 0x0000009f949f7221 */ /* 0x000fe60000010000 */
[C---:B------:R-:W-:Y:S01]  /*c820*/  FMUL.FTZ R20, R65.reuse, R136 ;  /* 0x0000008841147220 */ /* 0x040fe20000410000 */
[-C--:B------:R-:W-:Y:S01]  /*c830*/  HMMA.16816.F32 R12, R76, R22.reuse, R12 ;  /* 0x000000164c0c723c */ /* 0x080fe2000000180c */
[----:B------:R1:W-:Y:S01]  /*c840*/  MUFU.EX2 R136, R66 ;  /* 0x0000004200887308 */ /* 0x0003e20000000800 */
[----:B---3--:R-:W-:Y:S02]  /*c850*/  LDSM.16.MT88.4 R84, [R234+0x800] ;  /* 0x00080000ea54783b */ /* 0x008fe40000004200 */
[----:B------:R-:W-:Y:S02]  /*c860*/  FMUL.FTZ R21, R65, R137 ;  /* 0x0000008941157220 */ /* 0x000fe40000410000 */
[----:B------:R-:W-:Y:S02]  /*c870*/  FADD.FTZ R159, R150, R159 ;  /* 0x0000009f969f7221 */ /* 0x000fe40000010000 */
[C---:B------:R-:W-:Y:S03]  /*c880*/  HMMA.16816.F32 R16, R72.reuse, R22, R16 ;  /* 0x000000164810723c */ /* 0x040fe60000001810 */
[----:B------:R3:W-:Y:S04]  /*c890*/  MUFU.EX2 R137, R49 ;  /* 0x0000003100897308 */ /* 0x0007e80000000800 */
[C---:B------:R-:W-:Y:S02]  /*c8a0*/  FMUL.FTZ R22, R67.reuse, R138 ;  /* 0x0000008a43167220 */ /* 0x040fe40000410000 */
[C---:B------:R-:W-:Y:S04]  /*c8b0*/  FMUL.FTZ R23, R67.reuse, R139 ;  /* 0x0000008b43177220 */ /* 0x040fe80000410000 */
[----:B------:R4:W5:Y:S03]  /*c8c0*/  MUFU.EX2 R138, R81 ;  /* 0x00000051008a7308 */ /* 0x0009660000000800 */
[-C--:B--2---:R-:W-:Y:S03]  /*c8d0*/  HMMA.16816.F32 R20, R72, R36.reuse, R20 ;  /* 0x000000244814723c */ /* 0x084fe60000001814 */
[----:B-1----:R-:W-:Y:S04]  /*c8e0*/  FMUL.FTZ R66, R67, R118 ;  /* 0x0000007643427220 */ /* 0x002fe80000410000 */
[----:B------:R-:W-:Y:S01]  /*c8f0*/  MUFU.EX2 R118, R207 ;  /* 0x000000cf00767308 */ /* 0x000fe20000000800 */
[C---:B------:R-:W-:Y:S04]  /*c900*/  HMMA.16816.F32 R24, R76.reuse, R36, R24 ;  /* 0x000000244c18723c */ /* 0x040fe80000001818 */
[C---:B---3--:R-:W-:Y:S03]  /*c910*/  FMUL.FTZ R49, R65.reuse, R125 ;  /* 0x0000007d41317220 */ /* 0x048fe60000410000 */
[C---:B------:R-:W-:Y:S01]  /*c920*/  FMUL.FTZ R36, R65.reuse, R128 ;  /* 0x0000008041247220 */ /* 0x040fe20000410000 */
[-C--:B------:R-:W-:Y:S01]  /*c930*/  HMMA.16816.F32 R28, R76, R38.reuse, R28 ;  /* 0x000000264c1c723c */ /* 0x080fe2000000181c */
[----:B------:R-:W-:Y:S03]  /*c940*/  MUFU.EX2 R125, R168 ;  /* 0x000000a8007d7308 */ /* 0x000fe60000000800 */
[----:B------:R-:W-:Y:S01]  /*c950*/  FMUL.FTZ R37, R65, R129 ;  /* 0x0000008141257220 */ /* 0x000fe20000410000 */
[----:B----4-:R-:W1:Y:S03]  /*c960*/  LDSM.16.MT88.4 R80, [R231] ;  /* 0x00000000e750783b */ /* 0x010e660000004200 */
[C---:B------:R-:W-:Y:S03]  /*c970*/  HMMA.16816.F32 R32, R72.reuse, R38, R32 ;  /* 0x000000264820723c */ /* 0x040fe60000001820 */
[----:B------:R2:W3:Y:S04]  /*c980*/  MUFU.EX2 R139, R51 ;  /* 0x00000033008b7308 */ /* 0x0004e80000000800 */
[C---:B------:R-:W-:Y:S02]  /*c990*/  FMUL.FTZ R38, R67.reuse, R130 ;  /* 0x0000008243267220 */ /* 0x040fe40000410000 */
[C---:B------:R-:W-:Y:S04]  /*c9a0*/  FMUL.FTZ R39, R67.reuse, R131 ;  /* 0x0000008343277220 */ /* 0x040fe80000410000 */
[----:B------:R-:W-:Y:S03]  /*c9b0*/  MUFU.EX2 R131, R94 ;  /* 0x0000005e00837308 */ /* 0x000fe60000000800 */
[-C--:B------:R-:W-:Y:S07]  /*c9c0*/  HMMA.16816.F32 R36, R72, R52.reuse, R36 ;  /* 0x000000344824723c */ /* 0x080fee0000001824 */
[----:B------:R-:W-:Y:S01]  /*c9d0*/  MUFU.EX2 R130, R93 ;  /* 0x0000005d00827308 */ /* 0x000fe20000000800 */
[C---:B------:R-:W-:Y:S04]  /*c9e0*/  HMMA.16816.F32 R40, R76.reuse, R52, R40 ;  /* 0x000000344c28723c */ /* 0x040fe80000001828 */
[----:B--2---:R-:W-:Y:S03]  /*c9f0*/  FMUL.FTZ R51, R67, R127 ;  /* 0x0000007f43337220 */ /* 0x004fe60000410000 */
[C---:B------:R-:W-:Y:S01]  /*ca00*/  FMUL.FTZ R52, R65.reuse, R120 ;  /* 0x0000007841347220 */ /* 0x040fe20000410000 */
[-C--:B------:R-:W-:Y:S01]  /*ca10*/  HMMA.16816.F32 R44, R76, R54.reuse, R44 ;  /* 0x000000364c2c723c */ /* 0x080fe2000000182c */
[----:B------:R2:W4:Y:S03]  /*ca20*/  MUFU.EX2 R127, R64 ;  /* 0x00000040007f7308 */ /* 0x0005260000000800 */
[----:B------:R-:W-:Y:S04]  /*ca30*/  FMUL.FTZ R53, R65, R121 ;  /* 0x0000007941357220 */ /* 0x000fe80000410000 */
[C---:B------:R-:W-:Y:S03]  /*ca40*/  HMMA.16816.F32 R48, R72.reuse, R54, R48 ;  /* 0x000000364830723c */ /* 0x040fe60000001830 */
[----:B------:R-:W-:Y:S04]  /*ca50*/  MUFU.EX2 R129, R223 ;  /* 0x000000df00817308 */ /* 0x000fe80000000800 */
[C---:B------:R-:W-:Y:S02]  /*ca60*/  FMUL.FTZ R54, R67.reuse, R122 ;  /* 0x0000007a43367220 */ /* 0x040fe40000410000 */
[C---:B------:R-:W-:Y:S03]  /*ca70*/  FMUL.FTZ R55, R67.reuse, R123 ;  /* 0x0000007b43377220 */ /* 0x040fe60000410000 */
[----:B------:R-:W-:Y:S01]  /*ca80*/  FMUL.FTZ R67, R67, R119 ;  /* 0x0000007743437220 */ /* 0x000fe20000410000 */
[----:B------:R-:W-:Y:S03]  /*ca90*/  MUFU.EX2 R128, R164 ;  /* 0x000000a400807308 */ /* 0x000fe60000000800 */
[-C--:B-1----:R-:W-:Y:S03]  /*caa0*/  HMMA.16816.F32 R52, R72, R80.reuse, R52 ;  /* 0x000000504834723c */ /* 0x082fe60000001834 */
[C---:B--2---:R-:W-:Y:S02]  /*cab0*/  FMUL.FTZ R64, R65.reuse, R116 ;  /* 0x0000007441407220 */ /* 0x044fe40000410000 */
[----:B------:R-:W-:Y:S02]  /*cac0*/  FMUL.FTZ R65, R65, R117 ;  /* 0x0000007541417220 */ /* 0x000fe40000410000 */
[----:B------:R-:W1:Y:S01]  /*cad0*/  MUFU.EX2 R117, R95 ;  /* 0x0000005f00757308 */ /* 0x000e620000000800 */
[C---:B------:R-:W-:Y:S08]  /*cae0*/  HMMA.16816.F32 R56, R76.reuse, R80, R56 ;  /* 0x000000504c38723c */ /* 0x040ff00000001838 */
[-C--:B------:R-:W-:Y:S01]  /*caf0*/  HMMA.16816.F32 R60, R76, R82.reuse, R60 ;  /* 0x000000524c3c723c */ /* 0x080fe2000000183c */
[----:B------:R2:W-:Y:S06]  /*cb00*/  MUFU.EX2 R164, R92 ;  /* 0x0000005c00a47308 */ /* 0x0005ec0000000800 */
[----:B-----5:R-:W-:Y:S01]  /*cb10*/  FADD.FTZ R77, R138, R89 ;  /* 0x000000598a4d7221 */ /* 0x020fe20000010000 */
[----:B------:R-:W-:Y:S01]  /*cb20*/  HMMA.16816.F32 R64, R72, R82, R64 ;  /* 0x000000524840723c */ /* 0x000fe20000001840 */
[----:B------:R-:W5:Y:S02]  /*cb30*/  LDSM.16.MT88.4 R80, [R233+0x800] ;  /* 0x00080000e950783b */ /* 0x000f640000004200 */
[----:B------:R-:W-:Y:S01]  /*cb40*/  MUFU.EX2 R106, R222 ;  /* 0x000000de006a7308 */ /* 0x000fe20000000800 */
[C---:B---3--:R-:W-:Y:S01]  /*cb50*/  FADD.FTZ R77, R139.reuse, R77 ;  /* 0x0000004d8b4d7221 */ /* 0x048fe20000010000 */
[----:B------:R-:W-:Y:S02]  /*cb60*/  F2FP.PACK_AB R79, R132, R133 ;  /* 0x00000085844f723e */ /* 0x000fe400000000ff */
[----:B------:R-:W-:Y:S01]  /*cb70*/  F2FP.PACK_AB R76, R139, R138 ;  /* 0x0000008a8b4c723e */ /* 0x000fe200000000ff */
[----:B------:R-:W-:Y:S01]  /*cb80*/  FADD.FTZ R77, R134, R77 ;  /* 0x0000004d864d7221 */ /* 0x000fe20000010000 */
[C---:B------:R-:W-:Y:S01]  /*cb90*/  F2FP.PACK_AB R78, R137.reuse, R134 ;  /* 0x00000086894e723e */ /* 0x040fe200000000ff */
[----:B------:R-:W3:Y:S02]  /*cba0*/  LDSM.16.MT88.4 R88, [R232+0x800] ;  /* 0x00080000e858783b */ /* 0x000ee40000004200 */
[----:B------:R-:W-:Y:S01]  /*cbb0*/  FADD.FTZ R162, R137, R77 ;  /* 0x0000004d89a27221 */ /* 0x000fe20000010000 */
[C---:B------:R-:W-:Y:S01]  /*cbc0*/  F2FP.PACK_AB R77, R141.reuse, R152 ;  /* 0x000000988d4d723e */ /* 0x040fe200000000ff */
[----:B------:R-:W-:Y:S01]  /*cbd0*/  MUFU.EX2 R134, R205 ;  /* 0x000000cd00867308 */ /* 0x000fe20000000800 */
[----:B------:R-:W-:Y:S01]  /*cbe0*/  F2FP.PACK_AB R72, R142, R151 ;  /* 0x000000978e48723e */ /* 0x000fe200000000ff */
[----:B------:R-:W-:Y:S01]  /*cbf0*/  FADD.FTZ R141, R141, R157 ;  /* 0x0000009d8d8d7221 */ /* 0x000fe20000010000 */
[----:B------:R-:W-:Y:S01]  /*cc00*/  F2FP.PACK_AB R74, R126, R135 ;  /* 0x000000877e4a723e */ /* 0x000fe200000000ff */
[----:B--2---:R-:W-:Y:S01]  /*cc10*/  LDSM.16.MT88.4 R92, [R232+0x1000] ;  /* 0x00100000e85c783b */ /* 0x004fe20000004200 */
[----:B----4-:R-:W-:Y:S01]  /*cc20*/  F2FP.PACK_AB R75, R127, R136 ;  /* 0x000000887f4b723e */ /* 0x010fe200000000ff */
[-C--:B------:R-:W-:Y:S04]  /*cc30*/  HMMA.16816.F32 R4, R76, R84.reuse, R4 ;  /* 0x000000544c04723c */ /* 0x080fe80000001804 */
[----:B------:R-:W2:Y:S01]  /*cc40*/  MUFU.EX2 R102, R221 ;  /* 0x000000dd00667308 */ /* 0x000ea20000000800 */
[----:B------:R-:W-:Y:S01]  /*cc50*/  F2FP.PACK_AB R73, R147, R150 ;  /* 0x000000969349723e */ /* 0x000fe200000000ff */
[----:B------:R-:W-:Y:S02]  /*cc60*/  FADD.FTZ R141, R133, R141 ;  /* 0x0000008d858d7221 */ /* 0x000fe40000010000 */
[----:B------:R-:W-:Y:S04]  /*cc70*/  FADD.FTZ R151, R151, R158 ;  /* 0x0000009e97977221 */ /* 0x000fe80000010000 */
[C---:B------:R-:W-:Y:S02]  /*cc80*/  HMMA.16816.F32 R8, R72.reuse, R84, R8 ;  /* 0x000000544808723c */ /* 0x040fe40000001808 */
[----:B------:R-:W-:Y:S02]  /*cc90*/  MUFU.EX2 R137, R220 ;  /* 0x000000dc00897308 */ /* 0x000fe40000000800 */
[----:B------:R-:W-:Y:S02]  /*cca0*/  FADD.FTZ R151, R142, R151 ;  /* 0x000000978e977221 */ /* 0x000fe40000010000 */
[----:B------:R-:W-:Y:S02]  /*ccb0*/  FADD.FTZ R132, R132, R141 ;  /* 0x0000008d84847221 */ /* 0x000fe40000010000 */
[-C--:B------:R-:W-:Y:S04]  /*ccc0*/  HMMA.16816.F32 R12, R72, R86.reuse, R12 ;  /* 0x00000056480c723c */ /* 0x080fe8000000180c */
[----:B------:R-:W-:Y:S01]  /*ccd0*/  MUFU.EX2 R139, R211 ;  /* 0x000000d3008b7308 */ /* 0x000fe20000000800 */
[----:B------:R-:W-:Y:S02]  /*cce0*/  FADD.FTZ R135, R135, R151 ;  /* 0x0000009787877221 */ /* 0x000fe40000010000 */
[----:B------:R-:W-:Y:S01]  /*ccf0*/  FADD.FTZ R147, R147, R159 ;  /* 0x0000009f93937221 */ /* 0x000fe20000010000 */
[C---:B------:R-:W-:Y:S01]  /*cd00*/  HMMA.16816.F32 R16, R76.reuse, R86, R16 ;  /* 0x000000564c10723c */ /* 0x040fe20000001810 */
[----:B------:R-:W4:Y:S03]  /*cd10*/  LDSM.16.MT88.4 R84, [R231+0x800] ;  /* 0x00080000e754783b */ /* 0x000f260000004200 */
[----:B------:R-:W-:Y:S02]  /*cd20*/  FADD.FTZ R135, R126, R135 ;  /* 0x000000877e877221 */ /* 0x000fe40000010000 */
[----:B------:R-:W-:Y:S01]  /*cd30*/  MUFU.EX2 R138, R209 ;  /* 0x000000d1008a7308 */ /* 0x000fe20000000800 */
[----:B------:R-:W-:Y:S01]  /*cd40*/  FADD.FTZ R147, R136, R147 ;  /* 0x0000009388937221 */ /* 0x000fe20000010000 */
[-C--:B-----5:R-:W-:Y:S04]  /*cd50*/  HMMA.16816.F32 R20, R76, R80.reuse, R20 ;  /* 0x000000504c14723c */ /* 0x0a0fe80000001814 */
[----:B------:R-:W-:Y:S02]  /*cd60*/  FADD.FTZ R147, R127, R147 ;  /* 0x000000937f937221 */ /* 0x000fe40000010000 */
[----:B------:R-:W-:Y:S02]  /*cd70*/  FADD.FTZ R136, R125, R132 ;  /* 0x000000847d887221 */ /* 0x000fe40000010000 */
[C---:B------:R-:W-:Y:S01]  /*cd80*/  HMMA.16816.F32 R24, R72.reuse, R80, R24 ;  /* 0x000000504818723c */ /* 0x040fe20000001818 */
[----:B------:R-:W-:Y:S03]  /*cd90*/  MUFU.EX2 R116, R206 ;  /* 0x000000ce00747308 */ /* 0x000fe60000000800 */
[----:B-1----:R-:W-:Y:S02]  /*cda0*/  FADD.FTZ R147, R117, R147 ;  /* 0x0000009375937221 */ /* 0x002fe40000010000 */
[----:B------:R-:W-:Y:S02]  /*cdb0*/  FADD.FTZ R162, R156, R162 ;  /* 0x000000a29ca27221 */ /* 0x000fe40000010000 */
[-C--:B------:R-:W-:Y:S03]  /*cdc0*/  HMMA.16816.F32 R28, R72, R82.reuse, R28 ;  /* 0x00000052481c723c */ /* 0x080fe6000000181c */
[----:B------:R-:W-:Y:S05]  /*cdd0*/  MUFU.EX2 R165, R204 ;  /* 0x000000cc00a57308 */ /* 0x000fea0000000800 */
[C---:B------:R-:W-:Y:S01]  /*cde0*/  HMMA.16816.F32 R32, R76.reuse, R82, R32 ;  /* 0x000000524c20723c */ /* 0x040fe20000001820 */
[----:B------:R-:W1:Y:S04]  /*cdf0*/  LDSM.16.MT88.4 R80, [R234+0x1000] ;  /* 0x00100000ea50783b */ /* 0x000e680000004200 */
        /* <DEDUP_REMOVED lines=8> */
[----:B------:R-:W1:Y:S05]  /*ce80*/  MUFU.EX2 R174, R215 ;  /* 0x000000d700ae7308 */ /* 0x000e6a0000000800 */
[-C--:B----4-:R-:W-:Y:S05]  /*ce90*/  HMMA.16816.F32 R52, R76, R84.reuse, R52 ;  /* 0x000000544c34723c */ /* 0x090fea0000001834 */
[----:B------:R-:W4:Y:S03]  /*cea0*/  MUFU.EX2 R123, R213 ;  /* 0x000000d5007b7308 */ /* 0x000f260000000800 */
[C---:B------:R-:W-:Y:S07]  /*ceb0*/  HMMA.16816.F32 R56, R72.reuse, R84, R56 ;  /* 0x000000544838723c */ /* 0x040fee0000001838 */
[----:B------:R-:W1:Y:S01]  /*cec0*/  MUFU.EX2 R122, R210 ;  /* 0x000000d2007a7308 */ /* 0x000e620000000800 */
[-C--:B------:R-:W-:Y:S07]  /*ced0*/  HMMA.16816.F32 R60, R72, R86.reuse, R60 ;  /* 0x00000056483c723c */ /* 0x080fee000000183c */
[C---:B------:R-:W-:Y:S01]  /*cee0*/  FADD.FTZ R73, R155.reuse, R162 ;  /* 0x000000a29b497221 */ /* 0x040fe20000010000 */
[----:B------:R-:W-:Y:S01]  /*cef0*/  HMMA.16816.F32 R64, R76, R86, R64 ;  /* 0x000000564c40723c */ /* 0x000fe20000001840 */
[----:B------:R-:W3:Y:S01]  /*cf00*/  LDSM.16.MT88.4 R84, [R231+0x1000] ;  /* 0x00100000e754783b */ /* 0x000ee20000004200 */
[----:B------:R-:W-:Y:S02]  /*cf10*/  MUFU.EX2 R173, R218 ;  /* 0x000000da00ad7308 */ /* 0x000fe40000000800 */
[----:B------:R-:W-:Y:S01]  /*cf20*/  FADD.FTZ R73, R154, R73 ;  /* 0x000000499a497221 */ /* 0x000fe20000010000 */
[----:B------:R-:W-:Y:S02]  /*cf30*/  F2FP.PACK_AB R72, R155, R156 ;  /* 0x0000009c9b48723e */ /* 0x000fe400000000ff */
[C---:B------:R-:W-:Y:S01]  /*cf40*/  F2FP.PACK_AB R74, R153.reuse, R154 ;  /* 0x0000009a994a723e */ /* 0x040fe200000000ff */
[----:B------:R-:W-:Y:S01]  /*cf50*/  FADD.FTZ R155, R153, R73 ;  /* 0x00000049999b7221 */ /* 0x000fe20000010000 */
[----:B------:R-:W-:Y:S03]  /*cf60*/  F2FP.PACK_AB R73, R129, R125 ;  /* 0x0000007d8149723e */ /* 0x000fe600000000ff */
[----:B------:R-:W-:Y:S01]  /*cf70*/  F2FP.PACK_AB R75, R107, R108 ;  /* 0x0000006c6b4b723e */ /* 0x000fe200000000ff */
[----:B------:R-:W-:Y:S01]  /*cf80*/  MUFU.EX2 R121, R216 ;  /* 0x000000d800797308 */ /* 0x000fe20000000800 */
[----:B------:R-:W-:Y:S01]  /*cf90*/  F2FP.PACK_AB R76, R128, R124 ;  /* 0x0000007c804c723e */ /* 0x000fe200000000ff */
[----:B------:R-:W-:Y:S01]  /*cfa0*/  FADD.FTZ R129, R129, R136 ;  /* 0x0000008881817221 */ /* 0x000fe20000010000 */
[----:B--2---:R-:W-:Y:S02]  /*cfb0*/  F2FP.PACK_AB R78, R102, R106 ;  /* 0x0000006a664e723e */ /* 0x004fe400000000ff */
[C---:B------:R-:W-:Y:S01]  /*cfc0*/  F2FP.PACK_AB R77, R131.reuse, R117 ;  /* 0x00000075834d723e */ /* 0x040fe200000000ff */
[-C--:B-1----:R-:W-:Y:S04]  /*cfd0*/  HMMA.16816.F32 R4, R72, R80.reuse, R4 ;  /* 0x000000504804723c */ /* 0x082fe80000001804 */
[----:B------:R-:W-:Y:S01]  /*cfe0*/  MUFU.EX2 R120, R214 ;  /* 0x000000d600787308 */ /* 0x000fe20000000800 */
[----:B------:R-:W-:Y:S01]  /*cff0*/  F2FP.PACK_AB R79, R164, R130 ;  /* 0x00000082a44f723e */ /* 0x000fe200000000ff */
[----:B------:R-:W-:Y:S01]  /*d000*/  FADD.FTZ R131, R131, R147 ;  /* 0x0000009383837221 */ /* 0x000fe20000010000 */
[----:B------:R-:W-:Y:S01]  /*d010*/  F2FP.PACK_AB R117, R183, R184 ;  /* 0x000000b8b775723e */ /* 0x000fe200000000ff */
[----:B------:R-:W-:Y:S04]  /*d020*/  FADD.FTZ R129, R108, R129 ;  /* 0x000000816c817221 */ /* 0x000fe80000010000 */
[C---:B------:R-:W-:Y:S02]  /*d030*/  HMMA.16816.F32 R8, R76.reuse, R80, R8 ;  /* 0x000000504c08723c */ /* 0x040fe40000001808 */
[----:B------:R-:W-:Y:S02]  /*d040*/  MUFU.EX2 R172, R212 ;  /* 0x000000d400ac7308 */ /* 0x000fe40000000800 */
[----:B------:R-:W-:Y:S04]  /*d050*/  FADD.FTZ R107, R107, R129 ;  /* 0x000000816b6b7221 */ /* 0x000fe80000010000 */
[-C--:B------:R-:W-:Y:S04]  /*d060*/  HMMA.16816.F32 R12, R76, R82.reuse, R12 ;  /* 0x000000524c0c723c */ /* 0x080fe8000000180c */
[----:B------:R-:W-:Y:S01]  /*d070*/  MUFU.EX2 R196, R196 ;  /* 0x000000c400c47308 */ /* 0x000fe20000000800 */
[----:B------:R-:W-:Y:S03]  /*d080*/  FADD.FTZ R107, R104, R107 ;  /* 0x0000006b686b7221 */ /* 0x000fe60000010000 */
[C---:B------:R-:W-:Y:S01]  /*d090*/  HMMA.16816.F32 R16, R72.reuse, R82, R16 ;  /* 0x000000524810723c */ /* 0x040fe20000001810 */
[----:B------:R-:W1:Y:S03]  /*d0a0*/  LDSM.16.MT88.4 R80, [R234+0x1800] ;  /* 0x00180000ea50783b */ /* 0x000e660000004200 */
[----:B------:R-:W-:Y:S02]  /*d0b0*/  FADD.FTZ R107, R103, R107 ;  /* 0x0000006b676b7221 */ /* 0x000fe40000010000 */
[----:B------:R-:W-:Y:S02]  /*d0c0*/  MUFU.EX2 R193, R193 ;  /* 0x000000c100c17308 */ /* 0x000fe40000000800 */
[-C--:B-----5:R-:W-:Y:S04]  /*d0d0*/  HMMA.16816.F32 R20, R72, R88.reuse, R20 ;  /* 0x000000584814723c */ /* 0x0a0fe80000001814 */
[----:B------:R-:W-:Y:S04]  /*d0e0*/  FADD.FTZ R107, R101, R107 ;  /* 0x0000006b656b7221 */ /* 0x000fe80000010000 */
[C---:B------:R-:W-:Y:S01]  /*d0f0*/  HMMA.16816.F32 R24, R76.reuse, R88, R24 ;  /* 0x000000584c18723c */ /* 0x040fe20000001818 */
[----:B------:R-:W-:Y:S03]  /*d100*/  MUFU.EX2 R189, R189 ;  /* 0x000000bd00bd7308 */ /* 0x000fe60000000800 */
[----:B------:R-:W-:Y:S04]  /*d110*/  FADD.FTZ R107, R100, R107 ;  /* 0x0000006b646b7221 */ /* 0x000fe80000010000 */
[-C--:B------:R-:W-:Y:S03]  /*d120*/  HMMA.16816.F32 R28, R76, R90.reuse, R28 ;  /* 0x0000005a4c1c723c */ /* 0x080fe6000000181c */
[----:B------:R-:W-:Y:S01]  /*d130*/  MUFU.EX2 R119, R208 ;  /* 0x000000d000777308 */ /* 0x000fe20000000800 */
[----:B---3--:R-:W-:Y:S04]  /*d140*/  FADD.FTZ R107, R175, R107 ;  /* 0x0000006baf6b7221 */ /* 0x008fe80000010000 */
[C---:B------:R-:W-:Y:S01]  /*d150*/  HMMA.16816.F32 R32, R72.reuse, R90, R32 ;  /* 0x0000005a4820723c */ /* 0x040fe20000001820 */
[----:B------:R-:W2:Y:S03]  /*d160*/  LDSM.16.MT88.4 R88, [R233+0x1800] ;  /* 0x00180000e958783b */ /* 0x000ea60000004200 */
[----:B------:R-:W-:Y:S01]  /*d170*/  FADD.FTZ R107, R174, R107 ;  /* 0x0000006bae6b7221 */ /* 0x000fe20000010000 */
[----:B------:R-:W-:Y:S03]  /*d180*/  MUFU.EX2 R115, R115 ;  /* 0x0000007300737308 */ /* 0x000fe60000000800 */
[-C--:B------:R-:W-:Y:S04]  /*d190*/  HMMA.16816.F32 R36, R72, R92.reuse, R36 ;  /* 0x0000005c4824723c */ /* 0x080fe80000001824 */
[----:B----4-:R-:W-:Y:S03]  /*d1a0*/  FADD.FTZ R107, R123, R107 ;  /* 0x0000006b7b6b7221 */ /* 0x010fe60000010000 */
[----:B------:R-:W-:Y:S01]  /*d1b0*/  MUFU.EX2 R113, R113 ;  /* 0x0000007100717308 */ /* 0x000fe20000000800 */
[C---:B------:R-:W-:Y:S04]  /*d1c0*/  HMMA.16816.F32 R40, R76.reuse, R92, R40 ;  /* 0x0000005c4c28723c */ /* 0x040fe80000001828 */
[----:B------:R-:W-:Y:S04]  /*d1d0*/  FADD.FTZ R107, R122, R107 ;  /* 0x0000006b7a6b7221 */ /* 0x000fe80000010000 */
[-C--:B------:R-:W-:Y:S01]  /*d1e0*/  HMMA.16816.F32 R44, R76, R94.reuse, R44 ;  /* 0x0000005e4c2c723c */ /* 0x080fe2000000182c */
[----:B------:R-:W3:Y:S03]  /*d1f0*/  MUFU.EX2 R70, R70 ;  /* 0x0000004600467308 */ /* 0x000ee60000000800 */
[----:B------:R-:W-:Y:S04]  /*d200*/  FADD.FTZ R107, R187, R107 ;  /* 0x0000006bbb6b7221 */ /* 0x000fe80000010000 */
[C---:B------:R-:W-:Y:S01]  /*d210*/  HMMA.16816.F32 R48, R72.reuse, R94, R48 ;  /* 0x0000005e4830723c */ /* 0x040fe20000001830 */
[----:B------:R-:W4:Y:S02]  /*d220*/  LDSM.16.MT88.4 R92, [R232+0x1800] ;  /* 0x00180000e85c783b */ /* 0x000f240000004200 */
[----:B------:R-:W-:Y:S01]  /*d230*/  MUFU.EX2 R96, R96 ;  /* 0x0000006000607308 */ /* 0x000fe20000000800 */
[----:B------:R-:W-:Y:S04]  /*d240*/  FADD.FTZ R107, R188, R107 ;  /* 0x0000006bbc6b7221 */ /* 0x000fe80000010000 */
[-C--:B------:R-:W-:Y:S04]  /*d250*/  HMMA.16816.F32 R52, R72, R84.reuse, R52 ;  /* 0x000000544834723c */ /* 0x080fe80000001834 */
[----:B------:R-:W-:Y:S01]  /*d260*/  FADD.FTZ R107, R190, R107 ;  /* 0x0000006bbe6b7221 */ /* 0x000fe20000010000 */
[----:B------:R-:W5:Y:S03]  /*d270*/  MUFU.EX2 R71, R71 ;  /* 0x0000004700477308 */ /* 0x000f660000000800 */
[C---:B------:R-:W-:Y:S04]  /*d280*/  HMMA.16816.F32 R56, R76.reuse, R84, R56 ;  /* 0x000000544c38723c */ /* 0x040fe80000001838 */
[----:B---3--:R-:W-:Y:S01]  /*d290*/  F2FP.PACK_AB R179, R69, R70 ;  /* 0x0000004645b3723e */ /* 0x008fe200000000ff */
[----:B------:R-:W-:Y:S02]  /*d2a0*/  FADD.FTZ R107, R192, R107 ;  /* 0x0000006bc06b7221 */ /* 0x000fe40000010000 */
[----:B------:R-:W-:Y:S01]  /*d2b0*/  FADD.FTZ R84, R146, R155 ;  /* 0x0000009b92547221 */ /* 0x000fe20000010000 */
[-C--:B------:R-:W-:Y:S04]  /*d2c0*/  HMMA.16816.F32 R60, R76, R86.reuse, R60 ;  /* 0x000000564c3c723c */ /* 0x080fe8000000183c */
[----:B------:R-:W-:Y:S02]  /*d2d0*/  FADD.FTZ R84, R145, R84 ;  /* 0x0000005491547221 */ /* 0x000fe40000010000 */
[----:B------:R-:W-:Y:S01]  /*d2e0*/  FADD.FTZ R107, R184, R107 ;  /* 0x0000006bb86b7221 */ /* 0x000fe20000010000 */
[----:B------:R-:W-:Y:S01]  /*d2f0*/  F2FP.PACK_AB R78, R143, R144 ;  /* 0x000000908f4e723e */ /* 0x000fe200000000ff */
[----:B------:R-:W-:Y:S04]  /*d300*/  HMMA.16816.F32 R64, R72, R86, R64 ;  /* 0x000000564840723c */ /* 0x000fe80000001840 */
[----:B------:R-:W-:Y:S01]  /*d310*/  F2FP.PACK_AB R76, R145, R146 ;  /* 0x00000092914c723e */ /* 0x000fe200000000ff */
[----:B------:R-:W-:Y:S01]  /*d320*/  FADD.FTZ R84, R144, R84 ;  /* 0x0000005490547221 */ /* 0x000fe20000010000 */
[----:B------:R-:W-:Y:S01]  /*d330*/  F2FP.PACK_AB R77, R103, R104 ;  /* 0x00000068674d723e */ /* 0x000fe200000000ff */
[----:B------:R-:W-:Y:S01]  /*d340*/  FADD.FTZ R107, R183, R107 ;  /* 0x0000006bb76b7221 */ /* 0x000fe20000010000 */
[----:B------:R-:W-:Y:S01]  /*d350*/  F2FP.PACK_AB R79, R100, R101 ;  /* 0x00000065644f723e */ /* 0x000fe200000000ff */
[----:B------:R-:W-:Y:S02]  /*d360*/  FADD.FTZ R145, R143, R84 ;  /* 0x000000548f917221 */ /* 0x000fe40000010000 */
[----:B------:R-:W3:Y:S01]  /*d370*/  LDSM.16.MT88.4 R84, [R231+0x1800] ;  /* 0x00180000e754783b */ /* 0x000ee20000004200 */
[----:B------:R-:W-:Y:S01]  /*d380*/  F2FP.PACK_AB R72, R110, R111 ;  /* 0x0000006f6e48723e */ /* 0x000fe200000000ff */
[----:B------:R-:W-:Y:S01]  /*d390*/  FADD.FTZ R107, R182, R107 ;  /* 0x0000006bb66b7221 */ /* 0x000fe20000010000 */
[----:B------:R-:W-:Y:S01]  /*d3a0*/  F2FP.PACK_AB R74, R114, R112 ;  /* 0x00000070724a723e */ /* 0x000fe200000000ff */
[-C--:B-1----:R-:W-:Y:S05]  /*d3b0*/  HMMA.16816.F32 R4, R76, R80.reuse, R4 ;  /* 0x000000504c04723c */ /* 0x082fea0000001804 */
[----:B------:R-:W-:Y:S02]  /*d3c0*/  F2FP.PACK_AB R73, R168, R165 ;  /* 0x000000a5a849723e */ /* 0x000fe400000000ff */
[----:B------:R-:W-:Y:S02]  /*d3d0*/  F2FP.PACK_AB R75, R201, R169 ;  /* 0x000000a9c94b723e */ /* 0x000fe400000000ff */
[----:B-----5:R-:W-:Y:S03]  /*d3e0*/  F2FP.PACK_AB R177, R71, R96 ;  /* 0x0000006047b1723e */ /* 0x020fe600000000ff */
[----:B------:R-:W-:Y:S02]  /*d3f0*/  MOV R183, R2 ;  /* 0x0000000200b77202 */ /* 0x000fe40000000f00 */
[C---:B------:R-:W-:Y:S08]  /*d400*/  HMMA.16816.F32 R8, R72.reuse, R80, R8 ;  /* 0x000000504808723c */ /* 0x040ff00000001808 */
[-C--:B------:R-:W-:Y:S08]  /*d410*/  HMMA.16816.F32 R12, R72, R82.reuse, R12 ;  /* 0x00000052480c723c */ /* 0x080ff0000000180c */
[C---:B------:R-:W-:Y:S01]  /*d420*/  HMMA.16816.F32 R16, R76.reuse, R82, R16 ;  /* 0x000000524c10723c */ /* 0x040fe20000001810 */
[----:B------:R-:W1:Y:S07]  /*d430*/  LDSM.16.MT88.4 R80, [R234+0x2000] ;  /* 0x00200000ea50783b */ /* 0x000e6e0000004200 */
[-C--:B--2---:R-:W-:Y:S08]  /*d440*/  HMMA.16816.F32 R20, R76, R88.reuse, R20 ;  /* 0x000000584c14723c */ /* 0x084ff00000001814 */
[C---:B------:R-:W-:Y:S08]  /*d450*/  HMMA.16816.F32 R24, R72.reuse, R88, R24 ;  /* 0x000000584818723c */ /* 0x040ff00000001818 */
[-C--:B------:R-:W-:Y:S08]  /*d460*/  HMMA.16816.F32 R28, R72, R90.reuse, R28 ;  /* 0x0000005a481c723c */ /* 0x080ff0000000181c */
[C---:B------:R-:W-:Y:S01]  /*d470*/  HMMA.16816.F32 R32, R76.reuse, R90, R32 ;  /* 0x0000005a4c20723c */ /* 0x040fe20000001820 */
[----:B------:R-:W2:Y:S07]  /*d480*/  LDSM.16.MT88.4 R88, [R233+0x2000] ;  /* 0x00200000e958783b */ /* 0x000eae0000004200 */
[-C--:B----4-:R-:W-:Y:S08]  /*d490*/  HMMA.16816.F32 R36, R76, R92.reuse, R36 ;  /* 0x0000005c4c24723c */ /* 0x090ff00000001824 */
[C---:B------:R-:W-:Y:S08]  /*d4a0*/  HMMA.16816.F32 R40, R72.reuse, R92, R40 ;  /* 0x0000005c4828723c */ /* 0x040ff00000001828 */
[-C--:B------:R-:W-:Y:S08]  /*d4b0*/  HMMA.16816.F32 R44, R72, R94.reuse, R44 ;  /* 0x0000005e482c723c */ /* 0x080ff0000000182c */
[C---:B------:R-:W-:Y:S01]  /*d4c0*/  HMMA.16816.F32 R48, R76.reuse, R94, R48 ;  /* 0x0000005e4c30723c */ /* 0x040fe20000001830 */
[----:B------:R-:W4:Y:S07]  /*d4d0*/  LDSM.16.MT88.4 R92, [R232+0x2000] ;  /* 0x00200000e85c783b */ /* 0x000f2e0000004200 */
[-C--:B---3--:R-:W-:Y:S08]  /*d4e0*/  HMMA.16816.F32 R52, R76, R84.reuse, R52 ;  /* 0x000000544c34723c */ /* 0x088ff00000001834 */
[C---:B------:R-:W-:Y:S07]  /*d4f0*/  HMMA.16816.F32 R56, R72.reuse, R84, R56 ;  /* 0x000000544838723c */ /* 0x040fee0000001838 */
[----:B------:R-:W-:Y:S01]  /*d500*/  FADD.FTZ R84, R137, R145 ;  /* 0x0000009189547221 */ /* 0x000fe20000010000 */
[-C--:B------:R-:W-:Y:S04]  /*d510*/  HMMA.16816.F32 R60, R72, R86.reuse, R60 ;  /* 0x00000056483c723c */ /* 0x080fe8000000183c */
[C---:B------:R-:W-:Y:S03]  /*d520*/  FADD.FTZ R84, R140.reuse, R84 ;  /* 0x000000548c547221 */ /* 0x040fe60000010000 */
[----:B------:R-:W-:Y:S01]  /*d530*/  F2FP.PACK_AB R72, R140, R137 ;  /* 0x000000898c48723e */ /* 0x000fe200000000ff */
[----:B------:R-:W-:Y:S01]  /*d540*/  HMMA.16816.F32 R64, R76, R86, R64 ;  /* 0x000000564c40723c */ /* 0x000fe20000001840 */
[----:B------:R-:W-:Y:S03]  /*d550*/  LDSM.16.MT88.4 R140, [R234+0x3000] ;  /* 0x00300000ea8c783b */ /* 0x000fe60000004200 */
[----:B------:R-:W-:Y:S01]  /*d560*/  F2FP.PACK_AB R74, R138, R139 ;  /* 0x0000008b8a4a723e */ /* 0x000fe200000000ff */
[----:B------:R-:W-:Y:S01]  /*d570*/  FADD.FTZ R84, R139, R84 ;  /* 0x000000548b547221 */ /* 0x000fe20000010000 */
[----:B------:R-:W-:Y:S02]  /*d580*/  F2FP.PACK_AB R73, R174, R175 ;  /* 0x000000afae49723e */ /* 0x000fe400000000ff */
[----:B------:R-:W-:Y:S01]  /*d590*/  F2FP.PACK_AB R75, R122, R123 ;  /* 0x0000007b7a4b723e */ /* 0x000fe200000000ff */
[----:B------:R-:W-:Y:S02]  /*d5a0*/  FADD.FTZ R137, R138, R84 ;  /* 0x000000548a897221 */ /* 0x000fe40000010000 */
[----:B------:R-:W3:Y:S01]  /*d5b0*/  LDSM.16.MT88.4 R84, [R231+0x2000] ;  /* 0x00200000e754783b */ /* 0x000ee20000004200 */
[----:B------:R-:W-:Y:S02]  /*d5c0*/  F2FP.PACK_AB R76, R121, R173 ;  /* 0x000000ad794c723e */ /* 0x000fe400000000ff */
[----:B------:R-:W-:Y:S01]  /*d5d0*/  F2FP.PACK_AB R78, R172, R120 ;  /* 0x00000078ac4e723e */ /* 0x000fe200000000ff */
[-C--:B-1----:R-:W-:Y:S05]  /*d5e0*/  HMMA.16816.F32 R4, R72, R80.reuse, R4 ;  /* 0x000000504804723c */ /* 0x082fea0000001804 */
[----:B------:R-:W-:Y:S02]  /*d5f0*/  F2FP.PACK_AB R77, R193, R196 ;  /* 0x000000c4c14d723e */ /* 0x000fe400000000ff */
[----:B------:R-:W-:Y:S07]  /*d600*/  F2FP.PACK_AB R79, R189, R191 ;  /* 0x000000bfbd4f723e */ /* 0x000fee00000000ff */
        /* <DEDUP_REMOVED lines=18> */
[----:B------:R-:W-:Y:S02]  /*d730*/  FADD.FTZ R137, R124, R135 ;  /* 0x000000877c897221 */ /* 0x000fe40000010000 */
[----:B------:R-:W-:Y:S01]  /*d740*/  LDSM.16.MT88.4 R124, [R232+0x3000] ;  /* 0x00300000e87c783b */ /* 0x000fe20000004200 */
[----:B------:R-:W-:Y:S01]  /*d750*/  F2FP.PACK_AB R78, R134, R116 ;  /* 0x00000074864e723e */ /* 0x000fe200000000ff */
[----:B------:R-:W-:Y:S04]  /*d760*/  HMMA.16816.F32 R64, R72, R86, R64 ;  /* 0x000000564840723c */ /* 0x000fe80000001840 */
[C---:B------:R-:W-:Y:S01]  /*d770*/  F2FP.PACK_AB R76, R118.reuse, R119 ;  /* 0x00000077764c723e */ /* 0x040fe200000000ff */
[----:B------:R-:W-:Y:S01]  /*d780*/  FADD.FTZ R84, R118, R84 ;  /* 0x0000005476547221 */ /* 0x000fe20000010000 */
[----:B------:R-:W-:Y:S01]  /*d790*/  F2FP.PACK_AB R77, R188, R187 ;  /* 0x000000bbbc4d723e */ /* 0x000fe200000000ff */
[----:B------:R-:W-:Y:S01]  /*d7a0*/  FADD.FTZ R128, R128, R137 ;  /* 0x0000008980807221 */ /* 0x000fe20000010000 */
[----:B------:R-:W-:Y:S01]  /*d7b0*/  F2FP.PACK_AB R79, R192, R190 ;  /* 0x000000bec04f723e */ /* 0x000fe200000000ff */
[----:B------:R-:W-:Y:S03]  /*d7c0*/  FADD.FTZ R84, R116, R84 ;  /* 0x0000005474547221 */ /* 0x000fe60000010000 */
[----:B------:R-:W-:Y:S01]  /*d7d0*/  F2FP.PACK_AB R72, R200, R194 ;  /* 0x000000c2c848723e */ /* 0x000fe200000000ff */
[----:B------:R-:W-:Y:S01]  /*d7e0*/  FADD.FTZ R118, R134, R84 ;  /* 0x0000005486767221 */ /* 0x000fe20000010000 */
[----:B------:R-:W-:Y:S01]  /*d7f0*/  F2FP.PACK_AB R73, R180, R181 ;  /* 0x000000b5b449723e */ /* 0x000fe200000000ff */
[-C--:B-1----:R-:W-:Y:S01]  /*d800*/  HMMA.16816.F32 R4, R76, R80.reuse, R4 ;  /* 0x000000504c04723c */ /* 0x082fe20000001804 */
[----:B------:R-:W1:Y:S04]  /*d810*/  LDSM.16.MT88.4 R84, [R231+0x2800] ;  /* 0x00280000e754783b */ /* 0x000e680000004200 */
[----:B------:R-:W-:Y:S01]  /*d820*/  F2FP.PACK_AB R74, R198, R199 ;  /* 0x000000c7c64a723e */ /* 0x000fe200000000ff */
[----:B------:R-:W-:Y:S01]  /*d830*/  FADD.FTZ R106, R106, R128 ;  /* 0x000000806a6a7221 */ /* 0x000fe20000010000 */
[----:B------:R-:W-:Y:S02]  /*d840*/  F2FP.PACK_AB R75, R113, R115 ;  /* 0x00000073714b723e */ /* 0x000fe400000000ff */
[----:B------:R-:W3:Y:S03]  /*d850*/  LDSM.16.MT88.4 R132, [R233+0x3000] ;  /* 0x00300000e984783b */ /* 0x000ee60000004200 */
[----:B------:R-:W-:Y:S01]  /*d860*/  F2FP.PACK_AB R116, R195, R197 ;  /* 0x000000c5c374723e */ /* 0x000fe200000000ff */
[----:B------:R-:W-:Y:S01]  /*d870*/  FADD.FTZ R106, R102, R106 ;  /* 0x0000006a666a7221 */ /* 0x000fe20000010000 */
[C---:B------:R-:W-:Y:S04]  /*d880*/  HMMA.16816.F32 R8, R72.reuse, R80, R8 ;  /* 0x000000504808723c */ /* 0x040fe80000001808 */
[----:B------:R-:W-:Y:S01]  /*d890*/  F2FP.PACK_AB R119, R109, R182 ;  /* 0x000000b66d77723e */ /* 0x000fe200000000ff */
[----:B------:R-:W-:Y:S01]  /*d8a0*/  FADD.FTZ R106, R111, R106 ;  /* 0x0000006a6f6a7221 */ /* 0x000fe20000010000 */
[----:B------:R-:W-:Y:S01]  /*d8b0*/  MOV R182, R3 ;  /* 0x0000000300b67202 */ /* 0x000fe20000000f00 */
[----:B------:R-:W-:Y:S01]  /*d8c0*/  FADD.FTZ R80, R197, R118 ;  /* 0x00000076c5507221 */ /* 0x000fe20000010000 */
[-C--:B------:R-:W-:Y:S04]  /*d8d0*/  HMMA.16816.F32 R12, R72, R82.reuse, R12 ;  /* 0x00000052480c723c */ /* 0x080fe8000000180c */
[----:B------:R-:W-:Y:S01]  /*d8e0*/  F2FP.PACK_AB R118, R185, R186 ;  /* 0x000000bab976723e */ /* 0x000fe200000000ff */
[----:B------:R-:W-:Y:S02]  /*d8f0*/  FADD.FTZ R80, R195, R80 ;  /* 0x00000050c3507221 */ /* 0x000fe40000010000 */
[----:B------:R-:W-:Y:S01]  /*d900*/  FADD.FTZ R106, R110, R106 ;  /* 0x0000006a6e6a7221 */ /* 0x000fe20000010000 */
[C---:B------:R-:W-:Y:S04]  /*d910*/  HMMA.16816.F32 R16, R76.reuse, R82, R16 ;  /* 0x000000524c10723c */ /* 0x040fe80000001810 */
[----:B------:R-:W-:Y:S02]  /*d920*/  FADD.FTZ R80, R186, R80 ;  /* 0x00000050ba507221 */ /* 0x000fe40000010000 */
[----:B------:R-:W-:Y:S02]  /*d930*/  FADD.FTZ R106, R112, R106 ;  /* 0x0000006a706a7221 */ /* 0x000fe40000010000 */
[-C--:B--2---:R-:W-:Y:S04]  /*d940*/  HMMA.16816.F32 R20, R76, R88.reuse, R20 ;  /* 0x000000584c14723c */ /* 0x084fe80000001814 */
[----:B------:R-:W-:Y:S04]  /*d950*/  FADD.FTZ R106, R114, R106 ;  /* 0x0000006a726a7221 */ /* 0x000fe80000010000 */
[C---:B------:R-:W-:Y:S04]  /*d960*/  HMMA.16816.F32 R24, R72.reuse, R88, R24 ;  /* 0x000000584818723c */ /* 0x040fe80000001818 */
[----:B------:R-:W-:Y:S04]  /*d970*/  FADD.FTZ R106, R173, R106 ;  /* 0x0000006aad6a7221 */ /* 0x000fe80000010000 */
[-C--:B------:R-:W-:Y:S04]  /*d980*/  HMMA.16816.F32 R28, R72, R90.reuse, R28 ;  /* 0x0000005a481c723c */ /* 0x080fe8000000181c */
[----:B------:R-:W-:Y:S04]  /*d990*/  FADD.FTZ R106, R121, R106 ;  /* 0x0000006a796a7221 */ /* 0x000fe80000010000 */
[C---:B------:R-:W-:Y:S04]  /*d9a0*/  HMMA.16816.F32 R32, R76.reuse, R90, R32 ;  /* 0x0000005a4c20723c */ /* 0x040fe80000001820 */
[----:B------:R-:W-:Y:S04]  /*d9b0*/  FADD.FTZ R106, R120, R106 ;  /* 0x0000006a786a7221 */ /* 0x000fe80000010000 */
[-C--:B----4-:R-:W-:Y:S04]  /*d9c0*/  HMMA.16816.F32 R36, R76, R92.reuse, R36 ;  /* 0x0000005c4c24723c */ /* 0x090fe80000001824 */
[----:B------:R-:W-:Y:S04]  /*d9d0*/  FADD.FTZ R106, R172, R106 ;  /* 0x0000006aac6a7221 */ /* 0x000fe80000010000 */
[C---:B------:R-:W-:Y:S04]  /*d9e0*/  HMMA.16816.F32 R40, R72.reuse, R92, R40 ;  /* 0x0000005c4828723c */ /* 0x040fe80000001828 */
[----:B------:R-:W-:Y:S04]  /*d9f0*/  FADD.FTZ R106, R194, R106 ;  /* 0x0000006ac26a7221 */ /* 0x000fe80000010000 */
[-C--:B------:R-:W-:Y:S04]  /*da00*/  HMMA.16816.F32 R44, R72, R94.reuse, R44 ;  /* 0x0000005e482c723c */ /* 0x080fe8000000182c */
[----:B------:R-:W-:Y:S04]  /*da10*/  FADD.FTZ R106, R200, R106 ;  /* 0x0000006ac86a7221 */ /* 0x000fe80000010000 */
[C---:B------:R-:W-:Y:S04]  /*da20*/  HMMA.16816.F32 R48, R76.reuse, R94, R48 ;  /* 0x0000005e4c30723c */ /* 0x040fe80000001830 */
[----:B------:R-:W-:Y:S04]  /*da30*/  FADD.FTZ R106, R199, R106 ;  /* 0x0000006ac76a7221 */ /* 0x000fe80000010000 */
[-C--:B-1----:R-:W-:Y:S04]  /*da40*/  HMMA.16816.F32 R52, R76, R84.reuse, R52 ;  /* 0x000000544c34723c */ /* 0x082fe80000001834 */
[----:B------:R-:W-:Y:S04]  /*da50*/  FADD.FTZ R106, R198, R106 ;  /* 0x0000006ac66a7221 */ /* 0x000fe80000010000 */
[C---:B------:R-:W-:Y:S04]  /*da60*/  HMMA.16816.F32 R56, R72.reuse, R84, R56 ;  /* 0x000000544838723c */ /* 0x040fe80000001838 */
[----:B------:R-:W-:Y:S04]  /*da70*/  FADD.FTZ R106, R105, R106 ;  /* 0x0000006a696a7221 */ /* 0x000fe80000010000 */
[-C--:B------:R-:W-:Y:S01]  /*da80*/  HMMA.16816.F32 R60, R72, R86.reuse, R60 ;  /* 0x00000056483c723c */ /* 0x080fe2000000183c */
[----:B------:R-:W2:Y:S03]  /*da90*/  LDL R73, [R1+0x58] ;  /* 0x0000580001497983 */ /* 0x000ea60000100800 */
[----:B------:R-:W-:Y:S01]  /*daa0*/  FADD.FTZ R106, R99, R106 ;  /* 0x0000006a636a7221 */ /* 0x000fe20000010000 */
[----:B------:R-:W4:Y:S02]  /*dab0*/  LDL.LU R72, [R1+0x50] ;  /* 0x0000500001487983 */ /* 0x000f240000300800 */
[----:B------:R-:W-:Y:S01]  /*dac0*/  FADD.FTZ R74, R185, R80 ;  /* 0x00000050b94a7221 */ /* 0x000fe20000010000 */
[----:B------:R-:W-:Y:S04]  /*dad0*/  HMMA.16816.F32 R64, R76, R86, R64 ;  /* 0x000000564c40723c */ /* 0x000fe80000001840 */
[----:B------:R-:W-:Y:S01]  /*dae0*/  STL [R1+0x48], R74 ;  /* 0x0000484a01007387 */ /* 0x000fe20000100800 */
[----:B------:R-:W-:Y:S03]  /*daf0*/  FADD.FTZ R106, R98, R106 ;  /* 0x0000006a626a7221 */ /* 0x000fe60000010000 */
[-C--:B------:R-:W-:Y:S01]  /*db00*/  HMMA.16816.F32 R144, R116, R140.reuse, R4 ;  /* 0x0000008c7490723c */ /* 0x080fe20000001804 */
[----:B------:R-:W1:Y:S07]  /*db10*/  LDSM.16.MT88.4 R4, [R231+0x3000] ;  /* 0x00300000e704783b */ /* 0x000e6e0000004200 */
[C---:B------:R-:W-:Y:S07]  /*db20*/  HMMA.16816.F32 R148, R176.reuse, R140, R8 ;  /* 0x0000008cb094723c */ /* 0x040fee0000001808 */
[----:B------:R-:W-:Y:S01]  /*db30*/  FADD.FTZ R8, R130, R131 ;  /* 0x0000008382087221 */ /* 0x000fe20000010000 */
[-C--:B------:R-:W-:Y:S04]  /*db40*/  HMMA.16816.F32 R152, R176, R142.reuse, R12 ;  /* 0x0000008eb098723c */ /* 0x080fe8000000180c */
[----:B------:R-:W-:Y:S04]  /*db50*/  FADD.FTZ R8, R164, R8 ;  /* 0x00000008a4087221 */ /* 0x000fe80000010000 */
[C---:B------:R-:W-:Y:S04]  /*db60*/  HMMA.16816.F32 R140, R116.reuse, R142, R16 ;  /* 0x0000008e748c723c */ /* 0x040fe80000001810 */
[----:B------:R-:W-:Y:S04]  /*db70*/  FADD.FTZ R8, R165, R8 ;  /* 0x00000008a5087221 */ /* 0x000fe80000010000 */
[-C--:B---3--:R-:W-:Y:S04]  /*db80*/  HMMA.16816.F32 R136, R116, R132.reuse, R20 ;  /* 0x000000847488723c */ /* 0x088fe80000001814 */
[----:B------:R-:W-:Y:S04]  /*db90*/  FADD.FTZ R8, R168, R8 ;  /* 0x00000008a8087221 */ /* 0x000fe80000010000 */
[C---:B------:R-:W-:Y:S04]  /*dba0*/  HMMA.16816.F32 R156, R176.reuse, R132, R24 ;  /* 0x00000084b09c723c */ /* 0x040fe80000001818 */
[----:B------:R-:W-:Y:S04]  /*dbb0*/  FADD.FTZ R8, R169, R8 ;  /* 0x00000008a9087221 */ /* 0x000fe80000010000 */
[-C--:B------:R-:W-:Y:S04]  /*dbc0*/  HMMA.16816.F32 R160, R176, R134.reuse, R28 ;  /* 0x00000086b0a0723c */ /* 0x080fe8000000181c */
        /* <DEDUP_REMOVED lines=10> */
[----:B------:R-:W-:Y:S01]  /*dc70*/  FADD.FTZ R8, R181, R8 ;  /* 0x00000008b5087221 */ /* 0x000fe20000010000 */
[----:B------:R-:W-:Y:S03]  /*dc80*/  MOV R181, R68 ;  /* 0x0000004400b57202 */ /* 0x000fe60000000f00 */
[-C--:B-1----:R-:W-:Y:S04]  /*dc90*/  HMMA.16816.F32 R120, R116, R4.reuse, R52 ;  /* 0x000000047478723c */ /* 0x082fe80000001834 */
[----:B------:R-:W-:Y:S01]  /*dca0*/  FADD.FTZ R8, R180, R8 ;  /* 0x00000008b4087221 */ /* 0x000fe20000010000 */
[----:B------:R-:W-:Y:S03]  /*dcb0*/  MOV R180, R0 ;  /* 0x0000000000b47202 */ /* 0x000fe60000000f00 */
[C---:B------:R-:W-:Y:S04]  /*dcc0*/  HMMA.16816.F32 R172, R176.reuse, R4, R56 ;  /* 0x00000004b0ac723c */ /* 0x040fe80000001838 */
[----:B------:R-:W-:Y:S03]  /*dcd0*/  FADD.FTZ R8, R115, R8 ;  /* 0x0000000873087221 */ /* 0x000fe60000010000 */
[----:B------:R-:W-:Y:S01]  /*dce0*/  FADD.FTZ R5, R109, R107 ;  /* 0x0000006b6d057221 */ /* 0x000fe20000010000 */
[-C--:B------:R-:W-:Y:S04]  /*dcf0*/  HMMA.16816.F32 R176, R176, R6.reuse, R60 ;  /* 0x00000006b0b0723c */ /* 0x080fe8000000183c */
[----:B------:R1:W-:Y:S01]  /*dd00*/  STL [R1+0x60], R5 ;  /* 0x0000600501007387 */ /* 0x0003e20000100800 */
[----:B------:R-:W-:Y:S03]  /*dd10*/  FADD.FTZ R8, R113, R8 ;  /* 0x0000000871087221 */ /* 0x000fe60000010000 */
[----:B------:R-:W-:Y:S04]  /*dd20*/  HMMA.16816.F32 R116, R116, R6, R64 ;  /* 0x000000067474723c */ /* 0x000fe80000001840 */
[----:B------:R-:W-:Y:S03]  /*dd30*/  FADD.FTZ R8, R96, R8 ;  /* 0x0000000860087221 */ /* 0x000fe60000010000 */
[----:B------:R-:W-:Y:S02]  /*dd40*/  FADD.FTZ R6, R97, R106 ;  /* 0x0000006a61067221 */ /* 0x000fe40000010000 */
[----:B------:R-:W-:Y:S03]  /*dd50*/  FADD.FTZ R8, R71, R8 ;  /* 0x0000000847087221 */ /* 0x000fe60000010000 */
[----:B------:R3:W-:Y:S01]  /*dd60*/  STL [R1+0x54], R6 ;  /* 0x0000540601007387 */ /* 0x0007e20000100800 */
[----:B------:R-:W-:Y:S04]  /*dd70*/  FADD.FTZ R8, R70, R8 ;  /* 0x0000000846087221 */ /* 0x000fe80000010000 */
[----:B-1----:R-:W-:Y:S01]  /*dd80*/  FADD.FTZ R5, R69, R8 ;  /* 0x0000000845057221 */ /* 0x002fe20000010000 */
[C---:B----4-:R-:W-:Y:S02]  /*dd90*/  IADD3 R4, R72.reuse, -0x1, RZ ;  /* 0xffffffff48047810 */ /* 0x050fe40007ffe0ff */
[----:B--2---:R-:W-:Y:S03]  /*dda0*/  ISETP.GT.AND P0, PT, R72, R73, PT ;  /* 0x000000494800720c */ /* 0x004fe60003f04270 */
[----:B------:R3:W-:Y:S04]  /*ddb0*/  STL [R1+0x50], R4 ;  /* 0x0000500401007387 */ /* 0x0007e80000100800 */
[----:B------:R3:W-:Y:S04]  /*ddc0*/  STL [R1+0x4c], R5 ;  /* 0x00004c0501007387 */ /* 0x0007e80000100800 */
[----:B------:R3:W-:Y:S02]  /*ddd0*/  STL [R1+0x50], R4 ;  /* 0x0000500401007387 */ /* 0x0007e40000100800 */
[----:B---3--:R-:W-:-:S05]  /*dde0*/  @P0 BRA `(.L_x_1350) ;  /* 0xffff9ee000000947 */ /* 0x008fca000383ffff */
.L_x_1339:
[----:B--2---:R-:W2:Y:S04]  /*ddf0*/  LDL R5, [R1+0x10] ;  /* 0x0000100001057983 */ /* 0x004ea80000100800 */
[----:B------:R-:W2:Y:S02]  /*de00*/  LDL R4, [R1+0x50] ;  /* 0x0000500001047983 */ /* 0x000ea40000100800 */
[----:B--2---:R-:W-:-:S13]  /*de10*/  ISETP.GE.AND P0, PT, R4, R5, PT ;  /* 0x000000050400720c */ /* 0x004fda0003f06270 */
[----:B------:R-:W-:Y:S05]  /*de20*/  @!P0 BRA `(.L_x_1351) ;  /* 0x000051a000008947 */ /* 0x000fea0003800000 */
[----:B------:R-:W-:Y:S01]  /*de30*/  IMAD.MOV.U32 R183, RZ, RZ, R2 ;  /* 0x000000ffffb77224 */ /* 0x000fe200078e0002 */
[----:B------:R-:W-:Y:S01]  /*de40*/  MOV R181, R68 ;  /* 0x0000004400b57202 */ /* 0x000fe20000000f00 */
[----:B------:R-:W-:Y:S01]  /*de50*/  IMAD.MOV.U32 R182, RZ, RZ, R3 ;  /* 0x000000ffffb67224 */ /* 0x000fe200078e0003 */
[----:B------:R-:W-:Y:S02]  /*de60*/  MOV R180, R0 ;  /* 0x0000000000b47202 */ /* 0x000fe40000000f00 */
.L_x_1358:
[----:B------:R-:W2:Y:S01]  /*de70*/  LDL R3, [R1+0x20] ;  /* 0x0000200001037983 */ /* 0x000ea20000100800 */
[----:B------:R-:W-:Y:S04]  /*de80*/  DEPBAR.LE SB0, 0x0 ;  /* 0x000080000000791a */ /* 0x000fe80000000000 */
[----:B------:R-:W3:Y:S01]  /*de90*/  LDL R8, [R1+0x1c] ;  /* 0x00001c0001087983 */ /* 0x000ee20000100800 */
[----:B------:R-:W-:Y:S01]  /*dea0*/  WARPSYNC 0xffffffff ;  /* 0xffffffff00007948 */ /* 0x000fe20003800000 */
[----:B------:R-:W-:Y:S02]  /*deb0*/  SHF.L.U32 R84, R251, 0x1, RZ ;  /* 0x00000001fb547819 */ /* 0x000fe400000006ff */
[----:B------:R-:W4:Y:S04]  /*dec0*/  LDL.64 R6, [R1+0x30] ;  /* 0x0000300001067983 */ /* 0x000f280000100a00 */
[----:B------:R-:W5:Y:S04]  /*ded0*/  LDL R2, [R1+0x4] ;  /* 0x0000040001027983 */ /* 0x000f680000100800 */
[----:B------:R-:W-:Y:S06]  /*dee0*/  BAR.SYNC.DEFER_BLOCKING 0x0 ;  /* 0x0000000000007b1d */ /* 0x000fec0000010000 */
[----:B------:R1:W1:Y:S04]  /*def0*/  LDSM.16.M88.4 R112, [R241] ;  /* 0x00000000f170783b */ /* 0x0002680000000200 */
[----:B------:R1:W1:Y:S04]  /*df00*/  LDSM.16.M88.4 R108, [R241+0x2000] ;  /* 0x00200000f16c783b */ /* 0x0002680000000200 */
        /* <DEDUP_REMOVED lines=16> */
[C---:B--2---:R-:W-:Y:S01]  /*e010*/  IMAD.WIDE.U32 R4, R3.reuse, c[0x0][0x208], RZ ;  /* 0x0000820003047a25 */ /* 0x044fe200078e00ff */
[----:B------:R-:W-:Y:S05]  /*e020*/  SHF.R.S32.HI R0, RZ, 0x1f, R3 ;  /* 0x0000001fff007819 */ /* 0x000fea0000011403 */
[----:B------:R-:W-:Y:S04]  /*e030*/  IMAD R0, R0, c[0x0][0x208], RZ ;  /* 0x0000820000007a24 */ /* 0x000fe800078e02ff */
[----:B------:R-:W-:Y:S01]  /*e040*/  IMAD R0, R3, c[0x0][0x20c], R0 ;  /* 0x0000830003007a24 */ /* 0x000fe200078e0200 */
[----:B---3--:R-:W-:Y:S03]  /*e050*/  SHF.R.S32.HI R3, RZ, 0x1f, R8 ;  /* 0x0000001fff037819 */ /* 0x008fe60000011408 */
[----:B------:R-:W-:Y:S02]  /*e060*/  IMAD.IADD R5, R5, 0x1, R0 ;  /* 0x0000000105057824 */ /* 0x000fe400078e0200 */
[----:B------:R-:W-:Y:S02]  /*e070*/  IMAD R3, R3, c[0x0][0x218], RZ ;  /* 0x0000860003037a24 */ /* 0x000fe400078e02ff */
[C---:B------:R-:W-:Y:S04]  /*e080*/  IMAD.WIDE.U32 R4, R8.reuse, c[0x0][0x218], R4 ;  /* 0x0000860008047a25 */ /* 0x040fe800078e0004 */
[----:B------:R-:W-:Y:S01]  /*e090*/  IMAD R3, R8, c[0x0][0x21c], R3 ;  /* 0x0000870008037a24 */ /* 0x000fe200078e0203 */
[----:B----4-:R-:W-:Y:S04]  /*e0a0*/  IADD3 R0, P0, R6, R4, RZ ;  /* 0x0000000406007210 */ /* 0x010fe80007f1e0ff */
[----:B-----5:R-:W-:Y:S02]  /*e0b0*/  IADD3.X R3, R2, R5, R3, P0, !PT ;  /* 0x0000000502037210 */ /* 0x020fe400007fe403 */
[C---:B------:R-:W-:Y:S04]  /*e0c0*/  LEA R68, P0, R0.reuse, c[0x0][0x1f8], 0x1 ;  /* 0x00007e0000447a11 */ /* 0x040fe800078008ff */
[----:B------:R-:W-:Y:S02]  /*e0d0*/  LEA.HI.X R3, R0, c[0x0][0x1fc], R3, 0x1, P0 ;  /* 0x00007f0000037a11 */ /* 0x000fe400000f0c03 */
[----:B------:R-:W-:Y:S01]  /*e0e0*/  SHF.L.U64.HI R0, R251, 0x1, R242 ;  /* 0x00000001fb007819 */ /* 0x000fe200000102f2 */
[----:B------:R-:W-:-:S05]  /*e0f0*/  BRA.DIV ~URZ, `(.L_x_1352) ;  /* 0x0000b3627f007947 */ /* 0x000fca000b800000 */
[----:B-1----:R1:W2:Y:S02]  /*e100*/  SHFL.IDX PT, R2, R3, RZ, 0x181f ;  /* 0x00181fff03027589 */ /* 0x0022a400000e0000 */
.L_x_1399:
[-C--:B------:R-:W-:Y:S01]  /*e110*/  HMMA.16816.F32 R4, R112, R16.reuse, RZ ;  /* 0x000000107004723c */ /* 0x080fe200000018ff */
[----:B------:R-:W3:Y:S01]  /*e120*/  SHFL.IDX PT, R106, R68, 0x1, 0x181f ;  /* 0x00381f00446a7f89 */ /* 0x000ee200000e0000 */
[----:B------:R-:W-:Y:S06]  /*e130*/  BSSY B0, `(.L_x_1353) ;  /* 0x00001da000007945 */ /* 0x000fec0003800000 */
[C---:B------:R-:W-:Y:S01]  /*e140*/  HMMA.16816.F32 R8, R108.reuse, R16, RZ ;  /* 0x000000106c08723c */ /* 0x040fe200000018ff */
[----:B------:R-:W-:Y:S07]  /*e150*/  SHFL.IDX PT, R86, R3, 0x1, 0x181f ;  /* 0x00381f0003567f89 */ /* 0x000fee00000e0000 */
[-C--:B------:R-:W-:Y:S01]  /*e160*/  HMMA.16816.F32 R12, R108, R18.reuse, RZ ;  /* 0x000000126c0c723c */ /* 0x080fe200000018ff */
[----:B------:R-:W-:Y:S07]  /*e170*/  SHFL.IDX PT, R87, R68, 0x6, 0x181f ;  /* 0x00d81f0044577f89 */ /* 0x000fee00000e0000 */
[C---:B------:R-:W-:Y:S01]  /*e180*/  HMMA.16816.F32 R16, R112.reuse, R18, RZ ;  /* 0x000000127010723c */ /* 0x040fe200000018ff */
[----:B------:R-:W4:Y:S07]  /*e190*/  SHFL.IDX PT, R90, R68, 0x2, 0x181f ;  /* 0x00581f00445a7f89 */ /* 0x000f2e00000e0000 */
[-C--:B------:R-:W-:Y:S01]  /*e1a0*/  HMMA.16816.F32 R20, R112, R32.reuse, RZ ;  /* 0x000000207014723c */ /* 0x080fe200000018ff */
[----:B------:R-:W5:Y:S07]  /*e1b0*/  SHFL.IDX PT, R85, R3, 0x2, 0x181f ;  /* 0x00581f0003557f89 */ /* 0x000f6e00000e0000 */
[C---:B------:R-:W-:Y:S01]  /*e1c0*/  HMMA.16816.F32 R24, R108.reuse, R32, RZ ;  /* 0x000000206c18723c */ /* 0x040fe200000018ff */
[----:B------:R-:W1:Y:S07]  /*e1d0*/  SHFL.IDX PT, R104, R68, 0x3, 0x181f ;  /* 0x00781f0044687f89 */ /* 0x000e6e00000e0000 */
[-C--:B------:R-:W-:Y:S01]  /*e1e0*/  HMMA.16816.F32 R28, R108, R34.reuse, RZ ;  /* 0x000000226c1c723c */ /* 0x080fe200000018ff */
[----:B------:R-:W2:Y:S07]  /*e1f0*/  SHFL.IDX PT, R94, R68, 0x4, 0x181f ;  /* 0x00981f00445e7f89 */ /* 0x000eae00000e0000 */
[C---:B------:R-:W-:Y:S01]  /*e200*/  HMMA.16816.F32 R32, R112.reuse, R34, RZ ;  /* 0x000000227020723c */ /* 0x040fe200000018ff */
[----:B------:R-:W-:Y:S07]  /*e210*/  SHFL.IDX PT, R102, R68, 0x5, 0x181f ;  /* 0x00b81f0044667f89 */ /* 0x000fee00000e0000 */
[-C--:B------:R-:W-:Y:S01]  /*e220*/  HMMA.16816.F32 R36, R112, R48.reuse, RZ ;  /* 0x000000307024723c */ /* 0x080fe200000018ff */
[----:B------:R-:W1:Y:S07]  /*e230*/  SHFL.IDX PT, R88, R3, 0x3, 0x181f ;  /* 0x00781f0003587f89 */ /* 0x000e6e00000e0000 */
[C---:B------:R-:W-:Y:S01]  /*e240*/  HMMA.16816.F32 R40, R108.reuse, R48, RZ ;  /* 0x000000306c28723c */ /* 0x040fe200000018ff */
[----:B------:R-:W1:Y:S07]  /*e250*/  SHFL.IDX PT, R92, R3, 0x4, 0x181f ;  /* 0x00981f00035c7f89 */ /* 0x000e6e00000e0000 */
[-C--:B------:R-:W-:Y:S01]  /*e260*/  HMMA.16816.F32 R44, R108, R50.reuse, RZ ;  /* 0x000000326c2c723c */ /* 0x080fe200000018ff */
[----:B------:R-:W1:Y:S07]  /*e270*/  SHFL.IDX PT, R76, R68, RZ, 0x181f ;  /* 0x00181fff444c7589 */ /* 0x000e6e00000e0000 */
[C---:B------:R-:W-:Y:S08]  /*e280*/  HMMA.16816.F32 R48, R112.reuse, R50, RZ ;  /* 0x000000327030723c */ /* 0x040ff000000018ff */
[-C--:B------:R-:W-:Y:S08]  /*e290*/  HMMA.16816.F32 R52, R112, R64.reuse, RZ ;  /* 0x000000407034723c */ /* 0x080ff000000018ff */
[C---:B------:R-:W-:Y:S04]  /*e2a0*/  HMMA.16816.F32 R56, R108.reuse, R64, RZ ;  /* 0x000000406c38723c */ /* 0x040fe800000018ff */
[-C--:B---3--:R-:W-:Y:S02]  /*e2b0*/  IADD3 R106, P0, R106, R84.reuse, RZ ;  /* 0x000000546a6a7210 */ /* 0x088fe40007f1e0ff */
[----:B----4-:R-:W-:Y:S02]  /*e2c0*/  IADD3 R90, P6, R90, R84, RZ ;  /* 0x000000545a5a7210 */ /* 0x010fe40007fde0ff */
[-C--:B------:R-:W-:Y:S01]  /*e2d0*/  IADD3.X R107, R86, R0.reuse, RZ, P0, !PT ;  /* 0x00000000566b7210 */ /* 0x080fe200007fe4ff */
[-C--:B------:R-:W-:Y:S03]  /*e2e0*/  HMMA.16816.F32 R60, R108, R66.reuse, RZ ;  /* 0x000000426c3c723c */ /* 0x080fe600000018ff */
[----:B-----5:R-:W-:Y:S02]  /*e2f0*/  IADD3.X R91, R85, R0, RZ, P6, !PT ;  /* 0x00000000555b7210 */ /* 0x020fe400037fe4ff */
[-C--:B-1----:R-:W-:Y:S02]  /*e300*/  IADD3 R104, P5, R104, R84.reuse, RZ ;  /* 0x0000005468687210 */ /* 0x082fe40007fbe0ff */
[----:B--2---:R-:W-:Y:S01]  /*e310*/  IADD3 R94, P4, R94, R84, RZ ;  /* 0x000000545e5e7210 */ /* 0x004fe20007f9e0ff */
[C---:B------:R-:W-:Y:S04]  /*e320*/  HMMA.16816.F32 R64, R112.reuse, R66, RZ ;  /* 0x000000427040723c */ /* 0x040fe800000018ff */
[-C--:B------:R-:W-:Y:S02]  /*e330*/  IADD3.X R105, R88, R0.reuse, RZ, P5, !PT ;  /* 0x0000000058697210 */ /* 0x080fe40002ffe4ff */
[----:B------:R-:W-:Y:S02]  /*e340*/  IADD3.X R95, R92, R0, RZ, P4, !PT ;  /* 0x000000005c5f7210 */ /* 0x000fe400027fe4ff */
[----:B------:R-:W-:Y:S01]  /*e350*/  IADD3 R100, P2, R76, R84, RZ ;  /* 0x000000544c647210 */ /* 0x000fe20007f5e0ff */
[-C--:B------:R-:W-:Y:S03]  /*e360*/  HMMA.16816.F32 R68, R112, R80.reuse, RZ ;  /* 0x000000507044723c */ /* 0x080fe600000018ff */
[----:B------:R-:W-:Y:S02]  /*e370*/  IADD3.X R101, R2, R0, RZ, P2, !PT ;  /* 0x0000000002657210 */ /* 0x000fe400017fe4ff */
[----:B------:R-:W-:Y:S02]  /*e380*/  IADD3 R2, P0, R87, R84, RZ ;  /* 0x0000005457027210 */ /* 0x000fe40007f1e0ff */
[----:B------:R-:W-:Y:S01]  /*e390*/  MOV R86, R100 ;  /* 0x0000006400567202 */ /* 0x000fe20000000f00 */
[C---:B------:R-:W-:Y:S01]  /*e3a0*/  HMMA.16816.F32 R72, R108.reuse, R80, RZ ;  /* 0x000000506c48723c */ /* 0x040fe200000018ff */
[----:B------:R-:W1:Y:S03]  /*e3b0*/  SHFL.IDX PT, R100, R3, 0x5, 0x181f ;  /* 0x00b81f0003647f89 */ /* 0x000e6600000e0000 */
[----:B------:R-:W-:Y:S02]  /*e3c0*/  MOV R87, R101 ;  /* 0x0000006500577202 */ /* 0x000fe40000000f00 */
[----:B------:R-:W-:Y:S02]  /*e3d0*/  IADD3 R102, P2, R102, R84, RZ ;  /* 0x0000005466667210 */ /* 0x000fe40007f5e0ff */
[-C--:B------:R-:W-:Y:S01]  /*e3e0*/  HMMA.16816.F32 R76, R108, R82.reuse, RZ ;  /* 0x000000526c4c723c */ /* 0x080fe200000018ff */
[----:B------:R2:W-:Y:S07]  /*e3f0*/  LDGSTS.E.BYPASS.LTC128B.128 [R244+0x100], [R86.64], !P3 ;  /* 0x0010000056f47fae */ /* 0x0005ee000d901d48 */
[C---:B------:R-:W-:Y:S01]  /*e400*/  HMMA.16816.F32 R80, R112.reuse, R82, RZ ;  /* 0x000000527050723c */ /* 0x040fe200000018ff */
[----:B------:R3:W-:Y:S08]  /*e410*/  LDGSTS.E.BYPASS.LTC128B.128 [R244+0x900], [R106.64], !P3 ;  /* 0x009000006af47fae */ /* 0x0007f0000d901d48 */
[----:B------:R4:W-:Y:S03]  /*e420*/  LDGSTS.E.BYPASS.LTC128B.128 [R244+0x1100], [R90.64], !P3 ;  /* 0x011000005af47fae */ /* 0x0009e6000d901d48 */
[-C--:B-1----:R-:W-:Y:S05]  /*e430*/  IADD3.X R103, R100, R0.reuse, RZ, P2, !PT ;  /* 0x0000000064677210 */ /* 0x082fea00017fe4ff */
[----:B------:R3:W-:Y:S01]  /*e440*/  LDGSTS.E.BYPASS.LTC128B.128 [R244+0x1900], [R104.64], !P3 ;  /* 0x0190000068f47fae */ /* 0x0007e2000d901d48 */
[-C--:B--2---:R-:W-:Y:S07]  /*e450*/  HMMA.16816.F32 R84, R112, R96.reuse, RZ ;  /* 0x000000607054723c */ /* 0x084fee00000018ff */
[----:B------:R1:W-:Y:S08]  /*e460*/  LDGSTS.E.BYPASS.LTC128B.128 [R244+0x2100], [R94.64], !P3 ;  /* 0x021000005ef47fae */ /* 0x0003f0000d901d48 */
[----:B------:R2:W-:Y:S01]  /*e470*/  LDGSTS.E.BYPASS.LTC128B.128 [R244+0x2900], [R102.64], !P3 ;  /* 0x0290000066f47fae */ /* 0x0005e2000d901d48 */
[C---:B----4-:R-:W-:Y:S07]  /*e480*/  HMMA.16816.F32 R88, R108.reuse, R96, RZ ;  /* 0x000000606c58723c */ /* 0x050fee00000018ff */
[----:B------:R-:W4:Y:S01]  /*e490*/  SHFL.IDX PT, R3, R3, 0x6, 0x181f ;  /* 0x00d81f0003037f89 */ /* 0x000f2200000e0000 */
[-C--:B-1----:R-:W-:Y:S08]  /*e4a0*/  HMMA.16816.F32 R92, R108, R98.reuse, RZ ;  /* 0x000000626c5c723c */ /* 0x082ff000000018ff */
[C---:B------:R-:W-:Y:S04]  /*e4b0*/  HMMA.16816.F32 R96, R112.reuse, R98, RZ ;  /* 0x000000627060723c */ /* 0x040fe800000018ff */
[----:B----4-:R-:W-:Y:S02]  /*e4c0*/  IADD3.X R3, R3, R0, RZ, P0, !PT ;  /* 0x0000000003037210 */ /* 0x010fe400007fe4ff */
[----:B------:R-:W4:Y:S02]  /*e4d0*/  LDL R0, [R1+0x50] ;  /* 0x0000500001007983 */ /* 0x000f240000100800 */
[-C--:B--2---:R-:W-:Y:S02]  /*e4e0*/  HMMA.16816.F32 R100, R112, R184.reuse, RZ ;  /* 0x000000b87064723c */ /* 0x084fe400000018ff */
[----:B------:R1:W-:Y:S06]  /*e4f0*/  LDGSTS.E.BYPASS.LTC128B.128 [R244+0x3100], [R2.64], !P3 ;  /* 0x0310000002f47fae */ /* 0x0003ec000d901d48 */
[C---:B---3--:R-:W-:Y:S02]  /*e500*/  HMMA.16816.F32 R104, R108.reuse, R184, RZ ;  /* 0x000000b86c68723c */ /* 0x048fe400000018ff */
[----:B------:R-:W0:Y:S06]  /*e510*/  LDGDEPBAR ;  /* 0x00000000000079af */ /* 0x000e2c0000000000 */
[-C--:B------:R-:W-:Y:S08]  /*e520*/  HMMA.16816.F32 R108, R108, R186.reuse, RZ ;  /* 0x000000ba6c6c723c */ /* 0x080ff000000018ff */
[----:B------:R-:W-:Y:S01]  /*e530*/  HMMA.16816.F32 R112, R112, R186, RZ ;  /* 0x000000ba7070723c */ /* 0x000fe200000018ff */
[----:B------:R-:W-:Y:S07]  /*e540*/  LDSM.16.M88.4 R184, [R237] ;  /* 0x00000000edb8783b */ /* 0x000fee0000000200 */
[-C--:B------:R-:W-:Y:S01]  /*e550*/  HMMA.16816.F32 R4, R188, R192.reuse, R4 ;  /* 0x000000c0bc04723c */ /* 0x080fe20000001804 */
[----:B-1----:R-:W4:Y:S07]  /*e560*/  LDL R3, [R1+0x10] ;  /* 0x0000100001037983 */ /* 0x002f2e0000100800 */
        /* <DEDUP_REMOVED lines=32> */
[----:B------:R-:W-:Y:S07]  /*e770*/  LDSM.16.M88.4 R196, [R236+0x2800] ;  /* 0x00280000ecc4783b */ /* 0x000fee0000000200 */
[----:B------:R-:W-:Y:S01]  /*e780*/  HMMA.16816.F32 R112, R188, R222, R112 ;  /* 0x000000debc70723c */ /* 0x000fe20000001870 */
[----:B------:R-:W4:Y:S07]  /*e790*/  LDSM.16.M88.4 R188, [R236+0x1800] ;  /* 0x00180000ecbc783b */ /* 0x000f2e0000000200 */
        /* <DEDUP_REMOVED lines=10> */
[-C--:B-----5:R-:W-:Y:S08]  /*e840*/  HMMA.16816.F32 R36, R184, R208.reuse, R36 ;  /* 0x000000d0b824723c */ /* 0x0a0ff00000001824 */
[C---:B------:R-:W-:Y:S04]  /*e850*/  HMMA.16816.F32 R40, R200.reuse, R208, R40 ;  /* 0x000000d0c828723c */ /* 0x040fe80000001828 */
[----:B----4-:R-:W-:Y:S04]  /*e860*/  ISETP.GT.AND P0, PT, R0, R3, PT ;  /* 0x000000030000720c */ /* 0x010fe80003f04270 */
[-C--:B------:R-:W-:Y:S08]  /*e870*/  HMMA.16816.F32 R44, R200, R210.reuse, R44 ;  /* 0x000000d2c82c723c */ /* 0x080ff0000000182c */
[C---:B------:R-:W-:Y:S08]  /*e880*/  HMMA.16816.F32 R48, R184.reuse, R210, R48 ;  /* 0x000000d2b830723c */ /* 0x040ff00000001830 */
[-C--:B------:R-:W-:Y:S08]  /*e890*/  HMMA.16816.F32 R52, R184, R188.reuse, R52 ;  /* 0x000000bcb834723c */ /* 0x080ff00000001834 */
[C---:B------:R-:W-:Y:S08]  /*e8a0*/  HMMA.16816.F32 R56, R200.reuse, R188, R56 ;  /* 0x000000bcc838723c */ /* 0x040ff00000001838 */
[-C--:B------:R-:W-:Y:S08]  /*e8b0*/  HMMA.16816.F32 R60, R200, R190.reuse, R60 ;  /* 0x000000bec83c723c */ /* 0x080ff0000000183c */
[C---:B------:R-:W-:Y:S01]  /*e8c0*/  HMMA.16816.F32 R64, R184.reuse, R190, R64 ;  /* 0x000000beb840723c */ /* 0x040fe20000001840 */
[----:B------:R-:W3:Y:S07]  /*e8d0*/  LDSM.16.M88.4 R188, [R235+0x2000] ;  /* 0x00200000ebbc783b */ /* 0x000eee0000000200 */
        /* <DEDUP_REMOVED lines=9> */
[C---:B------:R-:W-:Y:S08]  /*e970*/  HMMA.16816.F32 R104, R200.reuse, R204, R104 ;  /* 0x000000ccc868723c */ /* 0x040ff00000001868 */
[-C--:B------:R-:W-:Y:S08]  /*e980*/  HMMA.16816.F32 R108, R200, R206.reuse, R108 ;  /* 0x000000cec86c723c */ /* 0x080ff0000000186c */
[----:B------:R-:W-:Y:S08]  /*e990*/  HMMA.16816.F32 R112, R184, R206, R112 ;  /* 0x000000ceb870723c */ /* 0x000ff00000001870 */
[-C--:B------:R-:W-:Y:S08]  /*e9a0*/  HMMA.16816.F32 R4, R212, R216.reuse, R4 ;  /* 0x000000d8d404723c */ /* 0x080ff00000001804 */
[C---:B---3--:R-:W-:Y:S08]  /*e9b0*/  HMMA.16816.F32 R8, R188.reuse, R216, R8 ;  /* 0x000000d8bc08723c */ /* 0x048ff00000001808 */
        /* <DEDUP_REMOVED lines=18> */
[----:B------:R-:W-:Y:S03]  /*eae0*/  FMUL.FTZ R19, R19, c[0x0][0x320] ;  /* 0x0000c80013137a20 */ /* 0x000fe60000410000 */
[----:B------:R4:W1:Y:S10]  /*eaf0*/  MUFU.TANH R187, R7 ;  /* 0x0000000700bb7308 */ /* 0x0008740000002400 */
[----:B------:R-:W1:Y:S10]  /*eb00*/  MUFU.TANH R194, R8 ;  /* 0x0000000800c27308 */ /* 0x000e740000002400 */
[----:B------:R-:W1:Y:S01]  /*eb10*/  MUFU.TANH R198, R9 ;  /* 0x0000000900c67308 */ /* 0x000e620000002400 */
[----:B----4-:R-:W4:Y:S09]  /*eb20*/  LDSM.16.M88.4 R4, [R224+0x800] ;  /* 0x00080000e004783b */ /* 0x010f320000000200 */
[----:B------:R-:W1:Y:S10]  /*eb30*/  MUFU.TANH R193, R10 ;  /* 0x0000000a00c17308 */ /* 0x000e740000002400 */
[----:B------:R5:W1:Y:S10]  /*eb40*/  MUFU.TANH R195, R11 ;  /* 0x0000000b00c37308 */ /* 0x000a740000002400 */
[----:B------:R1:W1:Y:S10]  /*eb50*/  MUFU.TANH R199, R12 ;  /* 0x0000000c00c77308 */ /* 0x0002740000002400 */
[----:B------:R2:W2:Y:S01]  /*eb60*/  MUFU.TANH R200, R13 ;  /* 0x0000000d00c87308 */ /* 0x0004a20000002400 */
[----:B-----5:R-:W5:Y:S01]  /*eb70*/  LDSM.16.M88.4 R8, [R224+0x1000] ;  /* 0x00100000e008783b */ /* 0x020f620000000200 */
[-C--:B----4-:R-:W-:Y:S08]  /*eb80*/  HMMA.16816.F32 R20, R212, R4.reuse, R20 ;  /* 0x00000004d414723c */ /* 0x090ff00000001814 */
[----:B------:R-:W4:Y:S01]  /*eb90*/  MUFU.TANH R196, R16 ;  /* 0x0000001000c47308 */ /* 0x000f220000002400 */
[C---:B------:R-:W-:Y:S04]  /*eba0*/  HMMA.16816.F32 R24, R188.reuse, R4, R24 ;  /* 0x00000004bc18723c */ /* 0x040fe80000001818 */
[----:B-1----:R-:W-:Y:S05]  /*ebb0*/  FMUL.FTZ R12, R14, c[0x0][0x320] ;  /* 0x0000c8000e0c7a20 */ /* 0x002fea0000410000 */
[----:B------:R1:W1:Y:S01]  /*ebc0*/  MUFU.TANH R197, R17 ;  /* 0x0000001100c57308 */ /* 0x0002620000002400 */
[-C--:B------:R-:W-:Y:S03]  /*ebd0*/  HMMA.16816.F32 R28, R188, R6.reuse, R28 ;  /* 0x00000006bc1c723c */ /* 0x080fe6000000181c */
[----:B--2---:R-:W-:Y:S05]  /*ebe0*/  FMUL.FTZ R13, R15, c[0x0][0x320] ;  /* 0x0000c8000f0d7a20 */ /* 0x004fea0000410000 */
[C---:B------:R-:W-:Y:S01]  /*ebf0*/  HMMA.16816.F32 R32, R212.reuse, R6, R32 ;  /* 0x00000006d420723c */ /* 0x040fe20000001820 */
[----:B------:R-:W2:Y:S01]  /*ec00*/  MUFU.TANH R201, R18 ;  /* 0x0000001200c97308 */ /* 0x000ea20000002400 */
[----:B------:R-:W2:Y:S02]  /*ec10*/  LDSM.16.M88.4 R4, [R224+0x1800] ;  /* 0x00180000e004783b */ /* 0x000ea40000000200 */
[----:B------:R-:W-:Y:S02]  /*ec20*/  FMUL.FTZ R20, R20, c[0x0][0x320] ;  /* 0x0000c80014147a20 */ /* 0x000fe40000410000 */
[----:B------:R-:W-:Y:S02]  /*ec30*/  FMUL.FTZ R21, R21, c[0x0][0x320] ;  /* 0x0000c80015157a20 */ /* 0x000fe40000410000 */
[----:B------:R-:W-:Y:S03]  /*ec40*/  FMUL.FTZ R23, R23, c[0x0][0x320] ;  /* 0x0000c80017177a20 */ /* 0x000fe60000410000 */
[----:B------:R3:W2:Y:S01]  /*ec50*/  MUFU.TANH R202, R19 ;  /* 0x0000001300ca7308 */ /* 0x0006a20000002400 */
[----:B------:R-:W-:Y:S02]  /*ec60*/  FMUL.FTZ R14, R26, c[0x0][0x320] ;  /* 0x0000c8001a0e7a20 */ /* 0x000fe40000410000 */
[----:B------:R-:W-:Y:S01]  /*ec70*/  FMUL.FTZ R15, R27, c[0x0][0x320] ;  /* 0x0000c8001b0f7a20 */ /* 0x000fe20000410000 */
[-C--:B-----5:R-:W-:Y:S03]  /*ec80*/  HMMA.16816.F32 R36, R212, R8.reuse, R36 ;  /* 0x00000008d424723c */ /* 0x0a0fe60000001824 */
[----:B-1----:R-:W-:Y:S02]  /*ec90*/  FMUL.FTZ R17, R24, c[0x0][0x320] ;  /* 0x0000c80018117a20 */ /* 0x002fe40000410000 */
[----:B------:R-:W-:Y:S01]  /*eca0*/  FMUL.FTZ R16, R30, c[0x0][0x320] ;  /* 0x0000c8001e107a20 */ /* 0x000fe20000410000 */
[----:B------:R1:W1:Y:S02]  /*ecb0*/  MUFU.TANH R203, R20 ;  /* 0x0000001400cb7308 */ /* 0x0002640000002400 */
[C---:B------:R-:W-:Y:S04]  /*ecc0*/  HMMA.16816.F32 R40, R188.reuse, R8, R40 ;  /* 0x00000008bc28723c */ /* 0x040fe80000001828 */
[----:B------:R-:W-:Y:S02]  /*ecd0*/  FMUL.FTZ R32, R32, c[0x0][0x320] ;  /* 0x0000c80020207a20 */ /* 0x000fe40000410000 */
[----:B------:R-:W-:Y:S02]  /*ece0*/  FMUL.FTZ R33, R33, c[0x0][0x320] ;  /* 0x0000c80021217a20 */ /* 0x000fe40000410000 */
[----:B------:R5:W4:Y:S01]  /*ecf0*/  MUFU.TANH R204, R21 ;  /* 0x0000001500cc7308 */ /* 0x000b220000002400 */
[-C--:B------:R-:W-:Y:S03]  /*ed00*/  HMMA.16816.F32 R44, R188, R10.reuse, R44 ;  /* 0x0000000abc2c723c */ /* 0x080fe6000000182c */
[----:B---3--:R-:W-:Y:S02]  /*ed10*/  FMUL.FTZ R19, R25, c[0x0][0x320] ;  /* 0x0000c80019137a20 */ /* 0x008fe40000410000 */
[----:B------:R-:W-:Y:S02]  /*ed20*/  FMUL.FTZ R18, R31, c[0x0][0x320] ;  /* 0x0000c8001f127a20 */ /* 0x000fe40000410000 */
[----:B------:R-:W-:Y:S01]  /*ed30*/  FMUL.FTZ R36, R36, c[0x0][0x320] ;  /* 0x0000c80024247a20 */ /* 0x000fe20000410000 */
[C---:B------:R-:W-:Y:S01]  /*ed40*/  HMMA.16816.F32 R48, R212.reuse, R10, R48 ;  /* 0x0000000ad430723c */ /* 0x040fe20000001830 */
[----:B------:R3:W3:Y:S01]  /*ed50*/  MUFU.TANH R205, R32 ;  /* 0x0000002000cd7308 */ /* 0x0006e20000002400 */
[----:B------:R-:W3:Y:S02]  /*ed60*/  LDSM.16.M88.4 R8, [R224+0x2000] ;  /* 0x00200000e008783b */ /* 0x000ee40000000200 */
[----:B------:R-:W-:Y:S02]  /*ed70*/  FMUL.FTZ R37, R37, c[0x0][0x320] ;  /* 0x0000c80025257a20 */ /* 0x000fe40000410000 */
[----:B------:R-:W-:Y:S02]  /*ed80*/  FMUL.FTZ R38, R38, c[0x0][0x320] ;  /* 0x0000c80026267a20 */ /* 0x000fe40000410000 */
[-C--:B--2---:R-:W-:Y:S03]  /*ed90*/  HMMA.16816.F32 R52, R212, R4.reuse, R52 ;  /* 0x00000004d434723c */ /* 0x084fe60000001834 */
[----:B------:R-:W2:Y:S01]  /*eda0*/  MUFU.TANH R206, R33 ;  /* 0x0000002100ce7308 */ /* 0x000ea20000002400 */
[----:B------:R-:W-:Y:S02]  /*edb0*/  FMUL.FTZ R39, R39, c[0x0][0x320] ;  /* 0x0000c80027277a20 */ /* 0x000fe40000410000 */
[----:B-1----:R-:W-:Y:S02]  /*edc0*/  FMUL.FTZ R20, R28, c[0x0][0x320] ;  /* 0x0000c8001c147a20 */ /* 0x002fe40000410000 */
[C---:B------:R-:W-:Y:S04]  /*edd0*/  HMMA.16816.F32 R56, R188.reuse, R4, R56 ;  /* 0x00000004bc38723c */ /* 0x040fe80000001838 */
[----:B-----5:R-:W-:Y:S01]  /*ede0*/  FMUL.FTZ R21, R22, c[0x0][0x320] ;  /* 0x0000c80016157a20 */ /* 0x020fe20000410000 */
[----:B------:R-:W1:Y:S01]  /*edf0*/  MUFU.TANH R208, R36 ;  /* 0x0000002400d07308 */ /* 0x000e620000002400 */
[----:B------:R-:W-:Y:S02]  /*ee00*/  FMUL.FTZ R22, R29, c[0x0][0x320] ;  /* 0x0000c8001d167a20 */ /* 0x000fe40000410000 */
[-C--:B------:R-:W-:Y:S04]  /*ee10*/  HMMA.16816.F32 R60, R188, R6.reuse, R60 ;  /* 0x00000006bc3c723c */ /* 0x080fe8000000183c */
[----:B------:R-:W-:Y:S02]  /*ee20*/  FMUL.FTZ R30, R34, c[0x0][0x320] ;  /* 0x0000c800221e7a20 */ /* 0x000fe40000410000 */
[----:B------:R-:W-:Y:S01]  /*ee30*/  FMUL.FTZ R31, R35, c[0x0][0x320] ;  /* 0x0000c800231f7a20 */ /* 0x000fe20000410000 */
[----:B------:R-:W1:Y:S01]  /*ee40*/  MUFU.TANH R207, R37 ;  /* 0x0000002500cf7308 */ /* 0x000e620000002400 */
[C---:B------:R-:W-:Y:S01]  /*ee50*/  HMMA.16816.F32 R64, R212.reuse, R6, R64 ;  /* 0x00000006d440723c */ /* 0x040fe20000001840 */
[----:B------:R-:W5:Y:S03]  /*ee60*/  LDSM.16.M88.4 R4, [R224+0x2800] ;  /* 0x00280000e004783b */ /* 0x000f660000000200 */
[----:B------:R-:W-:Y:S02]  /*ee70*/  FMUL.FTZ R52, R52, c[0x0][0x320] ;  /* 0x0000c80034347a20 */ /* 0x000fe40000410000 */
[----:B------:R-:W-:Y:S02]  /*ee80*/  FMUL.FTZ R53, R53, c[0x0][0x320] ;  /* 0x0000c80035357a20 */ /* 0x000fe40000410000 */
[----:B------:R-:W-:Y:S01]  /*ee90*/  FMUL.FTZ R28, R40, c[0x0][0x320] ;  /* 0x0000c800281c7a20 */ /* 0x000fe20000410000 */
[----:B------:R-:W1:Y:S01]  /*eea0*/  MUFU.TANH R223, R38 ;  /* 0x0000002600df7308 */ /* 0x000e620000002400 */
[-C--:B---3--:R-:W-:Y:S03]  /*eeb0*/  HMMA.16816.F32 R68, R212, R8.reuse, R68 ;  /* 0x00000008d444723c */ /* 0x088fe60000001844 */
[----:B------:R-:W-:Y:S02]  /*eec0*/  FMUL.FTZ R29, R41, c[0x0][0x320] ;  /* 0x0000c800291d7a20 */ /* 0x000fe40000410000 */
[----:B------:R-:W-:Y:S02]  /*eed0*/  FMUL.FTZ R25, R42, c[0x0][0x320] ;  /* 0x0000c8002a197a20 */ /* 0x000fe40000410000 */
[----:B------:R-:W-:Y:S01]  /*eee0*/  FMUL.FTZ R24, R43, c[0x0][0x320] ;  /* 0x0000c8002b187a20 */ /* 0x000fe20000410000 */
[C---:B------:R-:W-:Y:S01]  /*eef0*/  HMMA.16816.F32 R72, R188.reuse, R8, R72 ;  /* 0x00000008bc48723c */ /* 0x040fe20000001848 */
[----:B------:R-:W3:Y:S03]  /*ef00*/  MUFU.TANH R222, R39 ;  /* 0x0000002700de7308 */ /* 0x000ee60000002400 */
[----:B------:R-:W-:Y:S02]  /*ef10*/  FMUL.FTZ R32, R44, c[0x0][0x320] ;  /* 0x0000c8002c207a20 */ /* 0x000fe40000410000 */
[----:B------:R-:W-:Y:S02]  /*ef20*/  FMUL.FTZ R35, R45, c[0x0][0x320] ;  /* 0x0000c8002d237a20 */ /* 0x000fe40000410000 */
[-C--:B------:R-:W-:Y:S03]  /*ef30*/  HMMA.16816.F32 R76, R188, R10.reuse, R76 ;  /* 0x0000000abc4c723c */ /* 0x080fe6000000184c */
[----:B------:R1:W1:Y:S01]  /*ef40*/  MUFU.TANH R218, R52 ;  /* 0x0000003400da7308 */ /* 0x0002620000002400 */
[----:B------:R-:W-:Y:S02]  /*ef50*/  FMUL.FTZ R27, R46, c[0x0][0x320] ;  /* 0x0000c8002e1b7a20 */ /* 0x000fe40000410000 */
[----:B------:R-:W-:Y:S02]  /*ef60*/  FMUL.FTZ R26, R47, c[0x0][0x320] ;  /* 0x0000c8002f1a7a20 */ /* 0x000fe40000410000 */
[C---:B------:R-:W-:Y:S01]  /*ef70*/  HMMA.16816.F32 R80, R212.reuse, R10, R80 ;  /* 0x0000000ad450723c */ /* 0x040fe20000001850 */
[----:B------:R-:W2:Y:S01]  /*ef80*/  LDSM.16.M88.4 R8, [R224+0x3000] ;  /* 0x00300000e008783b */ /* 0x000ea20000000200 */
[----:B------:R-:W-:Y:S04]  /*ef90*/  DEPBAR.LE SB0, 0x0 ;  /* 0x000080000000791a */ /* 0x000fe80000000000 */
[----:B------:R3:W2:Y:S01]  /*efa0*/  MUFU.TANH R216, R53 ;  /* 0x0000003500d87308 */ /* 0x0006a20000002400 */
[----:B------:R-:W-:Y:S01]  /*efb0*/  FMUL.FTZ R69, R69, c[0x0][0x320] ;  /* 0x0000c80045457a20 */ /* 0x000fe20000410000 */
[-C--:B-----5:R-:W-:Y:S01]  /*efc0*/  HMMA.16816.F32 R84, R212, R4.reuse, R84 ;  /* 0x00000004d454723c */ /* 0x0a0fe20000001854 */
[----:B------:R-:W-:Y:S04]  /*efd0*/  BAR.SYNC.DEFER_BLOCKING 0x0 ;  /* 0x0000000000007b1d */ /* 0x000fe80000010000 */
[----:B------:R-:W-:Y:S02]  /*efe0*/  FMUL.FTZ R72, R72, c[0x0][0x320] ;  /* 0x0000c80048487a20 */ /* 0x000fe40000410000 */
[----:B------:R-:W-:Y:S01]  /*eff0*/  FMUL.FTZ R45, R50, c[0x0][0x320] ;  /* 0x0000c800322d7a20 */ /* 0x000fe20000410000 */
[----:B------:R-:W2:Y:S01]  /*f000*/  MUFU.TANH R221, R69 ;  /* 0x0000004500dd7308 */ /* 0x000ea20000002400 */
[C---:B------:R-:W-:Y:S04]  /*f010*/  HMMA.16816.F32 R88, R188.reuse, R4, R88 ;  /* 0x00000004bc58723c */ /* 0x040fe80000001858 */
[----:B------:R-:W-:Y:S02]  /*f020*/  FMUL.FTZ R76, R76, c[0x0][0x320] ;  /* 0x0000c8004c4c7a20 */ /* 0x000fe40000410000 */
[----:B------:R-:W-:Y:S02]  /*f030*/  FMUL.FTZ R44, R51, c[0x0][0x320] ;  /* 0x0000c800332c7a20 */ /* 0x000fe40000410000 */
[-C--:B------:R-:W-:Y:S01]  /*f040*/  HMMA.16816.F32 R92, R188, R6.reuse, R92 ;  /* 0x00000006bc5c723c */ /* 0x080fe2000000185c */
[----:B------:R5:W4:Y:S03]  /*f050*/  MUFU.TANH R217, R72 ;  /* 0x0000004800d97308 */ /* 0x000b260000002400 */
[----:B-1----:R-:W-:Y:S02]  /*f060*/  FMUL.FTZ R52, R55, c[0x0][0x320] ;  /* 0x0000c80037347a20 */ /* 0x002fe40000410000 */
[----:B---3--:R-:W-:Y:S02]  /*f070*/  FMUL.FTZ R53, R54, c[0x0][0x320] ;  /* 0x0000c80036357a20 */ /* 0x008fe40000410000 */
[C---:B------:R-:W-:Y:S03]  /*f080*/  HMMA.16816.F32 R96, R212.reuse, R6, R96 ;  /* 0x00000006d460723c */ /* 0x040fe60000001860 */
[----:B------:R1:W3:Y:S01]  /*f090*/  MUFU.TANH R210, R76 ;  /* 0x0000004c00d27308 */ /* 0x0002e20000002400 */
[----:B------:R-:W-:Y:S02]  /*f0a0*/  FMUL.FTZ R38, R56, c[0x0][0x320] ;  /* 0x0000c80038267a20 */ /* 0x000fe40000410000 */
[----:B------:R-:W-:Y:S02]  /*f0b0*/  FMUL.FTZ R39, R57, c[0x0][0x320] ;  /* 0x0000c80039277a20 */ /* 0x000fe40000410000 */
[-C--:B--2---:R-:W-:Y:S04]  /*f0c0*/  HMMA.16816.F32 R100, R212, R8.reuse, R100 ;  /* 0x00000008d464723c */ /* 0x084fe80000001864 */
[----:B------:R-:W-:Y:S01]  /*f0d0*/  FMUL.FTZ R34, R58, c[0x0][0x320] ;  /* 0x0000c8003a227a20 */ /* 0x000fe20000410000 */
[----:B------:R-:W2:Y:S01]  /*f0e0*/  MUFU.TANH R12, R12 ;  /* 0x0000000c000c7308 */ /* 0x000ea20000002400 */
        /* <DEDUP_REMOVED lines=23> */
[----:B-----5:R-:W-:Y:S02]  /*f260*/  FMUL.FTZ R72, R80, c[0x0][0x320] ;  /* 0x0000c80050487a20 */ /* 0x020fe40000410000 */
[----:B------:R-:W-:Y:S01]  /*f270*/  FMUL.FTZ R77, R81, c[0x0][0x320] ;  /* 0x0000c800514d7a20 */ /* 0x000fe20000410000 */
[----:B------:R-:W2:Y:S01]  /*f280*/  MUFU.TANH R19, R19 ;  /* 0x0000001300137308 */ /* 0x000ea20000002400 */
[----:B------:R-:W-:Y:S02]  /*f290*/  FMUL.FTZ R67, R82, c[0x0][0x320] ;  /* 0x0000c80052437a20 */ /* 0x000fe40000410000 */
[----:B------:R-:W-:Y:S02]  /*f2a0*/  FMUL.FTZ R73, R83, c[0x0][0x320] ;  /* 0x0000c80053497a20 */ /* 0x000fe40000410000 */
[----:B------:R-:W-:Y:S02]  /*f2b0*/  FMUL.FTZ R82, R84, c[0x0][0x320] ;  /* 0x0000c80054527a20 */ /* 0x000fe40000410000 */
[----:B------:R-:W-:Y:S02]  /*f2c0*/  FMUL.FTZ R81, R85, c[0x0][0x320] ;  /* 0x0000c80055517a20 */ /* 0x000fe40000410000 */
[----:B-1----:R-:W-:Y:S01]  /*f2d0*/  FMUL.FTZ R76, R86, c[0x0][0x320] ;  /* 0x0000c800564c7a20 */ /* 0x002fe20000410000 */
        /* <DEDUP_REMOVED lines=39> */
[----:B------:R-:W-:Y:S05]  /*f550*/  FMUL.FTZ R68, R68, c[0x0][0x320] ;  /* 0x0000c80044447a20 */ /* 0x000fea0000410000 */
        /* <DEDUP_REMOVED lines=73> */
[----:B--234-:R-:W-:Y:S01]  /*f9f0*/  IMAD.MOV.U32 R6, RZ, RZ, RZ ;  /* 0x000000ffff067224 */ /* 0x01cfe200078e00ff */
[----:B------:R-:W2:Y:S01]  /*fa00*/  LDL R3, [R1+0x24] ;  /* 0x0000240001037983 */ /* 0x000ea20000100800 */
[----:B------:R-:W-:Y:S02]  /*fa10*/  PLOP3.LUT P2, PT, PT, PT, UP0, 0x80, 0x0 ;  /* 0x000000000000781c */ /* 0x000fe40003f4f008 */
[----:B------:R-:W-:Y:S01]  /*fa20*/  PLOP3.LUT P0, PT, PT, PT, UP0, 0x80, 0x0 ;  /* 0x000000000000781c */ /* 0x000fe20003f0f008 */
[----:B------:R-:W3:Y:S04]  /*fa30*/  LDL.64 R84, [R1+0x40] ;  /* 0x0000400001547983 */ /* 0x000ee80000100a00 */
[----:B------:R-:W4:Y:S04]  /*fa40*/  LDL R50, [R1+0xc] ;  /* 0x00000c0001327983 */ /* 0x000f280000100800 */
[----:B-1----:R-:W5:Y:S04]  /*fa50*/  LDL.64 R48, [R1+0x38] ;  /* 0x0000380001307983 */ /* 0x002f680000100a00 */
[----:B------:R-:W3:Y:S01]  /*fa60*/  LDL R185, [R1+0x8] ;  /* 0x0000080001b97983 */ /* 0x000ee20000100800 */
[----:B--2---:R-:W-:Y:S05]  /*fa70*/  IMAD R3, R0, 0x70, R3 ;  /* 0x0000007000037824 */ /* 0x004fea00078e0203 */
[----:B------:R-:W-:Y:S05]  /*fa80*/  IADD3 R3, R3, -0x70, R250 ;  /* 0xffffff9003037810 */ /* 0x000fea0007ffe0fa */
[----:B------:R-:W-:Y:S01]  /*fa90*/  @P2 IMAD.HI.U32 R0, R3, c[0x0][0x2bc], RZ ;  /* 0x0000af0003002a27 */ /* 0x000fe200078e00ff */
[----:B-----5:R-:W-:Y:S03]  /*faa0*/  SHF.L.U64.HI R49, R251, 0x1, R242 ;  /* 0x00000001fb317819 */ /* 0x020fe600000102f2 */
[--C-:B------:R-:W-:Y:S01]  /*fab0*/  IMAD.MOV.U32 R2, RZ, RZ, R3.reuse ;  /* 0x000000ffff027224 */ /* 0x100fe200078e0003 */
[----:B------:R-:W-:Y:S04]  /*fac0*/  @P0 SHF.R.U32.HI R2, RZ, c[0x0][0x2c0], R0 ;  /* 0x0000b000ff020a19 */ /* 0x000fe80000011600 */
[C---:B---3--:R-:W-:Y:S01]  /*fad0*/  @!P1 IADD3 R0, P0, R2.reuse, R84, RZ ;  /* 0x0000005402009210 */ /* 0x048fe20007f1e0ff */
[----:B------:R-:W-:Y:S03]  /*fae0*/  IMAD.MOV R4, RZ, RZ, -R2 ;  /* 0x000000ffff047224 */ /* 0x000fe600078e0a02 */
[----:B----4-:R-:W-:Y:S01]  /*faf0*/  @!P1 LEA.HI.X.SX32 R2, R2, R50, 0x1, P0 ;  /* 0x0000003202029211 */ /* 0x010fe200000f0eff */
[----:B------:R-:W-:Y:S01]  /*fb00*/  IMAD R8, R4, c[0x0][0x2b8], R3 ;  /* 0x0000ae0004087a24 */ /* 0x000fe200078e0203 */
[C---:B------:R-:W-:Y:S04]  /*fb10*/  @!P1 LEA R4, P0, R0.reuse, c[0x0][0x2a0], 0x2 ;  /* 0x0000a80000049a11 */ /* 0x040fe800078010ff */
[----:B------:R-:W-:Y:S01]  /*fb20*/  @!P1 LEA.HI.X R5, R0, c[0x0][0x2a4], R2, 0x2, P0 ;  /* 0x0000a90000059a11 */ /* 0x000fe200000f1402 */
[----:B------:R-:W-:Y:S01]  /*fb30*/  IMAD.WIDE.U32 R2, R8, c[0x0][0x1e0], RZ ;  /* 0x0000780008027a25 */ /* 0x000fe200078e00ff */
[----:B------:R-:W-:Y:S01]  /*fb40*/  SHF.R.S32.HI R0, RZ, 0x1f, R8 ;  /* 0x0000001fff007819 */ /* 0x000fe20000011408 */
[----:B------:R1:W-:Y:S04]  /*fb50*/  STL [R1+0x20], R8 ;  /* 0x0000200801007387 */ /* 0x0003e80000100800 */
[----:B------:R-:W-:Y:S01]  /*fb60*/  IMAD R0, R0, c[0x0][0x1e0], RZ ;  /* 0x0000780000007a24 */ /* 0x000fe200078e02ff */
[----:B------:R-:W2:Y:S03]  /*fb70*/  @!P1 LDG.E R6, [R4.64] ;  /* 0x0000000804069981 */ /* 0x000ea6000c1e1900 */
[----:B------:R-:W-:Y:S04]  /*fb80*/  IMAD R0, R8, c[0x0][0x1e4], R0 ;  /* 0x0000790008007a24 */ /* 0x000fe800078e0200 */
[----:B------:R-:W-:Y:S01]  /*fb90*/  IMAD.IADD R3, R3, 0x1, R0 ;  /* 0x0000000103037824 */ /* 0x000fe200078e0200 */
[----:B--2---:R-:W-:Y:S03]  /*fba0*/  SHF.R.S32.HI R0, RZ, 0x1f, R6 ;  /* 0x0000001fff007819 */ /* 0x004fe60000011406 */
[----:B------:R-:W-:Y:S01]  /*fbb0*/  IMAD.WIDE.U32 R2, R6, c[0x0][0x1f0], R2 ;  /* 0x00007c0006027a25 */ /* 0x000fe200078e0002 */
[----:B------:R1:W-:Y:S03]  /*fbc0*/  STL [R1+0x1c], R6 ;  /* 0x00001c0601007387 */ /* 0x0003e60000100800 */
[----:B------:R-:W-:Y:S01]  /*fbd0*/  IMAD R0, R0, c[0x0][0x1f0], RZ ;  /* 0x00007c0000007a24 */ /* 0x000fe200078e02ff */
[----:B------:R-:W-:Y:S01]  /*fbe0*/  IADD3 R2, P0, R48, R2, RZ ;  /* 0x0000000230027210 */ /* 0x000fe20007f1e0ff */
[----:B------:R-:W-:Y:S02]  /*fbf0*/  IMAD.SHL.U32 R48, R251, 0x2, RZ ;  /* 0x00000002fb307824 */ /* 0x000fe400078e00ff */
[----:B------:R-:W-:Y:S05]  /*fc00*/  IMAD R0, R6, c[0x0][0x1f4], R0 ;  /* 0x00007d0006007a24 */ /* 0x000fea00078e0200 */
[----:B------:R-:W-:Y:S02]  /*fc10*/  IADD3.X R0, R185, R3, R0, P0, !PT ;  /* 0x00000003b9007210 */ /* 0x000fe400007fe400 */
[C---:B------:R-:W-:Y:S04]  /*fc20*/  LEA R3, P0, R2.reuse, c[0x0][0x1c8], 0x1 ;  /* 0x0000720002037a11 */ /* 0x040fe800078008ff */
[----:B------:R-:W-:Y:S01]  /*fc30*/  LEA.HI.X R0, R2, c[0x0][0x1cc], R0, 0x1, P0 ;  /* 0x0000730002007a11 */ /* 0x000fe200000f0c00 */
[----:B------:R-:W-:-:S06]  /*fc40*/  BRA.DIV ~URZ, `(.L_x_1355) ;  /* 0x000098827f007947 */ /* 0x000fcc000b800000 */
[----:B------:R2:W3:Y:S02]  /*fc50*/  SHFL.IDX PT, R50, R0, RZ, 0x181f ;  /* 0x00181fff00327589 */ /* 0x0004e400000e0000 */
.L_x_1400:
[----:B------:R-:W-:-:S05]  /*fc60*/  BRA.DIV ~URZ, `(.L_x_1356) ;  /* 0x000098d27f007947 */ /* 0x000fca000b800000 */
[----:B------:R-:W4:Y:S02]  /*fc70*/  SHFL.IDX PT, R2, R3, RZ, 0x181f ;  /* 0x00181fff03027589 */ /* 0x000f2400000e0000 */
[-C--:B----4-:R-:W-:Y:S02]  /*fc80*/  IADD3 R4, P0, R2, R48.reuse, RZ ;  /* 0x0000003002047210 */ /* 0x090fe40007f1e0ff */
[----:B------:R-:W4:Y:S03]  /*fc90*/  SHFL.IDX PT, R2, R3, 0x1, 0x181f ;  /* 0x00381f0003027f89 */ /* 0x000f2600000e0000 */
[--C-:B---3--:R-:W-:Y:S05]  /*fca0*/  IMAD.X R5, R50, 0x1, R49.reuse, P0 ;  /* 0x0000000132057824 */ /* 0x108fea00000e0631 */
[----:B------:R-:W-:Y:S01]  /*fcb0*/  @!PT LDS RZ, [RZ] ;  /* 0x00000000fffff984 */ /* 0x000fe20000000800 */
[----:B------:R3:W-:Y:S01]  /*fcc0*/  LDGSTS.E.BYPASS.LTC128B.128 [R244+0x3900], [R4.64], !P3 ;  /* 0x0390000004f47fae */ /* 0x0007e2000d901d48 */
[-C--:B-1--4-:R-:W-:Y:S03]  /*fcd0*/  IADD3 R8, P0, R2, R48.reuse, RZ ;  /* 0x0000003002087210 */ /* 0x092fe60007f1e0ff */
[----:B------:R-:W-:Y:S04]  /*fce0*/  SHFL.IDX PT, R2, R3, 0x2, 0x181f ;  /* 0x00581f0003027f89 */ /* 0x000fe800000e0000 */
[----:B---3--:R-:W1:Y:S02]  /*fcf0*/  SHFL.IDX PT, R4, R0, 0x1, 0x181f ;  /* 0x00381f0000047f89 */ /* 0x008e6400000e0000 */
[--C-:B-1----:R-:W-:Y:S02]  /*fd00*/  IMAD.X R9, R4, 0x1, R49.reuse, P0 ;  /* 0x0000000104097824 */ /* 0x102fe400000e0631 */
[----:B------:R-:W1:Y:S04]  /*fd10*/  SHFL.IDX PT, R4, R0, 0x2, 0x181f ;  /* 0x00581f0000047f89 */ /* 0x000e6800000e0000 */
[----:B------:R3:W-:Y:S02]  /*fd20*/  LDGSTS.E.BYPASS.LTC128B.128 [R244+0x4100], [R8.64], !P3 ;  /* 0x0410000008f47fae */ /* 0x0007e4000d901d48 */
[-C--:B---3--:R-:W-:Y:S02]  /*fd30*/  IADD3 R8, P0, R2, R48.reuse, RZ ;  /* 0x0000003002087210 */ /* 0x088fe40007f1e0ff */
[----:B------:R-:W3:Y:S03]  /*fd40*/  SHFL.IDX PT, R2, R3, 0x3, 0x181f ;  /* 0x00781f0003027f89 */ /* 0x000ee600000e0000 */
        /* <DEDUP_REMOVED lines=12> */
[----:B------:R3:W-:Y:S04]  /*fe10*/  LDGSTS.E.BYPASS.LTC128B.128 [R244+0x5900], [R8.64], !P3 ;  /* 0x0590000008f47fae */ /* 0x0007e8000d901d48 */
[----:B--2---:R-:W2:Y:S01]  /*fe20*/  SHFL.IDX PT, R0, R0, 0x6, 0x181f ;  /* 0x00d81f0000007f89 */ /* 0x004ea200000e0000 */
[----:B---3--:R-:W-:Y:S05]  /*fe30*/  IADD3 R8, P0, R2, R48, RZ ;  /* 0x0000003002087210 */ /* 0x008fea0007f1e0ff */
[----:B-1----:R-:W-:Y:S02]  /*fe40*/  IMAD.X R9, R4, 0x1, R49, P0 ;  /* 0x0000000104097824 */ /* 0x002fe400000e0631 */
[----:B------:R1:W3:Y:S04]  /*fe50*/  SHFL.IDX PT, R4, R3, 0x6, 0x181f ;  /* 0x00d81f0003047f89 */ /* 0x0002e800000e0000 */
[----:B------:R1:W-:Y:S02]  /*fe60*/  LDGSTS.E.BYPASS.LTC128B.128 [R244+0x6100], [R8.64], !P3 ;  /* 0x0610000008f47fae */ /* 0x0003e4000d901d48 */
.L_x_1401:
[----:B--23--:R-:W-:Y:S04]  /*fe70*/  IADD3 R4, P0, R4, R48, RZ ;  /* 0x0000003004047210 */ /* 0x00cfe80007f1e0ff */
[----:B------:R-:W-:Y:S05]  /*fe80*/  IADD3.X R5, R0, R49, RZ, P0, !PT ;  /* 0x0000003100057210 */ /* 0x000fea00007fe4ff */
[----:B------:R-:W-:Y:S01]  /*fe90*/  @!PT LDS RZ, [RZ] ;  /* 0x00000000fffff984 */ /* 0x000fe20000000800 */
[----:B------:R-:W-:Y:S01]  /*fea0*/  @!PT LDS RZ, [RZ] ;  /* 0x00000000fffff984 */ /* 0x000fe20000000800 */
[----:B------:R-:W-:Y:S01]  /*feb0*/  @!PT LDS RZ, [RZ] ;  /* 0x00000000fffff984 */ /* 0x000fe20000000800 */
[----:B------:R2:W-:Y:S04]  /*fec0*/  LDGSTS.E.BYPASS.LTC128B.128 [R244+0x6900], [R4.64], !P3 ;  /* 0x0690000004f47fae */ /* 0x0005e8000d901d48 */
.L_x_1354:
[----:B--234-:R-:W-:Y:S05]  /*fed0*/  BSYNC B0 ;  /* 0x0000000000007941 */ /* 0x01cfea0003800000 */
.L_x_1353:
[----:B------:R-:W-:Y:S01]  /*fee0*/  FMNMX.FTZ R4, R186, R182, !PT ;  /* 0x000000b6ba047209 */ /* 0x000fe20007810000 */
[----:B------:R-:W0:Y:S01]  /*fef0*/  LDGDEPBAR ;  /* 0x00000000000079af */ /* 0x000e220000000000 */
[----:B------:R-:W-:Y:S02]  /*ff00*/  FMNMX.FTZ R2, R184, R183, !PT ;  /* 0x000000b7b8027209 */ /* 0x000fe40007810000 */
[----:B------:R-:W-:Y:S02]  /*ff10*/  FMNMX.FTZ R0, R194, R180, !PT ;  /* 0x000000b4c2007209 */ /* 0x000fe40007810000 */
[----:B-1----:R-:W-:Y:S02]  /*ff20*/  FMNMX.FTZ R48, R193, R181, !PT ;  /* 0x000000b5c1307209 */ /* 0x002fe40007810000 */
        /* <DEDUP_REMOVED lines=124> */
.L_x_1402:
[----:B------:R-:W3:Y:S01]  /*106f0*/  LDL.LU R5, [R1+0x48] ;  /* 0x0000480001057983 */ /* 0x000ee20000300800 */
[C---:B------:R-:W-:Y:S01]  /*10700*/  FMUL.FTZ R185, R3.reuse, c[0x0][0x2d0] ;  /* 0x0000b40003b97a20 */ /* 0x040fe20000410000 */
[----:B--2---:R-:W-:Y:S01]  /*10710*/  FMNMX.FTZ R68, R68, R4, !PT ;  /* 0x0000000444447209 */ /* 0x004fe20007810000 */
[----:B------:R-:W-:Y:S01]  /*10720*/  FADD.FTZ R65, -R3, R182 ;  /* 0x000000b603417221 */ /* 0x000fe20000010100 */
[----:B------:R-:W-:Y:S01]  /*10730*/  WARPSYNC 0xffffffff ;  /* 0xffffffff00007948 */ /* 0x000fe20003800000 */
[--C-:B------:R-:W-:Y:S02]  /*10740*/  FFMA.FTZ R51, R206, c[0x0][0x2d0], -R185.reuse ;  /* 0x0000b400ce337a23 */ /* 0x100fe400000108b9 */
[--C-:B------:R-:W-:Y:S02]  /*10750*/  FFMA.FTZ R206, R91, c[0x0][0x2d0], -R185.reuse ;  /* 0x0000b4005bce7a23 */ /* 0x100fe400000108b9 */
[----:B------:R-:W2:Y:S01]  /*10760*/  LDL.LU R91, [R1+0x60] ;  /* 0x00006000015b7983 */ /* 0x000ea20000300800 */
[----:B------:R-:W-:Y:S02]  /*10770*/  FMUL.FTZ R65, R65, c[0x0][0x2d0] ;  /* 0x0000b40041417a20 */ /* 0x000fe40000410000 */
[--C-:B-1----:R-:W-:Y:S02]  /*10780*/  FFMA.FTZ R4, R186, c[0x0][0x2d0], -R185.reuse ;  /* 0x0000b400ba047a23 */ /* 0x102fe400000108b9 */
[----:B------:R-:W-:Y:S02]  /*10790*/  FMUL.FTZ R108, R2, c[0x0][0x2d0] ;  /* 0x0000b400026c7a20 */ /* 0x000fe40000410000 */
[----:B------:R-:W-:Y:S01]  /*107a0*/  MUFU.EX2 R65, R65 ;  /* 0x0000004100417308 */ /* 0x000fe20000000800 */
[--C-:B------:R-:W-:Y:S02]  /*107b0*/  FFMA.FTZ R87, R209, c[0x0][0x2d0], -R185.reuse ;  /* 0x0000b400d1577a23 */ /* 0x100fe400000108b9 */
[--C-:B------:R-:W-:Y:S02]  /*107c0*/  FFMA.FTZ R86, R211, c[0x0][0x2d0], -R185.reuse ;  /* 0x0000b400d3567a23 */ /* 0x100fe400000108b9 */
[--C-:B------:R-:W-:Y:S02]  /*107d0*/  FFMA.FTZ R85, R218, c[0x0][0x2d0], -R185.reuse ;  /* 0x0000b400da557a23 */ /* 0x100fe400000108b9 */
[--C-:B------:R-:W-:Y:S02]  /*107e0*/  FFMA.FTZ R84, R216, c[0x0][0x2d0], -R185.reuse ;  /* 0x0000b400d8547a23 */ /* 0x100fe400000108b9 */
[--C-:B------:R-:W-:Y:S01]  /*107f0*/  FFMA.FTZ R216, R61, c[0x0][0x2d0], -R108.reuse ;  /* 0x0000b4003dd87a23 */ /* 0x100fe2000001086c */
[----:B------:R-:W3:Y:S01]  /*10800*/  MUFU.EX2 R4, R4 ;  /* 0x0000000400047308 */ /* 0x000ee20000000800 */
[--C-:B------:R-:W-:Y:S01]  /*10810*/  FFMA.FTZ R192, R192, c[0x0][0x2d0], -R185.reuse ;  /* 0x0000b400c0c07a23 */ /* 0x100fe200000108b9 */
[----:B------:R-:W4:Y:S01]  /*10820*/  LDL.LU R61, [R1+0x54] ;  /* 0x00005400013d7983 */ /* 0x000f220000300800 */
[--C-:B------:R-:W-:Y:S02]  /*10830*/  FFMA.FTZ R21, R21, c[0x0][0x2d0], -R108.reuse ;  /* 0x0000b40015157a23 */ /* 0x100fe4000001086c */
[--C-:B------:R-:W-:Y:S02]  /*10840*/  FFMA.FTZ R9, R197, c[0x0][0x2d0], -R185.reuse ;  /* 0x0000b400c5097a23 */ /* 0x100fe400000108b9 */
[--C-:B------:R-:W-:Y:S02]  /*10850*/  FFMA.FTZ R214, R72, c[0x0][0x2d0], -R185.reuse ;  /* 0x0000b40048d67a23 */ /* 0x100fe400000108b9 */
[--C-:B------:R-:W-:Y:S01]  /*10860*/  FFMA.FTZ R107, R196, c[0x0][0x2d0], -R185.reuse ;  /* 0x0000b400c46b7a23 */ /* 0x100fe200000108b9 */
[----:B------:R-:W-:Y:S01]  /*10870*/  MUFU.EX2 R72, R192 ;  /* 0x000000c000487308 */ /* 0x000fe20000000800 */
[--C-:B------:R-:W-:Y:S01]  /*10880*/  FFMA.FTZ R110, R59, c[0x0][0x2d0], -R108.reuse ;  /* 0x0000b4003b6e7a23 */ /* 0x100fe2000001086c */
[----:B------:R-:W-:Y:S01]  /*10890*/  MOV R59, R21 ;  /* 0x00000015003b7202 */ /* 0x000fe20000000f00 */
        /* <DEDUP_REMOVED lines=25> */
[----:B------:R-:W-:Y:S02]  /*10a30*/  FFMA.FTZ R185, R97, c[0x0][0x2d0], -R185 ;  /* 0x0000b40061b97a23 */ /* 0x000fe400000108b9 */
[----:B------:R-:W-:Y:S02]  /*10a40*/  FMUL.FTZ R97, R0, c[0x0][0x2d0] ;  /* 0x0000b40000617a20 */ /* 0x000fe40000410000 */
[--C-:B------:R-:W-:Y:S01]  /*10a50*/  FFMA.FTZ R23, R23, c[0x0][0x2d0], -R108.reuse ;  /* 0x0000b40017177a23 */ /* 0x100fe2000001086c */
[----:B------:R-:W-:Y:S01]  /*10a60*/  MUFU.EX2 R190, R190 ;  /* 0x000000be00be7308 */ /* 0x000fe20000000800 */
[--C-:B------:R-:W-:Y:S02]  /*10a70*/  FFMA.FTZ R53, R200, c[0x0][0x2d0], -R97.reuse ;  /* 0x0000b400c8357a23 */ /* 0x100fe40000010861 */
[--C-:B------:R-:W-:Y:S02]  /*10a80*/  FFMA.FTZ R200, R69, c[0x0][0x2d0], -R97.reuse ;  /* 0x0000b40045c87a23 */ /* 0x100fe40000010861 */
[----:B------:R-:W-:Y:S02]  /*10a90*/  FMUL.FTZ R69, R68, c[0x0][0x2d0] ;  /* 0x0000b40044457a20 */ /* 0x000fe40000410000 */
[--C-:B------:R-:W-:Y:S01]  /*10aa0*/  FFMA.FTZ R100, R60, c[0x0][0x2d0], -R108.reuse ;  /* 0x0000b4003c647a23 */ /* 0x100fe2000001086c */
[----:B------:R-:W-:Y:S01]  /*10ab0*/  MOV R60, R23 ;  /* 0x00000017003c7202 */ /* 0x000fe20000000f00 */
[--C-:B------:R-:W-:Y:S01]  /*10ac0*/  FFMA.FTZ R23, R198, c[0x0][0x2d0], -R97.reuse ;  /* 0x0000b400c6177a23 */ /* 0x100fe20000010861 */
[----:B------:R-:W-:Y:S01]  /*10ad0*/  MUFU.EX2 R200, R200 ;  /* 0x000000c800c87308 */ /* 0x000fe20000000800 */
[----:B------:R-:W-:Y:S02]  /*10ae0*/  FFMA.FTZ R198, R71, c[0x0][0x2d0], -R97 ;  /* 0x0000b40047c67a23 */ /* 0x000fe40000010861 */
        /* <DEDUP_REMOVED lines=8> */
[----:B------:R-:W-:Y:S02]  /*10b70*/  FFMA.FTZ R94, R24, c[0x0][0x2d0], -R69 ;  /* 0x0000b400185e7a23 */ /* 0x000fe40000010845 */
[--C-:B------:R-:W-:Y:S01]  /*10b80*/  FFMA.FTZ R80, R19, c[0x0][0x2d0], -R97.reuse ;  /* 0x0000b40013507a23 */ /* 0x100fe20000010861 */
[----:B------:R-:W-:Y:S01]  /*10b90*/  MUFU.EX2 R73, R81 ;  /* 0x0000005100497308 */ /* 0x000fe20000000800 */
[--C-:B------:R-:W-:Y:S02]  /*10ba0*/  FFMA.FTZ R102, R52, c[0x0][0x2d0], -R108.reuse ;  /* 0x0000b40034667a23 */ /* 0x100fe4000001086c */
[--C-:B------:R-:W-:Y:S02]  /*10bb0*/  FFMA.FTZ R187, R76, c[0x0][0x2d0], -R108.reuse ;  /* 0x0000b4004cbb7a23 */ /* 0x100fe4000001086c */
[--C-:B------:R-:W-:Y:S02]  /*10bc0*/  FFMA.FTZ R76, R194, c[0x0][0x2d0], -R97.reuse ;  /* 0x0000b400c24c7a23 */ /* 0x100fe40000010861 */
[----:B------:R-:W-:Y:S02]  /*10bd0*/  FFMA.FTZ R31, R20, c[0x0][0x2d0], -R97 ;  /* 0x0000b400141f7a23 */ /* 0x000fe40000010861 */
[--C-:B------:R-:W-:Y:S01]  /*10be0*/  FFMA.FTZ R92, R26, c[0x0][0x2d0], -R69.reuse ;  /* 0x0000b4001a5c7a23 */ /* 0x100fe20000010845 */
[----:B------:R5:W-:Y:S01]  /*10bf0*/  MUFU.EX2 R20, R23 ;  /* 0x0000001700147308 */ /* 0x000be20000000800 */
[----:B------:R-:W-:Y:S02]  /*10c00*/  FFMA.FTZ R202, R37, c[0x0][0x2d0], -R69 ;  /* 0x0000b40025ca7a23 */ /* 0x000fe40000010845 */
[----:B------:R-:W-:Y:S02]  /*10c10*/  FFMA.FTZ R30, R22, c[0x0][0x2d0], -R97 ;  /* 0x0000b400161e7a23 */ /* 0x000fe40000010861 */
[----:B------:R-:W-:Y:S02]  /*10c20*/  FFMA.FTZ R22, R193, c[0x0][0x2d0], -R69 ;  /* 0x0000b400c1167a23 */ /* 0x000fe40000010845 */
[--C-:B------:R-:W-:Y:S02]  /*10c30*/  FFMA.FTZ R29, R29, c[0x0][0x2d0], -R97.reuse ;  /* 0x0000b4001d1d7a23 */ /* 0x100fe40000010861 */
[----:B------:R-:W-:Y:S01]  /*10c40*/  FFMA.FTZ R109, R39, c[0x0][0x2d0], -R97 ;  /* 0x0000b400276d7a23 */ /* 0x000fe20000010861 */
[----:B------:R-:W-:Y:S01]  /*10c50*/  MUFU.EX2 R76, R76 ;  /* 0x0000004c004c7308 */ /* 0x000fe20000000800 */
[----:B------:R-:W-:Y:S01]  /*10c60*/  FFMA.FTZ R113, R7, c[0x0][0x2d0], -R69 ;  /* 0x0000b40007717a23 */ /* 0x000fe20000010845 */
[----:B------:R-:W-:Y:S01]  /*10c70*/  MOV R39, R29 ;  /* 0x0000001d00277202 */ /* 0x000fe20000000f00 */
[--C-:B------:R-:W-:Y:S02]  /*10c80*/  FFMA.FTZ R28, R28, c[0x0][0x2d0], -R97.reuse ;  /* 0x0000b4001c1c7a23 */ /* 0x100fe40000010861 */
[--C-:B------:R-:W-:Y:S02]  /*10c90*/  FFMA.FTZ R77, R201, c[0x0][0x2d0], -R108.reuse ;  /* 0x0000b400c94d7a23 */ /* 0x100fe4000001086c */
[--C-:B------:R-:W-:Y:S02]  /*10ca0*/  FFMA.FTZ R188, R75, c[0x0][0x2d0], -R108.reuse ;  /* 0x0000b4004bbc7a23 */ /* 0x100fe4000001086c */
[--C-:B------:R-:W-:Y:S01]  /*10cb0*/  FFMA.FTZ R75, R199, c[0x0][0x2d0], -R97.reuse ;  /* 0x0000b400c74b7a23 */ /* 0x100fe20000010861 */
[----:B------:R-:W-:Y:S01]  /*10cc0*/  MUFU.EX2 R102, R102 ;  /* 0x0000006600667308 */ /* 0x000fe20000000800 */
[--C-:B------:R-:W-:Y:S01]  /*10cd0*/  FFMA.FTZ R111, R38, c[0x0][0x2d0], -R97.reuse ;  /* 0x0000b400266f7a23 */ /* 0x100fe20000010861 */
[----:B------:R-:W-:Y:S01]  /*10ce0*/  MOV R38, R28 ;  /* 0x0000001c00267202 */ /* 0x000fe20000000f00 */
[--C-:B------:R-:W-:Y:S01]  /*10cf0*/  FFMA.FTZ R222, R222, c[0x0][0x2d0], -R108.reuse ;  /* 0x0000b400dede7a23 */ /* 0x100fe2000001086c */
[----:B-----5:R-:W-:Y:S01]  /*10d00*/  MOV R23, R31 ;  /* 0x0000001f00177202 */ /* 0x020fe20000000f00 */
[--C-:B------:R-:W-:Y:S02]  /*10d10*/  FFMA.FTZ R106, R45, c[0x0][0x2d0], -R108.reuse ;  /* 0x0000b4002d6a7a23 */ /* 0x100fe4000001086c */
[--C-:B------:R-:W-:Y:S02]  /*10d20*/  FFMA.FTZ R105, R44, c[0x0][0x2d0], -R108.reuse ;  /* 0x0000b4002c697a23 */ /* 0x100fe4000001086c */
[--C-:B------:R-:W-:Y:S01]  /*10d30*/  FFMA.FTZ R218, R62, c[0x0][0x2d0], -R108.reuse ;  /* 0x0000b4003eda7a23 */ /* 0x100fe2000001086c */
[----:B------:R-:W-:Y:S01]  /*10d40*/  MUFU.EX2 R77, R77 ;  /* 0x0000004d004d7308 */ /* 0x000fe20000000800 */
[----:B------:R-:W-:Y:S01]  /*10d50*/  FFMA.FTZ R192, R79, c[0x0][0x2d0], -R108 ;  /* 0x0000b4004fc07a23 */ /* 0x000fe2000001086c */
[----:B------:R-:W-:Y:S01]  /*10d60*/  MOV R79, R59 ;  /* 0x0000003b004f7202 */ /* 0x000fe20000000f00 */
[--C-:B------:R-:W-:Y:S02]  /*10d70*/  FFMA.FTZ R81, R17, c[0x0][0x2d0], -R97.reuse ;  /* 0x0000b40011517a23 */ /* 0x100fe40000010861 */
[----:B------:R-:W-:Y:S02]  /*10d80*/  FFMA.FTZ R45, R32, c[0x0][0x2d0], -R97 ;  /* 0x0000b400202d7a23 */ /* 0x000fe40000010861 */
[--C-:B------:R-:W-:Y:S02]  /*10d90*/  FFMA.FTZ R32, R195, c[0x0][0x2d0], -R69.reuse ;  /* 0x0000b400c3207a23 */ /* 0x100fe40000010845 */
[--C-:B------:R-:W-:Y:S01]  /*10da0*/  FFMA.FTZ R19, R12, c[0x0][0x2d0], -R69.reuse ;  /* 0x0000b4000c137a23 */ /* 0x100fe20000010845 */
[----:B------:R-:W-:Y:S01]  /*10db0*/  MUFU.EX2 R106, R106 ;  /* 0x0000006a006a7308 */ /* 0x000fe20000000800 */
[----:B------:R-:W-:Y:S02]  /*10dc0*/  FFMA.FTZ R17, R13, c[0x0][0x2d0], -R69 ;  /* 0x0000b4000d117a23 */ /* 0x000fe40000010845 */
[--C-:B------:R-:W-:Y:S01]  /*10dd0*/  FFMA.FTZ R215, R54, c[0x0][0x2d0], -R97.reuse ;  /* 0x0000b40036d77a23 */ /* 0x100fe20000010861 */
[----:B------:R-:W-:Y:S01]  /*10de0*/  MOV R54, R45 ;  /* 0x0000002d00367202 */ /* 0x000fe20000000f00 */
[--C-:B------:R-:W-:Y:S01]  /*10df0*/  FFMA.FTZ R44, R35, c[0x0][0x2d0], -R97.reuse ;  /* 0x0000b400232c7a23 */ /* 0x100fe20000010861 */
[----:B------:R-:W-:Y:S01]  /*10e00*/  MOV R35, R60 ;  /* 0x0000003c00237202 */ /* 0x000fe20000000f00 */
        /* <DEDUP_REMOVED lines=13> */
[----:B------:R-:W-:Y:S02]  /*10ee0*/  FFMA.FTZ R97, R88, c[0x0][0x2d0], -R97 ;  /* 0x0000b40058617a23 */ /* 0x000fe40000010861 */
[--C-:B------:R-:W-:Y:S01]  /*10ef0*/  FFMA.FTZ R88, R18, c[0x0][0x2d0], -R69.reuse ;  /* 0x0000b40012587a23 */ /* 0x100fe20000010845 */
[----:B------:R-:W-:Y:S01]  /*10f00*/  MUFU.EX2 R109, R109 ;  /* 0x0000006d006d7308 */ /* 0x000fe20000000800 */
[----:B------:R-:W-:Y:S01]  /*10f10*/  MOV R18, R30 ;  /* 0x0000001e00127202 */ /* 0x000fe20000000f00 */
        /* <DEDUP_REMOVED lines=37> */
[----:B---3--:R-:W-:Y:S01]  /*11170*/  FFMA.FTZ R8, R65, R5, R4 ;  /* 0x0000000541087223 */ /* 0x008fe20000010004 */
[----:B-1----:R-:W-:Y:S01]  /*11180*/  F2FP.PACK_AB R74, R9, R21 ;  /* 0x00000015094a723e */ /* 0x002fe200000000ff */
[----:B------:R-:W-:Y:S02]  /*11190*/  FFMA.FTZ R5, R184, c[0x0][0x2d0], -R108 ;  /* 0x0000b400b8057a23 */ /* 0x000fe4000001086c */
[C---:B------:R-:W-:Y:S01]  /*111a0*/  FADD.FTZ R8, R72.reuse, R8 ;  /* 0x0000000848087221 */ /* 0x040fe20000010000 */
[----:B------:R-:W-:Y:S01]  /*111b0*/  F2FP.PACK_AB R72, R72, R4 ;  /* 0x000000044848723e */ /* 0x000fe200000000ff */
[----:B------:R-:W-:Y:S02]  /*111c0*/  FADD.FTZ R4, -R2, R183 ;  /* 0x000000b702047221 */ /* 0x000fe40000010100 */
[----:B------:R-:W-:Y:S01]  /*111d0*/  FADD.FTZ R8, R21, R8 ;  /* 0x0000000815087221 */ /* 0x000fe20000010000 */
[----:B------:R-:W-:Y:S01]  /*111e0*/  MUFU.EX2 R5, R5 ;  /* 0x0000000500057308 */ /* 0x000fe20000000800 */
[----:B------:R-:W3:Y:S01]  /*111f0*/  LDL.LU R21, [R1+0x4c] ;  /* 0x00004c0001157983 */ /* 0x000ee20000300800 */
[----:B------:R-:W-:Y:S02]  /*11200*/  FMUL.FTZ R4, R4, c[0x0][0x2d0] ;  /* 0x0000b40004047a20 */ /* 0x000fe40000410000 */
[--C-:B------:R-:W-:Y:S02]  /*11210*/  FFMA.FTZ R183, R89, c[0x0][0x2d0], -R108.reuse ;  /* 0x0000b40059b77a23 */ /* 0x100fe4000001086c */
[--C-:B------:R-:W-:Y:S02]  /*11220*/  FFMA.FTZ R89, R16, c[0x0][0x2d0], -R69.reuse ;  /* 0x0000b40010597a23 */ /* 0x100fe40000010845 */
[--C-:B------:R-:W-:Y:S02]  /*11230*/  FFMA.FTZ R184, R90, c[0x0][0x2d0], -R108.reuse ;  /* 0x0000b4005ab87a23 */ /* 0x100fe4000001086c */
[----:B------:R-:W2:Y:S01]  /*11240*/  MUFU.EX2 R67, R4 ;  /* 0x0000000400437308 */ /* 0x000ea20000000800 */
[----:B------:R-:W-:Y:S02]  /*11250*/  FFMA.FTZ R108, R93, c[0x0][0x2d0], -R108 ;  /* 0x0000b4005d6c7a23 */ /* 0x000fe4000001086c */
[--C-:B------:R-:W-:Y:S02]  /*11260*/  FFMA.FTZ R93, R27, c[0x0][0x2d0], -R69.reuse ;  /* 0x0000b4001b5d7a23 */ /* 0x100fe40000010845 */
[----:B------:R-:W-:Y:S02]  /*11270*/  FADD.FTZ R221, R9, R8 ;  /* 0x0000000809dd7221 */ /* 0x000fe40000010000 */
[----:B------:R-:W-:Y:S02]  /*11280*/  FFMA.FTZ R90, R15, c[0x0][0x2d0], -R69 ;  /* 0x0000b4000f5a7a23 */ /* 0x000fe40000010845 */
[----:B------:R-:W-:Y:S01]  /*11290*/  FMUL.FTZ R33, R65, R133 ;  /* 0x0000008541217220 */ /* 0x000fe20000410000 */
[----:B------:R-:W-:Y:S10]  /*112a0*/  MUFU.EX2 R16, R22 ;  /* 0x0000001600107308 */ /* 0x000ff40000000800 */
[----:B------:R-:W-:Y:S01]  /*112b0*/  MUFU.EX2 R133, R83 ;  /* 0x0000005300857308 */ /* 0x000fe20000000800 */
[----:B--2---:R-:W-:Y:S02]  /*112c0*/  FFMA.FTZ R52, R67, R91, R5 ;  /* 0x0000005b43347223 */ /* 0x004fe40000010005 */
[----:B------:R-:W-:Y:S02]  /*112d0*/  FADD.FTZ R4, -R68, R181 ;  /* 0x000000b544047221 */ /* 0x000fe40000010100 */
[C---:B------:R-:W-:Y:S01]  /*112e0*/  FADD.FTZ R52, R73.reuse, R52 ;  /* 0x0000003449347221 */ /* 0x040fe20000010000 */
[----:B------:R-:W-:Y:S01]  /*112f0*/  F2FP.PACK_AB R73, R73, R5 ;  /* 0x000000054949723e */ /* 0x000fe200000000ff */
[----:B------:R-:W-:Y:S03]  /*11300*/  FADD.FTZ R5, -R0, R180 ;  /* 0x000000b400057221 */ /* 0x000fe60000010100 */
[----:B------:R-:W-:Y:S01]  /*11310*/  MUFU.EX2 R108, R108 ;  /* 0x0000006c006c7308 */ /* 0x000fe20000000800 */
[----:B------:R-:W-:Y:S02]  /*11320*/  FMUL.FTZ R4, R4, c[0x0][0x2d0] ;  /* 0x0000b40004047a20 */ /* 0x000fe40000410000 */
[----:B------:R-:W-:Y:S02]  /*11330*/  FMUL.FTZ R5, R5, c[0x0][0x2d0] ;  /* 0x0000b40005057a20 */ /* 0x000fe40000410000 */
[--C-:B------:R-:W-:Y:S02]  /*11340*/  FFMA.FTZ R91, R14, c[0x0][0x2d0], -R69.reuse ;  /* 0x0000b4000e5b7a23 */ /* 0x100fe40000010845 */
[--C-:B------:R-:W-:Y:S02]  /*11350*/  FFMA.FTZ R180, R55, c[0x0][0x2d0], -R69.reuse ;  /* 0x0000b40037b47a23 */ /* 0x100fe40000010845 */
[--C-:B------:R-:W-:Y:S01]  /*11360*/  FFMA.FTZ R181, R56, c[0x0][0x2d0], -R69.reuse ;  /* 0x0000b40038b57a23 */ /* 0x100fe20000010845 */
[----:B------:R-:W4:Y:S01]  /*11370*/  MUFU.EX2 R5, R5 ;  /* 0x0000000500057308 */ /* 0x000f220000000800 */
[----:B------:R-:W-:Y:S02]  /*11380*/  FFMA.FTZ R69, R10, c[0x0][0x2d0], -R69 ;  /* 0x0000b4000a457a23 */ /* 0x000fe40000010845 */
[----:B------:R-:W-:Y:S07]  /*11390*/  FMUL.FTZ R34, R67, R134 ;  /* 0x0000008643227220 */ /* 0x000fee0000410000 */
[----:B------:R-:W1:Y:S10]  /*113a0*/  MUFU.EX2 R4, R4 ;  /* 0x0000000400047308 */ /* 0x000e740000000800 */
[----:B------:R-:W-:Y:S01]  /*113b0*/  MUFU.EX2 R134, R50 ;  /* 0x0000003200867308 */ /* 0x000fe20000000800 */
[C---:B----4-:R-:W-:Y:S01]  /*113c0*/  FFMA.FTZ R7, R5.reuse, R61, R76 ;  /* 0x0000003d05077223 */ /* 0x050fe2000001004c */
[C---:B------:R-:W-:Y:S01]  /*113d0*/  F2FP.PACK_AB R76, R20.reuse, R76 ;  /* 0x0000004c144c723e */ /* 0x040fe200000000ff */
[C---:B------:R-:W-:Y:S01]  /*113e0*/  FMUL.FTZ R24, R5.reuse, R156 ;  /* 0x0000009c05187220 */ /* 0x040fe20000410000 */
[----:B------:R-:W-:Y:S01]  /*113f0*/  MOV R156, R23 ;  /* 0x00000017009c7202 */ /* 0x000fe20000000f00 */
[C---:B------:R-:W-:Y:S02]  /*11400*/  FMUL.FTZ R25, R5.reuse, R157 ;  /* 0x0000009d05197220 */ /* 0x040fe40000410000 */
[----:B------:R-:W-:Y:S03]  /*11410*/  FADD.FTZ R157, R20, R7 ;  /* 0x00000007149d7221 */ /* 0x000fe60000010000 */
[----:B------:R-:W-:Y:S01]  /*11420*/  MUFU.EX2 R181, R181 ;  /* 0x000000b500b57308 */ /* 0x000fe20000000800 */
[C---:B------:R-:W-:Y:S02]  /*11430*/  FMUL.FTZ R29, R5.reuse, R161 ;  /* 0x000000a1051d7220 */ /* 0x040fe40000410000 */
[C---:B------:R-:W-:Y:S02]  /*11440*/  FMUL.FTZ R28, R5.reuse, R160 ;  /* 0x000000a0051c7220 */ /* 0x040fe40000410000 */
[C---:B-1----:R-:W-:Y:S02]  /*11450*/  FMUL.FTZ R27, R4.reuse, R159 ;  /* 0x0000009f041b7220 */ /* 0x042fe40000410000 */
[C---:B------:R-:W-:Y:S02]  /*11460*/  FMUL.FTZ R9, R5.reuse, R149 ;  /* 0x0000009505097220 */ /* 0x040fe40000410000 */
[C---:B------:R-:W-:Y:S01]  /*11470*/  FMUL.FTZ R8, R5.reuse, R148 ;  /* 0x0000009405087220 */ /* 0x040fe20000410000 */
[----:B------:R1:W2:Y:S01]  /*11480*/  MUFU.EX2 R160, R6 ;  /* 0x0000000600a07308 */ /* 0x0002a20000000800 */
[C---:B------:R-:W-:Y:S02]  /*11490*/  FMUL.FTZ R26, R4.reuse, R158 ;  /* 0x0000009e041a7220 */ /* 0x040fe40000410000 */
[C---:B------:R-:W-:Y:S02]  /*114a0*/  FMUL.FTZ R30, R4.reuse, R162 ;  /* 0x000000a2041e7220 */ /* 0x040fe40000410000 */
[C---:B------:R-:W-:Y:S01]  /*114b0*/  FMUL.FTZ R40, R5.reuse, R164 ;  /* 0x000000a405287220 */ /* 0x040fe20000410000 */
[----:B------:R-:W-:Y:S01]  /*114c0*/  MOV R164, R54 ;  /* 0x0000003600a47202 */ /* 0x000fe20000000f00 */
[C---:B------:R-:W-:Y:S01]  /*114d0*/  FMUL.FTZ R41, R5.reuse, R165 ;  /* 0x000000a505297220 */ /* 0x040fe20000410000 */
[----:B------:R-:W-:Y:S01]  /*114e0*/  MOV R165, R39 ;  /* 0x0000002700a57202 */ /* 0x000fe20000000f00 */
[C---:B------:R-:W-:Y:S01]  /*114f0*/  FMUL.FTZ R44, R5.reuse, R168 ;  /* 0x000000a8052c7220 */ /* 0x040fe20000410000 */
[----:B------:R2:W-:Y:S01]  /*11500*/  MUFU.EX2 R159, R75 ;  /* 0x0000004b009f7308 */ /* 0x0005e20000000800 */
[C---:B------:R-:W-:Y:S01]  /*11510*/  FMUL.FTZ R56, R5.reuse, R172 ;  /* 0x000000ac05387220 */ /* 0x040fe20000410000 */
[----:B------:R-:W-:Y:S01]  /*11520*/  MOV R168, R38 ;  /* 0x0000002600a87202 */ /* 0x000fe20000000f00 */
[C---:B------:R-:W-:Y:S01]  /*11530*/  FMUL.FTZ R57, R5.reuse, R173 ;  /* 0x000000ad05397220 */ /* 0x040fe20000410000 */
[----:B------:R-:W-:Y:S01]  /*11540*/  LDSM.16.MT88.4 R36, [R233] ;  /* 0x00000000e924783b */ /* 0x000fe20000004200 */
[C---:B------:R-:W-:Y:S01]  /*11550*/  FMUL.FTZ R60, R5.reuse, R176 ;  /* 0x000000b0053c7220 */ /* 0x040fe20000410000 */
[----:B------:R-:W-:Y:S01]  /*11560*/  MOV R172, R79 ;  /* 0x0000004f00ac7202 */ /* 0x000fe20000000f00 */
[----:B------:R-:W-:Y:S01]  /*11570*/  FMUL.FTZ R61, R5, R177 ;  /* 0x000000b1053d7220 */ /* 0x000fe20000410000 */
[----:B------:R-:W-:Y:S01]  /*11580*/  F2FP.PACK_AB R176, R99, R107 ;  /* 0x0000006b63b0723e */ /* 0x000fe200000000ff */
[C---:B------:R-:W-:Y:S01]  /*11590*/  FMUL.FTZ R10, R4.reuse, R150 ;  /* 0x00000096040a7220 */ /* 0x040fe20000410000 */
[----:B------:R-:W4:Y:S01]  /*115a0*/  MUFU.EX2 R149, R53 ;  /* 0x0000003500957308 */ /* 0x000f220000000800 */
[C---:B------:R-:W-:Y:S01]  /*115b0*/  FMUL.FTZ R14, R4.reuse, R154 ;  /* 0x0000009a040e7220 */ /* 0x040fe20000410000 */
[----:B------:R-:W-:Y:S01]  /*115c0*/  F2FP.PACK_AB R177, R71, R96 ;  /* 0x0000006047b1723e */ /* 0x000fe200000000ff */
[C---:B------:R-:W-:Y:S02]  /*115d0*/  FMUL.FTZ R31, R4.reuse, R163 ;  /* 0x000000a3041f7220 */ /* 0x040fe40000410000 */
[C---:B------:R-:W-:Y:S02]  /*115e0*/  FMUL.FTZ R58, R4.reuse, R174 ;  /* 0x000000ae043a7220 */ /* 0x040fe40000410000 */
[C---:B------:R-:W-:Y:S02]  /*115f0*/  FMUL.FTZ R59, R4.reuse, R175 ;  /* 0x000000af043b7220 */ /* 0x040fe40000410000 */
[C---:B------:R-:W-:Y:S01]  /*11600*/  FMUL.FTZ R62, R4.reuse, R178 ;  /* 0x000000b2043e7220 */ /* 0x040fe20000410000 */
[----:B------:R-:W5:Y:S01]  /*11610*/  MUFU.EX2 R162, R32 ;  /* 0x0000002000a27308 */ /* 0x000f620000000800 */
[----:B------:R-:W-:Y:S01]  /*11620*/  FMUL.FTZ R63, R4, R179 ;  /* 0x000000b3043f7220 */ /* 0x000fe20000410000 */
[----:B------:R-:W-:Y:S01]  /*11630*/  F2FP.PACK_AB R178, R97, R98 ;  /* 0x0000006261b2723e */ /* 0x000fe200000000ff */
[C---:B-1----:R-:W-:Y:S01]  /*11640*/  FMUL.FTZ R6, R67.reuse, R146 ;  /* 0x0000009243067220 */ /* 0x042fe20000410000 */
[----:B--2---:R-:W-:Y:S01]  /*11650*/  F2FP.PACK_AB R75, R160, R77 ;  /* 0x0000004da04b723e */ /* 0x004fe200000000ff */
[----:B------:R-:W-:Y:S02]  /*11660*/  FMUL.FTZ R7, R67, R147 ;  /* 0x0000009343077220 */ /* 0x000fe40000410000 */
[C---:B------:R-:W-:Y:S01]  /*11670*/  FMUL.FTZ R12, R5.reuse, R152 ;  /* 0x00000098050c7220 */ /* 0x040fe20000410000 */
[----:B------:R-:W-:Y:S01]  /*11680*/  MOV R152, R78 ;  /* 0x0000004e00987202 */ /* 0x000fe20000000f00 */
[C---:B------:R-:W-:Y:S01]  /*11690*/  FMUL.FTZ R13, R5.reuse, R153 ;  /* 0x00000099050d7220 */ /* 0x040fe20000410000 */
[----:B------:R1:W-:Y:S01]  /*116a0*/  MUFU.EX2 R158, R19 ;  /* 0x00000013009e7308 */ /* 0x0003e20000000800 */
[----:B------:R-:W-:Y:S01]  /*116b0*/  FMUL.FTZ R45, R5, R169 ;  /* 0x000000a9052d7220 */ /* 0x000fe20000410000 */
[----:B------:R-:W-:Y:S01]  /*116c0*/  MOV R153, R18 ;  /* 0x0000001200997202 */ /* 0x000fe20000000f00 */
[----:B------:R-:W-:Y:S01]  /*116d0*/  FMUL.FTZ R5, R65, R145 ;  /* 0x0000009141057220 */ /* 0x000fe20000410000 */
[----:B----4-:R-:W-:Y:S01]  /*116e0*/  F2FP.PACK_AB R78, R149, R159 ;  /* 0x0000009f954e723e */ /* 0x010fe200000000ff */
[C---:B------:R-:W-:Y:S01]  /*116f0*/  FMUL.FTZ R11, R4.reuse, R151 ;  /* 0x00000097040b7220 */ /* 0x040fe20000410000 */
[----:B------:R-:W-:Y:S01]  /*11700*/  MOV R169, R35 ;  /* 0x0000002300a97202 */ /* 0x000fe20000000f00 */
[C---:B------:R-:W-:Y:S02]  /*11710*/  FMUL.FTZ R15, R4.reuse, R155 ;  /* 0x0000009b040f7220 */ /* 0x040fe40000410000 */
[C---:B------:R-:W-:Y:S01]  /*11720*/  FMUL.FTZ R42, R4.reuse, R166 ;  /* 0x000000a6042a7220 */ /* 0x040fe20000410000 */
[----:B------:R-:W2:Y:S01]  /*11730*/  MUFU.EX2 R148, R17 ;  /* 0x0000001100947308 */ /* 0x000ea20000000800 */
[C---:B------:R-:W-:Y:S02]  /*11740*/  FMUL.FTZ R43, R4.reuse, R167 ;  /* 0x000000a7042b7220 */ /* 0x040fe40000410000 */
[C---:B------:R-:W-:Y:S02]  /*11750*/  FMUL.FTZ R46, R4.reuse, R170 ;  /* 0x000000aa042e7220 */ /* 0x040fe40000410000 */
[----:B------:R-:W-:Y:S02]  /*11760*/  FMUL.FTZ R47, R4, R171 ;  /* 0x000000ab042f7220 */ /* 0x000fe40000410000 */
[----:B------:R-:W-:Y:S01]  /*11770*/  FADD.FTZ R163, R77, R52 ;  /* 0x000000344da37221 */ /* 0x000fe20000010000 */
[----:B-----5:R-:W-:Y:S01]  /*11780*/  F2FP.PACK_AB R77, R162, R16 ;  /* 0x00000010a24d723e */ /* 0x020fe200000000ff */
[----:B------:R-:W-:Y:S01]  /*11790*/  FMUL.FTZ R18, R67, R142 ;  /* 0x0000008e43127220 */ /* 0x000fe20000410000 */
[----:B------:R-:W-:Y:S01]  /*117a0*/  LDSM.16.MT88.4 R52, [R232] ;  /* 0x00000000e834783b */ /* 0x000fe20000004200 */
[----:B------:R-:W-:Y:S01]  /*117b0*/  FMUL.FTZ R32, R65, R132 ;  /* 0x0000008441207220 */ /* 0x000fe20000410000 */
[----:B------:R-:W-:Y:S01]  /*117c0*/  MUFU.EX2 R142, R80 ;  /* 0x00000050008e7308 */ /* 0x000fe20000000800 */
[C---:B------:R-:W-:Y:S02]  /*117d0*/  FMUL.FTZ R35, R67.reuse, R135 ;  /* 0x0000008743237220 */ /* 0x040fe40000410000 */
[C---:B-1----:R-:W-:Y:S02]  /*117e0*/  FMUL.FTZ R19, R67.reuse, R143 ;  /* 0x0000008f43137220 */ /* 0x042fe40000410000 */
[----:B------:R-:W-:Y:S02]  /*117f0*/  FMUL.FTZ R50, R67, R126 ;  /* 0x0000007e43327220 */ /* 0x000fe40000410000 */
[----:B------:R-:W-:Y:S02]  /*11800*/  FADD.FTZ R163, R160, R163 ;  /* 0x000000a3a0a37221 */ /* 0x000fe40000010000 */
[----:B------:R-:W-:Y:S01]  /*11810*/  FADD.FTZ R157, R159, R157 ;  /* 0x0000009d9f9d7221 */ /* 0x000fe20000010000 */
[----:B------:R-:W-:Y:S01]  /*11820*/  MUFU.EX2 R132, R82 ;  /* 0x0000005200847308 */ /* 0x000fe20000000800 */
[----:B--2---:R-:W-:Y:S01]  /*11830*/  F2FP.PACK_AB R79, R148, R158 ;  /* 0x0000009e944f723e */ /* 0x004fe200000000ff */
[----:B------:R-:W-:Y:S02]  /*11840*/  FMUL.FTZ R17, R65, R141 ;  /* 0x0000008d41117220 */ /* 0x000fe40000410000 */
[----:B------:R-:W-:Y:S06]  /*11850*/  FADD.FTZ R157, R149, R157 ;  /* 0x0000009d959d7221 */ /* 0x000fec0000010000 */
[----:B------:R1:W-:Y:S10]  /*11860*/  MUFU.EX2 R141, R169 ;  /* 0x000000a9008d7308 */ /* 0x0003f40000000800 */
[----:B------:R-:W-:Y:S10]  /*11870*/  MUFU.EX2 R126, R153 ;  /* 0x00000099007e7308 */ /* 0x000ff40000000800 */
[----:B------:R-:W-:Y:S01]  /*11880*/  MUFU.EX2 R154, R87 ;  /* 0x00000057009a7308 */ /* 0x000fe20000000800 */
[----:B-1----:R-:W-:Y:S02]  /*11890*/  MOV R169, R168 ;  /* 0x000000a800a97202 */ /* 0x002fe40000000f00 */
[----:B------:R-:W-:Y:S02]  /*118a0*/  MOV R168, R165 ;  /* 0x000000a500a87202 */ /* 0x000fe40000000f00 */
[----:B------:R-:W-:Y:S02]  /*118b0*/  MOV R165, R164 ;  /* 0x000000a400a57202 */ /* 0x000fe40000000f00 */
[----:B------:R-:W-:Y:S03]  /*118c0*/  MOV R164, R152 ;  /* 0x0000009800a47202 */ /* 0x000fe60000000f00 */
[----:B------:R-:W-:Y:S10]  /*118d0*/  MUFU.EX2 R153, R86 ;  /* 0x0000005600997308 */ /* 0x000ff40000000800 */
[----:B------:R1:W-:Y:S10]  /*118e0*/  MUFU.EX2 R152, R81 ;  /* 0x0000005100987308 */ /* 0x0003f40000000800 */
[----:B------:R-:W-:Y:S10]  /*118f0*/  MUFU.EX2 R146, R85 ;  /* 0x0000005500927308 */ /* 0x000ff40000000800 */
[----:B------:R2:W-:Y:S01]  /*11900*/  MUFU.EX2 R145, R84 ;  /* 0x0000005400917308 */ /* 0x0005e20000000800 */
[----:B-1----:R-:W-:Y:S09]  /*11910*/  LDSM.16.MT88.4 R80, [R231] ;  /* 0x00000000e750783b */ /* 0x002ff20000004200 */
[----:B------:R1:W-:Y:S10]  /*11920*/  MUFU.EX2 R143, R64 ;  /* 0x00000040008f7308 */ /* 0x0003f40000000800 */
[----:B------:R-:W4:Y:S01]  /*11930*/  MUFU.EX2 R151, R172 ;  /* 0x000000ac00977308 */ /* 0x000f220000000800 */
[----:B--2---:R-:W-:Y:S09]  /*11940*/  LDSM.16.MT88.4 R84, [R234+0x800] ;  /* 0x00080000ea54783b */ /* 0x004ff20000004200 */
[----:B------:R-:W2:Y:S01]  /*11950*/  MUFU.EX2 R150, R91 ;  /* 0x0000005b00967308 */ /* 0x000ea20000000800 */
[----:B-1----:R-:W-:Y:S09]  /*11960*/  FMUL.FTZ R64, R65, R116 ;  /* 0x0000007441407220 */ /* 0x002ff20000410000 */
[----:B------:R-:W-:Y:S01]  /*11970*/  MUFU.EX2 R147, R90 ;  /* 0x0000005a00937308 */ /* 0x000fe20000000800 */
[----:B----4-:R-:W-:Y:S09]  /*11980*/  FADD.FTZ R163, R151, R163 ;  /* 0x000000a397a37221 */ /* 0x010ff20000010000 */
[----:B------:R-:W-:Y:S10]  /*11990*/  MUFU.EX2 R135, R156 ;  /* 0x0000009c00877308 */ /* 0x000ff40000000800 */
[----:B------:R-:W-:Y:S01]  /*119a0*/  MUFU.EX2 R116, R206 ;  /* 0x000000ce00747308 */ /* 0x000fe20000000800 */
[----:B---3--:R-:W-:Y:S02]  /*119b0*/  FFMA.FTZ R161, R4, R21, R16 ;  /* 0x0000001504a17223 */ /* 0x008fe40000010010 */
[----:B------:R-:W1:Y:S01]  /*119c0*/  LDSM.16.MT88.4 R20, [R234] ;  /* 0x00000000ea14783b */ /* 0x000e620000004200 */
[C---:B------:R-:W-:Y:S06]  /*119d0*/  FMUL.FTZ R4, R65.reuse, R144 ;  /* 0x0000009041047220 */ /* 0x040fec0000410000 */
[----:B------:R-:W-:Y:S01]  /*119e0*/  MUFU.EX2 R180, R180 ;  /* 0x000000b400b47308 */ /* 0x000fe20000000800 */
[----:B------:R-:W-:Y:S02]  /*119f0*/  FMUL.FTZ R16, R65, R140 ;  /* 0x0000008c41107220 */ /* 0x000fe40000410000 */
[----:B------:R-:W-:Y:S04]  /*11a00*/  FADD.FTZ R162, R162, R161 ;  /* 0x000000a1a2a27221 */ /* 0x000fe80000010000 */
[----:B------:R-:W-:Y:S03]  /*11a10*/  FADD.FTZ R158, R158, R162 ;  /* 0x000000a29e9e7221 */ /* 0x000fe60000010000 */
[----:B------:R-:W-:Y:S01]  /*11a20*/  MUFU.EX2 R140, R219 ;  /* 0x000000db008c7308 */ /* 0x000fe20000000800 */
[----:B------:R-:W-:Y:S04]  /*11a30*/  FADD.FTZ R158, R148, R158 ;  /* 0x0000009e949e7221 */ /* 0x000fe80000010000 */
[----:B--2---:R-:W-:Y:S05]  /*11a40*/  FADD.FTZ R158, R150, R158 ;  /* 0x0000009e969e7221 */ /* 0x004fea0000010000 */
[----:B------:R2:W-:Y:S10]  /*11a50*/  MUFU.EX2 R144, R66 ;  /* 0x0000004200907308 */ /* 0x0005f40000000800 */
[----:B------:R-:W3:Y:S01]  /*11a60*/  MUFU.EX2 R69, R69 ;  /* 0x0000004500457308 */ /* 0x000ee20000000800 */
[-C--:B-1----:R-:W-:Y:S09]  /*11a70*/  HMMA.16816.F32 R4, R72, R20.reuse, R4 ;  /* 0x000000144804723c */ /* 0x082ff20000001804 */
[----:B------:R-:W-:Y:S03]  /*11a80*/  MUFU.EX2 R156, R104 ;  /* 0x00000068009c7308 */ /* 0x000fe60000000800 */
[----:B--2---:R-:W-:Y:S01]  /*11a90*/  FMUL.FTZ R66, R67, R118 ;  /* 0x0000007643427220 */ /* 0x004fe20000410000 */
[C---:B------:R-:W-:Y:S06]  /*11aa0*/  HMMA.16816.F32 R8, R76.reuse, R20, R8 ;  /* 0x000000144c08723c */ /* 0x040fec0000001808 */
[----:B------:R-:W-:Y:S01]  /*11ab0*/  MUFU.EX2 R118, R207 ;  /* 0x000000cf00767308 */ /* 0x000fe20000000800 */
[C---:B------:R-:W-:Y:S01]  /*11ac0*/  FMUL.FTZ R20, R65.reuse, R136 ;  /* 0x0000008841147220 */ /* 0x040fe20000410000 */
[-C--:B------:R-:W-:Y:S04]  /*11ad0*/  HMMA.16816.F32 R12, R76, R22.reuse, R12 ;  /* 0x000000164c0c723c */ /* 0x080fe8000000180c */
[----:B------:R-:W-:Y:S01]  /*11ae0*/  FMUL.FTZ R21, R65, R137 ;  /* 0x0000008941157220 */ /* 0x000fe20000410000 */
[----:B---3--:R-:W-:Y:S03]  /*11af0*/  F2FP.PACK_AB R179, R69, R70 ;  /* 0x0000004645b3723e */ /* 0x008fe600000000ff */
[----:B------:R-:W-:Y:S01]  /*11b00*/  MUFU.EX2 R136, R89 ;  /* 0x0000005900887308 */ /* 0x000fe20000000800 */
[C---:B------:R-:W-:Y:S07]  /*11b10*/  HMMA.16816.F32 R16, R72.reuse, R22, R16 ;  /* 0x000000164810723c */ /* 0x040fee0000001810 */
[C---:B------:R-:W-:Y:S02]  /*11b20*/  FMUL.FTZ R22, R67.reuse, R138 ;  /* 0x0000008a43167220 */ /* 0x040fe40000410000 */
[----:B------:R1:W-:Y:S03]  /*11b30*/  MUFU.EX2 R137, R51 ;  /* 0x0000003300897308 */ /* 0x0003e60000000800 */
[----:B------:R-:W-:Y:S07]  /*11b40*/  FMUL.FTZ R23, R67, R139 ;  /* 0x0000008b43177220 */ /* 0x000fee0000410000 */
[-C--:B------:R-:W-:Y:S01]  /*11b50*/  HMMA.16816.F32 R20, R72, R36.reuse, R20 ;  /* 0x000000244814723c */ /* 0x080fe20000001814 */
[----:B------:R2:W3:Y:S07]  /*11b60*/  MUFU.EX2 R138, R48 ;  /* 0x00000030008a7308 */ /* 0x0004ee0000000800 */
[C---:B------:R-:W-:Y:S03]  /*11b70*/  HMMA.16816.F32 R24, R76.reuse, R36, R24 ;  /* 0x000000244c18723c */ /* 0x040fe60000001818 */
[----:B------:R4:W5:Y:S04]  /*11b80*/  MUFU.EX2 R139, R49 ;  /* 0x00000031008b7308 */ /* 0x0009680000000800 */
[----:B------:R-:W-:Y:S01]  /*11b90*/  FMUL.FTZ R36, R65, R128 ;  /* 0x0000008041247220 */ /* 0x000fe20000410000 */
[-C--:B------:R-:W-:Y:S04]  /*11ba0*/  HMMA.16816.F32 R28, R76, R38.reuse, R28 ;  /* 0x000000264c1c723c */ /* 0x080fe8000000181c */
[----:B-1----:R-:W-:Y:S02]  /*11bb0*/  FMUL.FTZ R51, R67, R127 ;  /* 0x0000007f43337220 */ /* 0x002fe40000410000 */
[----:B------:R1:W1:Y:S01]  /*11bc0*/  MUFU.EX2 R127, R88 ;  /* 0x00000058007f7308 */ /* 0x0002620000000800 */
[C---:B------:R-:W-:Y:S01]  /*11bd0*/  FMUL.FTZ R37, R65.reuse, R129 ;  /* 0x0000008141257220 */ /* 0x040fe20000410000 */
[C---:B------:R-:W-:Y:S04]  /*11be0*/  HMMA.16816.F32 R32, R72.reuse, R38, R32 ;  /* 0x000000264820723c */ /* 0x040fe80000001820 */
[----:B--2---:R-:W-:Y:S03]  /*11bf0*/  FMUL.FTZ R48, R65, R124 ;  /* 0x0000007c41307220 */ /* 0x004fe60000410000 */
[C---:B------:R-:W-:Y:S01]  /*11c00*/  FMUL.FTZ R38, R67.reuse, R130 ;  /* 0x0000008243267220 */ /* 0x040fe20000410000 */
[----:B------:R-:W-:Y:S01]  /*11c10*/  MUFU.EX2 R155, R101 ;  /* 0x00000065009b7308 */ /* 0x000fe20000000800 */
[----:B------:R-:W-:Y:S03]  /*11c20*/  FMUL.FTZ R39, R67, R131 ;  /* 0x0000008343277220 */ /* 0x000fe60000410000 */
[C---:B----4-:R-:W-:Y:S04]  /*11c30*/  FMUL.FTZ R49, R65.reuse, R125 ;  /* 0x0000007d41317220 */ /* 0x050fe80000410000 */
[-C--:B------:R-:W-:Y:S02]  /*11c40*/  HMMA.16816.F32 R36, R72, R52.reuse, R36 ;  /* 0x000000344824723c */ /* 0x080fe40000001824 */
[----:B------:R-:W2:Y:S01]  /*11c50*/  MUFU.EX2 R125, R223 ;  /* 0x000000df007d7308 */ /* 0x000ea20000000800 */
[----:B-1----:R-:W-:Y:S05]  /*11c60*/  LDSM.16.MT88.4 R88, [R232+0x800] ;  /* 0x00080000e858783b */ /* 0x002fea0000004200 */
[C---:B------:R-:W-:Y:S04]  /*11c70*/  HMMA.16816.F32 R40, R76.reuse, R52, R40 ;  /* 0x000000344c28723c */ /* 0x040fe80000001828 */
[----:B------:R-:W-:Y:S03]  /*11c80*/  MUFU.EX2 R124, R169 ;  /* 0x000000a9007c7308 */ /* 0x000fe60000000800 */
[C---:B------:R-:W-:Y:S01]  /*11c90*/  FMUL.FTZ R52, R65.reuse, R120 ;  /* 0x0000007841347220 */ /* 0x040fe20000410000 */
[-C--:B------:R-:W-:Y:S04]  /*11ca0*/  HMMA.16816.F32 R44, R76, R54.reuse, R44 ;  /* 0x000000364c2c723c */ /* 0x080fe8000000182c */
[C---:B------:R-:W-:Y:S02]  /*11cb0*/  FMUL.FTZ R53, R65.reuse, R121 ;  /* 0x0000007941357220 */ /* 0x040fe40000410000 */
[----:B------:R-:W-:Y:S01]  /*11cc0*/  MUFU.EX2 R131, R94 ;  /* 0x0000005e00837308 */ /* 0x000fe20000000800 */
[----:B------:R-:W-:Y:S01]  /*11cd0*/  FMUL.FTZ R65, R65, R117 ;  /* 0x0000007541417220 */ /* 0x000fe20000410000 */
[C---:B------:R-:W-:Y:S07]  /*11ce0*/  HMMA.16816.F32 R48, R72.reuse, R54, R48 ;  /* 0x000000364830723c */ /* 0x040fee0000001830 */
[C---:B------:R-:W-:Y:S01]  /*11cf0*/  FMUL.FTZ R54, R67.reuse, R122 ;  /* 0x0000007a43367220 */ /* 0x040fe20000410000 */
[----:B------:R-:W-:Y:S01]  /*11d00*/  MUFU.EX2 R129, R222 ;  /* 0x000000de00817308 */ /* 0x000fe20000000800 */
[C---:B------:R-:W-:Y:S03]  /*11d10*/  FMUL.FTZ R55, R67.reuse, R123 ;  /* 0x0000007b43377220 */ /* 0x040fe60000410000 */
[----:B------:R-:W-:Y:S04]  /*11d20*/  FMUL.FTZ R67, R67, R119 ;  /* 0x0000007743437220 */ /* 0x000fe80000410000 */
[-C--:B------:R-:W-:Y:S02]  /*11d30*/  HMMA.16816.F32 R52, R72, R80.reuse, R52 ;  /* 0x000000504834723c */ /* 0x080fe40000001834 */
[----:B------:R-:W1:Y:S06]  /*11d40*/  MUFU.EX2 R117, R95 ;  /* 0x0000005f00757308 */ /* 0x000e6c0000000800 */
[C---:B------:R-:W-:Y:S04]  /*11d50*/  HMMA.16816.F32 R56, R76.reuse, R80, R56 ;  /* 0x000000504c38723c */ /* 0x040fe80000001838 */
[----:B------:R-:W-:Y:S04]  /*11d60*/  MUFU.EX2 R130, R93 ;  /* 0x0000005d00827308 */ /* 0x000fe80000000800 */
[-C--:B------:R-:W-:Y:S06]  /*11d70*/  HMMA.16816.F32 R60, R76, R82.reuse, R60 ;  /* 0x000000524c3c723c */ /* 0x080fec000000183c */
[----:B------:R-:W4:Y:S01]  /*11d80*/  MUFU.EX2 R128, R168 ;  /* 0x000000a800807308 */ /* 0x000f220000000800 */
[----:B---3--:R-:W-:Y:S01]  /*11d90*/  FADD.FTZ R76, R138, R221 ;  /* 0x000000dd8a4c7221 */ /* 0x008fe20000010000 */
[----:B------:R-:W-:Y:S01]  /*11da0*/  HMMA.16816.F32 R64, R72, R82, R64 ;  /* 0x000000524840723c */ /* 0x000fe20000001840 */
[----:B------:R-:W3:Y:S03]  /*11db0*/  LDSM.16.MT88.4 R80, [R233+0x800] ;  /* 0x00080000e950783b */ /* 0x000ee60000004200 */
[----:B-----5:R-:W-:Y:S01]  /*11dc0*/  FADD.FTZ R76, R139, R76 ;  /* 0x0000004c8b4c7221 */ /* 0x020fe20000010000 */
[----:B------:R-:W-:Y:S02]  /*11dd0*/  F2FP.PACK_AB R79, R132, R133 ;  /* 0x00000085844f723e */ /* 0x000fe400000000ff */
[----:B------:R-:W-:Y:S01]  /*11de0*/  F2FP.PACK_AB R78, R137, R134 ;  /* 0x00000086894e723e */ /* 0x000fe200000000ff */
[----:B------:R-:W-:Y:S01]  /*11df0*/  FADD.FTZ R77, R134, R76 ;  /* 0x0000004c864d7221 */ /* 0x000fe20000010000 */
[----:B------:R-:W-:Y:S01]  /*11e00*/  F2FP.PACK_AB R76, R139, R138 ;  /* 0x0000008a8b4c723e */ /* 0x000fe200000000ff */
[----:B------:R-:W-:Y:S02]  /*11e10*/  MUFU.EX2 R101, R164 ;  /* 0x000000a400657308 */ /* 0x000fe40000000800 */
[----:B------:R-:W-:Y:S01]  /*11e20*/  FADD.FTZ R161, R137, R77 ;  /* 0x0000004d89a17221 */ /* 0x000fe20000010000 */
[C---:B------:R-:W-:Y:S01]  /*11e30*/  F2FP.PACK_AB R77, R141.reuse, R151 ;  /* 0x000000978d4d723e */ /* 0x040fe200000000ff */
[----:B------:R-:W-:Y:S01]  /*11e40*/  FADD.FTZ R141, R141, R163 ;  /* 0x000000a38d8d7221 */ /* 0x000fe20000010000 */
[----:B------:R-:W-:Y:S01]  /*11e50*/  F2FP.PACK_AB R72, R142, R152 ;  /* 0x000000988e48723e */ /* 0x000fe200000000ff */
[----:B------:R-:W-:Y:S01]  /*11e60*/  FADD.FTZ R152, R152, R157 ;  /* 0x0000009d98987221 */ /* 0x000fe20000010000 */
[----:B------:R-:W-:Y:S01]  /*11e70*/  F2FP.PACK_AB R74, R126, R135 ;  /* 0x000000877e4a723e */ /* 0x000fe200000000ff */
[----:B------:R-:W-:Y:S01]  /*11e80*/  FADD.FTZ R141, R133, R141 ;  /* 0x0000008d858d7221 */ /* 0x000fe20000010000 */
[----:B------:R-:W-:Y:S01]  /*11e90*/  F2FP.PACK_AB R75, R127, R136 ;  /* 0x000000887f4b723e */ /* 0x000fe200000000ff */
[-C--:B------:R-:W-:Y:S01]  /*11ea0*/  HMMA.16816.F32 R4, R76, R84.reuse, R4 ;  /* 0x000000544c04723c */ /* 0x080fe20000001804 */
[----:B------:R5:W-:Y:S04]  /*11eb0*/  MUFU.EX2 R164, R92 ;  /* 0x0000005c00a47308 */ /* 0x000be80000000800 */
[----:B------:R-:W-:Y:S01]  /*11ec0*/  F2FP.PACK_AB R73, R147, R150 ;  /* 0x000000969349723e */ /* 0x000fe200000000ff */
[----:B------:R-:W-:Y:S02]  /*11ed0*/  FADD.FTZ R152, R142, R152 ;  /* 0x000000988e987221 */ /* 0x000fe40000010000 */
[----:B------:R-:W-:Y:S03]  /*11ee0*/  FADD.FTZ R132, R132, R141 ;  /* 0x0000008d84847221 */ /* 0x000fe60000010000 */
[----:B------:R-:W-:Y:S01]  /*11ef0*/  MUFU.EX2 R134, R205 ;  /* 0x000000cd00867308 */ /* 0x000fe20000000800 */
[C---:B------:R-:W-:Y:S04]  /*11f00*/  HMMA.16816.F32 R8, R72.reuse, R84, R8 ;  /* 0x000000544808723c */ /* 0x040fe80000001808 */
[----:B------:R-:W-:Y:S02]  /*11f10*/  FADD.FTZ R135, R135, R152 ;  /* 0x0000009887877221 */ /* 0x000fe40000010000 */
[----:B------:R-:W-:Y:S02]  /*11f20*/  FADD.FTZ R147, R147, R158 ;  /* 0x0000009e93937221 */ /* 0x000fe40000010000 */
[-C--:B------:R-:W-:Y:S01]  /*11f30*/  HMMA.16816.F32 R12, R72, R86.reuse, R12 ;  /* 0x00000056480c723c */ /* 0x080fe2000000180c */
[----:B------:R-:W-:Y:S03]  /*11f40*/  MUFU.EX2 R137, R220 ;  /* 0x000000dc00897308 */ /* 0x000fe60000000800 */
[----:B------:R-:W-:Y:S01]  /*11f50*/  FADD.FTZ R135, R126, R135 ;  /* 0x000000877e877221 */ /* 0x000fe20000010000 */
[----:B-----5:R-:W-:Y:S01]  /*11f60*/  LDSM.16.MT88.4 R92, [R232+0x1000] ;  /* 0x00100000e85c783b */ /* 0x020fe20000004200 */
[----:B------:R-:W-:Y:S02]  /*11f70*/  FADD.FTZ R147, R136, R147 ;  /* 0x0000009388937221 */ /* 0x000fe40000010000 */
[C---:B------:R-:W-:Y:S03]  /*11f80*/  HMMA.16816.F32 R16, R76.reuse, R86, R16 ;  /* 0x000000564c10723c */ /* 0x040fe60000001810 */
[----:B------:R-:W-:Y:S01]  /*11f90*/  MUFU.EX2 R139, R214 ;  /* 0x000000d6008b7308 */ /* 0x000fe20000000800 */
[----:B------:R-:W-:Y:S01]  /*11fa0*/  FADD.FTZ R147, R127, R147 ;  /* 0x000000937f937221 */ /* 0x000fe20000010000 */
[----:B------:R-:W5:Y:S01]  /*11fb0*/  LDSM.16.MT88.4 R84, [R231+0x800] ;  /* 0x00080000e754783b */ /* 0x000f620000004200 */
[----:B--2---:R-:W-:Y:S02]  /*11fc0*/  FADD.FTZ R136, R125, R132 ;  /* 0x000000847d887221 */ /* 0x004fe40000010000 */
[-C--:B---3--:R-:W-:Y:S04]  /*11fd0*/  HMMA.16816.F32 R20, R76, R80.reuse, R20 ;  /* 0x000000504c14723c */ /* 0x088fe80000001814 */
[----:B-1----:R-:W-:Y:S01]  /*11fe0*/  FADD.FTZ R147, R117, R147 ;  /* 0x0000009375937221 */ /* 0x002fe20000010000 */
[----:B------:R-:W-:Y:S01]  /*11ff0*/  MUFU.EX2 R138, R213 ;  /* 0x000000d5008a7308 */ /* 0x000fe20000000800 */
[----:B------:R-:W-:Y:S02]  /*12000*/  FADD.FTZ R161, R156, R161 ;  /* 0x000000a19ca17221 */ /* 0x000fe40000010000 */
[C---:B------:R-:W-:Y:S07]  /*12010*/  HMMA.16816.F32 R24, R72.reuse, R80, R24 ;  /* 0x000000504818723c */ /* 0x040fee0000001818 */
[----:B------:R-:W1:Y:S01]  /*12020*/  MUFU.EX2 R104, R165 ;  /* 0x000000a500687308 */ /* 0x000e620000000800 */
[-C--:B------:R-:W-:Y:S08]  /*12030*/  HMMA.16816.F32 R28, R72, R82.reuse, R28 ;  /* 0x00000052481c723c */ /* 0x080ff0000000181c */
[C---:B------:R-:W-:Y:S01]  /*12040*/  HMMA.16816.F32 R32, R76.reuse, R82, R32 ;  /* 0x000000524c20723c */ /* 0x040fe20000001820 */
[----:B------:R-:W2:Y:S01]  /*12050*/  LDSM.16.MT88.4 R80, [R234+0x1000] ;  /* 0x00100000ea50783b */ /* 0x000ea20000004200 */
[----:B------:R-:W-:Y:S06]  /*12060*/  MUFU.EX2 R165, R204 ;  /* 0x000000cc00a57308 */ /* 0x000fec0000000800 */
[-C--:B------:R-:W-:Y:S04]  /*12070*/  HMMA.16816.F32 R36, R76, R88.reuse, R36 ;  /* 0x000000584c24723c */ /* 0x080fe80000001824 */
[----:B------:R-:W-:Y:S04]  /*12080*/  MUFU.EX2 R168, R203 ;  /* 0x000000cb00a87308 */ /* 0x000fe80000000800 */
[C---:B------:R-:W-:Y:S06]  /*12090*/  HMMA.16816.F32 R40, R72.reuse, R88, R40 ;  /* 0x000000584828723c */ /* 0x040fec0000001828 */
[----:B------:R-:W-:Y:S02]  /*120a0*/  MUFU.EX2 R169, R202 ;  /* 0x000000ca00a97308 */ /* 0x000fe40000000800 */
[-C--:B------:R-:W-:Y:S08]  /*120b0*/  HMMA.16816.F32 R44, R72, R90.reuse, R44 ;  /* 0x0000005a482c723c */ /* 0x080ff0000000182c */
[C---:B------:R-:W-:Y:S01]  /*120c0*/  HMMA.16816.F32 R48, R76.reuse, R90, R48 ;  /* 0x0000005a4c30723c */ /* 0x040fe20000001830 */
[----:B------:R-:W3:Y:S01]  /*120d0*/  LDSM.16.MT88.4 R88, [R233+0x1000] ;  /* 0x00100000e958783b */ /* 0x000ee20000004200 */
[----:B------:R-:W1:Y:S06]  /*120e0*/  MUFU.EX2 R175, R218 ;  /* 0x000000da00af7308 */ /* 0x000e6c0000000800 */
[-C--:B-----5:R-:W-:Y:S04]  /*120f0*/  HMMA.16816.F32 R52, R76, R84.reuse, R52 ;  /* 0x000000544c34723c */ /* 0x0a0fe80000001834 */
[----:B------:R-:W5:Y:S04]  /*12100*/  MUFU.EX2 R174, R216 ;  /* 0x000000d800ae7308 */ /* 0x000f680000000800 */
[C---:B------:R-:W-:Y:S06]  /*12110*/  HMMA.16816.F32 R56, R72.reuse, R84, R56 ;  /* 0x000000544838723c */ /* 0x040fec0000001838 */
[----:B------:R-:W1:Y:S02]  /*12120*/  MUFU.EX2 R123, R212 ;  /* 0x000000d4007b7308 */ /* 0x000e640000000800 */
        /* <DEDUP_REMOVED lines=12> */
[----:B----4-:R-:W-:Y:S01]  /*121f0*/  F2FP.PACK_AB R76, R128, R124 ;  /* 0x0000007c804c723e */ /* 0x010fe200000000ff */
[----:B------:R-:W-:Y:S01]  /*12200*/  FADD.FTZ R129, R129, R136 ;  /* 0x0000008881817221 */ /* 0x000fe20000010000 */
[----:B-1----:R-:W-:Y:S02]  /*12210*/  F2FP.PACK_AB R78, R101, R104 ;  /* 0x00000068654e723e */ /* 0x002fe400000000ff */
[C---:B------:R-:W-:Y:S01]  /*12220*/  F2FP.PACK_AB R77, R131.reuse, R117 ;  /* 0x00000075834d723e */ /* 0x040fe200000000ff */
[-C--:B--2---:R-:W-:Y:S04]  /*12230*/  HMMA.16816.F32 R4, R72, R80.reuse, R4 ;  /* 0x000000504804723c */ /* 0x084fe80000001804 */
[----:B------:R-:W-:Y:S01]  /*12240*/  MUFU.EX2 R121, R215 ;  /* 0x000000d700797308 */ /* 0x000fe20000000800 */
[----:B------:R-:W-:Y:S01]  /*12250*/  F2FP.PACK_AB R79, R164, R130 ;  /* 0x00000082a44f723e */ /* 0x000fe200000000ff */
[----:B------:R-:W-:Y:S02]  /*12260*/  FADD.FTZ R131, R131, R147 ;  /* 0x0000009383837221 */ /* 0x000fe40000010000 */
        /* <DEDUP_REMOVED lines=11> */
[-C--:B---3--:R-:W-:Y:S04]  /*12320*/  HMMA.16816.F32 R20, R72, R88.reuse, R20 ;  /* 0x000000584814723c */ /* 0x088fe80000001814 */
[----:B------:R-:W-:Y:S04]  /*12330*/  FADD.FTZ R105, R100, R105 ;  /* 0x0000006964697221 */ /* 0x000fe80000010000 */
[C---:B------:R-:W-:Y:S01]  /*12340*/  HMMA.16816.F32 R24, R76.reuse, R88, R24 ;  /* 0x000000584c18723c */ /* 0x040fe20000001818 */
[----:B------:R-:W-:Y:S03]  /*12350*/  MUFU.EX2 R184, R184 ;  /* 0x000000b800b87308 */ /* 0x000fe60000000800 */
[----:B------:R-:W-:Y:S04]  /*12360*/  FADD.FTZ R105, R110, R105 ;  /* 0x000000696e697221 */ /* 0x000fe80000010000 */
[-C--:B------:R-:W-:Y:S03]  /*12370*/  HMMA.16816.F32 R28, R76, R90.reuse, R28 ;  /* 0x0000005a4c1c723c */ /* 0x080fe6000000181c */
[----:B------:R-:W2:Y:S01]  /*12380*/  MUFU.EX2 R183, R183 ;  /* 0x000000b700b77308 */ /* 0x000ea20000000800 */
[----:B------:R-:W-:Y:S04]  /*12390*/  FADD.FTZ R105, R175, R105 ;  /* 0x00000069af697221 */ /* 0x000fe80000010000 */
[C---:B------:R-:W-:Y:S01]  /*123a0*/  HMMA.16816.F32 R32, R72.reuse, R90, R32 ;  /* 0x0000005a4820723c */ /* 0x040fe20000001820 */
[----:B------:R-:W3:Y:S03]  /*123b0*/  LDSM.16.MT88.4 R88, [R233+0x1800] ;  /* 0x00180000e958783b */ /* 0x000ee60000004200 */
[----:B-----5:R-:W-:Y:S04]  /*123c0*/  FADD.FTZ R105, R174, R105 ;  /* 0x00000069ae697221 */ /* 0x020fe80000010000 */
[-C--:B------:R-:W-:Y:S04]  /*123d0*/  HMMA.16816.F32 R36, R72, R92.reuse, R36 ;  /* 0x0000005c4824723c */ /* 0x080fe80000001824 */
[----:B------:R-:W-:Y:S04]  /*123e0*/  FADD.FTZ R105, R123, R105 ;  /* 0x000000697b697221 */ /* 0x000fe80000010000 */
[C---:B------:R-:W-:Y:S04]  /*123f0*/  HMMA.16816.F32 R40, R76.reuse, R92, R40 ;  /* 0x0000005c4c28723c */ /* 0x040fe80000001828 */
[----:B--2---:R-:W-:Y:S01]  /*12400*/  F2FP.PACK_AB R117, R183, R184 ;  /* 0x000000b8b775723e */ /* 0x004fe200000000ff */
[----:B------:R-:W-:Y:S03]  /*12410*/  FADD.FTZ R105, R122, R105 ;  /* 0x000000697a697221 */ /* 0x000fe60000010000 */
[-C--:B------:R-:W-:Y:S04]  /*12420*/  HMMA.16816.F32 R44, R76, R94.reuse, R44 ;  /* 0x0000005e4c2c723c */ /* 0x080fe8000000182c */
[----:B------:R-:W-:Y:S04]  /*12430*/  FADD.FTZ R105, R187, R105 ;  /* 0x00000069bb697221 */ /* 0x000fe80000010000 */
[C---:B------:R-:W-:Y:S01]  /*12440*/  HMMA.16816.F32 R48, R72.reuse, R94, R48 ;  /* 0x0000005e4830723c */ /* 0x040fe20000001830 */
[----:B------:R-:W2:Y:S03]  /*12450*/  LDSM.16.MT88.4 R92, [R232+0x1800] ;  /* 0x00180000e85c783b */ /* 0x000ea60000004200 */
[----:B------:R-:W-:Y:S04]  /*12460*/  FADD.FTZ R105, R188, R105 ;  /* 0x00000069bc697221 */ /* 0x000fe80000010000 */
[-C--:B------:R-:W-:Y:S04]  /*12470*/  HMMA.16816.F32 R52, R72, R84.reuse, R52 ;  /* 0x000000544834723c */ /* 0x080fe80000001834 */
[----:B------:R-:W-:Y:S04]  /*12480*/  FADD.FTZ R105, R190, R105 ;  /* 0x00000069be697221 */ /* 0x000fe80000010000 */
[C---:B------:R-:W-:Y:S04]  /*12490*/  HMMA.16816.F32 R56, R76.reuse, R84, R56 ;  /* 0x000000544c38723c */ /* 0x040fe80000001838 */
[----:B------:R-:W-:Y:S03]  /*124a0*/  FADD.FTZ R105, R192, R105 ;  /* 0x00000069c0697221 */ /* 0x000fe60000010000 */
        /* <DEDUP_REMOVED lines=12> */
[----:B------:R-:W4:Y:S01]  /*12570*/  LDSM.16.MT88.4 R84, [R231+0x1800] ;  /* 0x00180000e754783b */ /* 0x000f220000004200 */
[----:B------:R-:W-:Y:S01]  /*12580*/  F2FP.PACK_AB R72, R109, R111 ;  /* 0x0000006f6d48723e */ /* 0x000fe200000000ff */
[----:B------:R-:W-:Y:S01]  /*12590*/  FADD.FTZ R105, R182, R105 ;  /* 0x00000069b6697221 */ /* 0x000fe20000010000 */
[----:B------:R-:W-:Y:S01]  /*125a0*/  F2FP.PACK_AB R74, R114, R112 ;  /* 0x00000070724a723e */ /* 0x000fe200000000ff */
[-C--:B-1----:R-:W-:Y:S05]  /*125b0*/  HMMA.16816.F32 R4, R76, R80.reuse, R4 ;  /* 0x000000504c04723c */ /* 0x082fea0000001804 */
[----:B------:R-:W-:Y:S02]  /*125c0*/  F2FP.PACK_AB R73, R168, R165 ;  /* 0x000000a5a849723e */ /* 0x000fe400000000ff */
[----:B------:R-:W-:Y:S02]  /*125d0*/  F2FP.PACK_AB R75, R201, R169 ;  /* 0x000000a9c94b723e */ /* 0x000fe400000000ff */
[----:B------:R-:W-:Y:S05]  /*125e0*/  MOV R183, R2 ;  /* 0x0000000200b77202 */ /* 0x000fea0000000f00 */
[C---:B------:R-:W-:Y:S08]  /*125f0*/  HMMA.16816.F32 R8, R72.reuse, R80, R8 ;  /* 0x000000504808723c */ /* 0x040ff00000001808 */
[-C--:B------:R-:W-:Y:S08]  /*12600*/  HMMA.16816.F32 R12, R72, R82.reuse, R12 ;  /* 0x00000052480c723c */ /* 0x080ff0000000180c */
[C---:B------:R-:W-:Y:S01]  /*12610*/  HMMA.16816.F32 R16, R76.reuse, R82, R16 ;  /* 0x000000524c10723c */ /* 0x040fe20000001810 */
[----:B------:R-:W1:Y:S07]  /*12620*/  LDSM.16.MT88.4 R80, [R234+0x2000] ;  /* 0x00200000ea50783b */ /* 0x000e6e0000004200 */
[-C--:B---3--:R-:W-:Y:S08]  /*12630*/  HMMA.16816.F32 R20, R76, R88.reuse, R20 ;  /* 0x000000584c14723c */ /* 0x088ff00000001814 */
[C---:B------:R-:W-:Y:S08]  /*12640*/  HMMA.16816.F32 R24, R72.reuse, R88, R24 ;  /* 0x000000584818723c */ /* 0x040ff00000001818 */
[-C--:B------:R-:W-:Y:S08]  /*12650*/  HMMA.16816.F32 R28, R72, R90.reuse, R28 ;  /* 0x0000005a481c723c */ /* 0x080ff0000000181c */
[C---:B------:R-:W-:Y:S01]  /*12660*/  HMMA.16816.F32 R32, R76.reuse, R90, R32 ;  /* 0x0000005a4c20723c */ /* 0x040fe20000001820 */
[----:B------:R-:W3:Y:S07]  /*12670*/  LDSM.16.MT88.4 R88, [R233+0x2000] ;  /* 0x00200000e958783b */ /* 0x000eee0000004200 */
[-C--:B--2---:R-:W-:Y:S08]  /*12680*/  HMMA.16816.F32 R36, R76, R92.reuse, R36 ;  /* 0x0000005c4c24723c */ /* 0x084ff00000001824 */
[C---:B------:R-:W-:Y:S08]  /*12690*/  HMMA.16816.F32 R40, R72.reuse, R92, R40 ;  /* 0x0000005c4828723c */ /* 0x040ff00000001828 */
[-C--:B------:R-:W-:Y:S08]  /*126a0*/  HMMA.16816.F32 R44, R72, R94.reuse, R44 ;  /* 0x0000005e482c723c */ /* 0x080ff0000000182c */
[C---:B------:R-:W-:Y:S01]  /*126b0*/  HMMA.16816.F32 R48, R76.reuse, R94, R48 ;  /* 0x0000005e4c30723c */ /* 0x040fe20000001830 */
[----:B------:R-:W2:Y:S07]  /*126c0*/  LDSM.16.MT88.4 R92, [R232+0x2000] ;  /* 0x00200000e85c783b */ /* 0x000eae0000004200 */
[-C--:B----4-:R-:W-:Y:S08]  /*126d0*/  HMMA.16816.F32 R52, R76, R84.reuse, R52 ;  /* 0x000000544c34723c */ /* 0x090ff00000001834 */
        /* <DEDUP_REMOVED lines=12> */
[----:B------:R-:W4:Y:S01]  /*127a0*/  LDSM.16.MT88.4 R84, [R231+0x2000] ;  /* 0x00200000e754783b */ /* 0x000f220000004200 */
        /* <DEDUP_REMOVED lines=41> */
[----:B------:R-:W4:Y:S03]  /*12a40*/  LDSM.16.MT88.4 R132, [R233+0x3000] ;  /* 0x00300000e984783b */ /* 0x000f260000004200 */
        /* <DEDUP_REMOVED lines=37> */
[----:B------:R-:W3:Y:S02]  /*12ca0*/  LDL.LU R72, [R1+0x50] ;  /* 0x0000500001487983 */ /* 0x000ee40000300800 */
        /* <DEDUP_REMOVED lines=33> */
[----:B------:R-:W-:Y:S04]  /*12ec0*/  FADD.FTZ R8, R115, R8 ;  /* 0x0000000873087221 */ /* 0x000fe80000010000 */
[-C--:B------:R-:W-:Y:S04]  /*12ed0*/  HMMA.16816.F32 R176, R176, R6.reuse, R60 ;  /* 0x00000006b0b0723c */ /* 0x080fe8000000183c */
[----:B------:R-:W-:Y:S04]  /*12ee0*/  FADD.FTZ R8, R113, R8 ;  /* 0x0000000871087221 */ /* 0x000fe80000010000 */
[----:B------:R-:W-:Y:S04]  /*12ef0*/  HMMA.16816.F32 R116, R116, R6, R64 ;  /* 0x000000067474723c */ /* 0x000fe80000001840 */
[----:B------:R-:W-:Y:S03]  /*12f00*/  FADD.FTZ R8, R96, R8 ;  /* 0x0000000860087221 */ /* 0x000fe60000010000 */
[----:B------:R-:W-:Y:S02]  /*12f10*/  FADD.FTZ R7, R108, R105 ;  /* 0x000000696c077221 */ /* 0x000fe40000010000 */
[----:B------:R-:W-:Y:S03]  /*12f20*/  FADD.FTZ R6, R97, R104 ;  /* 0x0000006861067221 */ /* 0x000fe60000010000 */
[----:B------:R1:W-:Y:S01]  /*12f30*/  STL [R1+0x60], R7 ;  /* 0x0000600701007387 */ /* 0x0003e20000100800 */
[----:B------:R-:W-:Y:S03]  /*12f40*/  FADD.FTZ R8, R71, R8 ;  /* 0x0000000847087221 */ /* 0x000fe60000010000 */
[----:B------:R1:W-:Y:S01]  /*12f50*/  STL [R1+0x54], R6 ;  /* 0x0000540601007387 */ /* 0x0003e20000100800 */
[----:B------:R-:W-:Y:S04]  /*12f60*/  FADD.FTZ R8, R70, R8 ;  /* 0x0000000846087221 */ /* 0x000fe80000010000 */
[----:B------:R-:W-:Y:S01]  /*12f70*/  FADD.FTZ R5, R69, R8 ;  /* 0x0000000845057221 */ /* 0x000fe20000010000 */
[C---:B---3--:R-:W-:Y:S02]  /*12f80*/  IADD3 R4, R72.reuse, -0x1, RZ ;  /* 0xffffffff48047810 */ /* 0x048fe40007ffe0ff */
[----:B--2---:R-:W-:Y:S03]  /*12f90*/  ISETP.GT.AND P0, PT, R72, R73, PT ;  /* 0x000000494800720c */ /* 0x004fe60003f04270 */
[----:B------:R1:W-:Y:S04]  /*12fa0*/  STL [R1+0x50], R4 ;  /* 0x0000500401007387 */ /* 0x0003e80000100800 */
[----:B------:R1:W-:Y:S06]  /*12fb0*/  STL [R1+0x4c], R5 ;  /* 0x00004c0501007387 */ /* 0x0003ec0000100800 */
[----:B-1----:R-:W-:-:S05]  /*12fc0*/  @P0 BRA `(.L_x_1358) ;  /* 0xffffaea000000947 */ /* 0x002fca000383ffff */
.L_x_1351:
[----:B------:R-:W-:Y:S05]  /*12fd0*/  BRA.DIV ~URZ, `(.L_x_1359) ;  /* 0x00006e627f007947 */ /* 0x000fea000b800000 */
[----:B------:R-:W2:Y:S04]  /*12fe0*/  LDL R4, [R1+0x48] ;  /* 0x0000480001047983 */ /* 0x000ea80000100800 */
[----:B--2---:R1:W2:Y:S02]  /*12ff0*/  SHFL.BFLY PT, R11, R4, 0x2, 0x1f ;  /* 0x0c401f00040b7f89 */ /* 0x0042a400000e0000 */
.L_x_1403:
        /* <DEDUP_REMOVED lines=9> */
[----:B-1----:R-:W-:-:S03]  /*13090*/  FADD.FTZ R10, R10, R9 ;  /* 0x000000090a0a7221 */ /* 0x002fc60000010000 */
[----:B------:R-:W1:Y:S01]  /*130a0*/  SHFL.BFLY PT, R9, R11, 0x1, 0x1f ;  /* 0x0c201f000b097f89 */ /* 0x000e6200000e0000 */
[----:B--2---:R-:W-:-:S03]  /*130b0*/  FADD.FTZ R6, R6, R8 ;  /* 0x0000000806067221 */ /* 0x004fc60000010000 */
[----:B------:R-:W2:Y:S01]  /*130c0*/  SHFL.BFLY PT, R8, R10, 0x1, 0x1f ;  /* 0x0c201f000a087f89 */ /* 0x000ea200000e0000 */
[----:B---3--:R-:W-:-:S03]  /*130d0*/  FADD.FTZ R4, R4, R12 ;  /* 0x0000000c04047221 */ /* 0x008fc60000010000 */
[----:B------:R-:W3:Y:S04]  /*130e0*/  SHFL.BFLY PT, R7, R6, 0x1, 0x1f ;  /* 0x0c201f0006077f89 */ /* 0x000ee800000e0000 */
[----:B------:R4:W4:Y:S01]  /*130f0*/  SHFL.BFLY PT, R5, R4, 0x1, 0x1f ;  /* 0x0c201f0004057f89 */ /* 0x00092200000e0000 */
[----:B-1----:R-:W-:Y:S02]  /*13100*/  FADD.FTZ R11, R11, R9 ;  /* 0x000000090b0b7221 */ /* 0x002fe40000010000 */
[----:B--2---:R-:W-:Y:S02]  /*13110*/  FADD.FTZ R10, R10, R8 ;  /* 0x000000080a0a7221 */ /* 0x004fe40000010000 */
[----:B---3--:R-:W-:-:S03]  /*13120*/  FADD.FTZ R7, R6, R7 ;  /* 0x0000000706077221 */ /* 0x008fc60000010000 */
.L_x_1404:
[----:B------:R-:W-:Y:S01]  /*13130*/  FSETP.NE.FTZ.AND P2, PT, R10, RZ, PT ;  /* 0x000000ff0a00720b */ /* 0x000fe20003f55000 */
[----:B------:R-:W-:Y:S01]  /*13140*/  CS2R R8, SRZ ;  /* 0x0000000000087805 */ /* 0x000fe2000001ff00 */
[----:B------:R-:W-:Y:S01]  /*13150*/  FSETP.NE.FTZ.AND P3, PT, R11, RZ, PT ;  /* 0x000000ff0b00720b */ /* 0x000fe20003f75000 */
[----:B----4-:R-:W-:Y:S01]  /*13160*/  FADD.FTZ R4, R5, R4 ;  /* 0x0000000405047221 */ /* 0x010fe20000010000 */
[----:B------:R-:W-:-:S04]  /*13170*/  FSETP.NE.FTZ.AND P1, PT, R7, RZ, PT ;  /* 0x000000ff0700720b */ /* 0x000fc80003f35000 */
[----:B------:R-:W-:-:S05]  /*13180*/  FSETP.NE.FTZ.AND P0, PT, R4, RZ, PT ;  /* 0x000000ff0400720b */ /* 0x000fca0003f15000 */
[----:B------:R-:W1:Y:S01]  /*13190*/  @P2 MUFU.LG2 R5, R10 ;  /* 0x0000000a00052308 */ /* 0x000e620000000c00 */
[----:B------:R-:W-:Y:S02]  /*131a0*/  @P2 MOV R13, 0x3f317218 ;  /* 0x3f317218000d2802 */ /* 0x000fe40000000f00 */
[----:B------:R-:W-:-:S03]  /*131b0*/  @P3 MOV R14, 0x3f317218 ;  /* 0x3f317218000e3802 */ /* 0x000fc60000000f00 */
[----:B------:R-:W-:Y:S02]  /*131c0*/  @P2 FMUL.FTZ R13, R13, c[0x0][0x2d0] ;  /* 0x0000b4000d0d2a20 */ /* 0x000fe40000410000 */
[----:B------:R-:W2:Y:S01]  /*131d0*/  @P3 MUFU.RCP R8, R11 ;  /* 0x0000000b00083308 */ /* 0x000ea20000001000 */
[----:B------:R-:W-:-:S07]  /*131e0*/  @P3 FMUL.FTZ R14, R14, c[0x0][0x2d0] ;  /* 0x0000b4000e0e3a20 */ /* 0x000fce0000410000 */
[----:B------:R3:W4:Y:S01]  /*131f0*/  @P3 MUFU.LG2 R6, R11 ;  /* 0x0000000b00063308 */ /* 0x0007220000000c00 */
[----:B-1----:R-:W-:Y:S01]  /*13200*/  @P2 FMUL.FTZ R15, R5, 0.69314718246459960938 ;  /* 0x3f317218050f2820 */ /* 0x002fe20000410000 */
[----:B------:R-:W-:-:S06]  /*13210*/  MOV R5, RZ ;  /* 0x000000ff00057202 */ /* 0x000fcc0000000f00 */
[----:B------:R1:W5:Y:S01]  /*13220*/  @P2 MUFU.RCP R9, R10 ;  /* 0x0000000a00092308 */ /* 0x0003620000001000 */
[C---:B--2---:R-:W-:Y:S02]  /*13230*/  FMUL.FTZ R144, R8.reuse, R144 ;  /* 0x0000009008907220 */ /* 0x044fe40000410000 */
[C---:B------:R-:W-:Y:S02]  /*13240*/  FMUL.FTZ R145, R8.reuse, R145 ;  /* 0x0000009108917220 */ /* 0x040fe40000410000 */
[C---:B------:R-:W-:Y:S02]  /*13250*/  FMUL.FTZ R140, R8.reuse, R140 ;  /* 0x0000008c088c7220 */ /* 0x040fe40000410000 */
[C---:B------:R-:W-:Y:S01]  /*13260*/  FMUL.FTZ R141, R8.reuse, R141 ;  /* 0x0000008d088d7220 */ /* 0x040fe20000410000 */
[----:B------:R-:W2:Y:S01]  /*13270*/  @P1 MUFU.LG2 R12, R7 ;  /* 0x00000007000c1308 */ /* 0x000ea20000000c00 */
[C---:B------:R-:W-:Y:S01]  /*13280*/  FMUL.FTZ R136, R8.reuse, R136 ;  /* 0x0000008808887220 */ /* 0x040fe20000410000 */
[----:B---3--:R-:W-:Y:S01]  /*13290*/  MOV R11, 0xff800000 ;  /* 0xff800000000b7802 */ /* 0x008fe20000000f00 */
[----:B------:R-:W-:-:S02]  /*132a0*/  FMUL.FTZ R137, R8, R137 ;  /* 0x0000008908897220 */ /* 0x000fc40000410000 */
[C---:B------:R-:W-:Y:S02]  /*132b0*/  FMUL.FTZ R132, R8.reuse, R132 ;  /* 0x0000008408847220 */ /* 0x040fe40000410000 */
[C---:B------:R-:W-:Y:S01]  /*132c0*/  FMUL.FTZ R133, R8.reuse, R133 ;  /* 0x0000008508857220 */ /* 0x040fe20000410000 */
[----:B------:R-:W-:Y:S01]  /*132d0*/  @P0 MUFU.RCP R5, R4 ;  /* 0x0000000400050308 */ /* 0x000fe20000001000 */
[C---:B------:R-:W-:Y:S01]  /*132e0*/  FMUL.FTZ R128, R8.reuse, R128 ;  /* 0x0000008008807220 */ /* 0x040fe20000410000 */
[----:B-1----:R-:W-:Y:S01]  /*132f0*/  MOV R10, 0xff800000 ;  /* 0xff800000000a7802 */ /* 0x002fe20000000f00 */
[C---:B------:R-:W-:Y:S02]  /*13300*/  FMUL.FTZ R129, R8.reuse, R129 ;  /* 0x0000008108817220 */ /* 0x040fe40000410000 */
[C---:B------:R-:W-:Y:S02]  /*13310*/  FMUL.FTZ R124, R8.reuse, R124 ;  /* 0x0000007c087c7220 */ /* 0x040fe40000410000 */
[C---:B------:R-:W-:Y:S01]  /*13320*/  FMUL.FTZ R125, R8.reuse, R125 ;  /* 0x0000007d087d7220 */ /* 0x040fe20000410000 */
[----:B------:R-:W1:Y:S01]  /*13330*/  @P0 MUFU.LG2 R4, R4 ;  /* 0x0000000400040308 */ /* 0x000e620000000c00 */
[----:B------:R-:W-:-:S02]  /*13340*/  FMUL.FTZ R120, R8, R120 ;  /* 0x0000007808787220 */ /* 0x000fc40000410000 */
[C---:B------:R-:W-:Y:S02]  /*13350*/  FMUL.FTZ R121, R8.reuse, R121 ;  /* 0x0000007908797220 */ /* 0x040fe40000410000 */
[C---:B------:R-:W-:Y:S02]  /*13360*/  FMUL.FTZ R116, R8.reuse, R116 ;  /* 0x0000007408747220 */ /* 0x040fe40000410000 */
[----:B------:R-:W-:Y:S01]  /*13370*/  FMUL.FTZ R117, R8, R117 ;  /* 0x0000007508757220 */ /* 0x000fe20000410000 */
[----:B------:R-:W-:Y:S01]  /*13380*/  MOV R8, RZ ;  /* 0x000000ff00087202 */ /* 0x000fe20000000f00 */
[----:B----4-:R-:W-:Y:S02]  /*13390*/  @P3 FMUL.FTZ R6, R6, 0.69314718246459960938 ;  /* 0x3f31721806063820 */ /* 0x010fe40000410000 */
[C---:B-----5:R-:W-:Y:S02]  /*133a0*/  FMUL.FTZ R146, R9.reuse, R146 ;  /* 0x0000009209927220 */ /* 0x060fe40000410000 */
[C---:B------:R-:W-:Y:S01]  /*133b0*/  FMUL.FTZ R147, R9.reuse, R147 ;  /* 0x0000009309937220 */ /* 0x040fe20000410000 */
[----:B------:R3:W4:Y:S01]  /*133c0*/  @P1 MUFU.RCP R8, R7 ;  /* 0x0000000700081308 */ /* 0x0007220000001000 */
[----:B------:R-:W-:-:S02]  /*133d0*/  FMUL.FTZ R142, R9, R142 ;  /* 0x0000008e098e7220 */ /* 0x000fc40000410000 */
[C---:B------:R-:W-:Y:S02]  /*133e0*/  FMUL.FTZ R143, R9.reuse, R143 ;  /* 0x0000008f098f7220 */ /* 0x040fe40000410000 */
[C---:B------:R-:W-:Y:S02]  /*133f0*/  FMUL.FTZ R138, R9.reuse, R138 ;  /* 0x0000008a098a7220 */ /* 0x040fe40000410000 */
[C---:B------:R-:W-:Y:S02]  /*13400*/  FMUL.FTZ R139, R9.reuse, R139 ;  /* 0x0000008b098b7220 */ /* 0x040fe40000410000 */
[C---:B------:R-:W-:Y:S02]  /*13410*/  FMUL.FTZ R134, R9.reuse, R134 ;  /* 0x0000008609867220 */ /* 0x040fe40000410000 */
[C---:B------:R-:W-:Y:S02]  /*13420*/  FMUL.FTZ R135, R9.reuse, R135 ;  /* 0x0000008709877220 */ /* 0x040fe40000410000 */
[----:B------:R-:W-:-:S02]  /*13430*/  FMUL.FTZ R130, R9, R130 ;  /* 0x0000008209827220 */ /* 0x000fc40000410000 */
[C---:B------:R-:W-:Y:S01]  /*13440*/  FMUL.FTZ R131, R9.reuse, R131 ;  /* 0x0000008309837220 */ /* 0x040fe20000410000 */
[----:B---3--:R-:W-:Y:S01]  /*13450*/  MOV R7, 0xff800000 ;  /* 0xff80000000077802 */ /* 0x008fe20000000f00 */
[C---:B------:R-:W-:Y:S02]  /*13460*/  FMUL.FTZ R126, R9.reuse, R126 ;  /* 0x0000007e097e7220 */ /* 0x040fe40000410000 */
[C---:B------:R-:W-:Y:S02]  /*13470*/  FMUL.FTZ R127, R9.reuse, R127 ;  /* 0x0000007f097f7220 */ /* 0x040fe40000410000 */
[C---:B------:R-:W-:Y:S02]  /*13480*/  FMUL.FTZ R122, R9.reuse, R122 ;  /* 0x0000007a097a7220 */ /* 0x040fe40000410000 */
[C---:B------:R-:W-:Y:S02]  /*13490*/  FMUL.FTZ R123, R9.reuse, R123 ;  /* 0x0000007b097b7220 */ /* 0x040fe40000410000 */
[----:B------:R-:W-:-:S02]  /*134a0*/  FMUL.FTZ R118, R9, R118 ;  /* 0x0000007609767220 */ /* 0x000fc40000410000 */
[----:B------:R-:W-:Y:S01]  /*134b0*/  FMUL.FTZ R119, R9, R119 ;  /* 0x0000007709777220 */ /* 0x000fe20000410000 */
[----:B------:R-:W-:Y:S01]  /*134c0*/  @P1 MOV R9, 0x3f317218 ;  /* 0x3f31721800091802 */ /* 0x000fe20000000f00 */
[----:B------:R-:W-:Y:S01]  /*134d0*/  @P3 FFMA.FTZ R7, R14, R3, R6 ;  /* 0x000000030e073223 */ /* 0x000fe20000010006 */
[----:B------:R-:W-:Y:S01]  /*134e0*/  @P0 MOV R3, 0x3f317218 ;  /* 0x3f31721800030802 */ /* 0x000fe20000000f00 */
[----:B--2---:R-:W-:Y:S02]  /*134f0*/  @P1 FMUL.FTZ R12, R12, 0.69314718246459960938 ;  /* 0x3f3172180c0c1820 */ /* 0x004fe40000410000 */
[----:B------:R-:W-:Y:S02]  /*13500*/  @P1 FMUL.FTZ R9, R9, c[0x0][0x2d0] ;  /* 0x0000b40009091a20 */ /* 0x000fe40000410000 */
[----:B-1----:R-:W-:Y:S02]  /*13510*/  @P0 FMUL.FTZ R4, R4, 0.69314718246459960938 ;  /* 0x3f31721804040820 */ /* 0x002fe40000410000 */
[----:B------:R-:W-:-:S02]  /*13520*/  @P0 FMUL.FTZ R3, R3, c[0x0][0x2d0] ;  /* 0x0000b40003030a20 */ /* 0x000fc40000410000 */
[----:B------:R-:W-:Y:S01]  /*13530*/  @P1 FFMA.FTZ R11, R9, R0, R12 ;  /* 0x00000000090b1223 */ /* 0x000fe2000001000c */
[----:B------:R-:W-:Y:S01]  /*13540*/  MOV R0, 0xff800000 ;  /* 0xff80000000007802 */ /* 0x000fe20000000f00 */
[----:B------:R-:W-:Y:S01]  /*13550*/  @P2 FFMA.FTZ R10, R13, R2, R15 ;  /* 0x000000020d0a2223 */ /* 0x000fe2000001000f */
[----:B------:R-:W-:Y:S01]  /*13560*/  MOV R2, 0x1 ;  /* 0x0000000100027802 */ /* 0x000fe20000000f00 */
[C---:B----4-:R-:W-:Y:S02]  /*13570*/  FMUL.FTZ R148, R8.reuse, R148 ;  /* 0x0000009408947220 */ /* 0x050fe40000410000 */
        /* <DEDUP_REMOVED lines=30> */
[----:B------:R-:W-:Y:S02]  /*13760*/  FMUL.FTZ R179, R5, R179 ;  /* 0x000000b305b37220 */ /* 0x000fe40000410000 */
[----:B------:R-:W-:Y:S02]  /*13770*/  @P0 FFMA.FTZ R0, R3, R68, R4 ;  /* 0x0000004403000223 */ /* 0x000fe40000010004 */
.L_x_1304:
[----:B--2---:R2:W5:Y:S01]  /*13780*/  LDL R6, [R1] ;  /* 0x0000000001067983 */ /* 0x0045620000100800 */
[----:B------:R-:W-:Y:S01]  /*13790*/  LOP3.LUT P0, RZ, R243, 0x7f, RZ, 0xc0, !PT ;  /* 0x0000007ff3ff7812 */ /* 0x000fe2000780c0ff */
[----:B------:R-:W-:-:S12]  /*137a0*/  BSSY B0, `(.L_x_1361) ;  /* 0x0000010000007945 */ /* 0x000fd80003800000 */
[----:B------:R-:W-:Y:S05]  /*137b0*/  @P0 BRA `(.L_x_1362) ;  /* 0x000000e000000947 */ /* 0x000fea0003800000 */
[----:B------:R-:W3:Y:S01]  /*137c0*/  S2R R3, SR_LANEID ;  /* 0x0000000000037919 */ /* 0x000ee20000000000 */
[----:B------:R-:W-:Y:S01]  /*137d0*/  VOTEU.ANY UR4, UPT, PT ;  /* 0x0000000000047886 */ /* 0x000fe200038e0100 */
[----:B------:R-:W-:Y:S01]  /*137e0*/  IMAD.MOV.U32 R8, RZ, RZ, c[0x0][0x580] ;  /* 0x00016000ff087624 */ /* 0x000fe200078e00ff */
[----:B------:R-:W3:Y:S01]  /*137f0*/  FLO.U32 R5, UR4 ;  /* 0x0000000400057d00 */ /* 0x000ee200080e0000 */
[----:B------:R-:W-:-:S07]  /*13800*/  IMAD.MOV.U32 R9, RZ, RZ, c[0x0][0x584] ;  /* 0x00016100ff097624 */ /* 0x000fce00078e00ff */
[----:B------:R-:W4:Y:S01]  /*13810*/  POPC R4, UR4 ;  /* 0x0000000400047d09 */ /* 0x000f220008000000 */
[----:B---3--:R-:W-:-:S13]  /*13820*/  ISETP.EQ.U32.AND P0, PT, R5, R3, PT ;  /* 0x000000030500720c */ /* 0x008fda0003f02070 */
[----:B----4-:R-:W3:Y:S04]  /*13830*/  @P0 ATOMG.E.ADD.STRONG.GPU PT, R4, [R8.64], R4 ;  /* 0x00000004080409a8 */ /* 0x010ee800081ee1c8 */
[----:B------:R-:W4:Y:S02]  /*13840*/  S2R R3, SR_LTMASK ;  /* 0x0000000000037919 */ /* 0x000f240000003900 */
[----:B----4-:R-:W-:-:S06]  /*13850*/  LOP3.LUT R3, R3, UR4, RZ, 0xc0, !PT ;  /* 0x0000000403037c12 */ /* 0x010fcc000f8ec0ff */
[----:B------:R-:W4:Y:S01]  /*13860*/  POPC R3, R3 ;  /* 0x0000000300037309 */ /* 0x000f220000000000 */
[----:B---3--:R-:W4:Y:S02]  /*13870*/  SHFL.IDX PT, R4, R4, R5, 0x1f ;  /* 0x00001f0504047589 */ /* 0x008f2400000e0000 */
[----:B----45:R-:W-:-:S05]  /*13880*/  IADD3 R6, R4, c[0x0][0xc], R3 ;  /* 0x0000030004067a10 */ /* 0x030fca0007ffe003 */
[----:B------:R3:W-:Y:S02]  /*13890*/  STL [R1], R6 ;  /* 0x0000000601007387 */ /* 0x0007e40000100800 */
.L_x_1362:
[----:B------:R-:W-:Y:S05]  /*138a0*/  BSYNC B0 ;  /* 0x0000000000007941 */ /* 0x000fea0003800000 */
.L_x_1361:
[----:B------:R-:W-:Y:S01]  /*138b0*/  PRMT R2, R2, 0x9910, RZ ;  /* 0x0000991002027816 */ /* 0x000fe200000000ff */
[----:B------:R-:W-:Y:S01]  /*138c0*/  BSSY B1, `(.L_x_1363) ;  /* 0x0000142000017945 */ /* 0x000fe20003800000 */
[----:B-----5:R-:W-:Y:S02]  /*138d0*/  IMAD.MOV.U32 R3, RZ, RZ, R6 ;  /* 0x000000ffff037224 */ /* 0x020fe400078e0006 */
[----:B------:R-:W-:-:S13]  /*138e0*/  ISETP.NE.AND P0, PT, R2, RZ, PT ;  /* 0x000000ff0200720c */ /* 0x000fda0003f05270 */
[----:B------:R-:W-:Y:S05]  /*138f0*/  @!P0 BRA `(.L_x_1364) ;  /* 0x0000113000008947 */ /* 0x000fea0003800000 */
[----:B------:R-:W-:Y:S01]  /*13900*/  WARPSYNC 0xffffffff ;  /* 0xffffffff00007948 */ /* 0x000fe20003800000 */
[----:B------:R-:W-:Y:S06]  /*13910*/  BAR.SYNC.DEFER_BLOCKING 0x1, 0x80 ;  /* 0x0042000000007b1d */ /* 0x000fec0000010000 */
[----:B------:R-:W-:Y:S05]  /*13920*/  BRA.CONV ~URZ, `(.L_x_1365) ;  /* 0x000000537f007947 */ /* 0x000fea000b800000 */
[----:B---3--:R-:W-:Y:S01]  /*13930*/  IMAD.MOV.U32 R6, RZ, RZ, R249 ;  /* 0x000000ffff067224 */ /* 0x008fe200078e00f9 */
[----:B------:R-:W-:Y:S01]  /*13940*/  MOV R5, RZ ;  /* 0x000000ff00057202 */ /* 0x000fe20000000f00 */
[----:B------:R-:W-:Y:S01]  /*13950*/  IMAD.MOV.U32 R4, RZ, RZ, 0x1f ;  /* 0x0000001fff047424 */ /* 0x000fe200078e00ff */
[----:B------:R-:W-:-:S02]  /*13960*/  MOV R2, 0x13980 ;  /* 0x0001398000027802 */ /* 0x000fc40000000f00 */
[----:B-12---:R-:W-:Y:S05]  /*13970*/  CALL.REL.NOINC `($__internal_17_$__cuda_sm70_shflsync_idx_p) ;  /* 0x0000685000007944 */ /* 0x006fea0003c00000 */
.L_x_1365:
[----:B---3--:R-:W3:Y:S04]  /*13980*/  LDL.LU R6, [R1+0x18] ;  /* 0x0000180001067983 */ /* 0x008ee80000300800 */
[----:B-1----:R-:W4:Y:S04]  /*13990*/  LDL.LU R13, [R1+0x2c] ;  /* 0x00002c00010d7983 */ /* 0x002f280000300800 */
[----:B------:R-:W5:Y:S04]  /*139a0*/  LDL.LU R18, [R1+0x28] ;  /* 0x0000280001127983 */ /* 0x000f680000300800 */
[----:B--2---:R-:W2:Y:S01]  /*139b0*/  LDL.LU R22, [R1+0x14] ;  /* 0x0000140001167983 */ /* 0x004ea20000300800 */
[----:B------:R-:W-:Y:S01]  /*139c0*/  IMAD.MOV.U32 R2, RZ, RZ, 0x1 ;  /* 0x00000001ff027424 */ /* 0x000fe200078e00ff */
[----:B------:R-:W-:Y:S01]  /*139d0*/  ULDC UR5, c[0x0][0x4e8] ;  /* 0x00013a0000057ab9 */ /* 0x000fe20000000800 */
[----:B------:R-:W-:Y:S01]  /*139e0*/  LOP3.LUT P1, RZ, R248, 0x3, RZ, 0xc0, !PT ;  /* 0x00000003f8ff7812 */ /* 0x000fe2000782c0ff */
[----:B------:R-:W-:Y:S01]  /*139f0*/  ULDC UR4, c[0x0][0x388] ;  /* 0x0000e20000047ab9 */ /* 0x000fe20000000800 */
[C---:B------:R-:W-:Y:S01]  /*13a00*/  IADD3 R23, R245.reuse, 0x38, RZ ;  /* 0x00000038f5177810 */ /* 0x040fe20007ffe0ff */
[----:B------:R-:W-:Y:S01]  /*13a10*/  UIMAD UR4, UR5, UR4, URZ ;  /* 0x00000004050472a4 */ /* 0x000fe2000f8e023f */
[----:B------:R-:W-:Y:S01]  /*13a20*/  ISETP.NE.AND P0, PT, R2, c[0x0][0x4e8], PT ;  /* 0x00013a0002007a0c */ /* 0x000fe20003f05270 */
[----:B------:R-:W-:Y:S01]  /*13a30*/  BSSY B0, `(.L_x_1366) ;  /* 0x0000090000007945 */ /* 0x000fe20003800000 */
[----:B------:R-:W-:-:S02]  /*13a40*/  IADD3 R25, R245, 0x30, RZ ;  /* 0x00000030f5197810 */ /* 0x000fc40007ffe0ff */
[C---:B------:R-:W-:Y:S02]  /*13a50*/  IADD3 R27, R245.reuse, 0x28, RZ ;  /* 0x00000028f51b7810 */ /* 0x040fe40007ffe0ff */
[C---:B------:R-:W-:Y:S02]  /*13a60*/  IADD3 R29, R245.reuse, 0x20, RZ ;  /* 0x00000020f51d7810 */ /* 0x040fe40007ffe0ff */
[C---:B------:R-:W-:Y:S02]  /*13a70*/  IADD3 R31, R245.reuse, 0x18, RZ ;  /* 0x00000018f51f7810 */ /* 0x040fe40007ffe0ff */
[C---:B------:R-:W-:Y:S02]  /*13a80*/  IADD3 R33, R245.reuse, 0x10, RZ ;  /* 0x00000010f5217810 */ /* 0x040fe40007ffe0ff */
[----:B------:R-:W-:Y:S02]  /*13a90*/  IADD3 R35, R245, 0x8, RZ ;  /* 0x00000008f5237810 */ /* 0x000fe40007ffe0ff */
[----:B------:R-:W-:-:S02]  /*13aa0*/  SHF.R.S32.HI R23, RZ, 0x1f, R23 ;  /* 0x0000001fff177819 */ /* 0x000fc40000011417 */
[C---:B------:R-:W-:Y:S02]  /*13ab0*/  IADD3 R24, R245.reuse, 0x30, RZ ;  /* 0x00000030f5187810 */ /* 0x040fe40007ffe0ff */
[----:B------:R-:W-:Y:S02]  /*13ac0*/  SHF.R.S32.HI R25, RZ, 0x1f, R25 ;  /* 0x0000001fff197819 */ /* 0x000fe40000011419 */
[C---:B------:R-:W-:Y:S02]  /*13ad0*/  IADD3 R26, R245.reuse, 0x28, RZ ;  /* 0x00000028f51a7810 */ /* 0x040fe40007ffe0ff */
[----:B------:R-:W-:Y:S02]  /*13ae0*/  SHF.R.S32.HI R27, RZ, 0x1f, R27 ;  /* 0x0000001fff1b7819 */ /* 0x000fe4000001141b */
        /* <DEDUP_REMOVED lines=8> */
[----:B------:R-:W-:Y:S02]  /*13b70*/  SHF.R.S32.HI R36, RZ, 0x1f, R245 ;  /* 0x0000001fff247819 */ /* 0x000fe400000114f5 */
[----:B---3--:R-:W-:Y:S01]  /*13b80*/  SHF.R.S32.HI R16, RZ, 0x1f, R6 ;  /* 0x0000001fff107819 */ /* 0x008fe20000011406 */
[----:B------:R-:W-:-:S04]  /*13b90*/  IMAD.WIDE.U32 R4, R6, c[0x0][0x4d0], RZ ;  /* 0x0001340006047a25 */ /* 0x000fc800078e00ff */
[C---:B------:R-:W-:Y:S02]  /*13ba0*/  IMAD R14, R16.reuse, c[0x0][0x4d0], RZ ;  /* 0x00013400100e7a24 */ /* 0x040fe400078e02ff */
[----:B------:R-:W-:Y:S02]  /*13bb0*/  IMAD R16, R16, c[0x0][0x438], RZ ;  /* 0x00010e0010107a24 */ /* 0x000fe400078e02ff */
[C---:B------:R-:W-:Y:S02]  /*13bc0*/  IMAD R14, R6.reuse, c[0x0][0x4d4], R14 ;  /* 0x00013500060e7a24 */ /* 0x040fe400078e020e */
[C---:B------:R-:W-:Y:S02]  /*13bd0*/  IMAD R16, R6.reuse, c[0x0][0x43c], R16 ;  /* 0x00010f0006107a24 */ /* 0x040fe400078e0210 */
[----:B------:R-:W-:Y:S01]  /*13be0*/  IMAD.IADD R15, R5, 0x1, R14 ;  /* 0x00000001050f7824 */ /* 0x000fe200078e020e */
[----:B----4-:R-:W-:Y:S01]  /*13bf0*/  SHF.R.S32.HI R5, RZ, 0x1f, R13 ;  /* 0x0000001fff057819 */ /* 0x010fe2000001140d */
[----:B------:R-:W-:-:S04]  /*13c00*/  IMAD.WIDE.U32 R8, R6, c[0x0][0x438], RZ ;  /* 0x00010e0006087a25 */ /* 0x000fc800078e00ff */
[----:B------:R-:W-:Y:S02]  /*13c10*/  IMAD.MOV.U32 R14, RZ, RZ, R4 ;  /* 0x000000ffff0e7224 */ /* 0x000fe400078e0004 */
[----:B--2---:R-:W-:Y:S02]  /*13c20*/  IMAD.IADD R4, R246, 0x1, R22 ;  /* 0x00000001f6047824 */ /* 0x004fe400078e0216 */
[----:B------:R-:W-:Y:S02]  /*13c30*/  IMAD.IADD R17, R9, 0x1, R16 ;  /* 0x0000000109117824 */ /* 0x000fe400078e0210 */
[----:B------:R-:W-:Y:S02]  /*13c40*/  IMAD R6, R5, c[0x0][0x4d8], RZ ;  /* 0x0001360005067a24 */ /* 0x000fe400078e02ff */
[----:B------:R-:W-:-:S04]  /*13c50*/  @P0 IMAD.HI.U32 R9, R4, c[0x0][0x4ec], RZ ;  /* 0x00013b0004090a27 */ /* 0x000fc800078e00ff */
[----:B------:R-:W-:Y:S02]  /*13c60*/  IMAD.MOV.U32 R16, RZ, RZ, R8 ;  /* 0x000000ffff107224 */ /* 0x000fe400078e0008 */
[----:B------:R-:W-:Y:S02]  /*13c70*/  IMAD R5, R5, c[0x0][0x440], RZ ;  /* 0x0001100005057a24 */ /* 0x000fe400078e02ff */
[----:B------:R-:W-:Y:S01]  /*13c80*/  IMAD.MOV.U32 R12, RZ, RZ, R4 ;  /* 0x000000ffff0c7224 */ /* 0x000fe200078e0004 */
[----:B------:R-:W-:Y:S01]  /*13c90*/  @P0 SHF.R.U32.HI R12, RZ, c[0x0][0x4f0], R9 ;  /* 0x00013c00ff0c0a19 */ /* 0x000fe20000011609 */
[C---:B------:R-:W-:Y:S02]  /*13ca0*/  IMAD R5, R13.reuse, c[0x0][0x444], R5 ;  /* 0x000111000d057a24 */ /* 0x040fe400078e0205 */
[----:B------:R-:W-:Y:S01]  /*13cb0*/  IMAD.WIDE.U32 R16, R13, c[0x0][0x440], R16 ;  /* 0x000110000d107a25 */ /* 0x000fe200078e0010 */
[----:B------:R-:W-:-:S03]  /*13cc0*/  SHF.R.S32.HI R9, RZ, 0x1f, R12 ;  /* 0x0000001fff097819 */ /* 0x000fc6000001140c */
[----:B------:R-:W-:Y:S02]  /*13cd0*/  IMAD R6, R13, c[0x0][0x4dc], R6 ;  /* 0x000137000d067a24 */ /* 0x000fe400078e0206 */
[----:B------:R-:W-:-:S04]  /*13ce0*/  @P0 IMAD.HI.U32 R2, R4, c[0x0][0x4ec], RZ ;  /* 0x00013b0004020a27 */ /* 0x000fc800078e00ff */
[----:B------:R-:W-:Y:S01]  /*13cf0*/  IMAD.WIDE.U32 R14, R13, c[0x0][0x4d8], R14 ;  /* 0x000136000d0e7a25 */ /* 0x000fe200078e000e */
[----:B-----5:R-:W-:-:S03]  /*13d00*/  SHF.R.S32.HI R13, RZ, 0x1f, R18 ;  /* 0x0000001fff0d7819 */ /* 0x020fc60000011412 */
[----:B------:R-:W-:Y:S02]  /*13d10*/  IMAD.IADD R17, R17, 0x1, R5 ;  /* 0x0000000111117824 */ /* 0x000fe400078e0205 */
[----:B------:R-:W-:Y:S01]  /*13d20*/  IMAD.MOV.U32 R8, RZ, RZ, R4 ;  /* 0x000000ffff087224 */ /* 0x000fe200078e0004 */
[----:B------:R-:W-:Y:S01]  /*13d30*/  @P0 SHF.R.U32.HI R8, RZ, c[0x0][0x4f0], R2 ;  /* 0x00013c00ff080a19 */ /* 0x000fe20000011602 */
[----:B------:R-:W-:Y:S02]  /*13d40*/  IMAD.IADD R15, R15, 0x1, R6 ;  /* 0x000000010f0f7824 */ /* 0x000fe400078e0206 */
[----:B------:R-:W-:Y:S01]  /*13d50*/  IMAD.MOV R5, RZ, RZ, -R12 ;  /* 0x000000ffff057224 */ /* 0x000fe200078e0a0c */
[----:B------:R-:W-:Y:S01]  /*13d60*/  SHF.R.S32.HI R6, RZ, 0x1f, R8 ;  /* 0x0000001fff067819 */ /* 0x000fe20000011408 */
[C---:B------:R-:W-:Y:S02]  /*13d70*/  IMAD R2, R13.reuse, c[0x0][0x4e0], RZ ;  /* 0x000138000d027a24 */ /* 0x040fe400078e02ff */
[----:B------:R-:W-:-:S02]  /*13d80*/  IMAD R13, R13, c[0x0][0x448], RZ ;  /* 0x000112000d0d7a24 */ /* 0x000fc400078e02ff */
[----:B------:R-:W-:Y:S02]  /*13d90*/  IMAD R5, R5, c[0x0][0x4e8], R4 ;  /* 0x00013a0005057a24 */ /* 0x000fe400078e0204 */
[----:B------:R-:W-:-:S04]  /*13da0*/  IMAD.WIDE.U32 R14, R18, c[0x0][0x4e0], R14 ;  /* 0x00013800120e7a25 */ /* 0x000fc800078e000e */
[----:B------:R-:W-:Y:S01]  /*13db0*/  IMAD R2, R18, c[0x0][0x4e4], R2 ;  /* 0x0001390012027a24 */ /* 0x000fe200078e0202 */
[----:B------:R-:W-:Y:S01]  /*13dc0*/  IADD3 R12, P0, R12, R14, RZ ;  /* 0x0000000e0c0c7210 */ /* 0x000fe20007f1e0ff */
[C---:B------:R-:W-:Y:S02]  /*13dd0*/  IMAD R13, R18.reuse, c[0x0][0x44c], R13 ;  /* 0x00011300120d7a24 */ /* 0x040fe400078e020d */
[----:B------:R-:W-:Y:S01]  /*13de0*/  IMAD.WIDE.U32 R18, R18, c[0x0][0x448], R16 ;  /* 0x0001120012127a25 */ /* 0x000fe200078e0010 */
[----:B------:R-:W-:-:S03]  /*13df0*/  SHF.R.S32.HI R16, RZ, 0x1f, R5 ;  /* 0x0000001fff107819 */ /* 0x000fc60000011405 */
[----:B------:R-:W-:Y:S01]  /*13e00*/  IMAD.IADD R19, R19, 0x1, R13 ;  /* 0x0000000113137824 */ /* 0x000fe200078e020d */
[----:B------:R-:W-:Y:S01]  /*13e10*/  IADD3.X R13, R9, R15, R2, P0, !PT ;  /* 0x0000000f090d7210 */ /* 0x000fe200007fe402 */
[----:B------:R-:W-:Y:S02]  /*13e20*/  IMAD R16, R16, c[0x0][0x4c8], RZ ;  /* 0x0001320010107a24 */ /* 0x000fe400078e02ff */
[----:B------:R-:W-:Y:S02]  /*13e30*/  IMAD.MOV R2, RZ, RZ, -R8 ;  /* 0x000000ffff027224 */ /* 0x000fe400078e0a08 */
[C---:B------:R-:W-:Y:S02]  /*13e40*/  IMAD R16, R5.reuse, c[0x0][0x4cc], R16 ;  /* 0x0001330005107a24 */ /* 0x040fe400078e0210 */
[----:B------:R-:W-:-:S04]  /*13e50*/  IMAD.WIDE.U32 R14, R5, c[0x0][0x4c8], R12 ;  /* 0x00013200050e7a25 */ /* 0x000fc800078e000c */
[----:B------:R-:W-:Y:S01]  /*13e60*/  IMAD.IADD R16, R15, 0x1, R16 ;  /* 0x000000010f107824 */ /* 0x000fe200078e0210 */
[----:B------:R-:W-:Y:S01]  /*13e70*/  LEA R12, P0, R14, c[0x0][0x4a8], 0x2 ;  /* 0x00012a000e0c7a11 */ /* 0x000fe200078010ff */
[----:B------:R-:W-:Y:S02]  /*13e80*/  IMAD R6, R6, c[0x0][0x430], RZ ;  /* 0x00010c0006067a24 */ /* 0x000fe400078e02ff */
[----:B------:R-:W-:-:S04]  /*13e90*/  IMAD.WIDE.U32 R18, R8, c[0x0][0x430], R18 ;  /* 0x00010c0008127a25 */ /* 0x000fc800078e0012 */
[----:B------:R-:W-:Y:S01]  /*13ea0*/  IMAD R4, R2, c[0x0][0x4e8], R4 ;  /* 0x00013a0002047a24 */ /* 0x000fe200078e0204 */
[----:B------:R-:W-:Y:S01]  /*13eb0*/  LEA.HI.X R2, R14, c[0x0][0x4ac], R16, 0x2, P0 ;  /* 0x00012b000e027a11 */ /* 0x000fe200000f1410 */
[----:B------:R-:W-:Y:S01]  /*13ec0*/  IMAD R6, R8, c[0x0][0x434], R6 ;  /* 0x00010d0008067a24 */ /* 0x000fe200078e0206 */
[----:B------:R-:W-:Y:S01]  /*13ed0*/  SHFL.IDX PT, R16, R12, 0x1, 0x1c1f ;  /* 0x003c1f000c107f89 */ /* 0x000fe200000e0000 */
[----:B------:R-:W-:Y:S02]  /*13ee0*/  IMAD.MOV.U32 R20, RZ, RZ, R18 ;  /* 0x000000ffff147224 */ /* 0x000fe400078e0012 */
[----:B------:R-:W-:Y:S01]  /*13ef0*/  IMAD.IADD R21, R19, 0x1, R6 ;  /* 0x0000000113157824 */ /* 0x000fe200078e0206 */
[----:B------:R-:W-:Y:S01]  /*13f00*/  SHFL.IDX PT, R18, R12, RZ, 0x1c1f ;  /* 0x001c1fff0c127589 */ /* 0x000fe200000e0000 */
[----:B------:R-:W-:Y:S01]  /*13f10*/  IMAD.IADD R5, R247, 0x1, R22 ;  /* 0x00000001f7057824 */ /* 0x000fe200078e0216 */
[----:B------:R-:W-:Y:S01]  /*13f20*/  SHF.R.S32.HI R6, RZ, 0x1f, R4 ;  /* 0x0000001fff067819 */ /* 0x000fe20000011404 */
[----:B------:R-:W-:Y:S01]  /*13f30*/  IMAD.WIDE.U32 R20, R4, c[0x0][0x428], R20 ;  /* 0x00010a0004147a25 */ /* 0x000fe200078e0014 */
[----:B------:R-:W1:Y:S01]  /*13f40*/  SHFL.IDX PT, R19, R2, RZ, 0x1c1f ;  /* 0x001c1fff02137589 */ /* 0x000e6200000e0000 */
[----:B------:R-:W-:-:S02]  /*13f50*/  IADD3 R22, R245, 0x38, RZ ;  /* 0x00000038f5167810 */ /* 0x000fc40007ffe0ff */
[C---:B------:R-:W-:Y:S01]  /*13f60*/  IADD3 R9, R5.reuse, 0x8, RZ ;  /* 0x0000000805097810 */ /* 0x040fe20007ffe0ff */
[----:B------:R-:W2:Y:S01]  /*13f70*/  SHFL.IDX PT, R17, R2, 0x1, 0x1c1f ;  /* 0x003c1f0002117f89 */ /* 0x000ea200000e0000 */
[----:B------:R-:W-:Y:S02]  /*13f80*/  ISETP.GE.OR P4, PT, R5, UR4, P1 ;  /* 0x0000000405007c0c */ /* 0x000fe40008f86670 */
[----:B------:R-:W-:Y:S01]  /*13f90*/  ISETP.GE.OR P3, PT, R9, UR4, P1 ;  /* 0x0000000409007c0c */ /* 0x000fe20008f66670 */
[----:B------:R-:W-:Y:S01]  /*13fa0*/  SHFL.IDX PT, R14, R12, 0x2, 0x1c1f ;  /* 0x005c1f000c0e7f89 */ /* 0x000fe200000e0000 */
[----:B------:R-:W-:-:S03]  /*13fb0*/  IADD3 R8, R5, 0x40, RZ ;  /* 0x0000004005087810 */ /* 0x000fc60007ffe0ff */
[----:B------:R-:W3:Y:S01]  /*13fc0*/  SHFL.IDX PT, R15, R2, 0x2, 0x1c1f ;  /* 0x005c1f00020f7f89 */ /* 0x000ee200000e0000 */
[----:B------:R-:W-:-:S03]  /*13fd0*/  ISETP.GE.OR P2, PT, R8, UR4, P1 ;  /* 0x0000000408007c0c */ /* 0x000fc60008f46670 */
[----:B------:R-:W-:Y:S04]  /*13fe0*/  SHFL.IDX PT, R12, R12, 0x3, 0x1c1f ;  /* 0x007c1f000c0c7f89 */ /* 0x000fe800000e0000 */
[----:B------:R4:W5:Y:S04]  /*13ff0*/  SHFL.IDX PT, R13, R2, 0x3, 0x1c1f ;  /* 0x007c1f00020d7f89 */ /* 0x00096800000e0000 */
[----:B-1----:R1:W-:Y:S04]  /*14000*/  @!P4 ST.E [R18.64], R7 ;  /* 0x000000071200c985 */ /* 0x0023e8000c101908 */
[----:B--2---:R1:W-:Y:S01]  /*14010*/  @!P3 ST.E [R16.64], R10 ;  /* 0x0000000a1000b985 */ /* 0x0043e2000c101908 */
[----:B------:R-:W-:-:S03]  /*14020*/  ISETP.GE.AND P3, PT, R5, UR4, PT ;  /* 0x0000000405007c0c */ /* 0x000fc6000bf66270 */
[----:B---3--:R1:W-:Y:S01]  /*14030*/  @!P2 ST.E [R14.64], R11 ;  /* 0x0000000b0e00a985 */ /* 0x0083e2000c101908 */
[----:B------:R-:W-:Y:S01]  /*14040*/  ISETP.GE.AND P2, PT, R9, UR4, PT ;  /* 0x0000000409007c0c */ /* 0x000fe2000bf46270 */
[----:B----4-:R-:W-:Y:S01]  /*14050*/  IMAD R2, R6, c[0x0][0x428], RZ ;  /* 0x00010a0006027a24 */ /* 0x010fe200078e02ff */
[----:B------:R-:W-:-:S03]  /*14060*/  IADD3 R6, R5, 0x48, RZ ;  /* 0x0000004805067810 */ /* 0x000fc60007ffe0ff */
[----:B------:R-:W-:Y:S01]  /*14070*/  IMAD R2, R4, c[0x0][0x42c], R2 ;  /* 0x00010b0004027a24 */ /* 0x000fe200078e0202 */
[----:B------:R-:W-:Y:S02]  /*14080*/  ISETP.GE.OR P1, PT, R6, UR4, P1 ;  /* 0x0000000406007c0c */ /* 0x000fe40008f26670 */
[----:B------:R-:W-:Y:S01]  /*14090*/  LEA R4, P0, R20, c[0x0][0x400], 0x2 ;  /* 0x0001000014047a11 */ /* 0x000fe200078010ff */
[----:B------:R-:W-:-:S04]  /*140a0*/  IMAD.IADD R2, R21, 0x1, R2 ;  /* 0x0000000115027824 */ /* 0x000fc800078e0202 */
[----:B------:R1:W2:Y:S01]  /*140b0*/  SHFL.IDX PT, R7, R4, RZ, 0x1c1f ;  /* 0x001c1fff04077589 */ /* 0x0002a200000e0000 */
[----:B------:R-:W-:Y:S02]  /*140c0*/  LEA.HI.X R2, R20, c[0x0][0x404], R2, 0x2, P0 ;  /* 0x0001010014027a11 */ /* 0x000fe400000f1402 */
[----:B------:R-:W-:-:S03]  /*140d0*/  ISETP.GE.AND P0, PT, R6, UR4, PT ;  /* 0x0000000406007c0c */ /* 0x000fc6000bf06270 */
[----:B-----5:R1:W-:Y:S01]  /*140e0*/  @!P1 ST.E [R12.64], R0 ;  /* 0x000000000c009985 */ /* 0x0203e2000c101908 */
[----:B------:R-:W-:-:S03]  /*140f0*/  ISETP.GE.AND P1, PT, R8, UR4, PT ;  /* 0x0000000408007c0c */ /* 0x000fc6000bf26270 */
[----:B------:R1:W3:Y:S01]  /*14100*/  SHFL.IDX PT, R10, R2, RZ, 0x1c1f ;  /* 0x001c1fff020a7589 */ /* 0x0002e200000e0000 */
[----:B------:R-:W-:Y:S05]  /*14110*/  @P3 BRA `(.L_x_1367) ;  /* 0x0000021000003947 */ /* 0x000fea0003800000 */
[----:B------:R-:W-:Y:S02]  /*14120*/  ISETP.GE.AND P3, PT, R245, c[0x0][0x3c8], PT ;  /* 0x0000f200f5007a0c */ /* 0x000fe40003f66270 */
[----:B------:R-:W-:Y:S02]  /*14130*/  ISETP.GE.AND P5, PT, R34, c[0x0][0x3c8], PT ;  /* 0x0000f20022007a0c */ /* 0x000fe40003fa6270 */
[----:B------:R-:W-:-:S09]  /*14140*/  ISETP.GE.AND P6, PT, R26, c[0x0][0x3c8], PT ;  /* 0x0000f2001a007a0c */ /* 0x000fd20003fc6270 */
[----:B--2---:R-:W-:-:S04]  /*14150*/  @!P3 LEA R8, P4, R245, R7, 0x2 ;  /* 0x00000007f508b211 */ /* 0x004fc800078810ff */
[----:B---3--:R-:W-:Y:S02]  /*14160*/  @!P3 LEA.HI.X R9, R245, R10, R36, 0x2, P4 ;  /* 0x0000000af509b211 */ /* 0x008fe400020f1424 */
[----:B------:R-:W-:-:S03]  /*14170*/  ISETP.GE.AND P4, PT, R32, c[0x0][0x3c8], PT ;  /* 0x0000f20020007a0c */ /* 0x000fc60003f86270 */
[----:B------:R2:W-:Y:S02]  /*14180*/  @!P3 ST.E.64 [R8.64], R144 ;  /* 0x000000900800b985 */ /* 0x0005e4000c101b08 */
[----:B--2---:R-:W-:-:S04]  /*14190*/  @!P5 LEA R8, P3, R34, R7, 0x2 ;  /* 0x000000072208d211 */ /* 0x004fc800078610ff */
[----:B------:R-:W-:Y:S02]  /*141a0*/  @!P5 LEA.HI.X R9, R34, R10, R35, 0x2, P3 ;  /* 0x0000000a2209d211 */ /* 0x000fe400018f1423 */
        /* <DEDUP_REMOVED lines=9> */
[----:B------:R2:W-:Y:S01]  /*14240*/  @!P3 ST.E.64 [R8.64], R132 ;  /* 0x000000840800b985 */ /* 0x0005e2000c101b08 */
[----:B-1----:R-:W-:-:S04]  /*14250*/  @!P5 LEA R14, P3, R28, R7, 0x2 ;  /* 0x000000071c0ed211 */ /* 0x002fc800078610ff */
[----:B------:R-:W-:Y:S02]  /*14260*/  @!P5 LEA.HI.X R15, R28, R10, R29, 0x2, P3 ;  /* 0x0000000a1c0fd211 */ /* 0x000fe400018f141d */
[----:B------:R-:W-:Y:S02]  /*14270*/  ISETP.GE.AND P5, PT, R24, c[0x0][0x3c8], PT ;  /* 0x0000f20018007a0c */ /* 0x000fe40003fa6270 */
[----:B------:R-:W-:-:S04]  /*14280*/  @!P6 LEA R12, P3, R26, R7, 0x2 ;  /* 0x000000071a0ce211 */ /* 0x000fc800078610ff */
[----:B------:R-:W-:-:S07]  /*14290*/  @!P6 LEA.HI.X R13, R26, R10, R27, 0x2, P3 ;  /* 0x0000000a1a0de211 */ /* 0x000fce00018f141b */
[----:B--2---:R-:W-:-:S04]  /*142a0*/  @!P5 LEA R8, P3, R24, R7, 0x2 ;  /* 0x000000071808d211 */ /* 0x004fc800078610ff */
[----:B------:R-:W-:Y:S02]  /*142b0*/  @!P5 LEA.HI.X R9, R24, R10, R25, 0x2, P3 ;  /* 0x0000000a1809d211 */ /* 0x000fe400018f1419 */
[----:B------:R-:W-:-:S04]  /*142c0*/  @!P4 LEA R6, P3, R22, R7, 0x2 ;  /* 0x000000071606c211 */ /* 0x000fc800078610ff */
[----:B------:R-:W-:Y:S02]  /*142d0*/  @!P4 LEA.HI.X R7, R22, R10, R23, 0x2, P3 ;  /* 0x0000000a1607c211 */ /* 0x000fe400018f1417 */
[----:B------:R-:W-:-:S13]  /*142e0*/  ISETP.GE.AND P3, PT, R28, c[0x0][0x3c8], PT ;  /* 0x0000f2001c007a0c */ /* 0x000fda0003f66270 */
[----:B------:R1:W-:Y:S04]  /*142f0*/  @!P3 ST.E.64 [R14.64], R128 ;  /* 0x000000800e00b985 */ /* 0x0003e8000c101b08 */
[----:B------:R1:W-:Y:S04]  /*14300*/  @!P6 ST.E.64 [R12.64], R124 ;  /* 0x0000007c0c00e985 */ /* 0x0003e8000c101b08 */
[----:B------:R1:W-:Y:S04]  /*14310*/  @!P5 ST.E.64 [R8.64], R120 ;  /* 0x000000780800d985 */ /* 0x0003e8000c101b08 */
[----:B------:R1:W-:Y:S02]  /*14320*/  @!P4 ST.E.64 [R6.64], R116 ;  /* 0x000000740600c985 */ /* 0x0003e4000c101b08 */
.L_x_1367:
[----:B------:R-:W-:Y:S05]  /*14330*/  BSYNC B0 ;  /* 0x0000000000007941 */ /* 0x000fea0003800000 */
.L_x_1366:
[----:B------:R4:W1:Y:S01]  /*14340*/  SHFL.IDX PT, R5, R2, 0x1, 0x1c1f ;  /* 0x003c1f0002057f89 */ /* 0x00086200000e0000 */
[----:B------:R-:W-:Y:S03]  /*14350*/  BSSY B0, `(.L_x_1368) ;  /* 0x0000023000007945 */ /* 0x000fe60003800000 */
[----:B-1----:R4:W1:Y:S01]  /*14360*/  SHFL.IDX PT, R0, R4, 0x1, 0x1c1f ;  /* 0x003c1f0004007f89 */ /* 0x00286200000e0000 */
[----:B------:R-:W-:Y:S05]  /*14370*/  @P2 BRA `(.L_x_1369) ;  /* 0x0000020000002947 */ /* 0x000fea0003800000 */
[----:B------:R-:W-:Y:S02]  /*14380*/  ISETP.GE.AND P3, PT, R245, c[0x0][0x3c8], PT ;  /* 0x0000f200f5007a0c */ /* 0x000fe40003f66270 */
[----:B------:R-:W-:-:S02]  /*14390*/  ISETP.GE.AND P5, PT, R34, c[0x0][0x3c8], PT ;  /* 0x0000f20022007a0c */ /* 0x000fc40003fa6270 */
[----:B------:R-:W-:-:S09]  /*143a0*/  ISETP.GE.AND P2, PT, R32, c[0x0][0x3c8], PT ;  /* 0x0000f20020007a0c */ /* 0x000fd20003f46270 */
[----:B-1----:R-:W-:-:S04]  /*143b0*/  @!P3 LEA R8, P4, R245, R0, 0x2 ;  /* 0x00000000f508b211 */ /* 0x002fc800078810ff */
[----:B------:R-:W-:Y:S02]  /*143c0*/  @!P3 LEA.HI.X R9, R245, R5, R36, 0x2, P4 ;  /* 0x00000005f509b211 */ /* 0x000fe400020f1424 */
[----:B------:R-:W-:-:S03]  /*143d0*/  @!P5 LEA R6, P4, R34, R0, 0x2 ;  /* 0x000000002206d211 */ /* 0x000fc600078810ff */
[----:B------:R1:W-:Y:S01]  /*143e0*/  @!P3 ST.E.64 [R8.64], R146 ;  /* 0x000000920800b985 */ /* 0x0003e2000c101b08 */
[----:B------:R-:W-:Y:S02]  /*143f0*/  ISETP.GE.AND P3, PT, R30, c[0x0][0x3c8], PT ;  /* 0x0000f2001e007a0c */ /* 0x000fe40003f66270 */
[----:B--2---:R-:W-:-:S05]  /*14400*/  @!P5 LEA.HI.X R7, R34, R5, R35, 0x2, P4 ;  /* 0x000000052207d211 */ /* 0x004fca00020f1423 */
[----:B------:R2:W-:Y:S01]  /*14410*/  @!P5 ST.E.64 [R6.64], R142 ;  /* 0x0000008e0600d985 */ /* 0x0005e2000c101b08 */
[----:B------:R-:W-:Y:S02]  /*14420*/  ISETP.GE.AND P5, PT, R28, c[0x0][0x3c8], PT ;  /* 0x0000f2001c007a0c */ /* 0x000fe40003fa6270 */
[----:B-1----:R-:W-:-:S04]  /*14430*/  @!P2 LEA R8, P4, R32, R0, 0x2 ;  /* 0x000000002008a211 */ /* 0x002fc800078810ff */
[----:B------:R-:W-:Y:S02]  /*14440*/  @!P2 LEA.HI.X R9, R32, R5, R33, 0x2, P4 ;  /* 0x000000052009a211 */ /* 0x000fe400020f1421 */
[----:B--2---:R-:W-:-:S03]  /*14450*/  @!P3 LEA R6, P4, R30, R0, 0x2 ;  /* 0x000000001e06b211 */ /* 0x004fc600078810ff */
[----:B------:R1:W-:Y:S01]  /*14460*/  @!P2 ST.E.64 [R8.64], R138 ;  /* 0x0000008a0800a985 */ /* 0x0003e2000c101b08 */
[----:B------:R-:W-:Y:S02]  /*14470*/  @!P3 LEA.HI.X R7, R30, R5, R31, 0x2, P4 ;  /* 0x000000051e07b211 */ /* 0x000fe400020f141f */
[----:B------:R-:W-:-:S03]  /*14480*/  ISETP.GE.AND P4, PT, R26, c[0x0][0x3c8], PT ;  /* 0x0000f2001a007a0c */ /* 0x000fc60003f86270 */
[----:B------:R-:W-:Y:S01]  /*14490*/  @!P3 ST.E.64 [R6.64], R134 ;  /* 0x000000860600b985 */ /* 0x000fe2000c101b08 */
[----:B------:R-:W-:Y:S02]  /*144a0*/  ISETP.GE.AND P3, PT, R24, c[0x0][0x3c8], PT ;  /* 0x0000f20018007a0c */ /* 0x000fe40003f66270 */
[----:B-1----:R-:W-:-:S04]  /*144b0*/  @!P5 LEA R8, P2, R28, R0, 0x2 ;  /* 0x000000001c08d211 */ /* 0x002fc800078410ff */
[----:B------:R-:W-:Y:S02]  /*144c0*/  @!P5 LEA.HI.X R9, R28, R5, R29, 0x2, P2 ;  /* 0x000000051c09d211 */ /* 0x000fe400010f141d */
[----:B------:R-:W-:-:S03]  /*144d0*/  ISETP.GE.AND P2, PT, R22, c[0x0][0x3c8], PT ;  /* 0x0000f20016007a0c */ /* 0x000fc60003f46270 */
[----:B------:R1:W-:Y:S02]  /*144e0*/  @!P5 ST.E.64 [R8.64], R130 ;  /* 0x000000820800d985 */ /* 0x0003e4000c101b08 */
[----:B-1----:R-:W-:-:S04]  /*144f0*/  @!P4 LEA R8, P5, R26, R0, 0x2 ;  /* 0x000000001a08c211 */ /* 0x002fc800078a10ff */
[----:B------:R-:W-:Y:S02]  /*14500*/  @!P4 LEA.HI.X R9, R26, R5, R27, 0x2, P5 ;  /* 0x000000051a09c211 */ /* 0x000fe400028f141b */
[----:B------:R-:W-:-:S03]  /*14510*/  @!P3 LEA R6, P5, R24, R0, 0x2 ;  /* 0x000000001806b211 */ /* 0x000fc600078a10ff */
[----:B------:R1:W-:Y:S01]  /*14520*/  @!P4 ST.E.64 [R8.64], R126 ;  /* 0x0000007e0800c985 */ /* 0x0003e2000c101b08 */
[----:B------:R-:W-:Y:S02]  /*14530*/  @!P3 LEA.HI.X R7, R24, R5, R25, 0x2, P5 ;  /* 0x000000051807b211 */ /* 0x000fe400028f1419 */
[----:B---3--:R-:W-:-:S03]  /*14540*/  @!P2 LEA R10, P5, R22, R0, 0x2 ;  /* 0x00000000160aa211 */ /* 0x008fc600078a10ff */
[----:B------:R1:W-:Y:S01]  /*14550*/  @!P3 ST.E.64 [R6.64], R122 ;  /* 0x0000007a0600b985 */ /* 0x0003e2000c101b08 */
[----:B------:R-:W-:-:S05]  /*14560*/  @!P2 LEA.HI.X R11, R22, R5, R23, 0x2, P5 ;  /* 0x00000005160ba211 */ /* 0x000fca00028f1417 */
[----:B------:R1:W-:Y:S04]  /*14570*/  @!P2 ST.E.64 [R10.64], R118 ;  /* 0x000000760a00a985 */ /* 0x0003e8000c101b08 */
.L_x_1369:
[----:B------:R-:W-:Y:S05]  /*14580*/  BSYNC B0 ;  /* 0x0000000000007941 */ /* 0x000fea0003800000 */
.L_x_1368:
[----:B------:R4:W3:Y:S01]  /*14590*/  SHFL.IDX PT, R5, R2, 0x2, 0x1c1f ;  /* 0x005c1f0002057f89 */ /* 0x0008e200000e0000 */
[----:B------:R-:W-:Y:S03]  /*145a0*/  BSSY B0, `(.L_x_1370) ;  /* 0x0000023000007945 */ /* 0x000fe60003800000 */
[----:B-1----:R4:W1:Y:S01]  /*145b0*/  SHFL.IDX PT, R0, R4, 0x2, 0x1c1f ;  /* 0x005c1f0004007f89 */ /* 0x00286200000e0000 */
[----:B------:R-:W-:Y:S05]  /*145c0*/  @P1 BRA `(.L_x_1371) ;  /* 0x0000020000001947 */ /* 0x000fea0003800000 */
[----:B------:R-:W-:Y:S02]  /*145d0*/  ISETP.GE.AND P3, PT, R245, c[0x0][0x3c8], PT ;  /* 0x0000f200f5007a0c */ /* 0x000fe40003f66270 */
[----:B------:R-:W-:Y:S02]  /*145e0*/  ISETP.GE.AND P5, PT, R34, c[0x0][0x3c8], PT ;  /* 0x0000f20022007a0c */ /* 0x000fe40003fa6270 */
[----:B------:R-:W-:Y:S02]  /*145f0*/  ISETP.GE.AND P2, PT, R32, c[0x0][0x3c8], PT ;  /* 0x0000f20020007a0c */ /* 0x000fe40003f46270 */
[----:B------:R-:W-:-:S07]  /*14600*/  ISETP.GE.AND P1, PT, R30, c[0x0][0x3c8], PT ;  /* 0x0000f2001e007a0c */ /* 0x000fce0003f26270 */
[----:B-1----:R-:W-:-:S04]  /*14610*/  @!P3 LEA R8, P4, R245, R0, 0x2 ;  /* 0x00000000f508b211 */ /* 0x002fc800078810ff */
[----:B---3--:R-:W-:Y:S02]  /*14620*/  @!P3 LEA.HI.X R9, R245, R5, R36, 0x2, P4 ;  /* 0x00000005f509b211 */ /* 0x008fe400020f1424 */
[----:B------:R-:W-:-:S03]  /*14630*/  @!P5 LEA R6, P4, R34, R0, 0x2 ;  /* 0x000000002206d211 */ /* 0x000fc600078810ff */
[----:B------:R1:W-:Y:S01]  /*14640*/  @!P3 ST.E.64 [R8.64], R148 ;  /* 0x000000940800b985 */ /* 0x0003e2000c101b08 */
[----:B--2---:R-:W-:Y:S02]  /*14650*/  @!P5 LEA.HI.X R7, R34, R5, R35, 0x2, P4 ;  /* 0x000000052207d211 */ /* 0x004fe400020f1423 */
[----:B------:R-:W-:-:S03]  /*14660*/  ISETP.GE.AND P4, PT, R28, c[0x0][0x3c8], PT ;  /* 0x0000f2001c007a0c */ /* 0x000fc60003f86270 */
[----:B------:R2:W-:Y:S01]  /*14670*/  @!P5 ST.E.64 [R6.64], R152 ;  /* 0x000000980600d985 */ /* 0x0005e2000c101b08 */
[----:B-1----:R-:W-:-:S04]  /*14680*/  @!P2 LEA R8, P3, R32, R0, 0x2 ;  /* 0x000000002008a211 */ /* 0x002fc800078610ff */
[-C--:B------:R-:W-:Y:S02]  /*14690*/  @!P2 LEA.HI.X R9, R32, R5.reuse, R33, 0x2, P3 ;  /* 0x000000052009a211 */ /* 0x080fe400018f1421 */
[----:B--2---:R-:W-:Y:S02]  /*146a0*/  @!P1 LEA R6, P5, R30, R0, 0x2 ;  /* 0x000000001e069211 */ /* 0x004fe400078a10ff */
[----:B------:R-:W-:Y:S01]  /*146b0*/  ISETP.GE.AND P3, PT, R26, c[0x0][0x3c8], PT ;  /* 0x0000f2001a007a0c */ /* 0x000fe20003f66270 */
[----:B------:R1:W-:Y:S01]  /*146c0*/  @!P2 ST.E.64 [R8.64], R156 ;  /* 0x0000009c0800a985 */ /* 0x0003e2000c101b08 */
[----:B------:R-:W-:Y:S02]  /*146d0*/  @!P1 LEA.HI.X R7, R30, R5, R31, 0x2, P5 ;  /* 0x000000051e079211 */ /* 0x000fe400028f141f */
[----:B------:R-:W-:-:S03]  /*146e0*/  ISETP.GE.AND P2, PT, R24, c[0x0][0x3c8], PT ;  /* 0x0000f20018007a0c */ /* 0x000fc60003f46270 */
[----:B------:R2:W-:Y:S01]  /*146f0*/  @!P1 ST.E.64 [R6.64], R160 ;  /* 0x000000a006009985 */ /* 0x0005e2000c101b08 */
[----:B------:R-:W-:Y:S02]  /*14700*/  ISETP.GE.AND P1, PT, R22, c[0x0][0x3c8], PT ;  /* 0x0000f20016007a0c */ /* 0x000fe40003f26270 */
[----:B-1----:R-:W-:-:S04]  /*14710*/  @!P4 LEA R8, P5, R28, R0, 0x2 ;  /* 0x000000001c08c211 */ /* 0x002fc800078a10ff */
[----:B------:R-:W-:Y:S02]  /*14720*/  @!P4 LEA.HI.X R9, R28, R5, R29, 0x2, P5 ;  /* 0x000000051c09c211 */ /* 0x000fe400028f141d */
[----:B------:R-:W-:-:S03]  /*14730*/  @!P3 LEA R10, P5, R26, R0, 0x2 ;  /* 0x000000001a0ab211 */ /* 0x000fc600078a10ff */
[----:B------:R1:W-:Y:S01]  /*14740*/  @!P4 ST.E.64 [R8.64], R164 ;  /* 0x000000a40800c985 */ /* 0x0003e2000c101b08 */
[----:B------:R-:W-:Y:S02]  /*14750*/  @!P3 LEA.HI.X R11, R26, R5, R27, 0x2, P5 ;  /* 0x000000051a0bb211 */ /* 0x000fe400028f141b */
[----:B--2---:R-:W-:-:S03]  /*14760*/  @!P2 LEA R6, P5, R24, R0, 0x2 ;  /* 0x000000001806a211 */ /* 0x004fc600078a10ff */
[----:B------:R1:W-:Y:S01]  /*14770*/  @!P3 ST.E.64 [R10.64], R168 ;  /* 0x000000a80a00b985 */ /* 0x0003e2000c101b08 */
[----:B------:R-:W-:Y:S02]  /*14780*/  @!P2 LEA.HI.X R7, R24, R5, R25, 0x2, P5 ;  /* 0x000000051807a211 */ /* 0x000fe400028f1419 */
[----:B------:R-:W-:-:S03]  /*14790*/  @!P1 LEA R12, P5, R22, R0, 0x2 ;  /* 0x00000000160c9211 */ /* 0x000fc600078a10ff */
[----:B------:R1:W-:Y:S01]  /*147a0*/  @!P2 ST.E.64 [R6.64], R172 ;  /* 0x000000ac0600a985 */ /* 0x0003e2000c101b08 */
[----:B------:R-:W-:-:S05]  /*147b0*/  @!P1 LEA.HI.X R13, R22, R5, R23, 0x2, P5 ;  /* 0x00000005160d9211 */ /* 0x000fca00028f1417 */
[----:B------:R1:W-:Y:S04]  /*147c0*/  @!P1 ST.E.64 [R12.64], R176 ;  /* 0x000000b00c009985 */ /* 0x0003e8000c101b08 */
.L_x_1371:
[----:B------:R-:W-:Y:S05]  /*147d0*/  BSYNC B0 ;  /* 0x0000000000007941 */ /* 0x000fea0003800000 */
.L_x_1370:
[----:B----4-:R-:W4:Y:S04]  /*147e0*/  SHFL.IDX PT, R2, R2, 0x3, 0x1c1f ;  /* 0x007c1f0002027f89 */ /* 0x010f2800000e0000 */
[----:B------:R-:W3:Y:S01]  /*147f0*/  SHFL.IDX PT, R4, R4, 0x3, 0x1c1f ;  /* 0x007c1f0004047f89 */ /* 0x000ee200000e0000 */
[----:B------:R-:W-:Y:S05]  /*14800*/  @P0 BRA `(.L_x_1372) ;  /* 0x000004d000000947 */ /* 0x000fea0003800000 */
[----:B------:R-:W-:Y:S02]  /*14810*/  ISETP.GE.AND P1, PT, R245, c[0x0][0x3c8], PT ;  /* 0x0000f200f5007a0c */ /* 0x000fe40003f26270 */
[----:B------:R-:W-:Y:S02]  /*14820*/  ISETP.GE.AND P0, PT, R34, c[0x0][0x3c8], PT ;  /* 0x0000f20022007a0c */ /* 0x000fe40003f06270 */
[----:B------:R-:W-:-:S09]  /*14830*/  ISETP.GE.AND P4, PT, R32, c[0x0][0x3c8], PT ;  /* 0x0000f20020007a0c */ /* 0x000fd20003f86270 */
[CC--:B-1-3--:R-:W-:Y:S02]  /*14840*/  @!P1 LEA R8, P3, R245.reuse, R4.reuse, 0x2 ;  /* 0x00000004f5089211 */ /* 0x0cafe400078610ff */
[----:B------:R-:W-:Y:S02]  /*14850*/  @!P0 LEA R6, P2, R34, R4, 0x2 ;  /* 0x0000000422068211 */ /* 0x000fe400078410ff */
[-C--:B----4-:R-:W-:Y:S02]  /*14860*/  @!P1 LEA.HI.X R9, R245, R2.reuse, R36, 0x2, P3 ;  /* 0x00000002f5099211 */ /* 0x090fe400018f1424 */
[----:B------:R-:W-:Y:S02]  /*14870*/  ISETP.GE.AND P3, PT, R30, c[0x0][0x3c8], PT ;  /* 0x0000f2001e007a0c */ /* 0x000fe40003f66270 */
[----:B--2---:R-:W-:Y:S01]  /*14880*/  @!P0 LEA.HI.X R7, R34, R2, R35, 0x2, P2 ;  /* 0x0000000222078211 */ /* 0x004fe200010f1423 */
[----:B------:R1:W-:Y:S01]  /*14890*/  @!P1 ST.E.64 [R8.64], R150 ;  /* 0x0000009608009985 */ /* 0x0003e2000c101b08 */
[----:B------:R-:W-:-:S02]  /*148a0*/  ISETP.GE.AND P2, PT, R28, c[0x0][0x3c8], PT ;  /* 0x0000f2001c007a0c */ /* 0x000fc40003f46270 */
[----:B------:R-:W-:Y:S01]  /*148b0*/  ISETP.GE.AND P1, PT, R26, c[0x0][0x3c8], PT ;  /* 0x0000f2001a007a0c */ /* 0x000fe20003f26270 */
[----:B------:R2:W-:Y:S01]  /*148c0*/  @!P0 ST.E.64 [R6.64], R154 ;  /* 0x0000009a06008985 */ /* 0x0005e2000c101b08 */
[----:B------:R-:W-:Y:S02]  /*148d0*/  ISETP.GE.AND P0, PT, R24, c[0x0][0x3c8], PT ;  /* 0x0000f20018007a0c */ /* 0x000fe40003f06270 */
[----:B-1----:R-:W-:-:S04]  /*148e0*/  @!P4 LEA R8, P5, R32, R4, 0x2 ;  /* 0x000000042008c211 */ /* 0x002fc800078a10ff */
[----:B------:R-:W-:Y:S02]  /*148f0*/  @!P4 LEA.HI.X R9, R32, R2, R33, 0x2, P5 ;  /* 0x000000022009c211 */ /* 0x000fe400028f1421 */
[----:B--2---:R-:W-:-:S03]  /*14900*/  @!P3 LEA R6, P5, R30, R4, 0x2 ;  /* 0x000000041e06b211 */ /* 0x004fc600078a10ff */
[----:B------:R1:W-:Y:S01]  /*14910*/  @!P4 ST.E.64 [R8.64], R158 ;  /* 0x0000009e0800c985 */ /* 0x0003e2000c101b08 */
[----:B------:R-:W-:Y:S02]  /*14920*/  @!P2 LEA R12, P4, R28, R4, 0x2 ;  /* 0x000000041c0ca211 */ /* 0x000fe400078810ff */
[----:B------:R-:W-:Y:S02]  /*14930*/  @!P3 LEA.HI.X R7, R30, R2, R31, 0x2, P5 ;  /* 0x000000021e07b211 */ /* 0x000fe400028f141f */
[----:B------:R-:W-:Y:S02]  /*14940*/  @!P1 LEA R10, P5, R26, R4, 0x2 ;  /* 0x000000041a0a9211 */ /* 0x000fe400078a10ff */
[-C--:B------:R-:W-:Y:S01]  /*14950*/  @!P2 LEA.HI.X R13, R28, R2.reuse, R29, 0x2, P4 ;  /* 0x000000021c0da211 */ /* 0x080fe200020f141d */
[----:B------:R2:W-:Y:S01]  /*14960*/  @!P3 ST.E.64 [R6.64], R162 ;  /* 0x000000a20600b985 */ /* 0x0005e2000c101b08 */
[----:B------:R-:W-:-:S03]  /*14970*/  @!P1 LEA.HI.X R11, R26, R2, R27, 0x2, P5 ;  /* 0x000000021a0b9211 */ /* 0x000fc600028f141b */
[----:B------:R2:W-:Y:S04]  /*14980*/  @!P2 ST.E.64 [R12.64], R166 ;  /* 0x000000a60c00a985 */ /* 0x0005e8000c101b08 */
[----:B------:R2:W-:Y:S01]  /*14990*/  @!P1 ST.E.64 [R10.64], R170 ;  /* 0x000000aa0a009985 */ /* 0x0005e2000c101b08 */
[----:B-1----:R-:W-:-:S04]  /*149a0*/  @!P0 LEA R8, P4, R24, R4, 0x2 ;  /* 0x0000000418088211 */ /* 0x002fc800078810ff */
[----:B------:R-:W-:-:S05]  /*149b0*/  @!P0 LEA.HI.X R9, R24, R2, R25, 0x2, P4 ;  /* 0x0000000218098211 */ /* 0x000fca00020f1419 */
[----:B------:R2:W-:Y:S01]  /*149c0*/  @!P0 ST.E.64 [R8.64], R174 ;  /* 0x000000ae08008985 */ /* 0x0005e2000c101b08 */
[----:B------:R-:W-:-:S13]  /*149d0*/  ISETP.GE.AND P0, PT, R22, c[0x0][0x3c8], PT ;  /* 0x0000f20016007a0c */ /* 0x000fda0003f06270 */
[----:B------:R-:W-:Y:S05]  /*149e0*/  @P0 BRA `(.L_x_1372) ;  /* 0x000002f000000947 */ /* 0x000fea0003800000 */
[----:B------:R-:W-:-:S04]  /*149f0*/  LEA R4, P0, R22, R4, 0x2 ;  /* 0x0000000416047211 */ /* 0x000fc800078010ff */
[----:B------:R-:W-:-:S05]  /*14a00*/  LEA.HI.X R5, R22, R2, R23, 0x2, P0 ;  /* 0x0000000216057211 */ /* 0x000fca00000f1417 */
[----:B------:R1:W-:Y:S01]  /*14a10*/  ST.E.64 [R4.64], R178 ;  /* 0x000000b204007985 */ /* 0x0003e2000c101b08 */
[----:B------:R-:W-:Y:S05]  /*14a20*/  BRA `(.L_x_1372) ;  /* 0x000002b000007947 */ /* 0x000fea0003800000 */
.L_x_1364:
[----:B------:R-:W-:-:S13]  /*14a30*/  ISETP.GT.AND P0, PT, R243, 0x7f, PT ;  /* 0x0000007ff300780c */ /* 0x000fda0003f04270 */
[----:B------:R-:W-:Y:S05]  /*14a40*/  @P0 BRA `(.L_x_1372) ;  /* 0x0000029000000947 */ /* 0x000fea0003800000 */
[----:B------:R-:W4:Y:S01]  /*14a50*/  LDL.LU R2, [R1+0x14] ;  /* 0x0000140001027983 */ /* 0x000f220000300800 */
[----:B------:R-:W-:-:S05]  /*14a60*/  MOV R4, c[0x0][0x4e8] ;  /* 0x00013a0000047a02 */ /* 0x000fca0000000f00 */
[----:B------:R-:W-:Y:S01]  /*14a70*/  IMAD R0, R4, c[0x0][0x388], RZ ;  /* 0x0000e20004007a24 */ /* 0x000fe200078e02ff */
[----:B----4-:R-:W-:-:S04]  /*14a80*/  IADD3 R2, R2, R243, RZ ;  /* 0x000000f302027210 */ /* 0x010fc80007ffe0ff */
[----:B------:R-:W-:-:S13]  /*14a90*/  ISETP.GE.AND P0, PT, R2, R0, PT ;  /* 0x000000000200720c */ /* 0x000fda0003f06270 */
[----:B------:R-:W-:Y:S05]  /*14aa0*/  @P0 BRA `(.L_x_1372) ;  /* 0x0000023000000947 */ /* 0x000fea0003800000 */
[----:B------:R-:W4:Y:S04]  /*14ab0*/  LDL.LU R5, [R1+0x18] ;  /* 0x0000180001057983 */ /* 0x000f280000300800 */
[----:B------:R-:W5:Y:S04]  /*14ac0*/  LDL.LU R10, [R1+0x2c] ;  /* 0x00002c00010a7983 */ /* 0x000f680000300800 */
[----:B--2---:R-:W2:Y:S01]  /*14ad0*/  LDL.LU R7, [R1+0x28] ;  /* 0x0000280001077983 */ /* 0x004ea20000300800 */
[----:B------:R-:W-:Y:S02]  /*14ae0*/  ISETP.NE.AND P0, PT, R4, 0x1, PT ;  /* 0x000000010400780c */ /* 0x000fe40003f05270 */
[----:B---3--:R-:W-:-:S02]  /*14af0*/  MOV R6, R2 ;  /* 0x0000000200067202 */ /* 0x008fc40000000f00 */
[----:B----4-:R-:W-:Y:S01]  /*14b00*/  SHF.R.S32.HI R4, RZ, 0x1f, R5 ;  /* 0x0000001fff047819 */ /* 0x010fe20000011405 */
[----:B------:R-:W-:Y:S01]  /*14b10*/  IMAD.WIDE.U32 R8, R5, c[0x0][0x4d0], RZ ;  /* 0x0001340005087a25 */ /* 0x000fe200078e00ff */
[----:B-----5:R-:W-:-:S03]  /*14b20*/  SHF.R.S32.HI R0, RZ, 0x1f, R10 ;  /* 0x0000001fff007819 */ /* 0x020fc6000001140a */
[----:B------:R-:W-:-:S04]  /*14b30*/  IMAD R4, R4, c[0x0][0x4d0], RZ ;  /* 0x0001340004047a24 */ /* 0x000fc800078e02ff */
[----:B------:R-:W-:Y:S02]  /*14b40*/  IMAD R4, R5, c[0x0][0x4d4], R4 ;  /* 0x0001350005047a24 */ /* 0x000fe400078e0204 */
[----:B------:R-:W-:-:S03]  /*14b50*/  @P0 IMAD.HI.U32 R5, R2, c[0x0][0x4ec], RZ ;  /* 0x00013b0002050a27 */ /* 0x000fc600078e00ff */
[----:B------:R-:W-:Y:S01]  /*14b60*/  IADD3 R9, R9, R4, RZ ;  /* 0x0000000409097210 */ /* 0x000fe20007ffe0ff */
[----:B------:R-:W-:Y:S01]  /*14b70*/  IMAD R0, R0, c[0x0][0x4d8], RZ ;  /* 0x0001360000007a24 */ /* 0x000fe200078e02ff */
[----:B------:R-:W-:Y:S02]  /*14b80*/  @P0 SHF.R.U32.HI R6, RZ, c[0x0][0x4f0], R5 ;  /* 0x00013c00ff060a19 */ /* 0x000fe40000011605 */
[----:B--2---:R-:W-:Y:S01]  /*14b90*/  SHF.R.S32.HI R4, RZ, 0x1f, R7 ;  /* 0x0000001fff047819 */ /* 0x004fe20000011407 */
[----:B------:R-:W-:Y:S01]  /*14ba0*/  IMAD R0, R10, c[0x0][0x4dc], R0 ;  /* 0x000137000a007a24 */ /* 0x000fe200078e0200 */
[----:B------:R-:W-:Y:S01]  /*14bb0*/  IADD3 R5, -R6, RZ, RZ ;  /* 0x000000ff06057210 */ /* 0x000fe20007ffe1ff */
[----:B------:R-:W-:-:S04]  /*14bc0*/  IMAD.WIDE.U32 R8, R10, c[0x0][0x4d8], R8 ;  /* 0x000136000a087a25 */ /* 0x000fc800078e0008 */
[----:B------:R-:W-:Y:S01]  /*14bd0*/  IMAD R4, R4, c[0x0][0x4e0], RZ ;  /* 0x0001380004047a24 */ /* 0x000fe200078e02ff */
[----:B------:R-:W-:Y:S01]  /*14be0*/  IADD3 R9, R9, R0, RZ ;  /* 0x0000000009097210 */ /* 0x000fe20007ffe0ff */
[----:B------:R-:W-:Y:S01]  /*14bf0*/  IMAD R5, R5, c[0x0][0x4e8], R2 ;  /* 0x00013a0005057a24 */ /* 0x000fe200078e0202 */
[----:B------:R-:W-:Y:S01]  /*14c00*/  SHF.R.S32.HI R0, RZ, 0x1f, R6 ;  /* 0x0000001fff007819 */ /* 0x000fe20000011406 */
[C---:B------:R-:W-:Y:S02]  /*14c10*/  IMAD R4, R7.reuse, c[0x0][0x4e4], R4 ;  /* 0x0001390007047a24 */ /* 0x040fe400078e0204 */
[----:B------:R-:W-:Y:S01]  /*14c20*/  IMAD.WIDE.U32 R8, R7, c[0x0][0x4e0], R8 ;  /* 0x0001380007087a25 */ /* 0x000fe200078e0008 */
[----:B------:R-:W-:-:S04]  /*14c30*/  SHF.R.S32.HI R2, RZ, 0x1f, R5 ;  /* 0x0000001fff027819 */ /* 0x000fc80000011405 */
[----:B------:R-:W-:Y:S01]  /*14c40*/  IADD3 R6, P0, R6, R8, RZ ;  /* 0x0000000806067210 */ /* 0x000fe20007f1e0ff */
[----:B------:R-:W-:-:S03]  /*14c50*/  IMAD R2, R2, c[0x0][0x4c8], RZ ;  /* 0x0001320002027a24 */ /* 0x000fc600078e02ff */
[----:B------:R-:W-:Y:S01]  /*14c60*/  IADD3.X R7, R0, R9, R4, P0, !PT ;  /* 0x0000000900077210 */ /* 0x000fe200007fe404 */
[----:B------:R-:W-:Y:S01]  /*14c70*/  IMAD R2, R5, c[0x0][0x4cc], R2 ;  /* 0x0001330005027a24 */ /* 0x000fe200078e0202 */
[----:B------:R-:W-:-:S03]  /*14c80*/  MOV R0, 0xff800000 ;  /* 0xff80000000007802 */ /* 0x000fc60000000f00 */
[----:B------:R-:W-:-:S05]  /*14c90*/  IMAD.WIDE.U32 R6, R5, c[0x0][0x4c8], R6 ;  /* 0x0001320005067a25 */ /* 0x000fca00078e0006 */
[----:B------:R-:W-:Y:S02]  /*14ca0*/  IADD3 R2, R7, R2, RZ ;  /* 0x0000000207027210 */ /* 0x000fe40007ffe0ff */
[----:B------:R-:W-:-:S04]  /*14cb0*/  LEA R4, P0, R6, c[0x0][0x4a8], 0x2 ;  /* 0x00012a0006047a11 */ /* 0x000fc800078010ff */
[----:B------:R-:W-:-:S05]  /*14cc0*/  LEA.HI.X R5, R6, c[0x0][0x4ac], R2, 0x2, P0 ;  /* 0x00012b0006057a11 */ /* 0x000fca00000f1402 */
[----:B------:R2:W-:Y:S04]  /*14cd0*/  STG.E [R4.64], R0 ;  /* 0x0000000004007986 */ /* 0x0005e8000c101908 */
.L_x_1372:
[----:B------:R-:W-:Y:S05]  /*14ce0*/  BSYNC B1 ;  /* 0x0000000000017941 */ /* 0x000fea0003800000 */
.L_x_1363:
[----:B------:R-:W-:-:S13]  /*14cf0*/  ISETP.NE.AND P0, PT, RZ, UR6, PT ;  /* 0x00000006ff007c0c */ /* 0x000fda000bf05270 */
[----:B------:R-:W-:Y:S01]  /*14d00*/  @P0 WARPSYNC 0xffffffff ;  /* 0xffffffff00000948 */ /* 0x000fe20003800000 */
[----:B------:R-:W-:Y:S06]  /*14d10*/  @P0 BAR.SYNC.DEFER_BLOCKING 0x5, 0x80 ;  /* 0x0142000000000b1d */ /* 0x000fec0000010000 */
[----:B-12---:R-:W1:Y:S04]  /*14d20*/  @P0 LDS R0, [0xb100] ;  /* 0x00b10000ff000984 */ /* 0x006e680000000800 */
[----:B-1----:R1:W-:Y:S04]  /*14d30*/  @P0 STL [R1], R0 ;  /* 0x0000000001000387 */ /* 0x0023e80000100800 */
[----:B------:R-:W-:Y:S06]  /*14d40*/  @P0 BAR.ARV 0x4, 0x80 ;  /* 0x0102000000000b1d */ /* 0x000fec0000002000 */
[----:B------:R-:W-:Y:S05]  /*14d50*/  @P0 BRA `(.L_x_1373) ;  /* 0x0000008000000947 */ /* 0x000fea0003800000 */
[----:B------:R-:W-:Y:S05]  /*14d60*/  BRA.DIV ~URZ, `(.L_x_1374) ;  /* 0x000053927f007947 */ /* 0x000fea000b800000 */
[----:B---3--:R2:W3:Y:S02]  /*14d70*/  SHFL.IDX PT, R4, R3, RZ, 0x1f ;  /* 0x00001fff03047589 */ /* 0x0084e400000e0000 */
.L_x_1405:
[----:B------:R-:W-:Y:S01]  /*14d80*/  WARPSYNC 0xffffffff ;  /* 0xffffffff00007948 */ /* 0x000fe20003800000 */
[----:B------:R-:W-:Y:S01]  /*14d90*/  BAR.SYNC.DEFER_BLOCKING 0x4, 0x80 ;  /* 0x0102000000007b1d */ /* 0x000fe20000010000 */
[----:B------:R-:W-:-:S05]  /*14da0*/  LOP3.LUT P0, RZ, R243, 0x7f, RZ, 0xc0, !PT ;  /* 0x0000007ff3ff7812 */ /* 0x000fca000780c0ff */
[----:B---3--:R3:W-:Y:S08]  /*14db0*/  STL [R1], R4 ;  /* 0x0000000401007387 */ /* 0x0087f00000100800 */
[----:B------:R3:W-:Y:S04]  /*14dc0*/  @!P0 STS [0xb100], R3 ;  /* 0x00b10003ff008388 */ /* 0x0007e80000000800 */
[----:B------:R-:W-:Y:S06]  /*14dd0*/  BAR.ARV 0x5, 0x80 ;  /* 0x0142000000007b1d */ /* 0x000fec0000002000 */
.L_x_1373:
[----:B-1----:R-:W5:Y:S02]  /*14de0*/  LDL R0, [R1] ;  /* 0x0000000001007983 */ /* 0x002f640000100800 */
[----:B-----5:R-:W-:-:S13]  /*14df0*/  ISETP.GE.AND P0, PT, R0, c[0x0][0x538], PT ;  /* 0x00014e0000007a0c */ /* 0x020fda0003f06270 */
[----:B--234-:R-:W-:Y:S01]  /*14e00*/  @P0 CALL.REL.NOINC `(.L_x_1375) ;  /* 0x0000001000000944 */ /* 0x01cfe20003c00000 */
[----:B------:R-:W-:Y:S05]  /*14e10*/  BRA `(.L_x_1376) ;  /* 0xfffeb9e000007947 */ /* 0x000fea000383ffff */
.L_x_1375:
[----:B------:R-:W-:Y:S05]  /*14e20*/  EXIT ;  /* 0x000000000000794d */ /* 0x000fea0003800000 */
.L_x_1307:
[----:B------:R-:W-:Y:S01]  /*14e30*/  IMAD.MOV.U32 R6, RZ, RZ, R11 ;  /* 0x000000ffff067224 */ /* 0x000fe200078e000b */
[----:B------:R-:W-:Y:S01]  /*14e40*/  MOV R5, RZ ;  /* 0x000000ff00057202 */ /* 0x000fe20000000f00 */
[----:B------:R-:W-:Y:S01]  /*14e50*/  IMAD.MOV.U32 R4, RZ, RZ, 0x181f ;  /* 0x0000181fff047424 */ /* 0x000fe200078e00ff */
[----:B------:R-:W-:Y:S02]  /*14e60*/  MOV R2, 0x14e80 ;  /* 0x00014e8000027802 */ /* 0x000fe40000000f00 */
[----:B-1---5:R-:W-:Y:S05]  /*14e70*/  CALL.REL.NOINC `($__internal_17_$__cuda_sm70_shflsync_idx_p) ;  /* 0x0000535000007944 */ /* 0x022fea0003c00000 */
[----:B------:R-:W-:Y:S01]  /*14e80*/  MOV R13, R4 ;  /* 0x00000004000d7202 */ /* 0x000fe20000000f00 */
[----:B------:R-:W-:Y:S05]  /*14e90*/  BRA `(.L_x_1377) ;  /* 0xfffec57000007947 */ /* 0x000fea000383ffff */
.L_x_1308:
[----:B------:R-:W-:Y:S01]  /*14ea0*/  IMAD.MOV.U32 R6, RZ, RZ, R12 ;  /* 0x000000ffff067224 */ /* 0x000fe200078e000c */
[----:B------:R-:W-:Y:S01]  /*14eb0*/  MOV R5, RZ ;  /* 0x000000ff00057202 */ /* 0x000fe20000000f00 */
[----:B------:R-:W-:Y:S01]  /*14ec0*/  IMAD.MOV.U32 R4, RZ, RZ, 0x181f ;  /* 0x0000181fff047424 */ /* 0x000fe200078e00ff */
[----:B------:R-:W-:Y:S02]  /*14ed0*/  MOV R2, 0x14ef0 ;  /* 0x00014ef000027802 */ /* 0x000fe40000000f00 */
[----:B-12--5:R-:W-:Y:S05]  /*14ee0*/  CALL.REL.NOINC `($__internal_17_$__cuda_sm70_shflsync_idx_p) ;  /* 0x000052e000007944 */ /* 0x026fea0003c00000 */
[----:B------:R-:W-:Y:S05]  /*14ef0*/  BRA `(.L_x_1378) ;  /* 0xfffec53000007947 */ /* 0x000fea000383ffff */
.L_x_1311:
[----:B------:R-:W-:Y:S01]  /*14f00*/  IMAD.MOV.U32 R6, RZ, RZ, R11 ;  /* 0x000000ffff067224 */ /* 0x000fe200078e000b */
[----:B--2---:R-:W-:Y:S01]  /*14f10*/  MOV R5, 0x1 ;  /* 0x0000000100057802 */ /* 0x004fe20000000f00 */
[----:B----4-:R-:W-:Y:S01]  /*14f20*/  IMAD.MOV.U32 R4, RZ, RZ, 0x181f ;  /* 0x0000181fff047424 */ /* 0x010fe200078e00ff */
[----:B------:R-:W-:-:S02]  /*14f30*/  MOV R2, 0x14f50 ;  /* 0x00014f5000027802 */ /* 0x000fc40000000f00 */
[----:B-1---5:R-:W-:Y:S05]  /*14f40*/  CALL.REL.NOINC `($__internal_17_$__cuda_sm70_shflsync_idx_p) ;  /* 0x0000528000007944 */ /* 0x022fea0003c00000 */
[----:B------:R-:W-:Y:S01]  /*14f50*/  IMAD.MOV.U32 R13, RZ, RZ, R4 ;  /* 0x000000ffff0d7224 */ /* 0x000fe200078e0004 */
[----:B------:R-:W-:Y:S01]  /*14f60*/  MOV R5, 0x1 ;  /* 0x0000000100057802 */ /* 0x000fe20000000f00 */
[----:B------:R-:W-:Y:S01]  /*14f70*/  IMAD.MOV.U32 R6, RZ, RZ, R12 ;  /* 0x000000ffff067224 */ /* 0x000fe200078e000c */
[----:B------:R-:W-:-:S02]  /*14f80*/  MOV R4, 0x181f ;  /* 0x0000181f00047802 */ /* 0x000fc40000000f00 */
[----:B------:R-:W-:Y:S02]  /*14f90*/  MOV R2, 0x14fb0 ;  /* 0x00014fb000027802 */ /* 0x000fe40000000f00 */
[----:B------:R-:W-:Y:S05]  /*14fa0*/  CALL.REL.NOINC `($__internal_17_$__cuda_sm70_shflsync_idx_p) ;  /* 0x0000522000007944 */ /* 0x000fea0003c00000 */
[----:B------:R-:W-:Y:S05]  /*14fb0*/  BRA `(.L_x_1379) ;  /* 0xfffec58000007947 */ /* 0x000fea000383ffff */
.L_x_1314:
[----:B------:R-:W-:Y:S01]  /*14fc0*/  IMAD.MOV.U32 R6, RZ, RZ, R11 ;  /* 0x000000ffff067224 */ /* 0x000fe200078e000b */
[----:B---3--:R-:W-:Y:S01]  /*14fd0*/  MOV R5, 0x2 ;  /* 0x0000000200057802 */ /* 0x008fe20000000f00 */
[----:B----4-:R-:W-:Y:S01]  /*14fe0*/  IMAD.MOV.U32 R4, RZ, RZ, 0x181f ;  /* 0x0000181fff047424 */ /* 0x010fe200078e00ff */
[----:B------:R-:W-:Y:S02]  /*14ff0*/  MOV R2, 0x15010 ;  /* 0x0001501000027802 */ /* 0x000fe40000000f00 */
[----:B-12--5:R-:W-:Y:S05]  /*15000*/  CALL.REL.NOINC `($__internal_17_$__cuda_sm70_shflsync_idx_p) ;  /* 0x000051c000007944 */ /* 0x026fea0003c00000 */
[----:B------:R-:W-:Y:S01]  /*15010*/  MOV R13, R4 ;  /* 0x00000004000d7202 */ /* 0x000fe20000000f00 */
[----:B------:R-:W-:Y:S05]  /*15020*/  BRA `(.L_x_1380) ;  /* 0xfffec5e000007947 */ /* 0x000fea000383ffff */
.L_x_1315:
[----:B------:R-:W-:Y:S01]  /*15030*/  IMAD.MOV.U32 R6, RZ, RZ, R12 ;  /* 0x000000ffff067224 */ /* 0x000fe200078e000c */
[----:B------:R-:W-:Y:S01]  /*15040*/  MOV R5, 0x2 ;  /* 0x0000000200057802 */ /* 0x000fe20000000f00 */
[----:B----4-:R-:W-:Y:S01]  /*15050*/  IMAD.MOV.U32 R4, RZ, RZ, 0x181f ;  /* 0x0000181fff047424 */ /* 0x010fe200078e00ff */
[----:B------:R-:W-:Y:S02]  /*15060*/  MOV R2, 0x15080 ;  /* 0x0001508000027802 */ /* 0x000fe40000000f00 */
[----:B-123-5:R-:W-:Y:S05]  /*15070*/  CALL.REL.NOINC `($__internal_17_$__cuda_sm70_shflsync_idx_p) ;  /* 0x0000515000007944 */ /* 0x02efea0003c00000 */
[----:B------:R-:W-:Y:S05]  /*15080*/  BRA `(.L_x_1381) ;  /* 0xfffec5a000007947 */ /* 0x000fea000383ffff */
.L_x_1318:
[----:B------:R-:W-:Y:S01]  /*15090*/  IMAD.MOV.U32 R6, RZ, RZ, R11 ;  /* 0x000000ffff067224 */ /* 0x000fe200078e000b */
[----:B-1----:R-:W-:Y:S01]  /*150a0*/  MOV R5, 0x3 ;  /* 0x0000000300057802 */ /* 0x002fe20000000f00 */
[----:B--2---:R-:W-:Y:S01]  /*150b0*/  IMAD.MOV.U32 R4, RZ, RZ, 0x181f ;  /* 0x0000181fff047424 */ /* 0x004fe200078e00ff */
[----:B------:R-:W-:-:S02]  /*150c0*/  MOV R2, 0x150e0 ;  /* 0x000150e000027802 */ /* 0x000fc40000000f00 */
[----:B---345:R-:W-:Y:S05]  /*150d0*/  CALL.REL.NOINC `($__internal_17_$__cuda_sm70_shflsync_idx_p) ;  /* 0x000050f000007944 */ /* 0x038fea0003c00000 */
[----:B------:R-:W-:Y:S01]  /*150e0*/  IMAD.MOV.U32 R13, RZ, RZ, R4 ;  /* 0x000000ffff0d7224 */ /* 0x000fe200078e0004 */
[----:B------:R-:W-:Y:S01]  /*150f0*/  MOV R5, 0x3 ;  /* 0x0000000300057802 */ /* 0x000fe20000000f00 */
[----:B------:R-:W-:Y:S01]  /*15100*/  IMAD.MOV.U32 R6, RZ, RZ, R12 ;  /* 0x000000ffff067224 */ /* 0x000fe200078e000c */
[----:B------:R-:W-:-:S02]  /*15110*/  MOV R4, 0x181f ;  /* 0x0000181f00047802 */ /* 0x000fc40000000f00 */
[----:B------:R-:W-:Y:S02]  /*15120*/  MOV R2, 0x15140 ;  /* 0x0001514000027802 */ /* 0x000fe40000000f00 */
[----:B------:R-:W-:Y:S05]  /*15130*/  CALL.REL.NOINC `($__internal_17_$__cuda_sm70_shflsync_idx_p) ;  /* 0x0000509000007944 */ /* 0x000fea0003c00000 */
[----:B------:R-:W-:Y:S05]  /*15140*/  BRA `(.L_x_1382) ;  /* 0xfffec5c000007947 */ /* 0x000fea000383ffff */
.L_x_1321:
[----:B------:R-:W-:Y:S01]  /*15150*/  IMAD.MOV.U32 R6, RZ, RZ, R11 ;  /* 0x000000ffff067224 */ /* 0x000fe200078e000b */
[----:B--2---:R-:W-:Y:S01]  /*15160*/  MOV R5, 0x4 ;  /* 0x0000000400057802 */ /* 0x004fe20000000f00 */
[----:B------:R-:W-:Y:S01]  /*15170*/  IMAD.MOV.U32 R4, RZ, RZ, 0x181f ;  /* 0x0000181fff047424 */ /* 0x000fe200078e00ff */
[----:B------:R-:W-:Y:S02]  /*15180*/  MOV R2, 0x151a0 ;  /* 0x000151a000027802 */ /* 0x000fe40000000f00 */
[----:B-1-345:R-:W-:Y:S05]  /*15190*/  CALL.REL.NOINC `($__internal_17_$__cuda_sm70_shflsync_idx_p) ;  /* 0x0000503000007944 */ /* 0x03afea0003c00000 */
[----:B------:R-:W-:Y:S01]  /*151a0*/  MOV R13, R4 ;  /* 0x00000004000d7202 */ /* 0x000fe20000000f00 */
[----:B------:R-:W-:Y:S05]  /*151b0*/  BRA `(.L_x_1383) ;  /* 0xfffec62000007947 */ /* 0x000fea000383ffff */
.L_x_1322:
[----:B------:R-:W-:Y:S01]  /*151c0*/  IMAD.MOV.U32 R6, RZ, RZ, R12 ;  /* 0x000000ffff067224 */ /* 0x000fe200078e000c */
[----:B--2---:R-:W-:Y:S01]  /*151d0*/  MOV R5, 0x4 ;  /* 0x0000000400057802 */ /* 0x004fe20000000f00 */
[----:B------:R-:W-:Y:S01]  /*151e0*/  IMAD.MOV.U32 R4, RZ, RZ, 0x181f ;  /* 0x0000181fff047424 */ /* 0x000fe200078e00ff */
[----:B------:R-:W-:Y:S02]  /*151f0*/  MOV R2, 0x15210 ;  /* 0x0001521000027802 */ /* 0x000fe40000000f00 */
[----:B-1-345:R-:W-:Y:S05]  /*15200*/  CALL.REL.NOINC `($__internal_17_$__cuda_sm70_shflsync_idx_p) ;  /* 0x00004fc000007944 */ /* 0x03afea0003c00000 */
[----:B------:R-:W-:Y:S05]  /*15210*/  BRA `(.L_x_1384) ;  /* 0xfffec5e000007947 */ /* 0x000fea000383ffff */
.L_x_1325:
[----:B------:R-:W-:Y:S01]  /*15220*/  IMAD.MOV.U32 R6, RZ, RZ, R11 ;  /* 0x000000ffff067224 */ /* 0x000fe200078e000b */
[----:B-1----:R-:W-:Y:S01]  /*15230*/  MOV R5, 0x5 ;  /* 0x0000000500057802 */ /* 0x002fe20000000f00 */
[----:B---3--:R-:W-:Y:S01]  /*15240*/  IMAD.MOV.U32 R4, RZ, RZ, 0x181f ;  /* 0x0000181fff047424 */ /* 0x008fe200078e00ff */
[----:B------:R-:W-:-:S02]  /*15250*/  MOV R2, 0x15270 ;  /* 0x0001527000027802 */ /* 0x000fc40000000f00 */
[----:B--2-45:R-:W-:Y:S05]  /*15260*/  CALL.REL.NOINC `($__internal_17_$__cuda_sm70_shflsync_idx_p) ;  /* 0x00004f6000007944 */ /* 0x034fea0003c00000 */
[----:B------:R-:W-:Y:S01]  /*15270*/  IMAD.MOV.U32 R13, RZ, RZ, R4 ;  /* 0x000000ffff0d7224 */ /* 0x000fe200078e0004 */
[----:B------:R-:W-:Y:S01]  /*15280*/  MOV R5, 0x5 ;  /* 0x0000000500057802 */ /* 0x000fe20000000f00 */
[----:B------:R-:W-:Y:S01]  /*15290*/  IMAD.MOV.U32 R6, RZ, RZ, R12 ;  /* 0x000000ffff067224 */ /* 0x000fe200078e000c */
[----:B------:R-:W-:-:S02]  /*152a0*/  MOV R4, 0x181f ;  /* 0x0000181f00047802 */ /* 0x000fc40000000f00 */
[----:B------:R-:W-:Y:S02]  /*152b0*/  MOV R2, 0x152d0 ;  /* 0x000152d000027802 */ /* 0x000fe40000000f00 */
[----:B------:R-:W-:Y:S05]  /*152c0*/  CALL.REL.NOINC `($__internal_17_$__cuda_sm70_shflsync_idx_p) ;  /* 0x00004f0000007944 */ /* 0x000fea0003c00000 */
[----:B------:R-:W-:Y:S05]  /*152d0*/  BRA `(.L_x_1385) ;  /* 0xfffec60000007947 */ /* 0x000fea000383ffff */
.L_x_1328:
[----:B------:R-:W-:Y:S01]  /*152e0*/  IMAD.MOV.U32 R6, RZ, RZ, R11 ;  /* 0x000000ffff067224 */ /* 0x000fe200078e000b */
[----:B--2---:R-:W-:Y:S01]  /*152f0*/  MOV R5, 0x6 ;  /* 0x0000000600057802 */ /* 0x004fe20000000f00 */
[----:B---3--:R-:W-:Y:S01]  /*15300*/  IMAD.MOV.U32 R4, RZ, RZ, 0x181f ;  /* 0x0000181fff047424 */ /* 0x008fe200078e00ff */
[----:B------:R-:W-:Y:S02]  /*15310*/  MOV R2, 0x15330 ;  /* 0x0001533000027802 */ /* 0x000fe40000000f00 */
[----:B-1--45:R-:W-:Y:S05]  /*15320*/  CALL.REL.NOINC `($__internal_17_$__cuda_sm70_shflsync_idx_p) ;  /* 0x00004ea000007944 */ /* 0x032fea0003c00000 */
[----:B------:R-:W-:Y:S01]  /*15330*/  MOV R13, R4 ;  /* 0x00000004000d7202 */ /* 0x000fe20000000f00 */
[----:B------:R-:W-:Y:S05]  /*15340*/  BRA `(.L_x_1386) ;  /* 0xfffec66000007947 */ /* 0x000fea000383ffff */
.L_x_1329:
[----:B------:R-:W-:Y:S01]  /*15350*/  IMAD.MOV.U32 R6, RZ, RZ, R12 ;  /* 0x000000ffff067224 */ /* 0x000fe200078e000c */
[----:B------:R-:W-:Y:S01]  /*15360*/  MOV R5, 0x6 ;  /* 0x0000000600057802 */ /* 0x000fe20000000f00 */
[----:B---3--:R-:W-:Y:S01]  /*15370*/  IMAD.MOV.U32 R4, RZ, RZ, 0x181f ;  /* 0x0000181fff047424 */ /* 0x008fe200078e00ff */
[----:B------:R-:W-:Y:S02]  /*15380*/  MOV R2, 0x153a0 ;  /* 0x000153a000027802 */ /* 0x000fe40000000f00 */
[----:B-12-45:R-:W-:Y:S05]  /*15390*/  CALL.REL.NOINC `($__internal_17_$__cuda_sm70_shflsync_idx_p) ;  /* 0x00004e3000007944 */ /* 0x036fea0003c00000 */
[----:B------:R-:W-:Y:S05]  /*153a0*/  BRA `(.L_x_1387) ;  /* 0xfffec62000007947 */ /* 0x000fea000383ffff */
.L_x_1332:
        /* <DEDUP_REMOVED lines=11> */
[----:B------:R-:W-:Y:S01]  /*15460*/  MOV R12, R4 ;  /* 0x00000004000c7202 */ /* 0x000fe20000000f00 */
[----:B------:R-:W-:Y:S05]  /*15470*/  BRA `(.L_x_1388) ;  /* 0xfffec63000007947 */ /* 0x000fea000383ffff */
.L_x_1335:
[----:B------:R-:W-:Y:S01]  /*15480*/  IMAD.MOV.U32 R6, RZ, RZ, R3 ;  /* 0x000000ffff067224 */ /* 0x000fe200078e0003 */
[----:B------:R-:W-:Y:S01]  /*15490*/  MOV R5, RZ ;  /* 0x000000ff00057202 */ /* 0x000fe20000000f00 */
[----:B------:R-:W-:Y:S01]  /*154a0*/  IMAD.MOV.U32 R4, RZ, RZ, 0x181f ;  /* 0x0000181fff047424 */ /* 0x000fe200078e00ff */
[----:B------:R-:W-:Y:S02]  /*154b0*/  MOV R2, 0x154d0 ;  /* 0x000154d000027802 */ /* 0x000fe40000000f00 */
[----:B-1----:R-:W-:Y:S05]  /*154c0*/  CALL.REL.NOINC `($__internal_17_$__cuda_sm70_shflsync_idx_p) ;  /* 0x00004d0000007944 */ /* 0x002fea0003c00000 */
[----:B------:R-:W-:Y:S01]  /*154d0*/  MOV R12, R4 ;  /* 0x00000004000c7202 */ /* 0x000fe20000000f00 */
[----:B------:R-:W-:Y:S05]  /*154e0*/  BRA `(.L_x_1389) ;  /* 0xfffeeac000007947 */ /* 0x000fea000383ffff */
.L_x_1336:
[----:B------:R-:W-:Y:S01]  /*154f0*/  IMAD.MOV.U32 R6, RZ, RZ, R7 ;  /* 0x000000ffff067224 */ /* 0x000fe200078e0007 */
[----:B------:R-:W-:Y:S01]  /*15500*/  MOV R5, RZ ;  /* 0x000000ff00057202 */ /* 0x000fe20000000f00 */
[----:B------:R-:W-:Y:S01]  /*15510*/  IMAD.MOV.U32 R4, RZ, RZ, 0x181f ;  /* 0x0000181fff047424 */ /* 0x000fe200078e00ff */
[----:B------:R-:W-:Y:S02]  /*15520*/  MOV R2, 0x15540 ;  /* 0x0001554000027802 */ /* 0x000fe40000000f00 */
[----:B-123--:R-:W-:Y:S05]  /*15530*/  CALL.REL.NOINC `($__internal_17_$__cuda_sm70_shflsync_idx_p) ;  /* 0x00004c9000007944 */ /* 0x00efea0003c00000 */
[----:B------:R-:W-:Y:S01]  /*15540*/  IADD3 R4, P0, R4, R121, RZ ;  /* 0x0000007904047210 */ /* 0x000fe20007f1e0ff */
[----:B------:R-:W-:Y:S01]  /*15550*/  IMAD.MOV.U32 R6, RZ, RZ, R3 ;  /* 0x000000ffff067224 */ /* 0x000fe200078e0003 */
[----:B------:R-:W-:-:S03]  /*15560*/  MOV R2, 0x155f0 ;  /* 0x000155f000027802 */ /* 0x000fc60000000f00 */
[----:B------:R-:W-:-:S05]  /*15570*/  IMAD.X R5, R12, 0x1, R120, P0 ;  /* 0x000000010c057824 */ /* 0x000fca00000e0678 */
[----:B------:R-:W-:Y:S01]  /*15580*/  @!PT LDS RZ, [RZ] ;  /* 0x00000000fffff984 */ /* 0x000fe20000000800 */
[----:B------:R-:W-:Y:S01]  /*15590*/  @!PT LDS RZ, [RZ] ;  /* 0x00000000fffff984 */ /* 0x000fe20000000800 */
[----:B------:R-:W-:Y:S01]  /*155a0*/  @!PT LDS RZ, [RZ] ;  /* 0x00000000fffff984 */ /* 0x000fe20000000800 */
[----:B------:R1:W-:Y:S02]  /*155b0*/  LDGSTS.E.BYPASS.LTC128B.128 [R244+0x3900], [R4.64], !P3 ;  /* 0x0390000004f47fae */ /* 0x0003e4000d901d48 */
[----:B-1----:R-:W-:Y:S01]  /*155c0*/  MOV R5, 0x1 ;  /* 0x0000000100057802 */ /* 0x002fe20000000f00 */
[----:B------:R-:W-:Y:S02]  /*155d0*/  IMAD.MOV.U32 R4, RZ, RZ, 0x181f ;  /* 0x0000181fff047424 */ /* 0x000fe400078e00ff */
[----:B------:R-:W-:Y:S05]  /*155e0*/  CALL.REL.NOINC `($__internal_17_$__cuda_sm70_shflsync_idx_p) ;  /* 0x00004be000007944 */ /* 0x000fea0003c00000 */
[----:B------:R-:W-:Y:S01]  /*155f0*/  IMAD.MOV.U32 R12, RZ, RZ, R4 ;  /* 0x000000ffff0c7224 */ /* 0x000fe200078e0004 */
[----:B------:R-:W-:Y:S01]  /*15600*/  MOV R5, 0x1 ;  /* 0x0000000100057802 */ /* 0x000fe20000000f00 */
[----:B------:R-:W-:Y:S01]  /*15610*/  IMAD.MOV.U32 R6, RZ, RZ, R7 ;  /* 0x000000ffff067224 */ /* 0x000fe200078e0007 */
[----:B------:R-:W-:Y:S02]  /*15620*/  MOV R4, 0x181f ;  /* 0x0000181f00047802 */ /* 0x000fe40000000f00 */
[----:B------:R-:W-:Y:S02]  /*15630*/  MOV R2, 0x15650 ;  /* 0x0001565000027802 */ /* 0x000fe40000000f00 */
[----:B------:R-:W-:Y:S05]  /*15640*/  CALL.REL.NOINC `($__internal_17_$__cuda_sm70_shflsync_idx_p) ;  /* 0x00004b8000007944 */ /* 0x000fea0003c00000 */
        /* <DEDUP_REMOVED lines=85> */
[----:B------:R-:W-:Y:S01]  /*15ba0*/  MOV R7, R4 ;  /* 0x0000000400077202 */ /* 0x000fe20000000f00 */
[----:B------:R-:W-:Y:S05]  /*15bb0*/  BRA `(.L_x_1390) ;  /* 0xfffee5f000007947 */ /* 0x000fea000383ffff */
.L_x_1337:
[----:B------:R-:W-:Y:S01]  /*15bc0*/  IMAD.MOV.U32 R5, RZ, RZ, RZ ;  /* 0x000000ffff057224 */ /* 0x000fe200078e00ff */
[----:B------:R-:W-:-:S02]  /*15bd0*/  MOV R4, 0x1c1f ;  /* 0x00001c1f00047802 */ /* 0x000fc40000000f00 */
[----:B------:R-:W-:Y:S02]  /*15be0*/  MOV R2, 0x15c00 ;  /* 0x00015c0000027802 */ /* 0x000fe40000000f00 */
[----:B------:R-:W-:Y:S05]  /*15bf0*/  CALL.REL.NOINC `($__internal_17_$__cuda_sm70_shflsync_idx_p) ;  /* 0x000045d000007944 */ /* 0x000fea0003c00000 */
[----:B------:R-:W-:Y:S01]  /*15c00*/  MOV R2, R4 ;  /* 0x0000000400027202 */ /* 0x000fe20000000f00 */
[----:B------:R-:W-:Y:S05]  /*15c10*/  BRA `(.L_x_1391) ;  /* 0xfffee6c000007947 */ /* 0x000fea000383ffff */
.L_x_1338:
[----:B------:R-:W-:Y:S01]  /*15c20*/  IMAD.MOV.U32 R5, RZ, RZ, 0x1 ;  /* 0x00000001ff057424 */ /* 0x000fe200078e00ff */
[----:B------:R-:W-:Y:S02]  /*15c30*/  MOV R4, 0x1c1f ;  /* 0x00001c1f00047802 */ /* 0x000fe40000000f00 */
[----:B------:R-:W-:Y:S02]  /*15c40*/  MOV R2, 0x15c60 ;  /* 0x00015c6000027802 */ /* 0x000fe40000000f00 */
[----:B-1----:R-:W-:Y:S05]  /*15c50*/  CALL.REL.NOINC `($__internal_17_$__cuda_sm70_shflsync_idx_p) ;  /* 0x0000457000007944 */ /* 0x002fea0003c00000 */
[----:B------:R-:W-:Y:S02]  /*15c60*/  IMAD.IADD R2, R0, 0x1, R4 ;  /* 0x0000000100027824 */ /* 0x000fe400078e0204 */
[----:B------:R-:W-:Y:S02]  /*15c70*/  IMAD.MOV.U32 R5, RZ, RZ, 0x2 ;  /* 0x00000002ff057424 */ /* 0x000fe400078e00ff */
[----:B------:R-:W-:Y:S01]  /*15c80*/  IMAD.MOV.U32 R4, RZ, RZ, 0x1c1f ;  /* 0x00001c1fff047424 */ /* 0x000fe200078e00ff */
        /* <DEDUP_REMOVED lines=57> */
[----:B------:R-:W-:Y:S02]  /*16020*/  MOV R2, 0x16040 ;  /* 0x0001604000027802 */ /* 0x000fe40000000f00 */
[----:B------:R-:W-:Y:S05]  /*16030*/  CALL.REL.NOINC `($__internal_17_$__cuda_sm70_shflsync_idx_p) ;  /* 0x0000419000007944 */ /* 0x000fea0003c00000 */
        /* <DEDUP_REMOVED lines=62> */
[----:B------:R-:W-:Y:S01]  /*16420*/  IMAD.IADD R0, R0, 0x1, R4 ;  /* 0x0000000100007824 */ /* 0x000fe200078e0204 */
[----:B------:R-:W-:Y:S01]  /*16430*/  FMNMX.FTZ R2, R116, R117, !PT ;  /* 0x0000007574027209 */ /* 0x000fe20007810000 */
[----:B------:R-:W-:Y:S01]  /*16440*/  IMAD.MOV.U32 R6, RZ, RZ, 0x2 ;  /* 0x00000002ff067424 */ /* 0x000fe200078e00ff */
[----:B------:R-:W-:Y:S02]  /*16450*/  FMNMX.FTZ R4, R12, R123, !PT ;  /* 0x0000007b0c047209 */ /* 0x000fe40007810000 */
[----:B------:R-:W-:Y:S02]  /*16460*/  IMNMX R3, R3, R0, PT ;  /* 0x0000000003037217 */ /* 0x000fe40003800200 */
[----:B------:R-:W-:-:S02]  /*16470*/  FMNMX.FTZ R0, R118, R119, !PT ;  /* 0x0000007776007209 */ /* 0x000fc40007810000 */
        /* <DEDUP_REMOVED lines=139> */
[----:B------:R-:W-:Y:S02]  /*16d30*/  FSEL R103, R24, -INF , P6 ;  /* 0xff80000018677808 */ /* 0x000fe40003000000 */
[----:B------:R-:W-:Y:S02]  /*16d40*/  FMNMX.FTZ R2, R62, R2, !PT ;  /* 0x000000023e027209 */ /* 0x000fe40007810000 */
[----:B------:R-:W-:Y:S02]  /*16d50*/  FMNMX.FTZ R0, R43, R0, !PT ;  /* 0x000000002b007209 */ /* 0x000fe40007810000 */
[----:B------:R-:W-:Y:S02]  /*16d60*/  FMNMX.FTZ R68, R189, R68, !PT ;  /* 0x00000044bd447209 */ /* 0x000fe40007810000 */
[----:B------:R-:W-:-:S02]  /*16d70*/  FMNMX.FTZ R3, R40, R3, !PT ;  /* 0x0000000328037209 */ /* 0x000fc40007810000 */
[----:B------:R-:W-:Y:S02]  /*16d80*/  FSEL R98, R21, -INF , P5 ;  /* 0xff80000015627808 */ /* 0x000fe40002800000 */
[----:B------:R-:W-:Y:S02]  /*16d90*/  FMNMX.FTZ R2, R37, R2, !PT ;  /* 0x0000000225027209 */ /* 0x000fe40007810000 */
[----:B------:R-:W-:Y:S02]  /*16da0*/  FMNMX.FTZ R0, R31, R0, !PT ;  /* 0x000000001f007209 */ /* 0x000fe40007810000 */
[----:B------:R-:W-:Y:S02]  /*16db0*/  FMNMX.FTZ R68, R103, R68, !PT ;  /* 0x0000004467447209 */ /* 0x000fe40007810000 */
[----:B------:R-:W-:Y:S02]  /*16dc0*/  FMNMX.FTZ R3, R39, R3, !PT ;  /* 0x0000000327037209 */ /* 0x000fe40007810000 */
[----:B------:R-:W-:-:S02]  /*16dd0*/  FSEL R97, R97, -INF , P4 ;  /* 0xff80000061617808 */ /* 0x000fc40002000000 */
[----:B------:R-:W-:Y:S02]  /*16de0*/  FMNMX.FTZ R2, R36, R2, !PT ;  /* 0x0000000224027209 */ /* 0x000fe40007810000 */
[----:B------:R-:W-:Y:S02]  /*16df0*/  FMNMX.FTZ R0, R30, R0, !PT ;  /* 0x000000001e007209 */ /* 0x000fe40007810000 */
[----:B------:R-:W-:Y:S02]  /*16e00*/  FMNMX.FTZ R68, R98, R68, !PT ;  /* 0x0000004462447209 */ /* 0x000fe40007810000 */
[----:B------:R-:W-:Y:S02]  /*16e10*/  FMNMX.FTZ R3, R38, R3, !PT ;  /* 0x0000000326037209 */ /* 0x000fe40007810000 */
[----:B------:R-:W-:Y:S02]  /*16e20*/  FSEL R70, R70, -INF , P0 ;  /* 0xff80000046467808 */ /* 0x000fe40000000000 */
[----:B------:R-:W-:Y:S01]  /*16e30*/  FMNMX.FTZ R2, R57, R2, !PT ;  /* 0x0000000239027209 */ /* 0x000fe20007810000 */
[----:B------:R-:W-:Y:S01]  /*16e40*/  IMAD.MOV.U32 R4, RZ, RZ, R3 ;  /* 0x000000ffff047224 */ /* 0x000fe200078e0003 */
[----:B------:R-:W-:-:S02]  /*16e50*/  FMNMX.FTZ R0, R29, R0, !PT ;  /* 0x000000001d007209 */ /* 0x000fc40007810000 */
[----:B------:R-:W-:Y:S02]  /*16e60*/  FMNMX.FTZ R68, R97, R68, !PT ;  /* 0x0000004461447209 */ /* 0x000fe40007810000 */
[----:B------:R-:W-:Y:S02]  /*16e70*/  FMNMX.FTZ R2, R56, R2, !PT ;  /* 0x0000000238027209 */ /* 0x000fe40007810000 */
[----:B------:R-:W-:Y:S02]  /*16e80*/  FMNMX.FTZ R0, R28, R0, !PT ;  /* 0x000000001c007209 */ /* 0x000fe40007810000 */
[----:B------:R-:W-:Y:S02]  /*16e90*/  FMNMX.FTZ R68, R70, R68, !PT ;  /* 0x0000004446447209 */ /* 0x000fe40007810000 */
[----:B------:R-:W-:Y:S02]  /*16ea0*/  MOV R5, 0x16ec0 ;  /* 0x00016ec000057802 */ /* 0x000fe40000000f00 */
[----:B------:R-:W-:Y:S05]  /*16eb0*/  CALL.REL.NOINC `($__internal_16_$__cuda_sm70_shflsync_bfly_p) ;  /* 0x000032a000007944 */ /* 0x000fea0003c00000 */
[----:B------:R-:W-:Y:S01]  /*16ec0*/  FMNMX.FTZ R3, R3, R6, !PT ;  /* 0x0000000603037209 */ /* 0x000fe20007810000 */
[----:B------:R-:W-:Y:S01]  /*16ed0*/  IMAD.MOV.U32 R6, RZ, RZ, 0x1 ;  /* 0x00000001ff067424 */ /* 0x000fe200078e00ff */
[----:B------:R-:W-:-:S03]  /*16ee0*/  MOV R5, 0x16f10 ;  /* 0x00016f1000057802 */ /* 0x000fc60000000f00 */
[----:B------:R-:W-:Y:S02]  /*16ef0*/  IMAD.MOV.U32 R4, RZ, RZ, R3 ;  /* 0x000000ffff047224 */ /* 0x000fe400078e0003 */
[----:B------:R-:W-:Y:S05]  /*16f00*/  CALL.REL.NOINC `($__internal_16_$__cuda_sm70_shflsync_bfly_p) ;  /* 0x0000325000007944 */ /* 0x000fea0003c00000 */
[----:B------:R-:W-:Y:S01]  /*16f10*/  FMNMX.FTZ R3, R3, R6, !PT ;  /* 0x0000000603037209 */ /* 0x000fe20007810000 */
[----:B------:R-:W-:Y:S01]  /*16f20*/  IMAD.MOV.U32 R4, RZ, RZ, R2 ;  /* 0x000000ffff047224 */ /* 0x000fe200078e0002 */
[----:B------:R-:W-:Y:S01]  /*16f30*/  MOV R5, 0x16f60 ;  /* 0x00016f6000057802 */ /* 0x000fe20000000f00 */
[----:B------:R-:W-:Y:S02]  /*16f40*/  IMAD.MOV.U32 R6, RZ, RZ, 0x2 ;  /* 0x00000002ff067424 */ /* 0x000fe400078e00ff */
        /* <DEDUP_REMOVED lines=26> */
[----:B------:R-:W-:Y:S05]  /*170f0*/  BRA `(.L_x_1392) ;  /* 0xfffee85000007947 */ /* 0x000fea000383ffff */
.L_x_1342:
[----:B------:R-:W-:Y:S01]  /*17100*/  MOV R5, RZ ;  /* 0x000000ff00057202 */ /* 0x000fe20000000f00 */
[----:B------:R-:W-:Y:S01]  /*17110*/  IMAD.MOV.U32 R6, RZ, RZ, R7 ;  /* 0x000000ffff067224 */ /* 0x000fe200078e0007 */
[----:B------:R-:W-:Y:S01]  /*17120*/  MOV R2, 0x17150 ;  /* 0x0001715000027802 */ /* 0x000fe20000000f00 */
[----:B------:R-:W-:Y:S02]  /*17130*/  IMAD.MOV.U32 R4, RZ, RZ, 0x181f ;  /* 0x0000181fff047424 */ /* 0x000fe400078e00ff */
[----:B------:R-:W-:Y:S05]  /*17140*/  CALL.REL.NOINC `($__internal_17_$__cuda_sm70_shflsync_idx_p) ;  /* 0x0000308000007944 */ /* 0x000fea0003c00000 */
[----:B------:R-:W-:Y:S01]  /*17150*/  MOV R11, R4 ;  /* 0x00000004000b7202 */ /* 0x000fe20000000f00 */
[----:B------:R-:W-:-:S05]  /*17160*/  BRA `(.L_x_1393) ;  /* 0xffff0e5000007947 */ /* 0x000fca000383ffff */
.L_x_1343:
[----:B------:R-:W-:Y:S01]  /*17170*/  MOV R5, RZ ;  /* 0x000000ff00057202 */ /* 0x000fe20000000f00 */
[----:B------:R-:W-:Y:S01]  /*17180*/  IMAD.MOV.U32 R6, RZ, RZ, R10 ;  /* 0x000000ffff067224 */ /* 0x000fe200078e000a */
[----:B------:R-:W-:Y:S01]  /*17190*/  MOV R2, 0x171c0 ;  /* 0x000171c000027802 */ /* 0x000fe20000000f00 */
[----:B------:R-:W-:Y:S02]  /*171a0*/  IMAD.MOV.U32 R4, RZ, RZ, 0x181f ;  /* 0x0000181fff047424 */ /* 0x000fe400078e00ff */
[----:B-12---:R-:W-:Y:S05]  /*171b0*/  CALL.REL.NOINC `($__internal_17_$__cuda_sm70_shflsync_idx_p) ;  /* 0x0000301000007944 */ /* 0x006fea0003c00000 */
[----:B------:R-:W-:Y:S01]  /*171c0*/  IMAD.MOV.U32 R6, RZ, RZ, R7 ;  /* 0x000000ffff067224 */ /* 0x000fe200078e0007 */
[----:B------:R-:W-:Y:S02]  /*171d0*/  IADD3 R4, P0, R4, R0, RZ ;  /* 0x0000000004047210 */ /* 0x000fe40007f1e0ff */
[----:B------:R-:W-:Y:S03]  /*171e0*/  MOV R2, 0x17270 ;  /* 0x0001727000027802 */ /* 0x000fe60000000f00 */
[----:B------:R-:W-:Y:S05]  /*171f0*/  IMAD.X R5, R11, 0x1, R3, P0 ;  /* 0x000000010b057824 */ /* 0x000fea00000e0603 */
[----:B------:R-:W-:Y:S01]  /*17200*/  @!PT LDS RZ, [RZ] ;  /* 0x00000000fffff984 */ /* 0x000fe20000000800 */
[----:B------:R-:W-:Y:S01]  /*17210*/  @!PT LDS RZ, [RZ] ;  /* 0x00000000fffff984 */ /* 0x000fe20000000800 */
[----:B------:R-:W-:Y:S01]  /*17220*/  @!PT LDS RZ, [RZ] ;  /* 0x00000000fffff984 */ /* 0x000fe20000000800 */
[----:B------:R1:W-:Y:S02]  /*17230*/  LDGSTS.E.BYPASS.LTC128B.128 [R244+0x100], [R4.64], !P3 ;  /* 0x0010000004f47fae */ /* 0x0003e4000d901d48 */
[----:B-1----:R-:W-:Y:S01]  /*17240*/  MOV R5, 0x1 ;  /* 0x0000000100057802 */ /* 0x002fe20000000f00 */
[----:B------:R-:W-:Y:S02]  /*17250*/  IMAD.MOV.U32 R4, RZ, RZ, 0x181f ;  /* 0x0000181fff047424 */ /* 0x000fe400078e00ff */
[----:B------:R-:W-:Y:S05]  /*17260*/  CALL.REL.NOINC `($__internal_17_$__cuda_sm70_shflsync_idx_p) ;  /* 0x00002f6000007944 */ /* 0x000fea0003c00000 */
[----:B------:R-:W-:Y:S01]  /*17270*/  MOV R5, 0x1 ;  /* 0x0000000100057802 */ /* 0x000fe20000000f00 */
[----:B------:R-:W-:Y:S01]  /*17280*/  IMAD.MOV.U32 R11, RZ, RZ, R4 ;  /* 0x000000ffff0b7224 */ /* 0x000fe200078e0004 */
[----:B------:R-:W-:Y:S01]  /*17290*/  MOV R4, 0x181f ;  /* 0x0000181f00047802 */ /* 0x000fe20000000f00 */
[----:B------:R-:W-:Y:S01]  /*172a0*/  IMAD.MOV.U32 R6, RZ, RZ, R10 ;  /* 0x000000ffff067224 */ /* 0x000fe200078e000a */
[----:B------:R-:W-:Y:S02]  /*172b0*/  MOV R2, 0x172d0 ;  /* 0x000172d000027802 */ /* 0x000fe40000000f00 */
[----:B------:R-:W-:Y:S05]  /*172c0*/  CALL.REL.NOINC `($__internal_17_$__cuda_sm70_shflsync_idx_p) ;  /* 0x00002f0000007944 */ /* 0x000fea0003c00000 */
        /* <DEDUP_REMOVED lines=85> */
[----:B------:R-:W-:-:S05]  /*17820*/  BRA `(.L_x_1394) ;  /* 0xffff099000007947 */ /* 0x000fca000383ffff */
.L_x_1346:
[----:B------:R-:W-:Y:S01]  /*17830*/  MOV R5, RZ ;  /* 0x000000ff00057202 */ /* 0x000fe20000000f00 */
[----:B-1----:R-:W-:Y:S01]  /*17840*/  IMAD.MOV.U32 R6, RZ, RZ, R82 ;  /* 0x000000ffff067224 */ /* 0x002fe200078e0052 */
[----:B------:R-:W-:Y:S01]  /*17850*/  MOV R2, 0x17880 ;  /* 0x0001788000027802 */ /* 0x000fe20000000f00 */
[----:B------:R-:W-:Y:S02]  /*17860*/  IMAD.MOV.U32 R4, RZ, RZ, 0x181f ;  /* 0x0000181fff047424 */ /* 0x000fe400078e00ff */
[----:B------:R-:W-:Y:S05]  /*17870*/  CALL.REL.NOINC `($__internal_17_$__cuda_sm70_shflsync_idx_p) ;  /* 0x0000295000007944 */ /* 0x000fea0003c00000 */
[----:B------:R-:W-:Y:S01]  /*17880*/  MOV R86, R4 ;  /* 0x0000000400567202 */ /* 0x000fe20000000f00 */
[----:B------:R-:W-:-:S05]  /*17890*/  BRA `(.L_x_1395) ;  /* 0xffff22b000007947 */ /* 0x000fca000383ffff */
.L_x_1347:
[----:B------:R-:W-:Y:S01]  /*178a0*/  MOV R5, RZ ;  /* 0x000000ff00057202 */ /* 0x000fe20000000f00 */
[----:B-1----:R-:W-:Y:S01]  /*178b0*/  IMAD.MOV.U32 R6, RZ, RZ, R83 ;  /* 0x000000ffff067224 */ /* 0x002fe200078e0053 */
[----:B------:R-:W-:Y:S01]  /*178c0*/  MOV R2, 0x178f0 ;  /* 0x000178f000027802 */ /* 0x000fe20000000f00 */
[----:B------:R-:W-:Y:S02]  /*178d0*/  IMAD.MOV.U32 R4, RZ, RZ, 0x181f ;  /* 0x0000181fff047424 */ /* 0x000fe400078e00ff */
[----:B--23--:R-:W-:Y:S05]  /*178e0*/  CALL.REL.NOINC `($__internal_17_$__cuda_sm70_shflsync_idx_p) ;  /* 0x000028e000007944 */ /* 0x00cfea0003c00000 */
        /* <DEDUP_REMOVED lines=103> */
.L_x_1348:
[----:B------:R-:W-:Y:S01]  /*17f60*/  MOV R4, 0x1c1f ;  /* 0x00001c1f00047802 */ /* 0x000fe20000000f00 */
[----:B------:R-:W-:Y:S01]  /*17f70*/  IMAD.MOV.U32 R5, RZ, RZ, RZ ;  /* 0x000000ffff057224 */ /* 0x000fe200078e00ff */
[----:B------:R-:W-:Y:S02]  /*17f80*/  MOV R2, 0x17fa0 ;  /* 0x00017fa000027802 */ /* 0x000fe40000000f00 */
[----:B------:R-:W-:Y:S05]  /*17f90*/  CALL.REL.NOINC `($__internal_17_$__cuda_sm70_shflsync_idx_p) ;  /* 0x0000223000007944 */ /* 0x000fea0003c00000 */
[----:B------:R-:W-:-:S05]  /*17fa0*/  BRA `(.L_x_1397) ;  /* 0xffff1ef000007947 */ /* 0x000fca000383ffff */
.L_x_1349:
[----:B------:R-:W-:Y:S01]  /*17fb0*/  MOV R4, 0x1c1f ;  /* 0x00001c1f00047802 */ /* 0x000fe20000000f00 */
[----:B------:R-:W-:Y:S01]  /*17fc0*/  IMAD.MOV.U32 R5, RZ, RZ, 0x1 ;  /* 0x00000001ff057424 */ /* 0x000fe200078e00ff */
[----:B------:R-:W-:Y:S02]  /*17fd0*/  MOV R2, 0x17ff0 ;  /* 0x00017ff000027802 */ /* 0x000fe40000000f00 */
[----:B-1----:R-:W-:Y:S05]  /*17fe0*/  CALL.REL.NOINC `($__internal_17_$__cuda_sm70_shflsync_idx_p) ;  /* 0x000021e000007944 */ /* 0x002fea0003c00000 */
[----:B------:R-:W-:Y:S01]  /*17ff0*/  MOV R2, 0x183c0 ;  /* 0x000183c000027802 */ /* 0x000fe20000000f00 */
[----:B------:R-:W-:Y:S02]  /*18000*/  IMAD.IADD R4, R101, 0x1, R4 ;  /* 0x0000000165047824 */ /* 0x000fe400078e0204 */
[----:B------:R-:W-:Y:S03]  /*18010*/  IMAD.MOV.U32 R5, RZ, RZ, 0x2 ;  /* 0x00000002ff057424 */ /* 0x000fe600078e00ff */
        /* <DEDUP_REMOVED lines=51> */
[----:B------:R-:W-:Y:S01]  /*18350*/  ISETP.GT.AND P0, PT, R4, 0x69, PT ;  /* 0x000000690400780c */ /* 0x000fe20003f04270 */
[----:B------:R-:W-:Y:S01]  /*18360*/  IMAD.MOV.U32 R4, RZ, RZ, 0x1c1f ;  /* 0x00001c1fff047424 */ /* 0x000fe200078e00ff */
[----:B------:R-:W-:Y:S02]  /*18370*/  FSEL R184, R216, -INF , P6 ;  /* 0xff800000d8b87808 */ /* 0x000fe40003000000 */
[----:B------:R-:W-:Y:S02]  /*18380*/  FSEL R21, R103, -INF , P5 ;  /* 0xff80000067157808 */ /* 0x000fe40002800000 */
[----:B------:R-:W-:Y:S02]  /*18390*/  FSEL R20, R104, -INF , P4 ;  /* 0xff80000068147808 */ /* 0x000fe40002000000 */
[----:B------:R-:W-:Y:S02]  /*183a0*/  FSEL R19, R11, -INF , P0 ;  /* 0xff8000000b137808 */ /* 0x000fe40000000000 */
[----:B------:R-:W-:Y:S05]  /*183b0*/  CALL.REL.NOINC `($__internal_17_$__cuda_sm70_shflsync_idx_p) ;  /* 0x00001e1000007944 */ /* 0x000fea0003c00000 */
        /* <DEDUP_REMOVED lines=61> */
[----:B------:R-:W-:Y:S01]  /*18790*/  FMNMX.FTZ R3, R82, R182, !PT ;  /* 0x000000b652037209 */ /* 0x000fe20007810000 */
[----:B------:R-:W-:Y:S01]  /*187a0*/  IMAD.IADD R4, R101, 0x1, R4 ;  /* 0x0000000165047824 */ /* 0x000fe200078e0204 */
[----:B------:R-:W-:Y:S01]  /*187b0*/  FMNMX.FTZ R2, R32, R183, !PT ;  /* 0x000000b720027209 */ /* 0x000fe20007810000 */
[----:B------:R-:W-:Y:S01]  /*187c0*/  IMAD.MOV.U32 R6, RZ, RZ, 0x2 ;  /* 0x00000002ff067424 */ /* 0x000fe200078e00ff */
[----:B------:R-:W-:Y:S02]  /*187d0*/  FMNMX.FTZ R0, R11, R180, !PT ;  /* 0x000000b40b007209 */ /* 0x000fe40007810000 */
        /* <DEDUP_REMOVED lines=20> */
[----:B------:R-:W-:Y:S02]  /*18920*/  FMNMX.FTZ R49, R12, R181, !PT ;  /* 0x000000b50c317209 */ /* 0x000fe40007810000 */
        /* <DEDUP_REMOVED lines=9> */
[----:B------:R-:W-:Y:S02]  /*189c0*/  FMNMX.FTZ R2, R33, R2, !PT ;  /* 0x0000000221027209 */ /* 0x000fe40007810000 */
[----:B------:R-:W-:Y:S02]  /*189d0*/  FMNMX.FTZ R0, R16, R0, !PT ;  /* 0x0000000010007209 */ /* 0x000fe40007810000 */
        /* <DEDUP_REMOVED lines=28> */
[C---:B------:R-:W-:Y:S02]  /*18ba0*/  ISETP.GT.AND P5, PT, R4.reuse, 0x61, PT ;  /* 0x000000610400780c */ /* 0x040fe40003fa4270 */
[----:B------:R-:W-:Y:S02]  /*18bb0*/  FSEL R115, R7, -INF , P4 ;  /* 0xff80000007737808 */ /* 0x000fe40002000000 */
[----:B------:R-:W-:Y:S02]  /*18bc0*/  ISETP.GT.AND P4, PT, R4, 0x68, PT ;  /* 0x000000680400780c */ /* 0x000fe40003f84270 */
[----:B------:R-:W-:Y:S02]  /*18bd0*/  FSEL R113, R80, -INF , P0 ;  /* 0xff80000050717808 */ /* 0x000fe40000000000 */
[----:B------:R-:W-:Y:S02]  /*18be0*/  ISETP.GT.AND P0, PT, R4, 0x69, PT ;  /* 0x000000690400780c */ /* 0x000fe40003f04270 */
        /* <DEDUP_REMOVED lines=76> */
[----:B------:R-:W-:Y:S02]  /*190b0*/  FSEL R96, R96, -INF , P6 ;  /* 0xff80000060607808 */ /* 0x000fe40003000000 */
        /* <DEDUP_REMOVED lines=27> */
[----:B------:R-:W-:Y:S02]  /*19270*/  MOV R5, 0x19290 ;  /* 0x0001929000057802 */ /* 0x000fe40000000f00 */
        /* <DEDUP_REMOVED lines=28> */
[----:B------:R-:W-:Y:S01]  /*19440*/  MOV R68, R6 ;  /* 0x0000000600447202 */ /* 0x000fe20000000f00 */
[----:B------:R-:W-:-:S05]  /*19450*/  BRA `(.L_x_1398) ;  /* 0xffff20b000007947 */ /* 0x000fca000383ffff */
.L_x_1352:
[----:B-1----:R-:W-:Y:S01]  /*19460*/  MOV R5, RZ ;  /* 0x000000ff00057202 */ /* 0x002fe20000000f00 */
[----:B------:R-:W-:Y:S01]  /*19470*/  IMAD.MOV.U32 R6, RZ, RZ, R3 ;  /* 0x000000ffff067224 */ /* 0x000fe200078e0003 */
[----:B------:R-:W-:Y:S01]  /*19480*/  MOV R2, 0x194b0 ;  /* 0x000194b000027802 */ /* 0x000fe20000000f00 */
[----:B------:R-:W-:Y:S02]  /*19490*/  IMAD.MOV.U32 R4, RZ, RZ, 0x181f ;  /* 0x0000181fff047424 */ /* 0x000fe400078e00ff */
[----:B------:R-:W-:Y:S05]  /*194a0*/  CALL.REL.NOINC `($__internal_17_$__cuda_sm70_shflsync_idx_p) ;  /* 0x00000d2000007944 */ /* 0x000fea0003c00000 */
[----:B------:R-:W-:Y:S01]  /*194b0*/  MOV R2, R4 ;  /* 0x0000000400027202 */ /* 0x000fe20000000f00 */
[----:B------:R-:W-:-:S05]  /*194c0*/  BRA `(.L_x_1399) ;  /* 0xffff4c4000007947 */ /* 0x000fca000383ffff */
.L_x_1355:
[----:B------:R-:W-:Y:S01]  /*194d0*/  MOV R5, RZ ;  /* 0x000000ff00057202 */ /* 0x000fe20000000f00 */
[----:B-1----:R-:W-:Y:S01]  /*194e0*/  IMAD.MOV.U32 R6, RZ, RZ, R0 ;  /* 0x000000ffff067224 */ /* 0x002fe200078e0000 */
[----:B------:R-:W-:Y:S01]  /*194f0*/  MOV R2, 0x19520 ;  /* 0x0001952000027802 */ /* 0x000fe20000000f00 */
[----:B------:R-:W-:Y:S02]  /*19500*/  IMAD.MOV.U32 R4, RZ, RZ, 0x181f ;  /* 0x0000181fff047424 */ /* 0x000fe400078e00ff */
[----:B------:R-:W-:Y:S05]  /*19510*/  CALL.REL.NOINC `($__internal_17_$__cuda_sm70_shflsync_idx_p) ;  /* 0x00000cb000007944 */ /* 0x000fea0003c00000 */
[----:B------:R-:W-:Y:S01]  /*19520*/  MOV R50, R4 ;  /* 0x0000000400327202 */ /* 0x000fe20000000f00 */
[----:B------:R-:W-:-:S05]  /*19530*/  BRA `(.L_x_1400) ;  /* 0xffff672000007947 */ /* 0x000fca000383ffff */
.L_x_1356:
        /* <DEDUP_REMOVED lines=108> */
.L_x_1357:
[----:B------:R-:W-:Y:S02]  /*19c00*/  MOV R6, 0x2 ;  /* 0x0000000200067802 */ /* 0x000fe40000000f00 */
        /* <DEDUP_REMOVED lines=35> */
.L_x_1359:
[----:B------:R1:W5:Y:S01]  /*19e40*/  LDL R4, [R1+0x48] ;  /* 0x0000480001047983 */ /* 0x0003620000100800 */
[----:B------:R-:W-:-:S02]  /*19e50*/  MOV R6, 0x2 ;  /* 0x0000000200067802 */ /* 0x000fc40000000f00 */
[----:B------:R-:W-:Y:S02]  /*19e60*/  MOV R5, 0x19e80 ;  /* 0x00019e8000057802 */ /* 0x000fe40000000f00 */
[----:B-1---5:R-:W-:Y:S05]  /*19e70*/  CALL.REL.NOINC `($__internal_16_$__cuda_sm70_shflsync_bfly_p) ;  /* 0x000002e000007944 */ /* 0x022fea0003c00000 */
[----:B------:R-:W-:Y:S01]  /*19e80*/  MOV R11, R6 ;  /* 0x00000006000b7202 */ /* 0x000fe20000000f00 */
[----:B------:R-:W-:Y:S05]  /*19e90*/  BRA `(.L_x_1403) ;  /* 0xffff916000007947 */ /* 0x000fea000383ffff */
.L_x_1360:
[----:B------:R-:W-:Y:S01]  /*19ea0*/  IMAD.MOV.U32 R4, RZ, RZ, R11 ;  /* 0x000000ffff047224 */ /* 0x000fe200078e000b */
[----:B------:R-:W-:Y:S02]  /*19eb0*/  MOV R6, 0x1 ;  /* 0x0000000100067802 */ /* 0x000fe40000000f00 */
[----:B------:R-:W-:Y:S02]  /*19ec0*/  MOV R5, 0x19ee0 ;  /* 0x00019ee000057802 */ /* 0x000fe40000000f00 */
[----:B------:R-:W-:Y:S05]  /*19ed0*/  CALL.REL.NOINC `($__internal_16_$__cuda_sm70_shflsync_bfly_p) ;  /* 0x0000028000007944 */ /* 0x000fea0003c00000 */
[----:B------:R1:W5:Y:S01]  /*19ee0*/  LDL R4, [R1+0x60] ;  /* 0x0000600001047983 */ /* 0x0003620000100800 */
[----:B------:R-:W-:Y:S01]  /*19ef0*/  FADD.FTZ R11, R11, R6 ;  /* 0x000000060b0b7221 */ /* 0x000fe20000010000 */
[----:B------:R-:W-:Y:S02]  /*19f00*/  MOV R6, 0x2 ;  /* 0x0000000200067802 */ /* 0x000fe40000000f00 */
[----:B------:R-:W-:Y:S02]  /*19f10*/  MOV R5, 0x19f30 ;  /* 0x00019f3000057802 */ /* 0x000fe40000000f00 */
[----:B-1---5:R-:W-:Y:S05]  /*19f20*/  CALL.REL.NOINC `($__internal_16_$__cuda_sm70_shflsync_bfly_p) ;  /* 0x0000023000007944 */ /* 0x022fea0003c00000 */
[----:B------:R-:W2:Y:S01]  /*19f30*/  LDL.LU R4, [R1+0x60] ;  /* 0x0000600001047983 */ /* 0x000ea20000300800 */
[----:B------:R-:W-:Y:S01]  /*19f40*/  MOV R5, 0x19f90 ;  /* 0x00019f9000057802 */ /* 0x000fe20000000f00 */
[----:B--2---:R-:W-:Y:S01]  /*19f50*/  FADD.FTZ R10, R4, R6 ;  /* 0x00000006040a7221 */ /* 0x004fe20000010000 */
[----:B------:R-:W-:-:S04]  /*19f60*/  MOV R6, 0x1 ;  /* 0x0000000100067802 */ /* 0x000fc80000000f00 */
[----:B------:R-:W-:Y:S02]  /*19f70*/  MOV R4, R10 ;  /* 0x0000000a00047202 */ /* 0x000fe40000000f00 */
        /* <DEDUP_REMOVED lines=20> */
[----:B------:R-:W-:Y:S02]  /*1a0c0*/  MOV R6, 0x1 ;  /* 0x0000000100067802 */ /* 0x000fe40000000f00 */
[----:B------:R-:W-:Y:S05]  /*1a0d0*/  CALL.REL.NOINC `($__internal_16_$__cuda_sm70_shflsync_bfly_p) ;  /* 0x0000008000007944 */ /* 0x000fea0003c00000 */
[----:B------:R-:W-:Y:S01]  /*1a0e0*/  MOV R5, R6 ;  /* 0x0000000600057202 */ /* 0x000fe20000000f00 */
[----:B------:R-:W-:Y:S05]  /*1a0f0*/  BRA `(.L_x_1404) ;  /* 0xffff903000007947 */ /* 0x000fea000383ffff */
.L_x_1374:
[----:B---3--:R-:W-:Y:S01]  /*1a100*/  IMAD.MOV.U32 R6, RZ, RZ, R3 ;  /* 0x000000ffff067224 */ /* 0x008fe200078e0003 */
[----:B------:R-:W-:Y:S01]  /*1a110*/  MOV R5, RZ ;  /* 0x000000ff00057202 */ /* 0x000fe20000000f00 */
[----:B------:R-:W-:Y:S01]  /*1a120*/  IMAD.MOV.U32 R4, RZ, RZ, 0x1f ;  /* 0x0000001fff047424 */ /* 0x000fe200078e00ff */
[----:B----4-:R-:W-:-:S02]  /*1a130*/  MOV R2, 0x1a150 ;  /* 0x0001a15000027802 */ /* 0x010fc40000000f00 */
[----:B-1----:R-:W-:Y:S05]  /*1a140*/  CALL.REL.NOINC `($__internal_17_$__cuda_sm70_shflsync_idx_p) ;  /* 0x0000008000007944 */ /* 0x002fea0003c00000 */
[----:B------:R-:W-:Y:S05]  /*1a150*/  BRA `(.L_x_1405) ;  /* 0xffffac2000007947 */ /* 0x000fea000383ffff */
        .weak           $__internal_16_$__cuda_sm70_shflsync_bfly_p
        .type           $__internal_16_$__cuda_sm70_shflsync_bfly_p,@function
        .size           $__internal_16_$__cuda_sm70_shflsync_bfly_p,($__internal_17_$__cuda_sm70_shflsync_idx_p - $__internal_16_$__cuda_sm70_shflsync_bfly_p)
$__internal_16_$__cuda_sm70_shflsync_bfly_p:
[----:B------:R-:W-:Y:S02]  /*1a160*/  IMAD.MOV.U32 R9, RZ, RZ, -0x1 ;  /* 0xffffffffff097424 */ /* 0x000fe400078e00ff */
[----:B------:R-:W-:-:S02]  /*1a170*/  IMAD.MOV.U32 R8, RZ, RZ, 0x1f ;  /* 0x0000001fff087424 */ /* 0x000fc400078e00ff */
[----:B------:R-:W-:Y:S04]  /*1a180*/  WARPSYNC R9 ;  /* 0x0000000900007348 */ /* 0x000fe80003800000 */
[----:B------:R1:W2:Y:S02]  /*1a190*/  SHFL.BFLY PT, R6, R4, R6, R8 ;  /* 0x0c00000604067389 */ /* 0x0002a400000e0008 */
[----:B-1----:R-:W-:Y:S02]  /*1a1a0*/  MOV R8, R5 ;  /* 0x0000000500087202 */ /* 0x002fe40000000f00 */
[----:B------:R-:W-:-:S04]  /*1a1b0*/  MOV R9, 0x0 ;  /* 0x0000000000097802 */ /* 0x000fc80000000f00 */
[----:B--2---:R-:W-:Y:S05]  /*1a1c0*/  RET.REL.NODEC R8 `(_ZN7cutlass13device_kernelIN5flash19enable_sm80_to_sm89INS1_16FlashAttnFwdSm80INS1_25CollectiveMainloopFwdSm80ILi4ELi1ELb0EN4cute5tupleIJNS5_1CILi128EEENS7_ILi112EEENS7_ILi64EEEEEELi64ENS_6half_tEfNS_4arch4Sm80ELb1ELb0ELb1ELb0ELb1ELb0ELb1ELb1EEENS1_21CollectiveEpilogueFwdINS6_IJS8_SA_S9_EEENS6_IJNS7_ILi1EEESI_SI_EEESC_SE_Li128ELb0ELb1ELb1ELb0EEENS1_30DynamicPersistentTileSchedulerILi128ELi128ELb1ELb1ELb0EEEEEEEEEvNT_6ParamsE) ;  /* 0xfffe5e3008007950 */ /* 0x004fea0003c3ffff */
        .weak           $__internal_17_$__cuda_sm70_shflsync_idx_p
        .type           $__internal_17_$__cuda_sm70_shflsync_idx_p,@function
        .size           $__internal_17_$__cuda_sm70_shflsync_idx_p,(.L_x_1931 - $__internal_17_$__cuda_sm70_shflsync_idx_p)
$__internal_17_$__cuda_sm70_shflsync_idx_p:
[----:B------:R-:W-:Y:S02]  /*1a1d0*/  MOV R8, 0xffffffff ;  /* 0xffffffff00087802 */ /* 0x000fe40000000f00 */
[----:B------:R-:W-:Y:S02]  /*1a1e0*/  MOV R9, 0x0 ;  /* 0x0000000000097802 */ /* 0x000fe40000000f00 */
[----:B------:R-:W-:Y:S04]  /*1a1f0*/  WARPSYNC R8 ;  /* 0x0000000800007348 */ /* 0x000fe80003800000 */
[----:B------:R1:W2:Y:S02]  /*1a200*/  SHFL.IDX PT, R4, R6, R5, R4 ;  /* 0x0000000506047389 */ /* 0x0002a400000e0004 */
[----:B-1----:R-:W-:-:S04]  /*1a210*/  MOV R8, R2 ;  /* 0x0000000200087202 */ /* 0x002fc80000000f00 */
[----:B--2---:R-:W-:Y:S05]  /*1a220*/  RET.REL.NODEC R8 `(_ZN7cutlass13device_kernelIN5flash19enable_sm80_to_sm89INS1_16FlashAttnFwdSm80INS1_25CollectiveMainloopFwdSm80ILi4ELi1ELb0EN4cute5tupleIJNS5_1CILi128EEENS7_ILi112EEENS7_ILi64EEEEEELi64ENS_6half_tEfNS_4arch4Sm80ELb1ELb0ELb1ELb0ELb1ELb0ELb1ELb1EEENS1_21CollectiveEpilogueFwdINS6_IJS8_SA_S9_EEENS6_IJNS7_ILi1EEESI_SI_EEESC_SE_Li128ELb0ELb1ELb1ELb0EEENS1_30DynamicPersistentTileSchedulerILi128ELi128ELb1ELb1ELb0EEEEEEEEEvNT_6ParamsE) ;  /* 0xfffe5dd008007950 */ /* 0x004fea0003c3ffff */
.L_x_1406:
        /* <DEDUP_REMOVED lines=13> */
.L_x_1931:


//--------------------- .text._ZN7cutlass13device_kernelIN5flash19enable_sm80_to_sm89INS1_16FlashAttnFwdSm80INS1_25CollectiveMainloopFwdSm80ILi4ELi1ELb0EN4cute5tupleIJNS5_1CILi128EEENS7_ILi80EEENS7_ILi64EEEEEELi64ENS_6half_tEfNS_4arch4Sm80ELb1ELb0ELb1ELb1ELb1ELb0ELb1ELb1EEENS1_21CollectiveEpilogueFwdINS6_IJS8_SA_S9_EEENS6_IJNS7_ILi1EEESI_SI_EEESC_SE_Li128ELb1ELb1ELb1ELb0EEENS1_36VarlenDynamicPersistentTileSchedulerILi128ELi80ELi128ELi128ELb1ELb1ELb0ELb1ELb1ELb1EEEEEEEEEvNT_6ParamsE --------------------------
	.section	.text._ZN7cutlass13device_kernelIN5flash19enable_sm80_to_sm89INS1_16FlashAttnFwdSm80INS1_25CollectiveMainloopFwdSm80ILi4ELi1ELb0EN4cute5tupleIJNS5_1CILi128EEENS7_ILi80EEENS7_ILi64EEEEEELi64ENS_6half_tEfNS_4arch4Sm80ELb1ELb0ELb1ELb1ELb1ELb0ELb1ELb1EEENS1_21CollectiveEpilogueFwdINS6_IJS8_SA_S9_EEENS6_IJNS7_ILi1EEESI_SI_EEESC_SE_Li128ELb1ELb1ELb1ELb0EEENS1_36VarlenDynamicPersistentTileSchedulerILi128ELi80ELi128ELi128ELb1ELb1ELb0ELb1ELb1ELb1EEEEEEEEEvNT_6ParamsE,"ax",@progbits
	.sectioninfo	@"SHI_REGISTERS=255"
	.align	128
.text._ZN7cutlass13device_kernelIN5flash19enable_sm80_to_sm89INS1_16FlashAttnFwdSm80INS1_25CollectiveMainloopFwdSm80ILi4ELi1ELb0EN4cute5tupleIJNS5_1CILi128EEENS7_ILi80EEENS7_ILi64EEEEEELi64ENS_6half_tEfNS_4arch4Sm80ELb1ELb0ELb1ELb1ELb1ELb0ELb1ELb1EEENS1_21CollectiveEpilogueFwdINS6_IJS8_SA_S9_EEENS6_IJNS7_ILi1EEESI_SI_EEESC_SE_Li128ELb1ELb1ELb1ELb0EEENS1_36VarlenDynamicPersistentTileSchedulerILi128ELi80ELi128ELi128ELb1ELb1ELb0ELb1ELb1ELb1EEEEEEEEEvNT_6ParamsE:
        .type           _ZN7cutlass13device_kernelIN5flash19enable_sm80_to_sm89INS1_16FlashAttnFwdSm80INS1_25CollectiveMainloopFwdSm80ILi4ELi1ELb0EN4cute5tupleIJNS5_1CILi128EEENS7_ILi80EEENS7_ILi64EEEEEELi64ENS_6half_tEfNS_4arch4Sm80ELb1ELb0ELb1ELb1ELb1ELb0ELb1ELb1EEENS1_21CollectiveEpilogueFwdINS6_IJS8_SA_S9_EEENS6_IJNS7_ILi1EEESI_SI_EEESC_SE_Li128ELb1ELb1ELb1ELb0EEENS1_36VarlenDynamicPersistentTileSchedulerILi128ELi80ELi128ELi128ELb1ELb1ELb0ELb1ELb1ELb1EEEEEEEEEvNT_6ParamsE,@function
        .size           _ZN7cutlass13device_kernelIN5flash19enable_sm80_to_sm89INS1_16FlashAttnFwdSm80INS1_25CollectiveMainloopFwdSm80ILi4ELi1ELb0EN4cute5tupleIJNS5_1CILi128EEENS7_ILi80EEENS7_ILi64EEEEEELi64ENS_6half_tEfNS_4arch4Sm80ELb1ELb0ELb1ELb1ELb1ELb0ELb1ELb1EEENS1_21CollectiveEpilogueFwdINS6_IJS8_SA_S9_EEENS6_IJNS7_ILi1EEESI_SI_EEESC_SE_Li128ELb1ELb1ELb1ELb0EEENS1_36VarlenDynamicPersistentTileSchedulerILi128ELi80ELi128ELi128ELb1ELb1ELb0ELb1ELb1ELb1EEEEEEEEEvNT_6ParamsE,(.L_x_1934 - _ZN7cutlass13device_kernelIN5flash19enable_sm80_to_sm89INS1_16FlashAttnFwdSm80INS1_25CollectiveMainloopFwdSm80ILi4ELi1ELb0EN4cute5tupleIJNS5_1CILi128EEENS7_ILi80EEENS7_ILi64EEEEEELi64ENS_6half_tEfNS_4arch4Sm80ELb1ELb0ELb1ELb1ELb1ELb0ELb1ELb1EEENS1_21CollectiveEpilogueFwdINS6_IJS8_SA_S9_EEENS6_IJNS7_ILi1EEESI_SI_EEESC_SE_Li128ELb1ELb1ELb1ELb0EEENS1_36VarlenDynamicPersistentTileSchedulerILi128ELi80ELi128ELi128ELb1ELb1ELb0ELb1ELb1ELb1EEEEEEEEEvNT_6ParamsE)
        .other          _ZN7cutlass13device_kernelIN5flash19enable_sm80_to_sm89INS1_16FlashAttnFwdSm80INS1_25CollectiveMainloopFwdSm80ILi4ELi1ELb0EN4cute5tupleIJNS5_1CILi128EEENS7_ILi80EEENS7_ILi64EEEEEELi64ENS_6half_tEfNS_4arch4Sm80ELb1ELb0ELb1ELb1ELb1ELb0ELb1ELb1EEENS1_21CollectiveEpilogueFwdINS6_IJS8_SA_S9_EEENS6_IJNS7_ILi1EEESI_SI_EEESC_SE_Li128ELb1ELb1ELb1ELb0EEENS1_36VarlenDynamicPersistentTileSchedulerILi128ELi80ELi128ELi128ELb1ELb1ELb0ELb1ELb1ELb1EEEEEEEEEvNT_6ParamsE,@"STO_CUDA_ENTRY STV_DEFAULT"
_ZN7cutlass13device_kernelIN5flash19enable_sm80_to_sm89INS1_16FlashAttnFwdSm80INS1_25CollectiveMainloopFwdSm80ILi4ELi1ELb0EN4cute5tupleIJNS5_1CILi128EEENS7_ILi80EEENS7_ILi64EEEEEELi64ENS_6half_tEfNS_4arch4Sm80ELb1ELb0ELb1ELb1ELb1ELb0ELb1ELb1EEENS1_21CollectiveEpilogueFwdINS6_IJS8_SA_S9_EEENS6_IJNS7_ILi1EEESI_SI_EEESC_SE_Li128ELb1ELb1ELb1ELb0EEENS1_36VarlenDynamicPersistentTileSchedulerILi128ELi80ELi128ELi128ELb1ELb1ELb0ELb1ELb1ELb1EEEEEEEEEvNT_6ParamsE:
        /* <DEDUP_REMOVED lines=54> */
.L_x_1412:
        /* <DEDUP_REMOVED lines=16> */
.L_x_1550:
        /* <DEDUP_REMOVED lines=16> */
.L_x_1551:
[----:B--2---:R-:W-:-:S05]  /*0560*/  IMAD R0, R0, c[0x0][0x538], RZ ;  /* 0x00014e0000007a24 */ /* 0x004fca00078e02ff */
[----:B------:R-:W-:-:S04]  /*0570*/  IADD3 R7, R0, R7, RZ ;  /* 0x0000000700077210 */ /* 0x000fc80007ffe0ff */
[----:B------:R-:W-:-:S13]  /*0580*/  ISETP.GT.AND P0, PT, R7, UR4, PT ;  /* 0x0000000407007c0c */ /* 0x000fda000bf04270 */
[----:B-1----:R-:W-:Y:S05]  /*0590*/  @!P0 BRA `(.L_x_1412) ;  /* 0xfffffdc000008947 */ /* 0x002fea000383ffff */
.L_x_1408:
[----:B------:R-:W-:-:S05]  /*05a0*/  IADD3 R10, -R0, R7, RZ ;  /* 0x00000007000a7210 */ /* 0x000fca0007ffe1ff */
[----:B------:R-:W-:-:S05]  /*05b0*/  IMAD R0, R4, c[0x0][0x538], R10 ;  /* 0x00014e0004007a24 */ /* 0x000fca00078e020a */
[----:B------:R-:W-:Y:S01]  /*05c0*/  ISETP.GT.AND P0, PT, R0, UR4, PT ;  /* 0x0000000400007c0c */ /* 0x000fe2000bf04270 */
[----:B------:R-:W-:-:S12]  /*05d0*/  BRA.DIV ~URZ, `(.L_x_1413) ;  /* 0x000145027f007947 */ /* 0x000fd8000b800000 */
[----:B------:R-:W-:-:S04]  /*05e0*/  VOTE.ANY R7, PT, !P0 ;  /* 0x0000000000077806 */ /* 0x000fc800040e0100 */
.L_x_1552:
[----:B------:R-:W1:Y:S02]  /*05f0*/  POPC R0, R7 ;  /* 0x0000000700007309 */ /* 0x000e640000000000 */
[----:B-1----:R-:W-:-:S05]  /*0600*/  IADD3 R2, R0, R6, RZ ;  /* 0x0000000600027210 */ /* 0x002fca0007ffe0ff */
[----:B------:R1:W-:Y:S01]  /*0610*/  STL [R1+0x5c], R2 ;  /* 0x00005c0201007387 */ /* 0x0003e20000100800 */
[----:B------:R-:W-:Y:S05]  /*0620*/  BRA.DIV ~URZ, `(.L_x_1414) ;  /* 0x000145027f007947 */ /* 0x000fea000b800000 */
[----:B------:R2:W3:Y:S01]  /*0630*/  SHFL.IDX PT, R12, R9, R0, 0x1f ;  /* 0x00001f00090c7589 */ /* 0x0004e200000e0000 */
[----:B------:R-:W-:-:S03]  /*0640*/  MOV R5, RZ ;  /* 0x000000ff00057202 */ /* 0x000fc60000000f00 */
[----:B------:R2:W4:Y:S04]  /*0650*/  SHFL.IDX PT, R9, R8, R0, 0x1f ;  /* 0x00001f0008097589 */ /* 0x00052800000e0000 */
.L_x_1553:
[----:B------:R-:W-:Y:S01]  /*0660*/  ISETP.NE.AND P0, PT, R7, RZ, PT ;  /* 0x000000ff0700720c */ /* 0x000fe20003f05270 */
[----:B------:R-:W-:-:S12]  /*0670*/  BSSY B0, `(.L_x_1415) ;  /* 0x0000005000007945 */ /* 0x000fd80003800000 */
[----:B------:R-:W-:Y:S05]  /*0680*/  @!P0 BRA `(.L_x_1416) ;  /* 0x0000003000008947 */ /* 0x000fea0003800000 */
[----:B--2---:R-:W-:Y:S01]  /*0690*/  IADD3 R0, R0, -0x1, RZ ;  /* 0xffffffff00007810 */ /* 0x004fe20007ffe0ff */
[----:B------:R-:W-:Y:S05]  /*06a0*/  BRA.DIV ~URZ, `(.L_x_1417) ;  /* 0x000145627f007947 */ /* 0x000fea000b800000 */
[----:B------:R2:W1:Y:S02]  /*06b0*/  SHFL.IDX PT, R5, R4, R0, 0x1f ;  /* 0x00001f0004057589 */ /* 0x00046400000e0000 */
.L_x_1416:
[----:B------:R-:W-:Y:S05]  /*06c0*/  BSYNC B0 ;  /* 0x0000000000007941 */ /* 0x000fea0003800000 */
.L_x_1415:
        /* <DEDUP_REMOVED lines=69> */
.L_x_1419:
        /* <DEDUP_REMOVED lines=70> */
.L_x_1420:
[----:B------:R-:W-:Y:S05]  /*0f80*/  BSYNC B0 ;  /* 0x0000000000007941 */ /* 0x000fea0003800000 */
.L_x_1418:
[----:B------:R-:W-:-:S04]  /*0f90*/  LOP3.LUT R0, RZ, R0, RZ, 0x33, !PT ;  /* 0x00000000ff007212 */ /* 0x000fc800078e33ff */
[----:B------:R-:W-:-:S05]  /*0fa0*/  IADD3 R0, R0, R12, RZ ;  /* 0x0000000c00007210 */ /* 0x000fca0007ffe0ff */
[----:B------:R2:W-:Y:S01]  /*0fb0*/  STL [R1+0x54], R0 ;  /* 0x0000540001007387 */ /* 0x0005e20000100800 */
[----:B------:R-:W-:Y:S05]  /*0fc0*/  BRA `(.L_x_1421) ;  /* 0x0000006000007947 */ /* 0x000fea0003800000 */
.L_x_1409:
[----:B------:R-:W-:Y:S01]  /*0fd0*/  MOV R0, UR4 ;  /* 0x0000000400007c02 */ /* 0x000fe20008000f00 */
[----:B------:R-:W-:Y:S04]  /*0fe0*/  STL [R1+0x54], RZ ;  /* 0x000054ff01007387 */ /* 0x000fe80000100800 */
[----:B------:R-:W-:Y:S04]  /*0ff0*/  STL [R1+0x58], RZ ;  /* 0x000058ff01007387 */ /* 0x000fe80000100800 */
[----:B------:R1:W-:Y:S02]  /*1000*/  STL [R1+0x50], R0 ;  /* 0x0000500001007387 */ /* 0x0003e40000100800 */
[----:B-1----:R-:W-:-:S05]  /*1010*/  MOV R0, c[0x0][0x53c] ;  /* 0x00014f0000007a02 */ /* 0x002fca0000000f00 */
[----:B------:R1:W-:Y:S02]  /*1020*/  STL [R1+0x5c], R0 ;  /* 0x00005c0001007387 */ /* 0x0003e40000100800 */
.L_x_1421:
        /* <DEDUP_REMOVED lines=8> */
.L_x_1407:
        /* <DEDUP_REMOVED lines=15> */
[----:B------:R-:W-:-:S02]  /*11a0*/  LOP3.LUT R10, R14, 0xfffffff8, RZ, 0xc0, !PT ;  /* 0xfffffff80e0a7812 */ /* 0x000fc400078ec0ff */
[----:B------:R-:W-:Y:S02]  /*11b0*/  SHF.R.S32.HI R20, RZ, 0x3, R14 ;  /* 0x00000003ff147819 */ /* 0x000fe4000001140e */
[----:B---3--:R-:W-:Y:S01]  /*11c0*/  SHF.R.S32.HI R6, RZ, 0x4, R3 ;  /* 0x00000004ff067819 */ /* 0x008fe20000011403 */
        /* <DEDUP_REMOVED lines=87> */
[----:B------:R-:W-:Y:S01]  /*1740*/  STL [R1+0x40], R10 ;  /* 0x0000400a01007387 */ /* 0x000fe20000100800 */
        /* <DEDUP_REMOVED lines=66> */
.L_x_1549:
[----:B------:R-:W3:Y:S01]  /*1b70*/  LDL R0, [R1+0x5c] ;  /* 0x00005c0001007983 */ /* 0x000ee20000100800 */
[----:B------:R-:W-:Y:S01]  /*1b80*/  IMAD.MOV.U32 R8, RZ, RZ, 0x4 ;  /* 0x00000004ff087424 */ /* 0x000fe200078e00ff */
[----:B------:R-:W-:-:S04]  /*1b90*/  ISETP.NE.U32.AND P4, PT, RZ, c[0x0][0x370], PT ;  /* 0x0000dc00ff007a0c */ /* 0x000fc80003f85070 */
[----:B------:R-:W-:Y:S01]  /*1ba0*/  ISETP.NE.AND.EX P4, PT, RZ, c[0x0][0x374], PT, P4 ;  /* 0x0000dd00ff007a0c */ /* 0x000fe20003f85340 */
[----:B--23--:R-:W-:-:S05]  /*1bb0*/  IMAD.WIDE R2, R0, R8, c[0x0][0x588] ;  /* 0x0001620000027625 */ /* 0x00cfca00078e0208 */
        /* <DEDUP_REMOVED lines=31> */
.L_x_1422:
[----:B------:R-:W-:-:S04]  /*1db0*/  ISETP.NE.U32.AND P1, PT, RZ, c[0x0][0x368], PT ;  /* 0x0000da00ff007a0c */ /* 0x000fc80003f25070 */
[----:B------:R-:W-:-:S13]  /*1dc0*/  ISETP.NE.AND.EX P1, PT, RZ, c[0x0][0x36c], PT, P1 ;  /* 0x0000db00ff007a0c */ /* 0x000fda0003f25310 */
[----:B------:R-:W-:Y:S05]  /*1dd0*/  @!P1 BRA `(.L_x_1423) ;  /* 0x0000004000009947 */ /* 0x000fea0003800000 */
[----:B-1----:R-:W-:-:S04]  /*1de0*/  IADD3 R2, P1, R17, c[0x0][0x368], RZ ;  /* 0x0000da0011027a10 */ /* 0x002fc80007f3e0ff */
[----:B------:R-:W-:-:S05]  /*1df0*/  IADD3.X R3, R16, c[0x0][0x36c], RZ, P1, !PT ;  /* 0x0000db0010037a10 */ /* 0x000fca0000ffe4ff */
[----:B------:R1:W5:Y:S01]  /*1e00*/  LDG.E R0, [R2.64] ;  /* 0x0000000602007981 */ /* 0x000362000c1e1900 */
[----:B------:R-:W-:Y:S05]  /*1e10*/  BRA `(.L_x_1424) ;  /* 0x0000008000007947 */ /* 0x000fea0003800000 */
.L_x_1423:
        /* <DEDUP_REMOVED lines=8> */
.L_x_1424:
[----:B-1----:R-:W2:Y:S04]  /*1ea0*/  LDL.LU R3, [R1+0x54] ;  /* 0x0000540001037983 */ /* 0x002ea80000300800 */
[----:B------:R-:W3:Y:S01]  /*1eb0*/  LDL R15, [R1+0x58] ;  /* 0x00005800010f7983 */ /* 0x000ee20000100800 */
[----:B------:R-:W-:Y:S01]  /*1ec0*/  IMAD.MOV.U32 R2, RZ, RZ, c[0x0][0x2c4] ;  /* 0x0000b100ff027624 */ /* 0x000fe200078e00ff */
[----:B------:R-:W-:Y:S01]  /*1ed0*/  BSSY B0, `(.L_x_1425) ;  /* 0x000003c000007945 */ /* 0x000fe20003800000 */
[----:B-----5:R-:W-:-:S03]  /*1ee0*/  IMAD.IADD R251, R0, 0x1, -R9 ;  /* 0x0000000100fb7824 */ /* 0x020fc600078e0a09 */
[----:B------:R-:W-:Y:S01]  /*1ef0*/  ISETP.NE.AND P5, PT, R2, 0x1, PT ;  /* 0x000000010200780c */ /* 0x000fe20003fa5270 */
[----:B--2---:R-:W-:-:S05]  /*1f00*/  IMAD.SHL.U32 R14, R3, 0x80, RZ ;  /* 0x00000080030e7824 */ /* 0x004fca00078e00ff */
[----:B------:R-:W-:Y:S01]  /*1f10*/  IADD3 R2, R14, 0x7f, RZ ;  /* 0x0000007f0e027810 */ /* 0x000fe20007ffe0ff */
[----:B------:R1:W-:Y:S06]  /*1f20*/  STL [R1+0x3c], R14 ;  /* 0x00003c0e01007387 */ /* 0x0003ec0000100800 */
[----:B------:R-:W-:-:S04]  /*1f30*/  @P5 IMAD.HI.U32 R3, R2, c[0x0][0x2c8], RZ ;  /* 0x0000b20002035a27 */ /* 0x000fc800078e00ff */
[----:B------:R-:W-:Y:S01]  /*1f40*/  IMAD.MOV.U32 R0, RZ, RZ, R2 ;  /* 0x000000ffff007224 */ /* 0x000fe200078e0002 */
[C---:B------:R-:W-:Y:S02]  /*1f50*/  IADD3 R2, R251.reuse, 0x50, -R250 ;  /* 0x00000050fb027810 */ /* 0x040fe40007ffe8fa */
[----:B------:R-:W-:Y:S02]  /*1f60*/  @P5 SHF.R.U32.HI R0, RZ, c[0x0][0x2cc], R3 ;  /* 0x0000b300ff005a19 */ /* 0x000fe40000011603 */
[----:B------:R-:W-:-:S03]  /*1f70*/  IADD3 R3, R251, 0x4f, RZ ;  /* 0x0000004ffb037810 */ /* 0x000fc60007ffe0ff */
[----:B------:R-:W-:Y:S02]  /*1f80*/  IMAD.IADD R0, R2, 0x1, R0 ;  /* 0x0000000102007824 */ /* 0x000fe400078e0200 */
[----:B------:R-:W-:-:S04]  /*1f90*/  IMAD.HI R2, R3, 0x66666667, RZ ;  /* 0x6666666703027827 */ /* 0x000fc800078e02ff */
[----:B------:R-:W-:Y:S01]  /*1fa0*/  IMAD.HI R0, R0, 0x66666667, RZ ;  /* 0x6666666700007827 */ /* 0x000fe200078e02ff */
[----:B------:R-:W-:-:S04]  /*1fb0*/  SHF.R.U32.HI R4, RZ, 0x1f, R2 ;  /* 0x0000001fff047819 */ /* 0x000fc80000011602 */
[----:B------:R-:W-:Y:S02]  /*1fc0*/  SHF.R.U32.HI R3, RZ, 0x1f, R0 ;  /* 0x0000001fff037819 */ /* 0x000fe40000011600 */
[----:B------:R-:W-:Y:S02]  /*1fd0*/  LEA.HI.SX32 R4, R2, R4, 0x1b ;  /* 0x0000000402047211 */ /* 0x000fe400078fdaff */
[----:B------:R-:W-:Y:S02]  /*1fe0*/  LEA.HI.SX32 R0, R0, R3, 0x1b ;  /* 0x0000000300007211 */ /* 0x000fe400078fdaff */
[C---:B---3--:R-:W-:Y:S02]  /*1ff0*/  LOP3.LUT R2, R15.reuse, 0xff000000, RZ, 0xc0, !PT ;  /* 0xff0000000f027812 */ /* 0x048fe400078ec0ff */
[----:B------:R-:W-:Y:S02]  /*2000*/  IMNMX R6, R4, R0, PT ;  /* 0x0000000004067217 */ /* 0x000fe40003800200 */
[----:B------:R-:W-:-:S02]  /*2010*/  LOP3.LUT R3, R15, 0xff0000, RZ, 0xc0, !PT ;  /* 0x00ff00000f037812 */ /* 0x000fc400078ec0ff */
[----:B------:R-:W-:Y:S01]  /*2020*/  SHF.R.U32.HI R0, RZ, 0x8, R2 ;  /* 0x00000008ff007819 */ /* 0x000fe20000011602 */
[----:B------:R-:W-:Y:S01]  /*2030*/  IMAD.MOV.U32 R2, RZ, RZ, RZ ;  /* 0x000000ffff027224 */ /* 0x000fe200078e00ff */
[----:B------:R-:W-:Y:S02]  /*2040*/  ISETP.GE.AND P1, PT, R6, 0x1, PT ;  /* 0x000000010600780c */ /* 0x000fe40003f26270 */
        /* <DEDUP_REMOVED lines=36> */
.L_x_1426:
[----:B------:R-:W-:Y:S05]  /*2290*/  BSYNC B0 ;  /* 0x0000000000007941 */ /* 0x000fea0003800000 */
.L_x_1425:
[----:B------:R-:W-:Y:S01]  /*22a0*/  IMAD R3, R18, R2, RZ ;  /* 0x0000000212037224 */ /* 0x000fe200078e02ff */
        /* <DEDUP_REMOVED lines=40> */
[----:B--2---:R-:W2:Y:S01]  /*2530*/  LDL R4, [R1+0xc] ;  /* 0x00000c0001047983 */ /* 0x004ea20000100800 */
[----:B------:R-:W-:-:S04]  /*2540*/  ISETP.NE.U32.AND P2, PT, RZ, c[0x0][0x340], PT ;  /* 0x0000d000ff007a0c */ /* 0x000fc80003f45070 */
[----:B------:R-:W-:-:S13]  /*2550*/  ISETP.NE.AND.EX P2, PT, RZ, c[0x0][0x344], PT, P2 ;  /* 0x0000d100ff007a0c */ /* 0x000fda0003f45320 */
[----:B------:R-:W-:-:S04]  /*2560*/  @P2 IADD3 R2, P1, R17, c[0x0][0x340], RZ ;  /* 0x0000d00011022a10 */ /* 0x000fc80007f3e0ff */
[----:B------:R-:W-:-:S05]  /*2570*/  @P2 IADD3.X R3, R16, c[0x0][0x344], RZ, P1, !PT ;  /* 0x0000d10010032a10 */ /* 0x000fca0000ffe4ff */
[----:B------:R3:W5:Y:S01]  /*2580*/  @P2 LDG.E R8, [R2.64] ;  /* 0x0000000602082981 */ /* 0x000762000c1e1900 */
[----:B------:R-:W-:Y:S02]  /*2590*/  SHF.R.S32.HI R0, RZ, 0x1f, R11 ;  /* 0x0000001fff007819 */ /* 0x000fe4000001140b */
[----:B------:R-:W-:Y:S02]  /*25a0*/  LOP3.LUT R15, R15, 0xffff, RZ, 0xc0, !PT ;  /* 0x0000ffff0f0f7812 */ /* 0x000fe400078ec0ff */
[----:B------:R-:W-:Y:S01]  /*25b0*/  SEL R6, R13, RZ, !P0 ;  /* 0x000000ff0d067207 */ /* 0x000fe20004000000 */
[----:B------:R-:W-:Y:S01]  /*25c0*/  IMAD R0, R0, c[0x0][0x178], RZ ;  /* 0x00005e0000007a24 */ /* 0x000fe200078e02ff */
[----:B-1----:R-:W-:Y:S02]  /*25d0*/  SEL R5, R12, RZ, !P0 ;  /* 0x000000ff0c057207 */ /* 0x002fe40004000000 */
[----:B------:R-:W-:Y:S01]  /*25e0*/  ISETP.GE.AND P1, PT, R201, c[0x0][0x198], PT ;  /* 0x00006600c9007a0c */ /* 0x000fe20003f26270 */
[----:B------:R-:W-:Y:S01]  /*25f0*/  IMAD R0, R11, c[0x0][0x17c], R0 ;  /* 0x00005f000b007a24 */ /* 0x000fe200078e0200 */
[----:B------:R-:W-:Y:S01]  /*2600*/  IADD3 R110, R211, -0x1, RZ ;  /* 0xffffffffd36e7810 */ /* 0x000fe20007ffe0ff */
[----:B------:R-:W-:-:S04]  /*2610*/  IMAD R6, R6, c[0x0][0x1c0], RZ ;  /* 0x0000700006067a24 */ /* 0x000fc800078e02ff */
[----:B------:R-:W-:Y:S02]  /*2620*/  IMAD R6, R5, c[0x0][0x1c4], R6 ;  /* 0x0000710005067a24 */ /* 0x000fe400078e0206 */
[----:B---3--:R-:W-:-:S05]  /*2630*/  IMAD.WIDE.U32 R2, R11, c[0x0][0x178], RZ ;  /* 0x00005e000b027a25 */ /* 0x008fca00078e00ff */
[----:B------:R-:W-:-:S05]  /*2640*/  IADD3 R3, R3, R0, RZ ;  /* 0x0000000003037210 */ /* 0x000fca0007ffe0ff */
[----:B------:R-:W-:-:S04]  /*2650*/  IMAD.WIDE.U32 R2, R15, c[0x0][0x1b8], R2 ;  /* 0x00006e000f027a25 */ /* 0x000fc800078e0002 */
[----:B------:R-:W-:-:S04]  /*2660*/  IMAD R3, R15, c[0x0][0x1bc], R3 ;  /* 0x00006f000f037a24 */ /* 0x000fc800078e0203 */
[----:B------:R-:W-:-:S05]  /*2670*/  IMAD.WIDE.U32 R2, R5, c[0x0][0x1c0], R2 ;  /* 0x0000700005027a25 */ /* 0x000fca00078e0002 */
[----:B------:R-:W-:Y:S01]  /*2680*/  IADD3 R3, R3, R6, RZ ;  /* 0x0000000603037210 */ /* 0x000fe20007ffe0ff */
[----:B--2---:R-:W-:-:S04]  /*2690*/  IMAD.IADD R4, R4, 0x1, R14 ;  /* 0x0000000104047824 */ /* 0x004fc800078e020e */
[----:B------:R-:W-:Y:S01]  /*26a0*/  @P5 IMAD.HI.U32 R7, R4, c[0x0][0x2c8], RZ ;  /* 0x0000b20004075a27 */ /* 0x000fe200078e00ff */
[----:B------:R-:W-:-:S04]  /*26b0*/  MOV R0, R4 ;  /* 0x0000000400007202 */ /* 0x000fc80000000f00 */
[----:B------:R-:W-:-:S04]  /*26c0*/  @P5 SHF.R.U32.HI R0, RZ, c[0x0][0x2cc], R7 ;  /* 0x0000b300ff005a19 */ /* 0x000fc80000011607 */
[--C-:B------:R-:W-:Y:S01]  /*26d0*/  SHF.R.S32.HI R7, RZ, 0x1f, R0.reuse ;  /* 0x0000001fff077819 */ /* 0x100fe20000011400 */
[----:B------:R-:W-:Y:S02]  /*26e0*/  IMAD.MOV R5, RZ, RZ, -R0 ;  /* 0x000000ffff057224 */ /* 0x000fe400078e0a00 */
[----:B------:R-:W-:-:S04]  /*26f0*/  IMAD.WIDE.U32 R2, R0, c[0x0][0x1b0], R2 ;  /* 0x00006c0000027a25 */ /* 0x000fc800078e0002 */
[----:B------:R-:W-:Y:S02]  /*2700*/  IMAD R4, R5, c[0x0][0x2c4], R4 ;  /* 0x0000b10005047a24 */ /* 0x000fe400078e0204 */
[----:B------:R-:W-:-:S04]  /*2710*/  IMAD R5, R7, c[0x0][0x1b0], RZ ;  /* 0x00006c0007057a24 */ /* 0x000fc800078e02ff */
[----:B------:R-:W-:Y:S01]  /*2720*/  IMAD R6, R0, c[0x0][0x1b4], R5 ;  /* 0x00006d0000067a24 */ /* 0x000fe200078e0205 */
[----:B------:R-:W-:Y:S02]  /*2730*/  SHF.R.S32.HI R5, RZ, 0x1f, R4 ;  /* 0x0000001fff057819 */ /* 0x000fe40000011404 */
[----:B------:R-:W-:Y:S01]  /*2740*/  @!P2 MOV R8, R12 ;  /* 0x0000000c0008a202 */ /* 0x000fe20000000f00 */
        /* <DEDUP_REMOVED lines=9> */
.L_x_1554:
[----:B------:R-:W-:Y:S05]  /*27e0*/  BRA.DIV ~URZ, `(.L_x_1429) ;  /* 0x000125027f007947 */ /* 0x000fea000b800000 */
[----:B------:R3:W4:Y:S02]  /*27f0*/  SHFL.IDX PT, R2, R6, RZ, 0x181f ;  /* 0x00181fff06027589 */ /* 0x00072400000e0000 */
.L_x_1555:
[----:B---3--:R-:W3:Y:S04]  /*2800*/  LDL R3, [R1+0x3c] ;  /* 0x00003c0001037983 */ /* 0x008ee80000100800 */
[----:B------:R-:W1:Y:S02]  /*2810*/  S2R R4, SR_TID.X ;  /* 0x0000000000047919 */ /* 0x000e640000002100 */
[----:B-1----:R-:W-:-:S04]  /*2820*/  SHF.R.S32.HI R0, RZ, 0x1f, R4 ;  /* 0x0000001fff007819 */ /* 0x002fc80000011404 */
[----:B------:R-:W-:-:S04]  /*2830*/  LEA.HI R0, R0, R4, RZ, 0x3 ;  /* 0x0000000400007211 */ /* 0x000fc800078f18ff */
[----:B------:R-:W-:Y:S01]  /*2840*/  SHF.R.S32.HI R0, RZ, 0x3, R0 ;  /* 0x00000003ff007819 */ /* 0x000fe20000011400 */
[----:B------:R-:W-:Y:S01]  /*2850*/  IMAD R4, R250, c[0x0][0x2c4], RZ ;  /* 0x0000b100fa047a24 */ /* 0x000fe200078e02ff */
[----:B------:R-:W-:Y:S03]  /*2860*/  BSSY B0, `(.L_x_1430) ;  /* 0x000000b000007945 */ /* 0x000fe60003800000 */
[----:B---3--:R-:W-:-:S05]  /*2870*/  IMAD.IADD R0, R0, 0x1, R3 ;  /* 0x0000000100007824 */ /* 0x008fca00078e0203 */
        /* <DEDUP_REMOVED lines=9> */
.L_x_1431:
[----:B------:R-:W-:Y:S05]  /*2910*/  BSYNC B0 ;  /* 0x0000000000007941 */ /* 0x000fea0003800000 */
.L_x_1430:
[----:B------:R-:W-:Y:S05]  /*2920*/  BRA.DIV ~URZ, `(.L_x_1432) ;  /* 0x000124327f007947 */ /* 0x000fea000b800000 */
[----:B--2---:R2:W3:Y:S04]  /*2930*/  SHFL.IDX PT, R7, R5, 0x1, 0x181f ;  /* 0x00381f0005077f89 */ /* 0x0044e800000e0000 */
[----:B-1--4-:R2:W1:Y:S02]  /*2940*/  SHFL.IDX PT, R2, R6, 0x1, 0x181f ;  /* 0x00381f0006027f89 */ /* 0x01246400000e0000 */
.L_x_1556:
        /* <DEDUP_REMOVED lines=11> */
.L_x_1434:
[----:B------:R-:W-:Y:S05]  /*2a00*/  BSYNC B0 ;  /* 0x0000000000007941 */ /* 0x000fea0003800000 */
.L_x_1433:
[----:B------:R-:W-:Y:S05]  /*2a10*/  BRA.DIV ~URZ, `(.L_x_1435) ;  /* 0x000124127f007947 */ /* 0x000fea000b800000 */
[----:B---3--:R3:W4:Y:S02]  /*2a20*/  SHFL.IDX PT, R7, R5, 0x2, 0x181f ;  /* 0x00581f0005077f89 */ /* 0x00872400000e0000 */
.L_x_1557:
[----:B------:R-:W-:Y:S05]  /*2a30*/  BRA.DIV ~URZ, `(.L_x_1436) ;  /* 0x000124627f007947 */ /* 0x000fea000b800000 */
[----:B-1----:R1:W2:Y:S02]  /*2a40*/  SHFL.IDX PT, R2, R6, 0x2, 0x181f ;  /* 0x00581f0006027f89 */ /* 0x0022a400000e0000 */
.L_x_1558:
        /* <DEDUP_REMOVED lines=11> */
.L_x_1438:
[----:B------:R-:W-:Y:S05]  /*2b00*/  BSYNC B0 ;  /* 0x0000000000007941 */ /* 0x000fea0003800000 */
.L_x_1437:
[----:B------:R-:W-:Y:S05]  /*2b10*/  BRA.DIV ~URZ, `(.L_x_1439) ;  /* 0x000123f27f007947 */ /* 0x000fea000b800000 */
[----:B----4-:R4:W1:Y:S04]  /*2b20*/  SHFL.IDX PT, R7, R5, 0x3, 0x181f ;  /* 0x00781f0005077f89 */ /* 0x01086800000e0000 */
[----:B--2---:R4:W2:Y:S02]  /*2b30*/  SHFL.IDX PT, R2, R6, 0x3, 0x181f ;  /* 0x00781f0006027f89 */ /* 0x0048a400000e0000 */
.L_x_1559:
        /* <DEDUP_REMOVED lines=11> */
.L_x_1441:
[----:B------:R-:W-:Y:S05]  /*2bf0*/  BSYNC B0 ;  /* 0x0000000000007941 */ /* 0x000fea0003800000 */
.L_x_1440:
[----:B------:R-:W-:Y:S05]  /*2c00*/  BRA.DIV ~URZ, `(.L_x_1442) ;  /* 0x000123d27f007947 */ /* 0x000fea000b800000 */
[----:B-1----:R1:W3:Y:S02]  /*2c10*/  SHFL.IDX PT, R7, R5, 0x4, 0x181f ;  /* 0x00981f0005077f89 */ /* 0x0022e400000e0000 */
.L_x_1560:
[----:B------:R-:W-:Y:S05]  /*2c20*/  BRA.DIV ~URZ, `(.L_x_1443) ;  /* 0x000124227f007947 */ /* 0x000fea000b800000 */
[----:B--2---:R2:W1:Y:S02]  /*2c30*/  SHFL.IDX PT, R2, R6, 0x4, 0x181f ;  /* 0x00981f0006027f89 */ /* 0x00446400000e0000 */
.L_x_1561:
        /* <DEDUP_REMOVED lines=11> */
.L_x_1445:
[----:B------:R-:W-:Y:S05]  /*2cf0*/  BSYNC B0 ;  /* 0x0000000000007941 */ /* 0x000fea0003800000 */
.L_x_1444:
[----:B------:R-:W-:Y:S05]  /*2d00*/  BRA.DIV ~URZ, `(.L_x_1446) ;  /* 0x000123b27f007947 */ /* 0x000fea000b800000 */
[----:B---3--:R3:W2:Y:S04]  /*2d10*/  SHFL.IDX PT, R7, R5, 0x5, 0x181f ;  /* 0x00b81f0005077f89 */ /* 0x0086a800000e0000 */
[----:B-1----:R3:W1:Y:S02]  /*2d20*/  SHFL.IDX PT, R2, R6, 0x5, 0x181f ;  /* 0x00b81f0006027f89 */ /* 0x00266400000e0000 */
.L_x_1562:
        /* <DEDUP_REMOVED lines=11> */
.L_x_1448:
[----:B------:R-:W-:Y:S05]  /*2de0*/  BSYNC B0 ;  /* 0x0000000000007941 */ /* 0x000fea0003800000 */
.L_x_1447:
[----:B------:R-:W-:Y:S05]  /*2df0*/  BRA.DIV ~URZ, `(.L_x_1449) ;  /* 0x000123927f007947 */ /* 0x000fea000b800000 */
[----:B--2---:R2:W3:Y:S02]  /*2e00*/  SHFL.IDX PT, R7, R5, 0x6, 0x181f ;  /* 0x00d81f0005077f89 */ /* 0x0044e400000e0000 */
.L_x_1563:
[----:B------:R-:W-:Y:S05]  /*2e10*/  BRA.DIV ~URZ, `(.L_x_1450) ;  /* 0x000123e27f007947 */ /* 0x000fea000b800000 */
[----:B-1----:R1:W2:Y:S02]  /*2e20*/  SHFL.IDX PT, R2, R6, 0x6, 0x181f ;  /* 0x00d81f0006027f89 */ /* 0x0022a400000e0000 */
.L_x_1564:
        /* <DEDUP_REMOVED lines=11> */
.L_x_1452:
[----:B------:R-:W-:Y:S05]  /*2ee0*/  BSYNC B0 ;  /* 0x0000000000007941 */ /* 0x000fea0003800000 */
.L_x_1451:
[----:B------:R-:W-:Y:S05]  /*2ef0*/  BRA.DIV ~URZ, `(.L_x_1453) ;  /* 0x000123727f007947 */ /* 0x000fea000b800000 */
[----:B--234-:R-:W2:Y:S04]  /*2f00*/  SHFL.IDX PT, R5, R5, 0x7, 0x181f ;  /* 0x00f81f0005057f89 */ /* 0x01cea800000e0000 */
[----:B------:R3:W4:Y:S02]  /*2f10*/  SHFL.IDX PT, R2, R6, 0x7, 0x181f ;  /* 0x00f81f0006027f89 */ /* 0x00072400000e0000 */
.L_x_1565:
        /* <DEDUP_REMOVED lines=20> */
[----:B------:R-:W-:-:S02]  /*3060*/  MOV R109, 0x50 ;  /* 0x00000050006d7802 */ /* 0x000fc40000000f00 */
[----:B------:R-:W-:-:S03]  /*3070*/  MOV R0, c[0x0][0x2b8] ;  /* 0x0000ae0000007a02 */ /* 0x000fc60000000f00 */
[----:B------:R-:W-:Y:S01]  /*3080*/  IMAD R109, R211, R109, -0x50 ;  /* 0xffffffb0d36d7424 */ /* 0x000fe200078e026d */
[----:B------:R-:W-:Y:S02]  /*3090*/  ISETP.NE.AND P4, PT, R0, 0x1, PT ;  /* 0x000000010000780c */ /* 0x000fe40003f85270 */
[----:B------:R-:W-:Y:S01]  /*30a0*/  MOV R203, RZ ;  /* 0x000000ff00cb7202 */ /* 0x000fe20000000f00 */
[----:B------:R-:W-:Y:S01]  /*30b0*/  BAR.SYNC.DEFER_BLOCKING 0x0 ;  /* 0x0000000000007b1d */ /* 0x000fe20000010000 */
[----:B-12---:R-:W-:-:S04]  /*30c0*/  IADD3 R2, R143, R109, RZ ;  /* 0x0000006d8f027210 */ /* 0x006fc80007ffe0ff */
        /* <DEDUP_REMOVED lines=10> */
[----:B------:R-:W2:Y:S01]  /*3170*/  @!P1 LDG.E R203, [R4.64] ;  /* 0x0000000604cb9981 */ /* 0x000ea2000c1e1900 */
[----:B------:R-:W-:-:S05]  /*3180*/  IADD3 R0, -R0, RZ, RZ ;  /* 0x000000ff00007210 */ /* 0x000fca0007ffe1ff */
[----:B------:R-:W-:Y:S01]  /*3190*/  IMAD R217, R0, c[0x0][0x2b8], R2 ;  /* 0x0000ae0000d97a24 */ /* 0x000fe200078e0202 */
[----:B------:R-:W1:Y:S04]  /*31a0*/  S2R R9, SR_TID.X ;  /* 0x0000000000097919 */ /* 0x000e680000002100 */
[----:B---3--:R-:W-:Y:S01]  /*31b0*/  SHF.R.S32.HI R6, RZ, 0x1f, R217 ;  /* 0x0000001fff067819 */ /* 0x008fe200000114d9 */
[----:B------:R-:W-:-:S04]  /*31c0*/  IMAD.WIDE.U32 R2, R217, c[0x0][0x1e0], RZ ;  /* 0x00007800d9027a25 */ /* 0x000fc800078e00ff */
[----:B------:R-:W-:-:S04]  /*31d0*/  IMAD R0, R6, c[0x0][0x1e0], RZ ;  /* 0x0000780006007a24 */ /* 0x000fc800078e02ff */
[----:B------:R-:W-:-:S05]  /*31e0*/  IMAD R0, R217, c[0x0][0x1e4], R0 ;  /* 0x00007900d9007a24 */ /* 0x000fca00078e0200 */
[----:B------:R-:W-:Y:S01]  /*31f0*/  IADD3 R3, R3, R0, RZ ;  /* 0x0000000003037210 */ /* 0x000fe20007ffe0ff */
[----:B------:R-:W-:-:S04]  /*3200*/  IMAD.WIDE.U32 R140, R15, c[0x0][0x1e8], RZ ;  /* 0x00007a000f8c7a25 */ /* 0x000fc800078e00ff */
[----:B------:R-:W-:Y:S01]  /*3210*/  IMAD R136, R15, c[0x0][0x1ec], R141 ;  /* 0x00007b000f887a24 */ /* 0x000fe200078e028d */
[----:B-1----:R-:W-:Y:S01]  /*3220*/  SHF.R.S32.HI R7, RZ, 0x1f, R9 ;  /* 0x0000001fff077819 */ /* 0x002fe20000011409 */
[----:B------:R-:W-:-:S03]  /*3230*/  IMAD R108, R110, -0x50, R251 ;  /* 0xffffffb06e6c7824 */ /* 0x000fc600078e02fb */
[----:B------:R-:W-:-:S04]  /*3240*/  LEA.HI R7, R7, R9, RZ, 0x3 ;  /* 0x0000000907077211 */ /* 0x000fc800078f18ff */
[----:B------:R-:W-:-:S04]  /*3250*/  SHF.R.S32.HI R7, RZ, 0x3, R7 ;  /* 0x00000003ff077819 */ /* 0x000fc80000011407 */
[----:B------:R-:W-:-:S04]  /*3260*/  IADD3 R8, -R7, R108, RZ ;  /* 0x0000006c07087210 */ /* 0x000fc80007ffe1ff */
[C---:B------:R-:W-:Y:S02]  /*3270*/  ISETP.GE.AND P6, PT, R8.reuse, 0x1, PT ;  /* 0x000000010800780c */ /* 0x040fe40003fc6270 */
[C---:B------:R-:W-:Y:S02]  /*3280*/  ISETP.GE.AND P3, PT, R8.reuse, 0x11, PT ;  /* 0x000000110800780c */ /* 0x040fe40003f66270 */
[----:B------:R-:W-:Y:S01]  /*3290*/  ISETP.GE.AND P2, PT, R8, 0x21, PT ;  /* 0x000000210800780c */ /* 0x000fe20003f46270 */
[----:B------:R-:W-:-:S04]  /*32a0*/  IMAD.WIDE.U32 R18, R15, c[0x0][0x210], RZ ;  /* 0x000084000f127a25 */ /* 0x000fc800078e00ff */
[----:B------:R-:W-:Y:S01]  /*32b0*/  IMAD R17, R15, c[0x0][0x214], R19 ;  /* 0x000085000f117a24 */ /* 0x000fe200078e0213 */
[C---:B------:R-:W-:Y:S02]  /*32c0*/  SHF.L.U32 R135, R201.reuse, 0x1, RZ ;  /* 0x00000001c9877819 */ /* 0x040fe400000006ff */
[----:B------:R-:W-:Y:S01]  /*32d0*/  SHF.L.U64.HI R36, R201, 0x1, R16 ;  /* 0x00000001c9247819 */ /* 0x000fe20000010210 */
[----:B------:R-:W-:Y:S04]  /*32e0*/  STL.64 [R1+0x18], R140 ;  /* 0x0000188c01007387 */ /* 0x000fe80000100a00 */
[----:B------:R-:W-:Y:S04]  /*32f0*/  STL [R1+0x30], R136 ;  /* 0x0000308801007387 */ /* 0x000fe80000100800 */
        /* <DEDUP_REMOVED lines=12> */
[----:B------:R-:W2:Y:S04]  /*33c0*/  SHFL.IDX PT, R3, R4, RZ, 0x181f ;  /* 0x00181fff04037589 */ /* 0x000ea800000e0000 */
[----:B------:R-:W4:Y:S04]  /*33d0*/  SHFL.IDX PT, R5, R0, 0x1, 0x181f ;  /* 0x00381f0000057f89 */ /* 0x000f2800000e0000 */
[----:B------:R-:W5:Y:S01]  /*33e0*/  SHFL.IDX PT, R9, R4, 0x1, 0x181f ;  /* 0x00381f0004097f89 */ /* 0x000f6200000e0000 */
[----:B------:R-:W-:-:S03]  /*33f0*/  @P6 ISETP.GE.AND P0, PT, R201, c[0x0][0x1d4], PT ;  /* 0x00007500c9006a0c */ /* 0x000fc60003f06270 */
[----:B------:R-:W3:Y:S04]  /*3400*/  SHFL.IDX PT, R7, R0, 0x2, 0x181f ;  /* 0x00581f0000077f89 */ /* 0x000ee800000e0000 */
[----:B------:R-:W3:Y:S01]  /*3410*/  SHFL.IDX PT, R11, R4, 0x2, 0x181f ;  /* 0x00581f00040b7f89 */ /* 0x000ee200000e0000 */
[----:B-1----:R-:W-:-:S04]  /*3420*/  @P6 LEA R2, P1, R201, R2, 0x1 ;  /* 0x00000002c9026211 */ /* 0x002fc800078208ff */
[C---:B--2---:R-:W-:Y:S02]  /*3430*/  @P6 LEA.HI.X R3, R201.reuse, R3, R16, 0x1, P1 ;  /* 0x00000003c9036211 */ /* 0x044fe400008f0c10 */
[----:B------:R-:W-:Y:S01]  /*3440*/  @P3 ISETP.GE.AND P1, PT, R201, c[0x0][0x1d4], PT ;  /* 0x00007500c9003a0c */ /* 0x000fe20003f26270 */
[----:B------:R-:W1:Y:S04]  /*3450*/  SHFL.IDX PT, R10, R0, 0x3, 0x181f ;  /* 0x00781f00000a7f89 */ /* 0x000e6800000e0000 */
[----:B------:R4:W-:Y:S04]  /*3460*/  @P6 LDGSTS.E.BYPASS.LTC128B.128 [R202+0x2900], [R2.64], !P0 ;  /* 0x0290000002ca6fae */ /* 0x0009e8000c101d46 */
[----:B------:R-:W2:Y:S04]  /*3470*/  SHFL.IDX PT, R14, R4, 0x3, 0x181f ;  /* 0x00781f00040e7f89 */ /* 0x000ea800000e0000 */
[----:B------:R1:W1:Y:S01]  /*3480*/  SHFL.IDX PT, R13, R0, 0x4, 0x181f ;  /* 0x00981f00000d7f89 */ /* 0x00026200000e0000 */
[----:B------:R-:W-:-:S02]  /*3490*/  ISETP.GE.AND P6, PT, R8, 0x31, PT ;  /* 0x000000310800780c */ /* 0x000fc40003fc6270 */
[----:B----4-:R-:W-:-:S04]  /*34a0*/  @P3 LEA R2, P0, R201, R5, 0x1 ;  /* 0x00000005c9023211 */ /* 0x010fc800078008ff */
[C---:B-----5:R-:W-:Y:S02]  /*34b0*/  @P3 LEA.HI.X R3, R201.reuse, R9, R16, 0x1, P0 ;  /* 0x00000009c9033211 */ /* 0x060fe400000f0c10 */
[----:B------:R3:W4:Y:S01]  /*34c0*/  SHFL.IDX PT, R9, R4, 0x4, 0x181f ;  /* 0x00981f0004097f89 */ /* 0x00072200000e0000 */
[----:B------:R-:W-:-:S03]  /*34d0*/  @P2 ISETP.GE.AND P0, PT, R201, c[0x0][0x1d4], PT ;  /* 0x00007500c9002a0c */ /* 0x000fc60003f06270 */
[----:B------:R5:W-:Y:S01]  /*34e0*/  @P3 LDGSTS.E.BYPASS.LTC128B.128 [R202+0x3100], [R2.64], !P1 ;  /* 0x0310000002ca3fae */ /* 0x000be2000c901d46 */
[----:B------:R-:W-:Y:S01]  /*34f0*/  ISETP.GE.AND P3, PT, R8, 0x41, PT ;  /* 0x000000410800780c */ /* 0x000fe20003f66270 */
[----:B-1----:R-:W-:Y:S01]  /*3500*/  IMAD R0, R6, c[0x0][0x208], RZ ;  /* 0x0000820006007a24 */ /* 0x002fe200078e02ff */
[----:B---3--:R-:W-:-:S04]  /*3510*/  @P2 LEA R4, P1, R201, R7, 0x1 ;  /* 0x00000007c9042211 */ /* 0x008fc800078208ff */
[C---:B------:R-:W-:Y:S02]  /*3520*/  @P2 LEA.HI.X R5, R201.reuse, R11, R16, 0x1, P1 ;  /* 0x0000000bc9052211 */ /* 0x040fe400008f0c10 */
[----:B------:R-:W-:-:S03]  /*3530*/  @P6 ISETP.GE.AND P1, PT, R201, c[0x0][0x1d4], PT ;  /* 0x00007500c9006a0c */ /* 0x000fc60003f26270 */
[----:B------:R1:W-:Y:S02]  /*3540*/  @P2 LDGSTS.E.BYPASS.LTC128B.128 [R202+0x3900], [R4.64], !P0 ;  /* 0x0390000004ca2fae */ /* 0x0003e4000c101d46 */
[C---:B------:R-:W-:Y:S02]  /*3550*/  @P3 ISETP.GE.AND P0, PT, R201.reuse, c[0x0][0x1d4], PT ;  /* 0x00007500c9003a0c */ /* 0x040fe40003f06270 */
[----:B-1----:R-:W-:-:S04]  /*3560*/  @P6 LEA R4, P2, R201, R10, 0x1 ;  /* 0x0000000ac9046211 */ /* 0x002fc800078408ff */
[C---:B--2---:R-:W-:Y:S02]  /*3570*/  @P6 LEA.HI.X R5, R201.reuse, R14, R16, 0x1, P2 ;  /* 0x0000000ec9056211 */ /* 0x044fe400010f0c10 */
[----:B------:R-:W-:-:S03]  /*3580*/  @P3 LEA R6, P2, R201, R13, 0x1 ;  /* 0x0000000dc9063211 */ /* 0x000fc600078408ff */
[----:B------:R1:W-:Y:S01]  /*3590*/  @P6 LDGSTS.E.BYPASS.LTC128B.128 [R202+0x4100], [R4.64], !P1 ;  /* 0x0410000004ca6fae */ /* 0x0003e2000c901d46 */
[----:B----4-:R-:W-:-:S05]  /*35a0*/  @P3 LEA.HI.X R7, R201, R9, R16, 0x1, P2 ;  /* 0x00000009c9073211 */ /* 0x010fca00010f0c10 */
[----:B------:R2:W-:Y:S04]  /*35b0*/  @P3 LDGSTS.E.BYPASS.LTC128B.128 [R202+0x4900], [R6.64], !P0 ;  /* 0x0490000006ca3fae */ /* 0x0005e8000c101d46 */
[----:B------:R-:W0:Y:S01]  /*35c0*/  LDGDEPBAR ;  /* 0x00000000000079af */ /* 0x000e220000000000 */
[----:B-----5:R-:W-:-:S04]  /*35d0*/  IMAD.WIDE.U32 R2, R217, c[0x0][0x208], RZ ;  /* 0x00008200d9027a25 */ /* 0x020fc800078e00ff */
[----:B------:R-:W-:-:S05]  /*35e0*/  IMAD R0, R217, c[0x0][0x20c], R0 ;  /* 0x00008300d9007a24 */ /* 0x000fca00078e0200 */
[----:B------:R-:W-:Y:S01]  /*35f0*/  IADD3 R3, R3, R0, RZ ;  /* 0x0000000003037210 */ /* 0x000fe20007ffe0ff */
[----:B------:R-:W-:-:S04]  /*3600*/  IMAD R0, R12, c[0x0][0x218], RZ ;  /* 0x000086000c007a24 */ /* 0x000fc800078e02ff */
[----:B------:R-:W-:Y:S01]  /*3610*/  IMAD.WIDE.U32 R2, R203, c[0x0][0x218], R2 ;  /* 0x00008600cb027a25 */ /* 0x000fe200078e0002 */
[----:B------:R-:W-:-:S04]  /*3620*/  DEPBAR.LE SB0, 0x1 ;  /* 0x000080400000791a */ /* 0x000fc80000000000 */
[----:B------:R-:W-:-:S04]  /*3630*/  DEPBAR.LE SB0, 0x0 ;  /* 0x000080000000791a */ /* 0x000fc80000000000 */
[----:B------:R-:W-:Y:S01]  /*3640*/  BAR.SYNC.DEFER_BLOCKING 0x0 ;  /* 0x0000000000007b1d */ /* 0x000fe20000010000 */
[----:B------:R-:W-:Y:S01]  /*3650*/  IMAD R0, R203, c[0x0][0x21c], R0 ;  /* 0x00008700cb007a24 */ /* 0x000fe200078e0200 */
[----:B------:R-:W-:-:S04]  /*3660*/  IADD3 R2, P0, R2, R18, RZ ;  /* 0x0000001202027210 */ /* 0x000fc80007f1e0ff */
[----:B------:R-:W-:Y:S02]  /*3670*/  IADD3.X R3, R17, R3, R0, P0, !PT ;  /* 0x0000000311037210 */ /* 0x000fe400007fe400 */
[----:B------:R-:W-:-:S04]  /*3680*/  LEA R0, P0, R2, c[0x0][0x1f8], 0x1 ;  /* 0x00007e0002007a11 */ /* 0x000fc800078008ff */
[----:B------:R-:W-:Y:S01]  /*3690*/  LEA.HI.X R3, R2, c[0x0][0x1fc], R3, 0x1, P0 ;  /* 0x00007f0002037a11 */ /* 0x000fe200000f0c03 */
[----:B-1----:R-:W1:Y:S04]  /*36a0*/  SHFL.IDX PT, R4, R0, 0x1, 0x181f ;  /* 0x00381f0000047f89 */ /* 0x002e6800000e0000 */
[----:B------:R-:W3:Y:S04]  /*36b0*/  SHFL.IDX PT, R2, R0, RZ, 0x181f ;  /* 0x00181fff00027589 */ /* 0x000ee800000e0000 */
[----:B------:R-:W4:Y:S04]  /*36c0*/  SHFL.IDX PT, R9, R3, 0x1, 0x181f ;  /* 0x00381f0003097f89 */ /* 0x000f2800000e0000 */
[----:B------:R-:W-:Y:S04]  /*36d0*/  LDSM.16.M88.4 R32, [R191] ;  /* 0x00000000bf20783b */ /* 0x000fe80000000200 */
[----:B------:R-:W-:Y:S04]  /*36e0*/  LDSM.16.M88.4 R52, [R184] ;  /* 0x00000000b834783b */ /* 0x000fe80000000200 */
[----:B--2---:R-:W2:Y:S04]  /*36f0*/  SHFL.IDX PT, R6, R0, 0x2, 0x181f ;  /* 0x00581f0000067f89 */ /* 0x004ea800000e0000 */
[----:B------:R-:W5:Y:S04]  /*3700*/  SHFL.IDX PT, R7, R3, RZ, 0x181f ;  /* 0x00181fff03077589 */ /* 0x000f6800000e0000 */
[----:B------:R-:W2:Y:S04]  /*3710*/  SHFL.IDX PT, R5, R0, 0x3, 0x181f ;  /* 0x00781f0000057f89 */ /* 0x000ea800000e0000 */
[----:B------:R-:W2:Y:S04]  /*3720*/  SHFL.IDX PT, R13, R3, 0x2, 0x181f ;  /* 0x00581f00030d7f89 */ /* 0x000ea800000e0000 */
[----:B------:R-:W5:Y:S04]  /*3730*/  SHFL.IDX PT, R12, R3, 0x3, 0x181f ;  /* 0x00781f00030c7f89 */ /* 0x000f6800000e0000 */
[----:B------:R-:W5:Y:S04]  /*3740*/  SHFL.IDX PT, R0, R0, 0x4, 0x181f ;  /* 0x00981f0000007f89 */ /* 0x000f6800000e0000 */
[----:B------:R-:W-:Y:S01]  /*3750*/  LDSM.16.M88.4 R28, [R191+0x2000] ;  /* 0x00200000bf1c783b */ /* 0x000fe20000000200 */
[----:B------:R-:W-:-:S03]  /*3760*/  ISETP.GE.AND P1, PT, R201, c[0x0][0x1d4], PT ;  /* 0x00007500c9007a0c */ /* 0x000fc60003f26270 */
[----:B------:R5:W5:Y:S01]  /*3770*/  SHFL.IDX PT, R14, R3, 0x4, 0x181f ;  /* 0x00981f00030e7f89 */ /* 0x000b6200000e0000 */
[-C--:B-1----:R-:W-:Y:S02]  /*3780*/  IADD3 R10, P6, R4, R135.reuse, RZ ;  /* 0x00000087040a7210 */ /* 0x082fe40007fde0ff */
[-C--:B---3--:R-:W-:Y:S01]  /*3790*/  IADD3 R2, P2, R2, R135.reuse, RZ ;  /* 0x0000008702027210 */ /* 0x088fe20007f5e0ff */
[----:B------:R-:W-:Y:S01]  /*37a0*/  LDSM.16.M88.4 R24, [R194] ;  /* 0x00000000c218783b */ /* 0x000fe20000000200 */
[C---:B------:R-:W-:Y:S02]  /*37b0*/  ISETP.LT.OR P0, PT, R8.reuse, 0x1, P1 ;  /* 0x000000010800780c */ /* 0x040fe40000f01670 */
[-C--:B----4-:R-:W-:Y:S01]  /*37c0*/  IADD3.X R11, R9, R36.reuse, RZ, P6, !PT ;  /* 0x00000024090b7210 */ /* 0x090fe200037fe4ff */
[----:B------:R-:W1:Y:S01]  /*37d0*/  LDSM.16.M88.4 R48, [R195] ;  /* 0x00000000c330783b */ /* 0x000e620000000200 */
[----:B------:R-:W-:Y:S02]  /*37e0*/  ISETP.LT.OR P6, PT, R8, 0x11, P1 ;  /* 0x000000110800780c */ /* 0x000fe40000fc1670 */
[----:B--2---:R-:W-:Y:S01]  /*37f0*/  IADD3 R6, P3, R6, R135, RZ ;  /* 0x0000008706067210 */ /* 0x004fe20007f7e0ff */
[----:B------:R-:W-:Y:S04]  /*3800*/  LDSM.16.M88.4 R72, [R184+0x800] ;  /* 0x00080000b848783b */ /* 0x000fe80000000200 */
[----:B------:R-:W-:Y:S04]  /*3810*/  LDSM.16.M88.4 R88, [R184+0x1000] ;  /* 0x00100000b858783b */ /* 0x000fe80000000200 */
[----:B------:R-:W-:Y:S01]  /*3820*/  LDSM.16.M88.4 R96, [R184+0x1800] ;  /* 0x00180000b860783b */ /* 0x000fe20000000200 */
[----:B-----5:R-:W-:-:S03]  /*3830*/  IADD3.X R3, R7, R36, RZ, P2, !PT ;  /* 0x0000002407037210 */ /* 0x020fc600017fe4ff */
[----:B------:R-:W-:Y:S01]  /*3840*/  LDSM.16.M88.4 R104, [R184+0x2000] ;  /* 0x00200000b868783b */ /* 0x000fe20000000200 */
[-C--:B------:R-:W-:Y:S02]  /*3850*/  IADD3 R4, P2, R5, R135.reuse, RZ ;  /* 0x0000008705047210 */ /* 0x080fe40007f5e0ff */
[-C--:B------:R-:W-:Y:S01]  /*3860*/  IADD3.X R7, R13, R36.reuse, RZ, P3, !PT ;  /* 0x000000240d077210 */ /* 0x080fe20001ffe4ff */
[----:B------:R-:W2:Y:S01]  /*3870*/  LDSM.16.M88.4 R20, [R194+0x2000] ;  /* 0x00200000c214783b */ /* 0x000ea20000000200 */
[----:B------:R-:W-:Y:S02]  /*3880*/  ISETP.LT.OR P3, PT, R8, 0x21, P1 ;  /* 0x000000210800780c */ /* 0x000fe40000f61670 */
[-C--:B------:R-:W-:Y:S01]  /*3890*/  IADD3.X R5, R12, R36.reuse, RZ, P2, !PT ;  /* 0x000000240c057210 */ /* 0x080fe200017fe4ff */
[----:B------:R-:W-:Y:S01]  /*38a0*/  LDSM.16.M88.4 R84, [R199] ;  /* 0x00000000c754783b */ /* 0x000fe20000000200 */
[C---:B------:R-:W-:Y:S02]  /*38b0*/  ISETP.LT.OR P2, PT, R8.reuse, 0x31, P1 ;  /* 0x000000310800780c */ /* 0x040fe40000f41670 */
[----:B------:R-:W-:Y:S01]  /*38c0*/  ISETP.LT.OR P1, PT, R8, 0x41, P1 ;  /* 0x000000410800780c */ /* 0x000fe20000f21670 */
        /* <DEDUP_REMOVED lines=10> */
[----:B---3--:R-:W-:Y:S01]  /*3970*/  IADD3 R2, P0, R0, R135, RZ ;  /* 0x0000008700027210 */ /* 0x008fe20007f1e0ff */
[----:B----4-:R-:W-:Y:S03]  /*3980*/  HMMA.16816.F32 R8, R32, R52, RZ ;  /* 0x000000342008723c */ /* 0x010fe600000018ff */
[----:B------:R-:W-:-:S05]  /*3990*/  IADD3.X R3, R14, R36, RZ, P0, !PT ;  /* 0x000000240e037210 */ /* 0x000fca00007fe4ff */
[----:B------:R3:W-:Y:S04]  /*39a0*/  LDGSTS.E.BYPASS.LTC128B.128 [R202+0x2100], [R2.64], !P1 ;  /* 0x0210000002ca7fae */ /* 0x0007e8000c901d46 */
[----:B------:R-:W-:Y:S04]  /*39b0*/  LDSM.16.M88.4 R40, [R190] ;  /* 0x00000000be28783b */ /* 0x000fe80000000200 */
[----:B------:R-:W4:Y:S01]  /*39c0*/  LDSM.16.M88.4 R16, [R192] ;  /* 0x00000000c010783b */ /* 0x000f220000000200 */
[----:B------:R-:W-:Y:S03]  /*39d0*/  HMMA.16816.F32 R56, R28, R52, RZ ;  /* 0x000000341c38723c */ /* 0x000fe600000018ff */
[----:B------:R-:W3:Y:S04]  /*39e0*/  LDSM.16.M88.4 R12, [R192+0x2000] ;  /* 0x00200000c00c783b */ /* 0x000ee80000000200 */
[----:B------:R-:W-:Y:S01]  /*39f0*/  LDSM.16.M88.4 R44, [R187] ;  /* 0x00000000bb2c783b */ /* 0x000fe20000000200 */
[----:B-1----:R-:W-:Y:S03]  /*3a00*/  HMMA.16816.F32 R60, R24, R48, R8 ;  /* 0x00000030183c723c */ /* 0x002fe60000001808 */
[----:B------:R-:W1:Y:S04]  /*3a10*/  LDSM.16.M88.4 R8, [R193] ;  /* 0x00000000c108783b */ /* 0x000e680000000200 */
[----:B-----5:R-:W5:Y:S01]  /*3a20*/  LDSM.16.M88.4 R4, [R193+0x2000] ;  /* 0x00200000c104783b */ /* 0x020f620000000200 */
[----:B------:R-:W-:Y:S03]  /*3a30*/  HMMA.16816.F32 R68, R32, R54, RZ ;  /* 0x000000362044723c */ /* 0x000fe600000018ff */
[----:B------:R-:W0:Y:S05]  /*3a40*/  LDGDEPBAR ;  /* 0x00000000000079af */ /* 0x000e2a0000000000 */
[----:B--2---:R-:W-:Y:S08]  /*3a50*/  HMMA.16816.F32 R56, R20, R48, R56 ;  /* 0x000000301438723c */ /* 0x004ff00000001838 */
[----:B----4-:R-:W-:Y:S08]  /*3a60*/  HMMA.16816.F32 R64, R16, R40, R60 ;  /* 0x000000281040723c */ /* 0x010ff0000000183c */
[----:B------:R-:W-:Y:S08]  /*3a70*/  HMMA.16816.F32 R60, R28, R54, RZ ;  /* 0x000000361c3c723c */ /* 0x000ff000000018ff */
[----:B---3--:R-:W-:Y:S08]  /*3a80*/  HMMA.16816.F32 R52, R12, R40, R56 ;  /* 0x000000280c34723c */ /* 0x008ff00000001838 */
[----:B------:R-:W-:Y:S08]  /*3a90*/  HMMA.16816.F32 R56, R24, R50, R68 ;  /* 0x000000321838723c */ /* 0x000ff00000001844 */
[----:B-1----:R-:W-:Y:S08]  /*3aa0*/  HMMA.16816.F32 R68, R8, R44, R64 ;  /* 0x0000002c0844723c */ /* 0x002ff00000001840 */
[----:B------:R-:W-:Y:S01]  /*3ab0*/  HMMA.16816.F32 R64, R20, R50, R60 ;  /* 0x000000321440723c */ /* 0x000fe2000000183c */
[----:B------:R-:W1:Y:S07]  /*3ac0*/  LDSM.16.M88.4 R48, [R190+0x800] ;  /* 0x00080000be30783b */ /* 0x000e6e0000000200 */
[----:B------:R-:W-:Y:S08]  /*3ad0*/  HMMA.16816.F32 R60, R32, R72, RZ ;  /* 0x00000048203c723c */ /* 0x000ff000000018ff */
[----:B-----5:R-:W-:Y:S08]  /*3ae0*/  HMMA.16816.F32 R80, R4, R44, R52 ;  /* 0x0000002c0450723c */ /* 0x020ff00000001834 */
[----:B------:R-:W-:Y:S01]  /*3af0*/  HMMA.16816.F32 R52, R16, R42, R56 ;  /* 0x0000002a1034723c */ /* 0x000fe20000001838 */
[----:B------:R-:W-:-:S07]  /*3b00*/  FMUL.FTZ R0, R68, c[0x0][0x320] ;  /* 0x0000c80044007a20 */ /* 0x000fce0000410000 */
[----:B------:R-:W-:Y:S01]  /*3b10*/  HMMA.16816.F32 R56, R28, R72, RZ ;  /* 0x000000481c38723c */ /* 0x000fe200000018ff */
[----:B------:R2:W3:Y:S07]  /*3b20*/  MUFU.TANH R134, R0 ;  /* 0x0000000000867308 */ /* 0x0004ee0000002400 */
[----:B------:R-:W-:Y:S01]  /*3b30*/  HMMA.16816.F32 R60, R24, R84, R60 ;  /* 0x00000054183c723c */ /* 0x000fe2000000183c */
[----:B--2---:R-:W-:-:S07]  /*3b40*/  FMUL.FTZ R0, R69, c[0x0][0x320] ;  /* 0x0000c80045007a20 */ /* 0x004fce0000410000 */
[----:B------:R-:W-:Y:S01]  /*3b50*/  HMMA.16816.F32 R64, R12, R42, R64 ;  /* 0x0000002a0c40723c */ /* 0x000fe20000001840 */
[----:B------:R-:W2:Y:S01]  /*3b60*/  LDSM.16.M88.4 R40, [R187+0x800] ;  /* 0x00080000bb28783b */ /* 0x000ea20000000200 */
        /* <DEDUP_REMOVED lines=9> */
[----:B------:R4:W2:Y:S07]  /*3c00*/  MUFU.TANH R153, R0 ;  /* 0x0000000000997308 */ /* 0x0008ae0000002400 */
[----:B-1----:R-:W-:Y:S01]  /*3c10*/  HMMA.16816.F32 R60, R16, R48, R60 ;  /* 0x00000030103c723c */ /* 0x002fe2000000183c */
[----:B----4-:R-:W-:-:S04]  /*3c20*/  FMUL.FTZ R0, R81, c[0x0][0x320] ;  /* 0x0000c80051007a20 */ /* 0x010fc80000410000 */
[----:B------:R1:W4:Y:S03]  /*3c30*/  MUFU.TANH R152, R0 ;  /* 0x0000000000987308 */ /* 0x0003260000002400 */
        /* <DEDUP_REMOVED lines=16> */
[----:B--2---:R-:W-:Y:S04]  /*3d40*/  HMMA.16816.F32 R68, R8, R40, R60 ;  /* 0x000000280844723c */ /* 0x004fe8000000183c */
        /* <DEDUP_REMOVED lines=230> */
.L_x_1566:
        /* <DEDUP_REMOVED lines=24> */
.L_x_1567:
        /* <DEDUP_REMOVED lines=9> */
.L_x_1455:
[----:B--234-:R-:W-:Y:S05]  /*4dc0*/  BSYNC B0 ;  /* 0x0000000000007941 */ /* 0x01cfea0003800000 */
.L_x_1454:
[----:B-1----:R-:W2:Y:S04]  /*4dd0*/  LDL R2, [R1+0x3c] ;  /* 0x00003c0001027983 */ /* 0x002ea80000100800 */
[----:B------:R-:W2:Y:S04]  /*4de0*/  LDL R0, [R1+0x44] ;  /* 0x0000440001007983 */ /* 0x000ea80000100800 */
[----:B------:R-:W3:Y:S04]  /*4df0*/  LDL R4, [R1+0x40] ;  /* 0x0000400001047983 */ /* 0x000ee80000100800 */
[----:B------:R-:W0:Y:S01]  /*4e00*/  LDGDEPBAR ;  /* 0x00000000000079af */ /* 0x000e220000000000 */
[----:B--2---:R-:W-:-:S04]  /*4e10*/  IMAD.IADD R0, R0, 0x1, R2 ;  /* 0x0000000100007824 */ /* 0x004fc800078e0202 */
[----:B------:R-:W-:Y:S01]  /*4e20*/  @P5 IMAD.HI.U32 R3, R0, c[0x0][0x2c8], RZ ;  /* 0x0000b20000035a27 */ /* 0x000fe200078e00ff */
[C---:B---3--:R-:W-:Y:S02]  /*4e30*/  IADD3 R2, -R4.reuse, 0x1, R108 ;  /* 0x0000000104027810 */ /* 0x048fe40007ffe16c */
[----:B------:R-:W-:Y:S02]  /*4e40*/  IADD3 R5, -R4, R108, RZ ;  /* 0x0000006c04057210 */ /* 0x000fe40007ffe1ff */
[----:B------:R-:W-:Y:S01]  /*4e50*/  @P5 SHF.R.U32.HI R0, RZ, c[0x0][0x2cc], R3 ;  /* 0x0000b300ff005a19 */ /* 0x000fe20000011603 */
[----:B------:R-:W-:Y:S01]  /*4e60*/  IMAD.IADD R4, R2, 0x1, -R250 ;  /* 0x0000000102047824 */ /* 0x000fe200078e0afa */
[----:B------:R-:W-:Y:S05]  /*4e70*/  BRA.DIV ~URZ, `(.L_x_1458) ;  /* 0x00010a927f007947 */ /* 0x000fea000b800000 */
[----:B------:R1:W2:Y:S02]  /*4e80*/  SHFL.IDX PT, R2, R0, RZ, 0x1c1f ;  /* 0x001c1fff00027589 */ /* 0x0002a400000e0000 */
.L_x_1568:
        /* <DEDUP_REMOVED lines=41> */
[----:B------:R-:W-:Y:S01]  /*5120*/  FSEL R141, R15, -INF , P0 ;  /* 0xff8000000f8d7808 */ /* 0x000fe20000000000 */
[----:B------:R-:W-:Y:S05]  /*5130*/  BRA.DIV ~URZ, `(.L_x_1459) ;  /* 0x000108427f007947 */ /* 0x000fea000b800000 */
[----:B------:R-:W2:Y:S04]  /*5140*/  SHFL.IDX PT, R2, R0, 0x2, 0x1c1f ;  /* 0x005c1f0000027f89 */ /* 0x000ea800000e0000 */
[----:B------:R-:W3:Y:S04]  /*5150*/  SHFL.IDX PT, R3, R0, 0x1, 0x1c1f ;  /* 0x003c1f0000037f89 */ /* 0x000ee800000e0000 */
[----:B-1----:R-:W1:Y:S01]  /*5160*/  SHFL.IDX PT, R0, R0, 0x3, 0x1c1f ;  /* 0x007c1f0000007f89 */ /* 0x002e6200000e0000 */
[----:B--2---:R-:W-:-:S02]  /*5170*/  IMAD.IADD R2, R4, 0x1, R2 ;  /* 0x0000000104027824 */ /* 0x004fc400078e0202 */
[----:B---3--:R-:W-:-:S03]  /*5180*/  IMAD.IADD R3, R4, 0x1, R3 ;  /* 0x0000000104037824 */ /* 0x008fc600078e0203 */
[----:B------:R-:W-:Y:S01]  /*5190*/  IMNMX R2, R5, R2, PT ;  /* 0x0000000205027217 */ /* 0x000fe20003800200 */
[----:B-1----:R-:W-:-:S03]  /*51a0*/  IMAD.IADD R0, R4, 0x1, R0 ;  /* 0x0000000104007824 */ /* 0x002fc600078e0200 */
        /* <DEDUP_REMOVED lines=36> */
[----:B------:R-:W-:Y:S02]  /*53f0*/  IMNMX R3, R5, R3, PT ;  /* 0x0000000305037217 */ /* 0x000fe40003800200 */
[----:B------:R-:W-:Y:S02]  /*5400*/  FSEL R159, R39, -INF , P6 ;  /* 0xff800000279f7808 */ /* 0x000fe40003000000 */
[----:B------:R-:W-:Y:S02]  /*5410*/  FSEL R158, R38, -INF , P2 ;  /* 0xff800000269e7808 */ /* 0x000fe40001000000 */
[----:B------:R-:W-:Y:S02]  /*5420*/  FSEL R157, R30, -INF , P1 ;  /* 0xff8000001e9d7808 */ /* 0x000fe40000800000 */
[----:B------:R-:W-:Y:S02]  /*5430*/  FSEL R156, R28, -INF , P0 ;  /* 0xff8000001c9c7808 */ /* 0x000fe40000000000 */
[----:B------:R-:W-:-:S02]  /*5440*/  ISETP.GT.AND P6, PT, R3, RZ, PT ;  /* 0x000000ff0300720c */ /* 0x000fc40003fc4270 */
[C---:B------:R-:W-:Y:S02]  /*5450*/  ISETP.GT.AND P2, PT, R3.reuse, 0x1, PT ;  /* 0x000000010300780c */ /* 0x040fe40003f44270 */
[C---:B------:R-:W-:Y:S02]  /*5460*/  ISETP.GT.AND P1, PT, R3.reuse, 0x8, PT ;  /* 0x000000080300780c */ /* 0x040fe40003f24270 */
[----:B------:R-:W-:Y:S02]  /*5470*/  ISETP.GT.AND P0, PT, R3, 0x9, PT ;  /* 0x000000090300780c */ /* 0x000fe40003f04270 */
[----:B------:R-:W-:Y:S02]  /*5480*/  FSEL R11, R139, -INF , P6 ;  /* 0xff8000008b0b7808 */ /* 0x000fe40003000000 */
[----:B------:R-:W-:Y:S02]  /*5490*/  FSEL R13, R138, -INF , P2 ;  /* 0xff8000008a0d7808 */ /* 0x000fe40001000000 */
[----:B------:R-:W-:-:S02]  /*54a0*/  FSEL R15, R137, -INF , P1 ;  /* 0xff800000890f7808 */ /* 0x000fc40000800000 */
[----:B------:R-:W-:Y:S02]  /*54b0*/  FSEL R17, R132, -INF , P0 ;  /* 0xff80000084117808 */ /* 0x000fe40000000000 */
[C---:B------:R-:W-:Y:S02]  /*54c0*/  ISETP.GT.AND P6, PT, R3.reuse, 0x10, PT ;  /* 0x000000100300780c */ /* 0x040fe40003fc4270 */
[C---:B------:R-:W-:Y:S02]  /*54d0*/  ISETP.GT.AND P2, PT, R3.reuse, 0x11, PT ;  /* 0x000000110300780c */ /* 0x040fe40003f44270 */
[C---:B------:R-:W-:Y:S02]  /*54e0*/  ISETP.GT.AND P1, PT, R3.reuse, 0x18, PT ;  /* 0x000000180300780c */ /* 0x040fe40003f24270 */
[----:B------:R-:W-:Y:S02]  /*54f0*/  ISETP.GT.AND P0, PT, R3, 0x19, PT ;  /* 0x000000190300780c */ /* 0x000fe40003f04270 */
        /* <DEDUP_REMOVED lines=12> */
[----:B------:R-:W-:-:S02]  /*55c0*/  ISETP.GT.AND P6, PT, R3, 0x30, PT ;  /* 0x000000300300780c */ /* 0x000fc40003fc4270 */
        /* <DEDUP_REMOVED lines=11> */
[----:B------:R-:W-:-:S02]  /*5680*/  IMNMX R0, R5, R0, PT ;  /* 0x0000000005007217 */ /* 0x000fc40003800200 */
[----:B------:R-:W-:Y:S02]  /*5690*/  FSEL R140, R44, -INF , P6 ;  /* 0xff8000002c8c7808 */ /* 0x000fe40003000000 */
[----:B------:R-:W-:Y:S02]  /*56a0*/  FSEL R139, R42, -INF , P2 ;  /* 0xff8000002a8b7808 */ /* 0x000fe40001000000 */
[----:B------:R-:W-:Y:S02]  /*56b0*/  FSEL R138, R35, -INF , P1 ;  /* 0xff800000238a7808 */ /* 0x000fe40000800000 */
[----:B------:R-:W-:Y:S02]  /*56c0*/  FSEL R137, R33, -INF , P0 ;  /* 0xff80000021897808 */ /* 0x000fe40000000000 */
[C---:B------:R-:W-:Y:S02]  /*56d0*/  ISETP.GT.AND P6, PT, R0.reuse, RZ, PT ;  /* 0x000000ff0000720c */ /* 0x040fe40003fc4270 */
        /* <DEDUP_REMOVED lines=28> */
[----:B------:R-:W-:Y:S02]  /*58a0*/  FSEL R150, R77, -INF , P6 ;  /* 0xff8000004d967808 */ /* 0x000fe40003000000 */
[----:B------:R-:W-:Y:S02]  /*58b0*/  FSEL R149, R76, -INF , P2 ;  /* 0xff8000004c957808 */ /* 0x000fe40001000000 */
[----:B------:R-:W-:-:S02]  /*58c0*/  FSEL R148, R55, -INF , P1 ;  /* 0xff80000037947808 */ /* 0x000fc40000800000 */
[----:B------:R-:W-:Y:S02]  /*58d0*/  FSEL R147, R45, -INF , P0 ;  /* 0xff8000002d937808 */ /* 0x000fe40000000000 */
[----:B------:R-:W-:Y:S02]  /*58e0*/  FMNMX.FTZ R2, R14, R4, !PT ;  /* 0x000000040e027209 */ /* 0x000fe40007810000 */
        /* <DEDUP_REMOVED lines=64> */
[----:B------:R-:W-:Y:S02]  /*5cf0*/  FMNMX.FTZ R2, R159, R2, !PT ;  /* 0x000000029f027209 */ /* 0x000fe40007810000 */
[----:B------:R-:W-:Y:S02]  /*5d00*/  FMNMX.FTZ R5, R147, R5, !PT ;  /* 0x0000000593057209 */ /* 0x000fe40007810000 */
[----:B------:R-:W-:Y:S02]  /*5d10*/  FMNMX.FTZ R3, R139, R3, !PT ;  /* 0x000000038b037209 */ /* 0x000fe40007810000 */
[----:B------:R-:W-:Y:S02]  /*5d20*/  FSEL R146, R40, -INF , P2 ;  /* 0xff80000028927808 */ /* 0x000fe40001000000 */
[----:B------:R-:W-:Y:S02]  /*5d30*/  FMNMX.FTZ R0, R143, R0, !PT ;  /* 0x000000008f007209 */ /* 0x000fe40007810000 */
[----:B------:R-:W-:-:S02]  /*5d40*/  FMNMX.FTZ R2, R158, R2, !PT ;  /* 0x000000029e027209 */ /* 0x000fc40007810000 */
[----:B------:R-:W-:Y:S02]  /*5d50*/  FMNMX.FTZ R5, R151, R5, !PT ;  /* 0x0000000597057209 */ /* 0x000fe40007810000 */
[----:B------:R-:W-:Y:S02]  /*5d60*/  FMNMX.FTZ R4, R138, R3, !PT ;  /* 0x000000038a047209 */ /* 0x000fe40007810000 */
[----:B------:R-:W-:Y:S02]  /*5d70*/  FSEL R145, R37, -INF , P1 ;  /* 0xff80000025917808 */ /* 0x000fe40000800000 */
[----:B------:R-:W-:Y:S02]  /*5d80*/  FMNMX.FTZ R0, R142, R0, !PT ;  /* 0x000000008e007209 */ /* 0x000fe40007810000 */
[----:B------:R-:W-:Y:S02]  /*5d90*/  FMNMX.FTZ R3, R157, R2, !PT ;  /* 0x000000029d037209 */ /* 0x000fe40007810000 */
[----:B------:R-:W-:-:S02]  /*5da0*/  FMNMX.FTZ R5, R146, R5, !PT ;  /* 0x0000000592057209 */ /* 0x000fc40007810000 */
[----:B------:R-:W-:Y:S02]  /*5db0*/  FMNMX.FTZ R2, R137, R4, !PT ;  /* 0x0000000489027209 */ /* 0x000fe40007810000 */
[----:B------:R-:W-:Y:S02]  /*5dc0*/  FMNMX.FTZ R0, R141, R0, !PT ;  /* 0x000000008d007209 */ /* 0x000fe40007810000 */
[----:B------:R-:W-:Y:S02]  /*5dd0*/  FMNMX.FTZ R3, R156, R3, !PT ;  /* 0x000000039c037209 */ /* 0x000fe40007810000 */
[----:B------:R-:W-:Y:S01]  /*5de0*/  FSEL R128, R43, -INF , P0 ;  /* 0xff8000002b807808 */ /* 0x000fe20000000000 */
[----:B------:R-:W1:Y:S01]  /*5df0*/  SHFL.BFLY PT, R6, R0, 0x2, 0x1f ;  /* 0x0c401f0000067f89 */ /* 0x000e6200000e0000 */
[----:B------:R-:W-:-:S03]  /*5e00*/  FMNMX.FTZ R4, R145, R5, !PT ;  /* 0x0000000591047209 */ /* 0x000fc60007810000 */
[----:B------:R-:W2:Y:S01]  /*5e10*/  SHFL.BFLY PT, R5, R2, 0x2, 0x1f ;  /* 0x0c401f0002057f89 */ /* 0x000ea200000e0000 */
[----:B------:R-:W-:-:S03]  /*5e20*/  FMNMX.FTZ R4, R128, R4, !PT ;  /* 0x0000000480047209 */ /* 0x000fc60007810000 */
[----:B------:R-:W3:Y:S04]  /*5e30*/  SHFL.BFLY PT, R7, R3, 0x2, 0x1f ;  /* 0x0c401f0003077f89 */ /* 0x000ee800000e0000 */
[----:B------:R-:W4:Y:S01]  /*5e40*/  SHFL.BFLY PT, R8, R4, 0x2, 0x1f ;  /* 0x0c401f0004087f89 */ /* 0x000f2200000e0000 */
[----:B-1----:R-:W-:Y:S02]  /*5e50*/  FMNMX.FTZ R0, R6, R0, !PT ;  /* 0x0000000006007209 */ /* 0x002fe40007810000 */
        /* <DEDUP_REMOVED lines=10> */
.L_x_1569:
[C---:B------:R-:W-:Y:S01]  /*5f00*/  FMUL.FTZ R0, R72.reuse, c[0x0][0x2d0] ;  /* 0x0000b40048007a20 */ /* 0x040fe20000410000 */
[----:B------:R-:W-:Y:S01]  /*5f10*/  FSETP.NEU.FTZ.AND P0, PT, R72, -INF , PT ;  /* 0xff8000004800780b */ /* 0x000fe20003f1d000 */
[----:B------:R-:W2:Y:S01]  /*5f20*/  LDL R237, [R1+0x3c] ;  /* 0x00003c0001ed7983 */ /* 0x000ea20000100800 */
        /* <DEDUP_REMOVED lines=8> */
[----:B------:R-:W-:Y:S01]  /*5fb0*/  FFMA.FTZ R2, R23, c[0x0][0x2d0], -R4 ;  /* 0x0000b40017027a23 */ /* 0x000fe20000010804 */
[----:B------:R-:W-:Y:S01]  /*5fc0*/  FSETP.NEU.FTZ.AND P0, PT, R70, -INF , PT ;  /* 0xff8000004600780b */ /* 0x000fe20003f1d000 */
[----:B------:R3:W-:Y:S01]  /*5fd0*/  MUFU.EX2 R206, R0 ;  /* 0x0000000000ce7308 */ /* 0x0007e20000000800 */
[----:B------:R-:W4:Y:S01]  /*5fe0*/  LDSM.16.MT88.4 R44, [R189] ;  /* 0x00000000bd2c783b */ /* 0x000f220000004200 */
[----:B------:R-:W-:-:S06]  /*5ff0*/  FFMA.FTZ R5, R22, c[0x0][0x2d0], -R3 ;  /* 0x0000b40016057a23 */ /* 0x000fcc0000010803 */
[----:B------:R5:W-:Y:S01]  /*6000*/  MUFU.EX2 R235, R2 ;  /* 0x0000000200eb7308 */ /* 0x000be20000000800 */
[----:B---3--:R-:W-:-:S07]  /*6010*/  FFMA.FTZ R0, R12, c[0x0][0x2d0], -R4 ;  /* 0x0000b4000c007a23 */ /* 0x008fce0000010804 */
[----:B------:R3:W-:Y:S01]  /*6020*/  MUFU.EX2 R233, R5 ;  /* 0x0000000500e97308 */ /* 0x0007e20000000800 */
[----:B-----5:R-:W-:-:S07]  /*6030*/  FMUL.FTZ R2, R70, c[0x0][0x2d0] ;  /* 0x0000b40046027a20 */ /* 0x020fce0000410000 */
[----:B------:R5:W-:Y:S01]  /*6040*/  MUFU.EX2 R205, R0 ;  /* 0x0000000000cd7308 */ /* 0x000be20000000800 */
[----:B------:R-:W-:Y:S02]  /*6050*/  FSEL R2, R2, RZ, P0 ;  /* 0x000000ff02027208 */ /* 0x000fe40000000000 */
[----:B------:R-:W-:-:S03]  /*6060*/  FSETP.NEU.FTZ.AND P0, PT, R68, -INF , PT ;  /* 0xff8000004400780b */ /* 0x000fc60003f1d000 */
[----:B---3--:R-:W-:-:S04]  /*6070*/  FFMA.FTZ R5, R34, c[0x0][0x2d0], -R2 ;  /* 0x0000b40022057a23 */ /* 0x008fc80000010802 */
[----:B------:R3:W-:Y:S01]  /*6080*/  MUFU.EX2 R221, R5 ;  /* 0x0000000500dd7308 */ /* 0x0007e20000000800 */
[----:B-----5:R-:W-:-:S07]  /*6090*/  FFMA.FTZ R0, R14, c[0x0][0x2d0], -R4 ;  /* 0x0000b4000e007a23 */ /* 0x020fce0000010804 */
[----:B------:R5:W-:Y:S01]  /*60a0*/  MUFU.EX2 R216, R0 ;  /* 0x0000000000d87308 */ /* 0x000be20000000800 */
[----:B---3--:R-:W-:Y:S02]  /*60b0*/  FFMA.FTZ R5, R36, c[0x0][0x2d0], -R2 ;  /* 0x0000b40024057a23 */ /* 0x008fe40000010802 */
[----:B------:R-:W3:Y:S05]  /*60c0*/  LDSM.16.MT88.4 R36, [R186] ;  /* 0x00000000ba24783b */ /* 0x000eea0000004200 */
[----:B------:R-:W-:Y:S01]  /*60d0*/  MUFU.EX2 R232, R5 ;  /* 0x0000000500e87308 */ /* 0x000fe20000000800 */
[----:B-----5:R-:W-:-:S07]  /*60e0*/  FFMA.FTZ R0, R16, c[0x0][0x2d0], -R4 ;  /* 0x0000b40010007a23 */ /* 0x020fce0000010804 */
[----:B------:R5:W1:Y:S02]  /*60f0*/  MUFU.EX2 R220, R0 ;  /* 0x0000000000dc7308 */ /* 0x000a640000000800 */
[----:B-----5:R-:W-:Y:S01]  /*6100*/  FFMA.FTZ R0, R18, c[0x0][0x2d0], -R4 ;  /* 0x0000b40012007a23 */ /* 0x020fe20000010804 */
[----:B-1----:R-:W-:-:S05]  /*6110*/  F2FP.PACK_AB R22, R220, R216 ;  /* 0x000000d8dc16723e */ /* 0x002fca00000000ff */
[----:B------:R1:W-:Y:S02]  /*6120*/  MUFU.EX2 R226, R0 ;  /* 0x0000000000e27308 */ /* 0x0003e40000000800 */
[----:B-1----:R-:W-:-:S06]  /*6130*/  FFMA.FTZ R0, R21, c[0x0][0x2d0], -R4 ;  /* 0x0000b40015007a23 */ /* 0x002fcc0000010804 */
[----:B------:R1:W5:Y:S02]  /*6140*/  MUFU.EX2 R230, R0 ;  /* 0x0000000000e67308 */ /* 0x0003640000000800 */
[----:B-1----:R-:W-:Y:S01]  /*6150*/  FFMA.FTZ R0, R27, c[0x0][0x2d0], -R4 ;  /* 0x0000b4001b007a23 */ /* 0x002fe20000010804 */
[----:B-----5:R-:W-:-:S05]  /*6160*/  F2FP.PACK_AB R12, R230, R226 ;  /* 0x000000e2e60c723e */ /* 0x020fca00000000ff */
[----:B------:R1:W5:Y:S02]  /*6170*/  MUFU.EX2 R236, R0 ;  /* 0x0000000000ec7308 */ /* 0x0003640000000800 */
[----:B-1----:R-:W-:Y:S01]  /*6180*/  FFMA.FTZ R0, R11, c[0x0][0x2d0], -R3 ;  /* 0x0000b4000b007a23 */ /* 0x002fe20000010803 */
[----:B-----5:R-:W-:-:S05]  /*6190*/  F2FP.PACK_AB R14, R236, R235 ;  /* 0x000000ebec0e723e */ /* 0x020fca00000000ff */
[----:B------:R1:W-:Y:S02]  /*61a0*/  MUFU.EX2 R177, R0 ;  /* 0x0000000000b17308 */ /* 0x0003e40000000800 */
[----:B-1----:R-:W-:-:S06]  /*61b0*/  FFMA.FTZ R0, R13, c[0x0][0x2d0], -R3 ;  /* 0x0000b4000d007a23 */ /* 0x002fcc0000010803 */
        /* <DEDUP_REMOVED lines=9> */
[----:B-1----:R-:W-:Y:S01]  /*6250*/  FFMA.FTZ R0, R20, c[0x0][0x2d0], -R3 ;  /* 0x0000b40014007a23 */ /* 0x002fe20000010803 */
[----:B------:R-:W-:-:S05]  /*6260*/  F2FP.PACK_AB R20, R205, R206 ;  /* 0x000000cecd14723e */ /* 0x000fca00000000ff */
[----:B------:R1:W5:Y:S02]  /*6270*/  MUFU.EX2 R224, R0 ;  /* 0x0000000000e07308 */ /* 0x0003640000000800 */
[C---:B------:R-:W-:Y:S08]  /*6280*/  HMMA.16816.F32 R80, R20.reuse, R40, RZ ;  /* 0x000000281450723c */ /* 0x040ff000000018ff */
[----:B----4-:R-:W-:Y:S01]  /*6290*/  HMMA.16816.F32 R76, R20, R44, RZ ;  /* 0x0000002c144c723c */ /* 0x010fe200000018ff */
[----:B-1----:R-:W-:Y:S01]  /*62a0*/  FFMA.FTZ R0, R25, c[0x0][0x2d0], -R3 ;  /* 0x0000b40019007a23 */ /* 0x002fe20000010803 */
[----:B-----5:R-:W-:-:S03]  /*62b0*/  F2FP.PACK_AB R13, R224, R223 ;  /* 0x000000dfe00d723e */ /* 0x020fc600000000ff */
[----:B------:R1:W4:Y:S03]  /*62c0*/  MUFU.EX2 R234, R0 ;  /* 0x0000000000ea7308 */ /* 0x0003260000000800 */
[----:B---3--:R-:W-:Y:S01]  /*62d0*/  HMMA.16816.F32 R64, R20, R36, RZ ;  /* 0x000000241440723c */ /* 0x008fe200000018ff */
[----:B-1----:R-:W-:Y:S01]  /*62e0*/  FFMA.FTZ R0, R24, c[0x0][0x2d0], -R2 ;  /* 0x0000b40018007a23 */ /* 0x002fe20000010802 */
[----:B----4-:R-:W-:-:S03]  /*62f0*/  F2FP.PACK_AB R15, R234, R233 ;  /* 0x000000e9ea0f723e */ /* 0x010fc600000000ff */
[----:B------:R1:W-:Y:S02]  /*6300*/  MUFU.EX2 R210, R0 ;  /* 0x0000000000d27308 */ /* 0x0003e40000000800 */
[--C-:B-1----:R-:W-:Y:S02]  /*6310*/  FFMA.FTZ R0, R26, c[0x0][0x2d0], -R2.reuse ;  /* 0x0000b4001a007a23 */ /* 0x102fe40000010802 */
[----:B------:R-:W-:Y:S04]  /*6320*/  LDSM.16.MT88.4 R24, [R188] ;  /* 0x00000000bc18783b */ /* 0x000fe80000004200 */
        /* <DEDUP_REMOVED lines=8> */
[----:B------:R1:W3:Y:S02]  /*63b0*/  MUFU.EX2 R222, R0 ;  /* 0x0000000000de7308 */ /* 0x0002e40000000800 */
[----:B-1----:R-:W-:Y:S01]  /*63c0*/  FMUL.FTZ R0, R68, c[0x0][0x2d0] ;  /* 0x0000b40044007a20 */ /* 0x002fe20000410000 */
[----:B---3--:R-:W-:-:S04]  /*63d0*/  F2FP.PACK_AB R8, R221, R222 ;  /* 0x000000dedd08723e */ /* 0x008fc800000000ff */
[----:B------:R-:W-:-:S05]  /*63e0*/  FSEL R0, R0, RZ, P0 ;  /* 0x000000ff00007208 */ /* 0x000fca0000000000 */
[----:B------:R-:W-:-:S04]  /*63f0*/  FFMA.FTZ R5, R28, c[0x0][0x2d0], -R0 ;  /* 0x0000b4001c057a23 */ /* 0x000fc80000010800 */
[----:B------:R1:W-:Y:S02]  /*6400*/  MUFU.EX2 R208, R5 ;  /* 0x0000000500d07308 */ /* 0x0003e40000000800 */
[--C-:B-1----:R-:W-:Y:S02]  /*6410*/  FFMA.FTZ R5, R30, c[0x0][0x2d0], -R0.reuse ;  /* 0x0000b4001e057a23 */ /* 0x102fe40000010800 */
[----:B------:R-:W1:Y:S04]  /*6420*/  LDSM.16.MT88.4 R28, [R186+0x800] ;  /* 0x00080000ba1c783b */ /* 0x000e680000004200 */
[----:B------:R3:W4:Y:S02]  /*6430*/  MUFU.EX2 R207, R5 ;  /* 0x0000000500cf7308 */ /* 0x0007240000000800 */
[----:B---3--:R-:W-:Y:S01]  /*6440*/  FFMA.FTZ R5, R33, c[0x0][0x2d0], -R0 ;  /* 0x0000b40021057a23 */ /* 0x008fe20000010800 */
[----:B----4-:R-:W-:-:S05]  /*6450*/  F2FP.PACK_AB R17, R207, R208 ;  /* 0x000000d0cf11723e */ /* 0x010fca00000000ff */
[----:B------:R3:W-:Y:S02]  /*6460*/  MUFU.EX2 R218, R5 ;  /* 0x0000000500da7308 */ /* 0x0007e40000000800 */
[----:B---3--:R-:W-:Y:S02]  /*6470*/  FFMA.FTZ R5, R35, c[0x0][0x2d0], -R0 ;  /* 0x0000b40023057a23 */ /* 0x008fe40000010800 */
[----:B------:R-:W3:Y:S01]  /*6480*/  LDSM.16.MT88.4 R32, [R189+0x800] ;  /* 0x00080000bd20783b */ /* 0x000ee20000004200 */
[----:B-1----:R-:W-:Y:S03]  /*6490*/  HMMA.16816.F32 R100, R12, R28, R64 ;  /* 0x0000001c0c64723c */ /* 0x002fe60000001840 */
[----:B------:R1:W4:Y:S02]  /*64a0*/  MUFU.EX2 R219, R5 ;  /* 0x0000000500db7308 */ /* 0x0003240000000800 */
[----:B-1----:R-:W-:Y:S01]  /*64b0*/  FFMA.FTZ R5, R49, c[0x0][0x2d0], -R2 ;  /* 0x0000b40031057a23 */ /* 0x002fe20000010802 */
[----:B----4-:R-:W-:-:S05]  /*64c0*/  F2FP.PACK_AB R19, R219, R218 ;  /* 0x000000dadb13723e */ /* 0x010fca00000000ff */
[----:B------:R1:W4:Y:S02]  /*64d0*/  MUFU.EX2 R231, R5 ;  /* 0x0000000500e77308 */ /* 0x0003240000000800 */
[C---:B------:R-:W-:Y:S08]  /*64e0*/  HMMA.16816.F32 R60, R16.reuse, R40, RZ ;  /* 0x00000028103c723c */ /* 0x040ff000000018ff */
[----:B------:R-:W-:Y:S01]  /*64f0*/  HMMA.16816.F32 R56, R16, R44, RZ ;  /* 0x0000002c1038723c */ /* 0x000fe200000018ff */
[--C-:B-1----:R-:W-:Y:S01]  /*6500*/  FFMA.FTZ R5, R48, c[0x0][0x2d0], -R0.reuse ;  /* 0x0000b40030057a23 */ /* 0x102fe20000010800 */
[----:B----4-:R-:W-:Y:S01]  /*6510*/  F2FP.PACK_AB R10, R231, R232 ;  /* 0x000000e8e70a723e */ /* 0x010fe200000000ff */
[----:B------:R-:W1:Y:S02]  /*6520*/  LDSM.16.MT88.4 R48, [R185+0x800] ;  /* 0x00080000b930783b */ /* 0x000e640000004200 */
[----:B------:R4:W-:Y:S03]  /*6530*/  MUFU.EX2 R225, R5 ;  /* 0x0000000500e17308 */ /* 0x0009e60000000800 */
[----:B---3--:R-:W-:Y:S08]  /*6540*/  HMMA.16816.F32 R108, R12, R32, R76 ;  /* 0x000000200c6c723c */ /* 0x008ff0000000184c */
[----:B------:R-:W-:Y:S01]  /*6550*/  HMMA.16816.F32 R64, R16, R42, RZ ;  /* 0x0000002a1040723c */ /* 0x000fe200000018ff */
[----:B----4-:R-:W-:-:S07]  /*6560*/  FFMA.FTZ R5, R52, c[0x0][0x2d0], -R0 ;  /* 0x0000b40034057a23 */ /* 0x010fce0000010800 */
[----:B------:R-:W-:Y:S01]  /*6570*/  HMMA.16816.F32 R76, R16, R38, RZ ;  /* 0x00000026104c723c */ /* 0x000fe200000018ff */
[----:B------:R3:W4:Y:S02]  /*6580*/  MUFU.EX2 R227, R5 ;  /* 0x0000000500e37308 */ /* 0x0007240000000800 */
[----:B---3--:R-:W-:Y:S01]  /*6590*/  FFMA.FTZ R5, R53, c[0x0][0x2d0], -R0 ;  /* 0x0000b40035057a23 */ /* 0x008fe20000010800 */
[----:B----4-:R-:W-:-:S04]  /*65a0*/  F2FP.PACK_AB R9, R227, R225 ;  /* 0x000000e1e309723e */ /* 0x010fc800000000ff */
[----:B-1----:R-:W-:Y:S01]  /*65b0*/  HMMA.16816.F32 R88, R12, R48, R80 ;  /* 0x000000300c58723c */ /* 0x002fe20000001850 */
[----:B------:R1:W-:Y:S07]  /*65c0*/  MUFU.EX2 R229, R5 ;  /* 0x0000000500e57308 */ /* 0x0003ee0000000800 */
[-C--:B------:R-:W-:Y:S08]  /*65d0*/  HMMA.16816.F32 R80, R16, R46.reuse, RZ ;  /* 0x0000002e1050723c */ /* 0x080ff000000018ff */
[----:B------:R-:W-:Y:S01]  /*65e0*/  HMMA.16816.F32 R44, R20, R46, RZ ;  /* 0x0000002e142c723c */ /* 0x000fe200000018ff */
[----:B-1----:R-:W-:-:S04]  /*65f0*/  FFMA.FTZ R5, R54, c[0x0][0x2d0], -R0 ;  /* 0x0000b40036057a23 */ /* 0x002fc80000010800 */
[----:B------:R1:W3:Y:S03]  /*6600*/  MUFU.EX2 R228, R5 ;  /* 0x0000000500e47308 */ /* 0x0002e60000000800 */
[----:B------:R-:W-:Y:S01]  /*6610*/  HMMA.16816.F32 R52, R16, R36, RZ ;  /* 0x000000241034723c */ /* 0x000fe200000018ff */
[----:B-1----:R-:W-:Y:S01]  /*6620*/  FFMA.FTZ R5, R124, c[0x0][0x2d0], -R4 ;  /* 0x0000b4007c057a23 */ /* 0x002fe20000010804 */
[----:B---3--:R-:W-:-:S03]  /*6630*/  F2FP.PACK_AB R11, R228, R229 ;  /* 0x000000e5e40b723e */ /* 0x008fc600000000ff */
[----:B------:R1:W-:Y:S04]  /*6640*/  MUFU.EX2 R182, R5 ;  /* 0x0000000500b67308 */ /* 0x0003e80000000800 */
[C---:B------:R-:W-:Y:S08]  /*6650*/  HMMA.16816.F32 R84, R8.reuse, R48, R60 ;  /* 0x000000300854723c */ /* 0x040ff0000000183c */
[----:B------:R-:W-:Y:S01]  /*6660*/  HMMA.16816.F32 R104, R8, R32, R56 ;  /* 0x000000200868723c */ /* 0x000fe20000001838 */
[----:B-1----:R-:W-:-:S04]  /*6670*/  FFMA.FTZ R5, R125, c[0x0][0x2d0], -R4 ;  /* 0x0000b4007d057a23 */ /* 0x002fc80000010804 */
[----:B------:R1:W3:Y:S03]  /*6680*/  MUFU.EX2 R183, R5 ;  /* 0x0000000500b77308 */ /* 0x0002e60000000800 */
[C---:B------:R-:W-:Y:S08]  /*6690*/  HMMA.16816.F32 R60, R16.reuse, R24, RZ ;  /* 0x00000018103c723c */ /* 0x040ff000000018ff */
[----:B------:R-:W-:Y:S01]  /*66a0*/  HMMA.16816.F32 R56, R16, R26, RZ ;  /* 0x0000001a1038723c */ /* 0x000fe200000018ff */
[----:B------:R-:W4:Y:S01]  /*66b0*/  LDSM.16.MT88.4 R16, [R188+0x800] ;  /* 0x00080000bc10783b */ /* 0x000f220000004200 */
[----:B-1----:R-:W-:-:S06]  /*66c0*/  FFMA.FTZ R5, R126, c[0x0][0x2d0], -R4 ;  /* 0x0000b4007e057a23 */ /* 0x002fcc0000010804 */
[----:B------:R-:W-:Y:S01]  /*66d0*/  HMMA.16816.F32 R120, R8, R28, R52 ;  /* 0x0000001c0878723c */ /* 0x000fe20000001834 */
[----:B------:R1:W-:Y:S07]  /*66e0*/  MUFU.EX2 R200, R5 ;  /* 0x0000000500c87308 */ /* 0x0003ee0000000800 */
[C---:B------:R-:W-:Y:S08]  /*66f0*/  HMMA.16816.F32 R52, R20.reuse, R42, RZ ;  /* 0x0000002a1434723c */ /* 0x040ff000000018ff */
[----:B------:R-:W-:Y:S01]  /*6700*/  HMMA.16816.F32 R40, R20, R38, RZ ;  /* 0x000000261428723c */ /* 0x000fe200000018ff */
[----:B-1----:R-:W-:-:S04]  /*6710*/  FFMA.FTZ R5, R127, c[0x0][0x2d0], -R4 ;  /* 0x0000b4007f057a23 */ /* 0x002fc80000010804 */
[----:B------:R1:W-:Y:S03]  /*6720*/  MUFU.EX2 R204, R5 ;  /* 0x0000000500cc7308 */ /* 0x0003e60000000800 */
[C---:B------:R-:W-:Y:S08]  /*6730*/  HMMA.16816.F32 R36, R20.reuse, R24, RZ ;  /* 0x000000181424723c */ /* 0x040ff000000018ff */
[----:B------:R-:W-:Y:S01]  /*6740*/  HMMA.16816.F32 R20, R20, R26, RZ ;  /* 0x0000001a1414723c */ /* 0x000fe200000018ff */
[----:B------:R-:W-:Y:S01]  /*6750*/  LDSM.16.MT88.4 R24, [R189+0x1000] ;  /* 0x00100000bd18783b */ /* 0x000fe20000004200 */
[----:B-1----:R-:W-:-:S06]  /*6760*/  FFMA.FTZ R5, R112, c[0x0][0x2d0], -R3 ;  /* 0x0000b40070057a23 */ /* 0x002fcc0000010803 */
[-C--:B------:R-:W-:Y:S01]  /*6770*/  HMMA.16816.F32 R40, R12, R30.reuse, R40 ;  /* 0x0000001e0c28723c */ /* 0x080fe20000001828 */
[----:B------:R1:W-:Y:S07]  /*6780*/  MUFU.EX2 R178, R5 ;  /* 0x0000000500b27308 */ /* 0x0003ee0000000800 */
[----:B------:R-:W-:Y:S08]  /*6790*/  HMMA.16816.F32 R76, R8, R30, R76 ;  /* 0x0000001e084c723c */ /* 0x000ff0000000184c */
[----:B----4-:R-:W-:Y:S01]  /*67a0*/  HMMA.16816.F32 R96, R12, R16, R36 ;  /* 0x000000100c60723c */ /* 0x010fe20000001824 */
[----:B-1----:R-:W-:-:S04]  /*67b0*/  FFMA.FTZ R5, R113, c[0x0][0x2d0], -R3 ;  /* 0x0000b40071057a23 */ /* 0x002fc80000010803 */
[----:B------:R1:W4:Y:S03]  /*67c0*/  MUFU.EX2 R179, R5 ;  /* 0x0000000500b37308 */ /* 0x0003260000000800 */
[----:B------:R-:W-:Y:S01]  /*67d0*/  HMMA.16816.F32 R92, R12, R18, R20 ;  /* 0x000000120c5c723c */ /* 0x000fe20000001814 */
[----:B------:R-:W-:Y:S07]  /*67e0*/  LDSM.16.MT88.4 R20, [R186+0x1000] ;  /* 0x00100000ba14783b */ /* 0x000fee0000004200 */
[----:B------:R-:W-:Y:S01]  /*67f0*/  HMMA.16816.F32 R60, R8, R16, R60 ;  /* 0x00000010083c723c */ /* 0x000fe2000000183c */
[----:B-1----:R-:W-:-:S07]  /*6800*/  FFMA.FTZ R5, R114, c[0x0][0x2d0], -R3 ;  /* 0x0000b40072057a23 */ /* 0x002fce0000010803 */
[----:B------:R-:W-:Y:S01]  /*6810*/  HMMA.16816.F32 R28, R8, R18, R56 ;  /* 0x00000012081c723c */ /* 0x000fe20000001838 */
[----:B------:R-:W1:Y:S01]  /*6820*/  LDSM.16.MT88.4 R16, [R185+0x1000] ;  /* 0x00100000b910783b */ /* 0x000e620000004200 */
[----:B------:R5:W-:Y:S06]  /*6830*/  MUFU.EX2 R180, R5 ;  /* 0x0000000500b47308 */ /* 0x000bec0000000800 */
[-C--:B------:R-:W-:Y:S08]  /*6840*/  HMMA.16816.F32 R52, R12, R50.reuse, R52 ;  /* 0x000000320c34723c */ /* 0x080ff00000001834 */
[----:B------:R-:W-:Y:S01]  /*6850*/  HMMA.16816.F32 R48, R8, R50, R64 ;  /* 0x000000320830723c */ /* 0x000fe20000001840 */
[----:B-----5:R-:W-:-:S04]  /*6860*/  FFMA.FTZ R5, R115, c[0x0][0x2d0], -R3 ;  /* 0x0000b40073057a23 */ /* 0x020fc80000010803 */
[----:B------:R5:W1:Y:S03]  /*6870*/  MUFU.EX2 R181, R5 ;  /* 0x0000000500b57308 */ /* 0x000a660000000800 */
[-C--:B------:R-:W-:Y:S08]  /*6880*/  HMMA.16816.F32 R80, R8, R34.reuse, R80 ;  /* 0x000000220850723c */ /* 0x080ff00000001850 */
[----:B------:R-:W-:Y:S01]  /*6890*/  HMMA.16816.F32 R36, R12, R34, R44 ;  /* 0x000000220c24723c */ /* 0x000fe2000000182c */
[----:B-----5:R-:W-:-:S06]  /*68a0*/  FFMA.FTZ R5, R116, c[0x0][0x2d0], -R2 ;  /* 0x0000b40074057a23 */ /* 0x020fcc0000010802 */
[----:B---3--:R-:W-:Y:S02]  /*68b0*/  F2FP.PACK_AB R12, R183, R182 ;  /* 0x000000b6b70c723e */ /* 0x008fe400000000ff */
[----:B----4-:R-:W-:Y:S01]  /*68c0*/  F2FP.PACK_AB R13, R179, R178 ;  /* 0x000000b2b30d723e */ /* 0x010fe200000000ff */
[----:B------:R3:W-:Y:S01]  /*68d0*/  MUFU.EX2 R170, R5 ;  /* 0x0000000500aa7308 */ /* 0x0007e20000000800 */
[----:B------:R-:W-:Y:S02]  /*68e0*/  F2FP.PACK_AB R14, R204, R200 ;  /* 0x000000c8cc0e723e */ /* 0x000fe400000000ff */
[----:B-1----:R-:W-:-:S07]  /*68f0*/  F2FP.PACK_AB R15, R181, R180 ;  /* 0x000000b4b50f723e */ /* 0x002fce00000000ff */
[----:B------:R-:W-:Y:S01]  /*6900*/  HMMA.16816.F32 R88, R12, R16, R88 ;  /* 0x000000100c58723c */ /* 0x000fe20000001858 */
[----:B---3--:R-:W-:-:S07]  /*6910*/  FFMA.FTZ R5, R117, c[0x0][0x2d0], -R2 ;  /* 0x0000b40075057a23 */ /* 0x008fce0000010802 */
[C---:B------:R-:W-:Y:S01]  /*6920*/  HMMA.16816.F32 R56, R12.reuse, R24, R108 ;  /* 0x000000180c38723c */ /* 0x040fe2000000186c */
[----:B------:R1:W3:Y:S07]  /*6930*/  MUFU.EX2 R172, R5 ;  /* 0x0000000500ac7308 */ /* 0x0002ee0000000800 */
[C---:B------:R-:W-:Y:S08]  /*6940*/  HMMA.16816.F32 R44, R12.reuse, R20, R100 ;  /* 0x000000140c2c723c */ /* 0x040ff00000001864 */
[----:B------:R-:W-:Y:S01]  /*6950*/  HMMA.16816.F32 R40, R12, R22, R40 ;  /* 0x000000160c28723c */ /* 0x000fe20000001828 */
        /* <DEDUP_REMOVED lines=13> */
[----:B-1----:R-:W-:-:S06]  /*6a30*/  FFMA.FTZ R5, R75, c[0x0][0x2d0], -R0 ;  /* 0x0000b4004b057a23 */ /* 0x002fcc0000010800 */
[----:B------:R-:W1:Y:S02]  /*6a40*/  MUFU.EX2 R173, R5 ;  /* 0x0000000500ad7308 */ /* 0x000e640000000800 */
[----:B-1----:R-:W-:Y:S01]  /*6a50*/  F2FP.PACK_AB R11, R173, R171 ;  /* 0x000000abad0b723e */ /* 0x002fe200000000ff */
[----:B------:R-:W-:-:S05]  /*6a60*/  FFMA.FTZ R5, R136, c[0x0][0x2d0], -R4 ;  /* 0x0000b40088057a23 */ /* 0x000fca0000010804 */
[----:B------:R1:W-:Y:S01]  /*6a70*/  MUFU.EX2 R164, R5 ;  /* 0x0000000500a47308 */ /* 0x0003e20000000800 */
[----:B------:R-:W-:Y:S08]  /*6a80*/  HMMA.16816.F32 R116, R8, R16, R84 ;  /* 0x000000100874723c */ /* 0x000ff00000001854 */
[----:B------:R-:W-:Y:S01]  /*6a90*/  HMMA.16816.F32 R84, R12, R18, R52 ;  /* 0x000000120c54723c */ /* 0x000fe20000001834 */
[----:B-1----:R-:W-:-:S07]  /*6aa0*/  FFMA.FTZ R5, R135, c[0x0][0x2d0], -R4 ;  /* 0x0000b40087057a23 */ /* 0x002fce0000010804 */
[----:B------:R-:W-:Y:S01]  /*6ab0*/  HMMA.16816.F32 R112, R8, R18, R48 ;  /* 0x000000120870723c */ /* 0x000fe20000001830 */
[----:B------:R-:W1:Y:S01]  /*6ac0*/  LDSM.16.MT88.4 R16, [R188+0x1000] ;  /* 0x00100000bc10783b */ /* 0x000e620000004200 */
[----:B------:R3:W-:Y:S01]  /*6ad0*/  MUFU.EX2 R165, R5 ;  /* 0x0000000500a57308 */ /* 0x0007e20000000800 */
[----:B------:R-:W-:-:S05]  /*6ae0*/  FFMA.FTZ R52, R137, c[0x0][0x2d0], -R3 ;  /* 0x0000b40089347a23 */ /* 0x000fca0000010803 */
[----:B------:R-:W-:Y:S02]  /*6af0*/  HMMA.16816.F32 R48, R12, R26, R36 ;  /* 0x0000001a0c30723c */ /* 0x000fe40000001824 */
[----:B------:R-:W-:Y:S06]  /*6b00*/  MUFU.EX2 R52, R52 ;  /* 0x0000003400347308 */ /* 0x000fec0000000800 */
[----:B------:R-:W-:Y:S01]  /*6b10*/  HMMA.16816.F32 R104, R8, R24, R104 ;  /* 0x000000180868723c */ /* 0x000fe20000001868 */
[----:B---3--:R-:W-:-:S04]  /*6b20*/  FFMA.FTZ R5, R134, c[0x0][0x2d0], -R4 ;  /* 0x0000b40086057a23 */ /* 0x008fc80000010804 */
[----:B------:R3:W-:Y:S02]  /*6b30*/  MUFU.EX2 R166, R5 ;  /* 0x0000000500a67308 */ /* 0x0007e40000000800 */
[--C-:B------:R-:W-:Y:S01]  /*6b40*/  FFMA.FTZ R25, R140, c[0x0][0x2d0], -R3.reuse ;  /* 0x0000b4008c197a23 */ /* 0x100fe20000010803 */
[----:B------:R-:W-:Y:S01]  /*6b50*/  HMMA.16816.F32 R76, R8, R22, R76 ;  /* 0x00000016084c723c */ /* 0x000fe2000000184c */
[----:B------:R-:W-:-:S04]  /*6b60*/  FFMA.FTZ R24, R139, c[0x0][0x2d0], -R3 ;  /* 0x0000b4008b187a23 */ /* 0x000fc80000010803 */
[----:B------:R-:W-:Y:S01]  /*6b70*/  MUFU.EX2 R25, R25 ;  /* 0x0000001900197308 */ /* 0x000fe20000000800 */
[----:B---3--:R-:W-:-:S07]  /*6b80*/  FFMA.FTZ R5, R133, c[0x0][0x2d0], -R4 ;  /* 0x0000b40085057a23 */ /* 0x008fce0000010804 */
[----:B------:R-:W-:Y:S01]  /*6b90*/  MUFU.EX2 R24, R24 ;  /* 0x0000001800187308 */ /* 0x000fe20000000800 */
[C---:B-1----:R-:W-:Y:S07]  /*6ba0*/  HMMA.16816.F32 R64, R12.reuse, R16, R96 ;  /* 0x000000100c40723c */ /* 0x042fee0000001860 */
[----:B------:R1:W3:Y:S01]  /*6bb0*/  MUFU.EX2 R167, R5 ;  /* 0x0000000500a77308 */ /* 0x0002e20000000800 */
[----:B------:R-:W-:Y:S01]  /*6bc0*/  HMMA.16816.F32 R32, R12, R18, R92 ;  /* 0x000000120c20723c */ /* 0x000fe2000000185c */
[----:B------:R-:W4:Y:S07]  /*6bd0*/  LDSM.16.MT88.4 R12, [R186+0x1800] ;  /* 0x00180000ba0c783b */ /* 0x000f2e0000004200 */
[----:B------:R-:W-:Y:S01]  /*6be0*/  HMMA.16816.F32 R96, R8, R26, R80 ;  /* 0x0000001a0860723c */ /* 0x000fe20000001850 */
[----:B-1----:R-:W-:Y:S01]  /*6bf0*/  FFMA.FTZ R5, R131, c[0x0][0x2d0], -R3 ;  /* 0x0000b40083057a23 */ /* 0x002fe20000010803 */
[----:B---3--:R-:W-:-:S05]  /*6c00*/  F2FP.PACK_AB R6, R167, R166 ;  /* 0x000000a6a706723e */ /* 0x008fca00000000ff */
[----:B------:R-:W-:Y:S01]  /*6c10*/  FFMA.FTZ R27, R138, c[0x0][0x2d0], -R3 ;  /* 0x0000b4008a1b7a23 */ /* 0x000fe20000010803 */
[----:B------:R-:W-:Y:S01]  /*6c20*/  HMMA.16816.F32 R80, R8, R20, R120 ;  /* 0x000000140850723c */ /* 0x000fe20000001878 */
[----:B------:R1:W-:Y:S01]  /*6c30*/  MUFU.EX2 R160, R5 ;  /* 0x0000000500a07308 */ /* 0x0003e20000000800 */
[----:B------:R-:W3:Y:S01]  /*6c40*/  LDSM.16.MT88.4 R20, [R185+0x1800] ;  /* 0x00180000b914783b */ /* 0x000ee20000004200 */
[----:B------:R-:W-:-:S05]  /*6c50*/  FFMA.FTZ R26, R141, c[0x0][0x2d0], -R4 ;  /* 0x0000b4008d1a7a23 */ /* 0x000fca0000010804 */
[C---:B------:R-:W-:Y:S01]  /*6c60*/  HMMA.16816.F32 R60, R8.reuse, R16, R60 ;  /* 0x00000010083c723c */ /* 0x040fe2000000183c */
[----:B------:R-:W-:Y:S07]  /*6c70*/  MUFU.EX2 R26, R26 ;  /* 0x0000001a001a7308 */ /* 0x000fee0000000800 */
[----:B------:R-:W-:Y:S01]  /*6c80*/  HMMA.16816.F32 R36, R8, R18, R28 ;  /* 0x000000120824723c */ /* 0x000fe2000000181c */
[----:B-1----:R-:W-:Y:S01]  /*6c90*/  FFMA.FTZ R5, R130, c[0x0][0x2d0], -R3 ;  /* 0x0000b40082057a23 */ /* 0x002fe20000010803 */
[----:B------:R-:W1:Y:S01]  /*6ca0*/  LDSM.16.MT88.4 R16, [R189+0x1800] ;  /* 0x00180000bd10783b */ /* 0x000e620000004200 */
[----:B------:R-:W-:Y:S03]  /*6cb0*/  MUFU.EX2 R27, R27 ;  /* 0x0000001b001b7308 */ /* 0x000fe60000000800 */
[----:B------:R-:W5:Y:S01]  /*6cc0*/  LDSM.16.MT88.4 R8, [R188+0x1800] ;  /* 0x00180000bc08783b */ /* 0x000f620000004200 */
[----:B------:R-:W-:-:S02]  /*6cd0*/  FFMA.FTZ R30, R144, c[0x0][0x2d0], -R4 ;  /* 0x0000b400901e7a23 */ /* 0x000fc40000010804 */
[--C-:B------:R-:W-:Y:S02]  /*6ce0*/  FFMA.FTZ R29, R143, c[0x0][0x2d0], -R4.reuse ;  /* 0x0000b4008f1d7a23 */ /* 0x100fe40000010804 */
[----:B------:R2:W1:Y:S01]  /*6cf0*/  MUFU.EX2 R161, R5 ;  /* 0x0000000500a17308 */ /* 0x0004620000000800 */
[----:B------:R-:W-:Y:S01]  /*6d00*/  FFMA.FTZ R28, R142, c[0x0][0x2d0], -R4 ;  /* 0x0000b4008e1c7a23 */ /* 0x000fe20000010804 */
[----:B------:R-:W-:Y:S01]  /*6d10*/  F2FP.PACK_AB R4, R165, R164 ;  /* 0x000000a4a504723e */ /* 0x000fe200000000ff */
[----:B------:R-:W-:-:S05]  /*6d20*/  FFMA.FTZ R31, R159, c[0x0][0x2d0], -R2 ;  /* 0x0000b4009f1f7a23 */ /* 0x000fca0000010802 */
[----:B------:R-:W-:Y:S01]  /*6d30*/  MUFU.EX2 R30, R30 ;  /* 0x0000001e001e7308 */ /* 0x000fe20000000800 */
[----:B--2---:R-:W-:-:S07]  /*6d40*/  FFMA.FTZ R5, R129, c[0x0][0x2d0], -R3 ;  /* 0x0000b40081057a23 */ /* 0x004fce0000010803 */
[----:B------:R-:W-:Y:S08]  /*6d50*/  MUFU.EX2 R29, R29 ;  /* 0x0000001d001d7308 */ /* 0x000ff00000000800 */
[----:B------:R2:W-:Y:S08]  /*6d60*/  MUFU.EX2 R162, R5 ;  /* 0x0000000500a27308 */ /* 0x0005f00000000800 */
[----:B------:R-:W-:Y:S01]  /*6d70*/  MUFU.EX2 R28, R28 ;  /* 0x0000001c001c7308 */ /* 0x000fe20000000800 */
[----:B--2---:R-:W-:-:S07]  /*6d80*/  FFMA.FTZ R5, R132, c[0x0][0x2d0], -R3 ;  /* 0x0000b40084057a23 */ /* 0x004fce0000010803 */
[----:B------:R-:W-:Y:S01]  /*6d90*/  MUFU.EX2 R31, R31 ;  /* 0x0000001f001f7308 */ /* 0x000fe20000000800 */
[----:B------:R-:W-:-:S07]  /*6da0*/  FFMA.FTZ R3, R155, c[0x0][0x2d0], -R2 ;  /* 0x0000b4009b037a23 */ /* 0x000fce0000010802 */
[----:B------:R1:W2:Y:S08]  /*6db0*/  MUFU.EX2 R163, R5 ;  /* 0x0000000500a37308 */ /* 0x0002b00000000800 */
[----:B------:R3:W-:Y:S01]  /*6dc0*/  MUFU.EX2 R54, R3 ;  /* 0x0000000300367308 */ /* 0x0007e20000000800 */
[----:B-1----:R-:W-:Y:S02]  /*6dd0*/  F2FP.PACK_AB R5, R161, R160 ;  /* 0x000000a0a105723e */ /* 0x002fe400000000ff */
[----:B--2---:R-:W-:Y:S01]  /*6de0*/  F2FP.PACK_AB R7, R163, R162 ;  /* 0x000000a2a307723e */ /* 0x004fe200000000ff */
[----:B---3--:R-:W-:-:S06]  /*6df0*/  FFMA.FTZ R3, R154, c[0x0][0x2d0], -R2 ;  /* 0x0000b4009a037a23 */ /* 0x008fcc0000010802 */
[C---:B----4-:R-:W-:Y:S01]  /*6e00*/  HMMA.16816.F32 R132, R4.reuse, R14, R40 ;  /* 0x0000000e0484723c */ /* 0x050fe20000001828 */
[----:B------:R1:W2:Y:S06]  /*6e10*/  MUFU.EX2 R69, R3 ;  /* 0x0000000300457308 */ /* 0x0002ac0000000800 */
[--C-:B------:R-:W-:Y:S01]  /*6e20*/  FFMA.FTZ R40, R146, c[0x0][0x2d0], -R0.reuse ;  /* 0x0000b40092287a23 */ /* 0x100fe20000010800 */
[----:B------:R-:W-:Y:S01]  /*6e30*/  HMMA.16816.F32 R88, R4, R20, R88 ;  /* 0x000000140458723c */ /* 0x000fe20000001858 */
[--C-:B------:R-:W-:Y:S02]  /*6e40*/  FFMA.FTZ R41, R145, c[0x0][0x2d0], -R0.reuse ;  /* 0x0000b40091297a23 */ /* 0x100fe40000010800 */
[----:B------:R-:W-:-:S02]  /*6e50*/  FFMA.FTZ R42, R128, c[0x0][0x2d0], -R0 ;  /* 0x0000b400802a7a23 */ /* 0x000fc40000010800 */
[----:B------:R-:W-:Y:S01]  /*6e60*/  MUFU.EX2 R40, R40 ;  /* 0x0000002800287308 */ /* 0x000fe20000000800 */
[----:B------:R-:W3:Y:S02]  /*6e70*/  LDSM.16.MT88.4 R128, [R186+0x2000] ;  /* 0x00200000ba80783b */ /* 0x000ee40000004200 */
[----:B------:R-:W-:Y:S01]  /*6e80*/  HMMA.16816.F32 R84, R4, R22, R84 ;  /* 0x000000160454723c */ /* 0x000fe20000001854 */
[----:B-1----:R-:W-:-:S04]  /*6e90*/  FFMA.FTZ R3, R153, c[0x0][0x2d0], -R2 ;  /* 0x0000b40099037a23 */ /* 0x002fc80000010802 */
[----:B------:R-:W-:Y:S03]  /*6ea0*/  MUFU.EX2 R41, R41 ;  /* 0x0000002900297308 */ /* 0x000fe60000000800 */
[C---:B------:R-:W-:Y:S05]  /*6eb0*/  HMMA.16816.F32 R56, R4.reuse, R16, R56 ;  /* 0x000000100438723c */ /* 0x040fea0000001838 */
[----:B------:R1:W-:Y:S03]  /*6ec0*/  MUFU.EX2 R74, R3 ;  /* 0x00000003004a7308 */ /* 0x0003e60000000800 */
[C---:B------:R-:W-:Y:S05]  /*6ed0*/  HMMA.16816.F32 R48, R4.reuse, R18, R48 ;  /* 0x000000120430723c */ /* 0x040fea0000001830 */
[----:B------:R-:W-:Y:S03]  /*6ee0*/  MUFU.EX2 R42, R42 ;  /* 0x0000002a002a7308 */ /* 0x000fe60000000800 */
[----:B------:R-:W-:Y:S01]  /*6ef0*/  HMMA.16816.F32 R44, R4, R12, R44 ;  /* 0x0000000c042c723c */ /* 0x000fe2000000182c */
[----:B-1----:R-:W-:-:S07]  /*6f00*/  FFMA.FTZ R3, R152, c[0x0][0x2d0], -R2 ;  /* 0x0000b40098037a23 */ /* 0x002fce0000010802 */
[C---:B-----5:R-:W-:Y:S01]  /*6f10*/  HMMA.16816.F32 R64, R4.reuse, R8, R64 ;  /* 0x000000080440723c */ /* 0x060fe20000001840 */
[----:B------:R-:W1:Y:S07]  /*6f20*/  MUFU.EX2 R75, R3 ;  /* 0x00000003004b7308 */ /* 0x000e6e0000000800 */
[----:B------:R-:W-:Y:S07]  /*6f30*/  HMMA.16816.F32 R108, R4, R10, R32 ;  /* 0x0000000a046c723c */ /* 0x000fee0000001820 */
[----:B--2---:R-:W-:Y:S01]  /*6f40*/  F2FP.PACK_AB R4, R69, R54 ;  /* 0x000000364504723e */ /* 0x004fe200000000ff */
[----:B------:R-:W-:Y:S01]  /*6f50*/  FFMA.FTZ R32, R158, c[0x0][0x2d0], -R2 ;  /* 0x0000b4009e207a23 */ /* 0x000fe20000010802 */
[----:B-1----:R-:W-:Y:S01]  /*6f60*/  F2FP.PACK_AB R6, R75, R74 ;  /* 0x0000004a4b06723e */ /* 0x002fe200000000ff */
[----:B------:R-:W-:Y:S01]  /*6f70*/  FFMA.FTZ R3, R150, c[0x0][0x2d0], -R0 ;  /* 0x0000b40096037a23 */ /* 0x000fe20000010800 */
[----:B------:R-:W-:Y:S01]  /*6f80*/  F2FP.PACK_AB R150, R26, R28 ;  /* 0x0000001c1a96723e */ /* 0x000fe200000000ff */
[----:B------:R-:W-:-:S02]  /*6f90*/  FFMA.FTZ R33, R157, c[0x0][0x2d0], -R2 ;  /* 0x0000b4009d217a23 */ /* 0x000fc40000010802 */
[----:B------:R1:W-:Y:S01]  /*6fa0*/  MUFU.EX2 R43, R3 ;  /* 0x00000003002b7308 */ /* 0x0003e20000000800 */
[----:B------:R-:W-:Y:S02]  /*6fb0*/  FFMA.FTZ R34, R156, c[0x0][0x2d0], -R2 ;  /* 0x0000b4009c227a23 */ /* 0x000fe40000010802 */
[----:B------:R-:W-:Y:S02]  /*6fc0*/  FADD.FTZ R2, R177, R175 ;  /* 0x000000afb1027221 */ /* 0x000fe40000010000 */
[----:B------:R-:W-:Y:S01]  /*6fd0*/  FFMA.FTZ R35, R151, c[0x0][0x2d0], -R0 ;  /* 0x0000b40097237a23 */ /* 0x000fe20000010800 */
[----:B------:R-:W-:Y:S01]  /*6fe0*/  F2FP.PACK_AB R151, R52, R27 ;  /* 0x0000001b3497723e */ /* 0x000fe200000000ff */
[----:B------:R-:W-:Y:S01]  /*6ff0*/  FADD.FTZ R2, R214, R2 ;  /* 0x00000002d6027221 */ /* 0x000fe20000010000 */
[----:B------:R-:W2:Y:S03]  /*7000*/  MUFU.EX2 R32, R32 ;  /* 0x0000002000207308 */ /* 0x000ea60000000800 */
[----:B------:R-:W-:-:S04]  /*7010*/  FADD.FTZ R2, R215, R2 ;  /* 0x00000002d7027221 */ /* 0x000fc80000010000 */
[----:B------:R-:W-:Y:S01]  /*7020*/  FADD.FTZ R2, R223, R2 ;  /* 0x00000002df027221 */ /* 0x000fe20000010000 */
[----:B------:R-:W-:Y:S01]  /*7030*/  MUFU.EX2 R33, R33 ;  /* 0x0000002100217308 */ /* 0x000fe20000000800 */
[----:B-1----:R-:W-:Y:S01]  /*7040*/  FFMA.FTZ R3, R149, c[0x0][0x2d0], -R0 ;  /* 0x0000b40095037a23 */ /* 0x002fe20000010800 */
[----:B------:R-:W-:-:S06]  /*7050*/  F2FP.PACK_AB R149, R24, R25 ;  /* 0x000000191895723e */ /* 0x000fcc00000000ff */
[----:B------:R1:W4:Y:S01]  /*7060*/  MUFU.EX2 R53, R3 ;  /* 0x0000000300357308 */ /* 0x0003220000000800 */
[----:B--2---:R-:W-:-:S07]  /*7070*/  F2FP.PACK_AB R144, R32, R31 ;  /* 0x0000001f2090723e */ /* 0x004fce00000000ff */
[----:B------:R-:W2:Y:S01]  /*7080*/  MUFU.EX2 R34, R34 ;  /* 0x0000002200227308 */ /* 0x000ea20000000800 */
[----:B-1----:R-:W-:Y:S01]  /*7090*/  FFMA.FTZ R3, R148, c[0x0][0x2d0], -R0 ;  /* 0x0000b40094037a23 */ /* 0x002fe20000010800 */
[----:B----4-:R-:W-:-:S06]  /*70a0*/  F2FP.PACK_AB R5, R53, R43 ;  /* 0x0000002b3505723e */ /* 0x010fcc00000000ff */
[----:B------:R-:W1:Y:S01]  /*70b0*/  MUFU.EX2 R35, R35 ;  /* 0x0000002300237308 */ /* 0x000e620000000800 */
[----:B------:R-:W-:Y:S02]  /*70c0*/  F2FP.PACK_AB R148, R29, R30 ;  /* 0x0000001e1d94723e */ /* 0x000fe400000000ff */
[----:B--2---:R-:W-:-:S05]  /*70d0*/  F2FP.PACK_AB R146, R34, R33 ;  /* 0x000000212292723e */ /* 0x004fca00000000ff */
[----:B------:R2:W-:Y:S01]  /*70e0*/  MUFU.EX2 R55, R3 ;  /* 0x0000000300377308 */ /* 0x0005e20000000800 */
[----:B---3--:R-:W-:Y:S01]  /*70f0*/  HMMA.16816.F32 R120, R148, R128, R44 ;  /* 0x000000809478723c */ /* 0x008fe2000000182c */
[----:B-1----:R-:W-:-:S07]  /*7100*/  F2FP.PACK_AB R145, R40, R35 ;  /* 0x000000232891723e */ /* 0x002fce00000000ff */
[----:B------:R-:W-:Y:S01]  /*7110*/  HMMA.16816.F32 R132, R148, R130, R132 ;  /* 0x000000829484723c */ /* 0x000fe20000001884 */
[----:B--2---:R-:W-:Y:S01]  /*7120*/  FFMA.FTZ R3, R147, c[0x0][0x2d0], -R0 ;  /* 0x0000b40093037a23 */ /* 0x004fe20000010800 */
[----:B------:R-:W-:Y:S01]  /*7130*/  F2FP.PACK_AB R147, R42, R41 ;  /* 0x000000292a93723e */ /* 0x000fe200000000ff */
[----:B------:R-:W-:Y:S02]  /*7140*/  FADD.FTZ R0, R210, R209 ;  /* 0x000000d1d2007221 */ /* 0x000fe40000010000 */
[----:B------:R-:W1:Y:S02]  /*7150*/  MUFU.EX2 R73, R3 ;  /* 0x0000000300497308 */ /* 0x000e640000000800 */
[----:B------:R-:W-:-:S04]  /*7160*/  FADD.FTZ R0, R212, R0 ;  /* 0x00000000d4007221 */ /* 0x000fc80000010000 */
[----:B------:R-:W-:-:S04]  /*7170*/  FADD.FTZ R0, R213, R0 ;  /* 0x00000000d5007221 */ /* 0x000fc80000010000 */
[----:B------:R-:W-:Y:S01]  /*7180*/  FADD.FTZ R0, R222, R0 ;  /* 0x00000000de007221 */ /* 0x000fe20000010000 */
[----:B-1----:R-:W-:Y:S01]  /*7190*/  F2FP.PACK_AB R7, R73, R55 ;  /* 0x000000374907723e */ /* 0x002fe200000000ff */
[----:B------:R-:W-:-:S04]  /*71a0*/  FADD.FTZ R3, R206, R205 ;  /* 0x000000cdce037221 */ /* 0x000fc80000010000 */
[----:B------:R-:W-:Y:S02]  /*71b0*/  FADD.FTZ R3, R216, R3 ;  /* 0x00000003d8037221 */ /* 0x000fe40000010000 */
[----:B------:R-:W-:Y:S01]  /*71c0*/  HMMA.16816.F32 R80, R4, R12, R80 ;  /* 0x0000000c0450723c */ /* 0x000fe20000001850 */
[----:B------:R-:W2:Y:S01]  /*71d0*/  LDL R12, [R1+0x10] ;  /* 0x00001000010c7983 */ /* 0x000ea20000100800 */
[----:B------:R-:W-:-:S04]  /*71e0*/  FADD.FTZ R3, R220, R3 ;  /* 0x00000003dc037221 */ /* 0x000fc80000010000 */
[----:B------:R-:W-:Y:S02]  /*71f0*/  FADD.FTZ R3, R226, R3 ;  /* 0x00000003e2037221 */ /* 0x000fe40000010000 */
[C---:B------:R-:W-:Y:S08]  /*7200*/  HMMA.16816.F32 R92, R4.reuse, R20, R116 ;  /* 0x00000014045c723c */ /* 0x040ff00000001874 */
[C---:B------:R-:W-:Y:S08]  /*7210*/  HMMA.16816.F32 R124, R4.reuse, R16, R104 ;  /* 0x00000010047c723c */ /* 0x040ff00000001868 */
[C---:B------:R-:W-:Y:S01]  /*7220*/  HMMA.16816.F32 R20, R4.reuse, R22, R112 ;  /* 0x000000160414723c */ /* 0x040fe20000001870 */
[----:B------:R-:W1:Y:S07]  /*7230*/  LDSM.16.MT88.4 R112, [R189+0x2000] ;  /* 0x00200000bd70783b */ /* 0x000e6e0000004200 */
[C---:B------:R-:W-:Y:S01]  /*7240*/  HMMA.16816.F32 R16, R4.reuse, R18, R96 ;  /* 0x000000120410723c */ /* 0x040fe20000001860 */
[----:B------:R-:W3:Y:S07]  /*7250*/  LDSM.16.MT88.4 R96, [R185+0x2000] ;  /* 0x00200000b960783b */ /* 0x000eee0000004200 */
[C---:B------:R-:W-:Y:S08]  /*7260*/  HMMA.16816.F32 R76, R4.reuse, R14, R76 ;  /* 0x0000000e044c723c */ /* 0x040ff0000000184c */
[C---:B------:R-:W-:Y:S07]  /*7270*/  HMMA.16816.F32 R60, R4.reuse, R8, R60 ;  /* 0x00000008043c723c */ /* 0x040fee000000183c */
[----:B------:R-:W-:Y:S01]  /*7280*/  FADD.FTZ R8, R208, R207 ;  /* 0x000000cfd0087221 */ /* 0x000fe20000010000 */
[----:B------:R-:W-:Y:S01]  /*7290*/  HMMA.16816.F32 R36, R4, R10, R36 ;  /* 0x0000000a0424723c */ /* 0x000fe20000001824 */
[----:B------:R-:W4:Y:S01]  /*72a0*/  LDSM.16.MT88.4 R4, [R188+0x2000] ;  /* 0x00200000bc04783b */ /* 0x000f220000004200 */
[----:B------:R-:W-:-:S02]  /*72b0*/  FADD.FTZ R9, R230, R3 ;  /* 0x00000003e6097221 */ /* 0x000fc40000010000 */
[----:B------:R-:W-:Y:S02]  /*72c0*/  FADD.FTZ R8, R218, R8 ;  /* 0x00000008da087221 */ /* 0x000fe40000010000 */
[----:B------:R-:W-:Y:S02]  /*72d0*/  FADD.FTZ R3, R224, R2 ;  /* 0x00000002e0037221 */ /* 0x000fe40000010000 */
[----:B------:R-:W-:Y:S01]  /*72e0*/  @P5 IMAD.HI.U32 R2, R237, c[0x0][0x2c8], RZ ;  /* 0x0000b200ed025a27 */ /* 0x000fe200078e00ff */
[----:B-1----:R-:W-:Y:S03]  /*72f0*/  HMMA.16816.F32 R104, R148, R112, R56 ;  /* 0x000000709468723c */ /* 0x002fe60000001838 */
[----:B------:R-:W-:Y:S02]  /*7300*/  FADD.FTZ R10, R219, R8 ;  /* 0x00000008db0a7221 */ /* 0x000fe40000010000 */
[----:B------:R-:W-:Y:S01]  /*7310*/  FADD.FTZ R8, R221, R0 ;  /* 0x00000000dd087221 */ /* 0x000fe20000010000 */
[----:B------:R-:W-:-:S02]  /*7320*/  MOV R0, R237 ;  /* 0x000000ed00007202 */ /* 0x000fc40000000f00 */
[----:B------:R-:W-:Y:S01]  /*7330*/  @P5 SHF.R.U32.HI R0, RZ, c[0x0][0x2cc], R2 ;  /* 0x0000b300ff005a19 */ /* 0x000fe20000011602 */
[----:B---3--:R-:W-:Y:S03]  /*7340*/  HMMA.16816.F32 R88, R148, R96, R88 ;  /* 0x000000609458723c */ /* 0x008fe60000001858 */
[----:B------:R-:W-:-:S05]  /*7350*/  IADD3 R0, R0, R251, -R250 ;  /* 0x000000fb00007210 */ /* 0x000fca0007ffe8fa */
[----:B------:R-:W-:Y:S01]  /*7360*/  IMAD.HI R0, R0, 0x66666667, RZ ;  /* 0x6666666700007827 */ /* 0x000fe200078e02ff */
[----:B------:R-:W-:Y:S04]  /*7370*/  HMMA.16816.F32 R100, R148, R98, R84 ;  /* 0x000000629464723c */ /* 0x000fe80000001854 */
[----:B------:R-:W-:Y:S01]  /*7380*/  SHF.R.U32.HI R2, RZ, 0x1f, R0 ;  /* 0x0000001fff027819 */ /* 0x000fe20000011600 */
[----:B------:R-:W-:-:S03]  /*7390*/  FADD.FTZ R3, R233, R3 ;  /* 0x00000003e9037221 */ /* 0x000fc60000010000 */
[----:B------:R-:W-:Y:S01]  /*73a0*/  LEA.HI.SX32 R11, R0, R2, 0x1b ;  /* 0x00000002000b7211 */ /* 0x000fe200078fdaff */
[----:B------:R-:W-:Y:S01]  /*73b0*/  FADD.FTZ R0, R225, R10 ;  /* 0x0000000ae1007221 */ /* 0x000fe20000010000 */
[----:B------:R-:W-:Y:S01]  /*73c0*/  HMMA.16816.F32 R116, R148, R114, R48 ;  /* 0x000000729474723c */ /* 0x000fe20000001830 */
[----:B------:R-:W-:Y:S02]  /*73d0*/  FADD.FTZ R2, R235, R9 ;  /* 0x00000009eb027221 */ /* 0x000fe40000010000 */
[----:B------:R-:W-:-:S05]  /*73e0*/  FADD.FTZ R3, R234, R3 ;  /* 0x00000003ea037221 */ /* 0x000fca0000010000 */
[-C--:B----4-:R-:W-:Y:S08]  /*73f0*/  HMMA.16816.F32 R136, R148, R4.reuse, R64 ;  /* 0x000000049488723c */ /* 0x090ff00000001840 */
[----:B------:R-:W-:Y:S07]  /*7400*/  HMMA.16816.F32 R140, R144, R4, R60 ;  /* 0x00000004908c723c */ /* 0x000fee000000183c */
        /* <DEDUP_REMOVED lines=48> */
[----:B------:R-:W-:Y:S01]  /*7710*/  HMMA.16816.F32 R128, R144, R130, R76 ;  /* 0x000000829080723c */ /* 0x000fe2000000184c */
[----:B------:R-:W-:Y:S02]  /*7720*/  FADD.FTZ R0, R35, R2 ;  /* 0x0000000223007221 */ /* 0x000fe40000010000 */
[----:B------:R-:W-:-:S02]  /*7730*/  FADD.FTZ R4, R29, R4 ;  /* 0x000000041d047221 */ /* 0x000fc40000010000 */
[----:B------:R-:W-:-:S03]  /*7740*/  FADD.FTZ R0, R40, R0 ;  /* 0x0000000028007221 */ /* 0x000fc60000010000 */
[----:B------:R-:W-:Y:S01]  /*7750*/  HMMA.16816.F32 R144, R144, R6, R36 ;  /* 0x000000069090723c */ /* 0x000fe20000001824 */
[----:B------:R-:W-:-:S06]  /*7760*/  FADD.FTZ R0, R41, R0 ;  /* 0x0000000029007221 */ /* 0x000fcc0000010000 */
        /* <DEDUP_REMOVED lines=9> */
[----:B------:R-:W-:-:S03]  /*7800*/  IADD3 R211, R211, -0x2, RZ ;  /* 0xfffffffed3d37810 */ /* 0x000fc60007ffe0ff */
[----:B------:R1:W-:Y:S04]  /*7810*/  STL [R1+0x4], R0 ;  /* 0x0000040001007387 */ /* 0x0003e80000100800 */
[----:B------:R1:W-:Y:S01]  /*7820*/  STL [R1+0x8], R2 ;  /* 0x0000080201007387 */ /* 0x0003e20000100800 */
[----:B--2---:R-:W-:-:S04]  /*7830*/  IMNMX R249, R12, R11, !PT ;  /* 0x0000000b0cf97217 */ /* 0x004fc80007800200 */
[----:B------:R-:W-:-:S13]  /*7840*/  ISETP.GE.AND P0, PT, R211, R249, PT ;  /* 0x000000f9d300720c */ /* 0x000fda0003f06270 */
[----:B------:R-:W-:Y:S05]  /*7850*/  @!P0 BRA `(.L_x_1460) ;  /* 0x0000496000008947 */ /* 0x000fea0003800000 */
[----:B-1----:R-:W-:Y:S01]  /*7860*/  IMAD.MOV.U32 R85, RZ, RZ, R71 ;  /* 0x000000ffff557224 */ /* 0x002fe200078e0047 */
[----:B------:R-:W-:Y:S01]  /*7870*/  MOV R87, R68 ;  /* 0x0000004400577202 */ /* 0x000fe20000000f00 */
[----:B------:R-:W-:Y:S01]  /*7880*/  IMAD.MOV.U32 R84, RZ, RZ, R72 ;  /* 0x000000ffff547224 */ /* 0x000fe200078e0048 */
[----:B------:R-:W-:Y:S02]  /*7890*/  MOV R86, R70 ;  /* 0x0000004600567202 */ /* 0x000fe40000000f00 */
.L_x_1471:
        /* <DEDUP_REMOVED lines=30> */
[C---:B------:R-:W-:Y:S04]  /*7a80*/  IMAD.WIDE.U32 R2, R203.reuse, c[0x0][0x218], R2 ;  /* 0x00008600cb027a25 */ /* 0x040fe800078e0002 */
        /* <DEDUP_REMOVED lines=10> */
.L_x_1570:
[----:B------:R-:W-:-:S05]  /*7b30*/  BRA.DIV ~URZ, `(.L_x_1464) ;  /* 0x0000eed27f007947 */ /* 0x000fca000b800000 */
[----:B------:R-:W3:Y:S01]  /*7b40*/  SHFL.IDX PT, R2, R0, RZ, 0x181f ;  /* 0x00181fff00027589 */ /* 0x000ee200000e0000 */
[----:B------:R-:W-:Y:S03]  /*7b50*/  ISETP.GE.AND P0, PT, R201, c[0x0][0x1d4], PT ;  /* 0x00007500c9007a0c */ /* 0x000fe60003f06270 */
        /* <DEDUP_REMOVED lines=12> */
[----:B------:R-:W-:Y:S01]  /*7c20*/  IADD3 R2, P1, R9, R15, RZ ;  /* 0x0000000f09027210 */ /* 0x000fe20007f3e0ff */
[--C-:B------:R-:W-:Y:S03]  /*7c30*/  IMAD.X R9, R14, 0x1, R5.reuse, P6 ;  /* 0x000000010e097824 */ /* 0x100fe600030e0605 */
[----:B------:R2:W-:Y:S01]  /*7c40*/  LDGSTS.E.BYPASS.LTC128B.128 [R202+0x100], [R10.64], !P0 ;  /* 0x001000000aca7fae */ /* 0x0005e2000c101d46 */
[--C-:B------:R-:W-:Y:S03]  /*7c50*/  IMAD.X R7, R13, 0x1, R5.reuse, P2 ;  /* 0x000000010d077824 */ /* 0x100fe600010e0605 */
[----:B------:R2:W-:Y:S01]  /*7c60*/  LDGSTS.E.BYPASS.LTC128B.128 [R202+0x900], [R8.64], !P0 ;  /* 0x0090000008ca7fae */ /* 0x0005e2000c101d46 */
[----:B------:R-:W-:Y:S03]  /*7c70*/  IMAD.X R3, R12, 0x1, R5, P1 ;  /* 0x000000010c037824 */ /* 0x000fe600008e0605 */
[----:B------:R3:W-:Y:S04]  /*7c80*/  LDGSTS.E.BYPASS.LTC128B.128 [R202+0x1100], [R6.64], !P0 ;  /* 0x0110000006ca7fae */ /* 0x0007e8000c101d46 */
[----:B------:R2:W-:Y:S01]  /*7c90*/  LDGSTS.E.BYPASS.LTC128B.128 [R202+0x1900], [R2.64], !P0 ;  /* 0x0190000002ca7fae */ /* 0x0005e2000c101d46 */
[----:B---3--:R-:W-:Y:S04]  /*7ca0*/  SEL R6, RZ, 0x10, P0 ;  /* 0x00000010ff067807 */ /* 0x008fe80000000000 */
.L_x_1571:
[C---:B-12---:R-:W-:Y:S02]  /*7cb0*/  IADD3 R2, -R6.reuse, 0x10, RZ ;  /* 0x0000001006027810 */ /* 0x046fe40007ffe1ff */
[----:B------:R-:W-:Y:S02]  /*7cc0*/  ISETP.NE.U32.AND P2, PT, R6, RZ, PT ;  /* 0x000000ff0600720c */ /* 0x000fe40003f45070 */
[----:B------:R-:W-:Y:S04]  /*7cd0*/  LOP3.LUT R2, R2, 0xf, RZ, 0xc0, !PT ;  /* 0x0000000f02027812 */ /* 0x000fe800078ec0ff */
[----:B------:R-:W-:Y:S04]  /*7ce0*/  IADD3 R2, P1, P0, R2, R0, R15 ;  /* 0x0000000002027210 */ /* 0x000fe8000783e00f */
[----:B------:R-:W-:Y:S05]  /*7cf0*/  IADD3.X R3, RZ, R4, R5, P1, P0 ;  /* 0x00000004ff037210 */ /* 0x000fea0000fe0405 */
[----:B------:R-:W-:Y:S01]  /*7d00*/  @!PT LDS RZ, [RZ] ;  /* 0x00000000fffff984 */ /* 0x000fe20000000800 */
[----:B------:R-:W-:Y:S01]  /*7d10*/  @!PT LDS RZ, [RZ] ;  /* 0x00000000fffff984 */ /* 0x000fe20000000800 */
[----:B------:R-:W-:Y:S01]  /*7d20*/  @!PT LDS RZ, [RZ] ;  /* 0x00000000fffff984 */ /* 0x000fe20000000800 */
[----:B------:R1:W-:Y:S04]  /*7d30*/  LDGSTS.E.BYPASS.LTC128B.128.ZFILL [R202+0x2100], [R2.64], P2 ;  /* 0x0210000002ca7fae */ /* 0x0003e80009141d46 */
.L_x_1462:
[----:B-1-34-:R-:W-:Y:S05]  /*7d40*/  BSYNC B0 ;  /* 0x0000000000007941 */ /* 0x01afea0003800000 */
.L_x_1461:
        /* <DEDUP_REMOVED lines=262> */
[----:B--234-:R-:W-:Y:S01]  /*8db0*/  IMAD.MOV.U32 R203, RZ, RZ, RZ ;  /* 0x000000ffffcb7224 */ /* 0x01cfe200078e00ff */
[----:B------:R-:W2:Y:S01]  /*8dc0*/  LDL R238, [R1+0x14] ;  /* 0x0000140001ee7983 */ /* 0x000ea20000100800 */
[----:B------:R-:W-:Y:S03]  /*8dd0*/  IMAD.SHL.U32 R15, R201, 0x2, RZ ;  /* 0x00000002c90f7824 */ /* 0x000fe600078e00ff */
[----:B------:R-:W3:Y:S04]  /*8de0*/  LDL R233, [R1+0xc] ;  /* 0x00000c0001e97983 */ /* 0x000ee80000100800 */
[----:B------:R-:W4:Y:S04]  /*8df0*/  LDL.64 R236, [R1+0x20] ;  /* 0x0000200001ec7983 */ /* 0x000f280000100a00 */
[----:B------:R-:W5:Y:S04]  /*8e00*/  LDL R231, [R1+0x34] ;  /* 0x0000340001e77983 */ /* 0x000f680000100800 */
[----:B------:R-:W4:Y:S04]  /*8e10*/  LDL.64 R234, [R1+0x18] ;  /* 0x0000180001ea7983 */ /* 0x000f280000100a00 */
[----:B------:R-:W5:Y:S01]  /*8e20*/  LDL R232, [R1+0x30] ;  /* 0x0000300001e87983 */ /* 0x000f620000100800 */
[----:B--2---:R-:W-:Y:S05]  /*8e30*/  IMAD R2, R211, 0x50, R238 ;  /* 0x00000050d3027824 */ /* 0x004fea00078e02ee */
[----:B---3--:R-:W-:Y:S05]  /*8e40*/  IADD3 R2, R2, -0x50, R233 ;  /* 0xffffffb002027810 */ /* 0x008fea0007ffe0e9 */
[----:B------:R-:W-:Y:S04]  /*8e50*/  @P4 IMAD.HI.U32 R3, R2, c[0x0][0x2bc], RZ ;  /* 0x0000af0002034a27 */ /* 0x000fe800078e00ff */
[----:B-1----:R-:W-:Y:S01]  /*8e60*/  IMAD.MOV.U32 R0, RZ, RZ, R2 ;  /* 0x000000ffff007224 */ /* 0x002fe200078e0002 */
[----:B------:R-:W-:Y:S04]  /*8e70*/  @P4 SHF.R.U32.HI R0, RZ, c[0x0][0x2c0], R3 ;  /* 0x0000b000ff004a19 */ /* 0x000fe80000011603 */
[C---:B----4-:R-:W-:Y:S04]  /*8e80*/  @!P3 IADD3 R3, P0, R0.reuse, R236, RZ ;  /* 0x000000ec0003b210 */ /* 0x050fe80007f1e0ff */
[----:B-----5:R-:W-:Y:S01]  /*8e90*/  @!P3 LEA.HI.X.SX32 R5, R0, R231, 0x1, P0 ;  /* 0x000000e70005b211 */ /* 0x020fe200000f0eff */
[----:B------:R-:W-:Y:S01]  /*8ea0*/  IMAD.MOV R0, RZ, RZ, -R0 ;  /* 0x000000ffff007224 */ /* 0x000fe200078e0a00 */
[C---:B------:R-:W-:Y:S02]  /*8eb0*/  @!P3 LEA R4, P0, R3.reuse, c[0x0][0x2a0], 0x2 ;  /* 0x0000a8000304ba11 */ /* 0x040fe400078010ff */
[----:B------:R-:W-:Y:S01]  /*8ec0*/  SHF.R.S32.HI R231, RZ, 0x1f, R201 ;  /* 0x0000001fffe77819 */ /* 0x000fe200000114c9 */
[----:B------:R-:W-:Y:S01]  /*8ed0*/  IMAD R217, R0, c[0x0][0x2b8], R2 ;  /* 0x0000ae0000d97a24 */ /* 0x000fe200078e0202 */
[----:B------:R-:W-:Y:S03]  /*8ee0*/  @!P3 LEA.HI.X R5, R3, c[0x0][0x2a4], R5, 0x2, P0 ;  /* 0x0000a9000305ba11 */ /* 0x000fe600000f1405 */
[C---:B------:R-:W-:Y:S01]  /*8ef0*/  IMAD.WIDE.U32 R2, R217.reuse, c[0x0][0x1e0], RZ ;  /* 0x00007800d9027a25 */ /* 0x040fe200078e00ff */
[----:B------:R-:W-:Y:S01]  /*8f00*/  SHF.R.S32.HI R0, RZ, 0x1f, R217 ;  /* 0x0000001fff007819 */ /* 0x000fe200000114d9 */
[----:B------:R1:W2:Y:S04]  /*8f10*/  @!P3 LDG.E R203, [R4.64] ;  /* 0x0000000604cbb981 */ /* 0x0002a8000c1e1900 */
[----:B------:R-:W-:Y:S04]  /*8f20*/  IMAD R0, R0, c[0x0][0x1e0], RZ ;  /* 0x0000780000007a24 */ /* 0x000fe800078e02ff */
[----:B------:R-:W-:Y:S04]  /*8f30*/  IMAD R0, R217, c[0x0][0x1e4], R0 ;  /* 0x00007900d9007a24 */ /* 0x000fe800078e0200 */
[----:B------:R-:W-:Y:S01]  /*8f40*/  IMAD.IADD R3, R3, 0x1, R0 ;  /* 0x0000000103037824 */ /* 0x000fe200078e0200 */
[----:B-1----:R-:W-:Y:S02]  /*8f50*/  SHF.L.U64.HI R5, R201, 0x1, R231 ;  /* 0x00000001c9057819 */ /* 0x002fe400000102e7 */
[----:B--2---:R-:W-:Y:S01]  /*8f60*/  SHF.R.S32.HI R0, RZ, 0x1f, R203 ;  /* 0x0000001fff007819 */ /* 0x004fe200000114cb */
[C---:B------:R-:W-:Y:S04]  /*8f70*/  IMAD.WIDE.U32 R2, R203.reuse, c[0x0][0x1f0], R2 ;  /* 0x00007c00cb027a25 */ /* 0x040fe800078e0002 */
        /* <DEDUP_REMOVED lines=8> */
.L_x_1572:
        /* <DEDUP_REMOVED lines=24> */
.L_x_1573:
        /* <DEDUP_REMOVED lines=9> */
.L_x_1466:
[----:B--234-:R-:W-:Y:S05]  /*9210*/  BSYNC B0 ;  /* 0x0000000000007941 */ /* 0x01cfea0003800000 */
.L_x_1465:
[----:B-1----:R-:W2:Y:S04]  /*9220*/  LDL R2, [R1+0x3c] ;  /* 0x00003c0001027983 */ /* 0x002ea80000100800 */
[----:B------:R-:W2:Y:S04]  /*9230*/  LDL R0, [R1+0x44] ;  /* 0x0000440001007983 */ /* 0x000ea80000100800 */
[----:B------:R-:W3:Y:S04]  /*9240*/  LDL R3, [R1+0x40] ;  /* 0x0000400001037983 */ /* 0x000ee80000100800 */
[----:B------:R-:W0:Y:S01]  /*9250*/  LDGDEPBAR ;  /* 0x00000000000079af */ /* 0x000e220000000000 */
[----:B--2---:R-:W-:Y:S01]  /*9260*/  IADD3 R4, R0, R2, RZ ;  /* 0x0000000200047210 */ /* 0x004fe20007ffe0ff */
[----:B------:R-:W-:Y:S04]  /*9270*/  IMAD R0, R211, -0x50, RZ ;  /* 0xffffffb0d3007824 */ /* 0x000fe800078e02ff */
[----:B------:R-:W-:Y:S01]  /*9280*/  @P5 IMAD.HI.U32 R2, R4, c[0x0][0x2c8], RZ ;  /* 0x0000b20004025a27 */ /* 0x000fe200078e00ff */
[----:B---3--:R-:W-:Y:S04]  /*9290*/  IADD3 R0, -R3, 0x1, R0 ;  /* 0x0000000103007810 */ /* 0x008fe80007ffe100 */
[----:B------:R-:W-:Y:S02]  /*92a0*/  @P5 SHF.R.U32.HI R4, RZ, c[0x0][0x2cc], R2 ;  /* 0x0000b300ff045a19 */ /* 0x000fe40000011602 */
[----:B------:R-:W-:Y:S01]  /*92b0*/  IADD3 R5, -R250, R0, R251 ;  /* 0x00000000fa057210 */ /* 0x000fe20007ffe1fb */
[----:B------:R-:W-:-:S05]  /*92c0*/  BRA.DIV ~URZ, `(.L_x_1469) ;  /* 0x0000e2727f007947 */ /* 0x000fca000b800000 */
[----:B------:R1:W2:Y:S02]  /*92d0*/  SHFL.IDX PT, R0, R4, RZ, 0x1c1f ;  /* 0x001c1fff04007589 */ /* 0x0002a400000e0000 */
.L_x_1574:
[----:B--2---:R-:W-:Y:S05]  /*92e0*/  IMAD.IADD R0, R5, 0x1, R0 ;  /* 0x0000000105007824 */ /* 0x004fea00078e0200 */
[C---:B------:R-:W-:Y:S02]  /*92f0*/  ISETP.GT.AND P6, PT, R0.reuse, RZ, PT ;  /* 0x000000ff0000720c */ /* 0x040fe40003fc4270 */
[C---:B------:R-:W-:Y:S02]  /*9300*/  ISETP.GT.AND P2, PT, R0.reuse, 0x1, PT ;  /* 0x000000010000780c */ /* 0x040fe40003f44270 */
[C---:B------:R-:W-:Y:S02]  /*9310*/  ISETP.GT.AND P1, PT, R0.reuse, 0x8, PT ;  /* 0x000000080000780c */ /* 0x040fe40003f24270 */
[----:B------:R-:W-:Y:S02]  /*9320*/  ISETP.GT.AND P0, PT, R0, 0x9, PT ;  /* 0x000000090000780c */ /* 0x000fe40003f04270 */
        /* <DEDUP_REMOVED lines=33> */
[----:B------:R-:W-:Y:S02]  /*9540*/  FSEL R58, R18, -INF , P2 ;  /* 0xff800000123a7808 */ /* 0x000fe40001000000 */
[----:B------:R-:W-:Y:S02]  /*9550*/  FSEL R50, R17, -INF , P1 ;  /* 0xff80000011327808 */ /* 0x000fe40000800000 */
[----:B------:R-:W-:Y:S01]  /*9560*/  FSEL R42, R16, -INF , P0 ;  /* 0xff800000102a7808 */ /* 0x000fe20000000000 */
[----:B------:R-:W-:-:S05]  /*9570*/  BRA.DIV ~URZ, `(.L_x_1470) ;  /* 0x0000e0327f007947 */ /* 0x000fca000b800000 */
[----:B------:R-:W-:Y:S08]  /*9580*/  SHFL.IDX PT, R3, R4, 0x1, 0x1c1f ;  /* 0x003c1f0004037f89 */ /* 0x000ff000000e0000 */
[----:B------:R-:W-:Y:S08]  /*9590*/  SHFL.IDX PT, R2, R4, 0x2, 0x1c1f ;  /* 0x005c1f0004027f89 */ /* 0x000ff000000e0000 */
[----:B------:R-:W2:Y:S02]  /*95a0*/  SHFL.IDX PT, R0, R4, 0x3, 0x1c1f ;  /* 0x007c1f0004007f89 */ /* 0x000ea400000e0000 */
[C---:B--2---:R-:W-:Y:S02]  /*95b0*/  IMAD.IADD R0, R5.reuse, 0x1, R0 ;  /* 0x0000000105007824 */ /* 0x044fe400078e0200 */
[C---:B------:R-:W-:Y:S02]  /*95c0*/  IMAD.IADD R3, R5.reuse, 0x1, R3 ;  /* 0x0000000105037824 */ /* 0x040fe400078e0203 */
[----:B------:R-:W-:Y:S03]  /*95d0*/  IMAD.IADD R2, R5, 0x1, R2 ;  /* 0x0000000105027824 */ /* 0x000fe600078e0202 */
[C---:B------:R-:W-:Y:S02]  /*95e0*/  ISETP.GT.AND P6, PT, R3.reuse, RZ, PT ;  /* 0x000000ff0300720c */ /* 0x040fe40003fc4270 */
[C---:B------:R-:W-:Y:S02]  /*95f0*/  ISETP.GT.AND P1, PT, R2.reuse, RZ, PT ;  /* 0x000000ff0200720c */ /* 0x040fe40003f24270 */
[C---:B------:R-:W-:Y:S02]  /*9600*/  ISETP.GT.AND P2, PT, R3.reuse, 0x1, PT ;  /* 0x000000010300780c */ /* 0x040fe40003f44270 */
[----:B------:R-:W-:Y:S02]  /*9610*/  ISETP.GT.AND P0, PT, R2, 0x1, PT ;  /* 0x000000010200780c */ /* 0x000fe40003f04270 */
[----:B------:R-:W-:Y:S02]  /*9620*/  FSEL R12, R222, -INF , P6 ;  /* 0xff800000de0c7808 */ /* 0x000fe40003000000 */
[----:B------:R-:W-:Y:S02]  /*9630*/  ISETP.GT.AND P6, PT, R0, RZ, PT ;  /* 0x000000ff0000720c */ /* 0x000fe40003fc4270 */
[----:B------:R-:W-:Y:S02]  /*9640*/  FSEL R16, R228, -INF , P1 ;  /* 0xff800000e4107808 */ /* 0x000fe40000800000 */
        /* <DEDUP_REMOVED lines=181> */
[----:B------:R-:W-:Y:S02]  /*a1a0*/  FSEL R35, R65, -INF , P2 ;  /* 0xff80000041237808 */ /* 0x000fe40001000000 */
[----:B------:R-:W-:Y:S02]  /*a1b0*/  FSEL R27, R67, -INF , P1 ;  /* 0xff800000431b7808 */ /* 0x000fe40000800000 */
        /* <DEDUP_REMOVED lines=8> */
[----:B------:R-:W-:Y:S02]  /*a240*/  FSEL R11, R70, -INF , P0 ;  /* 0xff800000460b7808 */ /* 0x000fe40000000000 */
[----:B------:R-:W-:Y:S04]  /*a250*/  FMNMX.FTZ R2, R27, R5, !PT ;  /* 0x000000051b027209 */ /* 0x000fe80007810000 */
[----:B------:R-:W-:Y:S01]  /*a260*/  FMNMX.FTZ R2, R11, R2, !PT ;  /* 0x000000020b027209 */ /* 0x000fe20007810000 */
[----:B------:R-:W2:Y:S08]  /*a270*/  SHFL.BFLY PT, R5, R4, 0x2, 0x1f ;  /* 0x0c401f0004057f89 */ /* 0x000eb000000e0000 */
[----:B------:R-:W3:Y:S08]  /*a280*/  SHFL.BFLY PT, R7, R3, 0x2, 0x1f ;  /* 0x0c401f0003077f89 */ /* 0x000ef000000e0000 */
[----:B------:R-:W4:Y:S01]  /*a290*/  SHFL.BFLY PT, R10, R2, 0x2, 0x1f ;  /* 0x0c401f00020a7f89 */ /* 0x000f2200000e0000 */
[----:B-1----:R-:W-:Y:S02]  /*a2a0*/  FMNMX.FTZ R6, R6, R0, !PT ;  /* 0x0000000006067209 */ /* 0x002fe40007810000 */
[----:B--2---:R-:W-:Y:S05]  /*a2b0*/  FMNMX.FTZ R5, R4, R5, !PT ;  /* 0x0000000504057209 */ /* 0x004fea0007810000 */
[----:B------:R-:W1:Y:S01]  /*a2c0*/  SHFL.BFLY PT, R8, R5, 0x1, 0x1f ;  /* 0x0c201f0005087f89 */ /* 0x000e6200000e0000 */
[----:B---3--:R-:W-:Y:S07]  /*a2d0*/  FMNMX.FTZ R3, R3, R7, !PT ;  /* 0x0000000703037209 */ /* 0x008fee0007810000 */
[----:B------:R-:W2:Y:S01]  /*a2e0*/  SHFL.BFLY PT, R7, R6, 0x1, 0x1f ;  /* 0x0c201f0006077f89 */ /* 0x000ea200000e0000 */
[----:B----4-:R-:W-:Y:S07]  /*a2f0*/  FMNMX.FTZ R4, R2, R10, !PT ;  /* 0x0000000a02047209 */ /* 0x010fee0007810000 */
[----:B------:R-:W3:Y:S08]  /*a300*/  SHFL.BFLY PT, R9, R3, 0x1, 0x1f ;  /* 0x0c201f0003097f89 */ /* 0x000ef000000e0000 */
[----:B------:R4:W4:Y:S01]  /*a310*/  SHFL.BFLY PT, R0, R4, 0x1, 0x1f ;  /* 0x0c201f0004007f89 */ /* 0x00092200000e0000 */
[----:B-1----:R-:W-:Y:S02]  /*a320*/  FMNMX.FTZ R71, R5, R8, !PT ;  /* 0x0000000805477209 */ /* 0x002fe40007810000 */
[----:B--2---:R-:W-:Y:S02]  /*a330*/  FMNMX.FTZ R72, R6, R7, !PT ;  /* 0x0000000706487209 */ /* 0x004fe40007810000 */
[----:B---3--:R-:W-:Y:S03]  /*a340*/  FMNMX.FTZ R70, R3, R9, !PT ;  /* 0x0000000903467209 */ /* 0x008fe60007810000 */
.L_x_1575:
[C---:B------:R-:W-:Y:S01]  /*a350*/  FMUL.FTZ R2, R72.reuse, c[0x0][0x2d0] ;  /* 0x0000b40048027a20 */ /* 0x040fe20000410000 */
[----:B------:R-:W-:Y:S01]  /*a360*/  FSETP.NEU.FTZ.AND P2, PT, R72, -INF , PT ;  /* 0xff8000004800780b */ /* 0x000fe20003f5d000 */
[----:B------:R-:W2:Y:S01]  /*a370*/  LDL.LU R252, [R1+0x4] ;  /* 0x0000040001fc7983 */ /* 0x000ea20000300800 */
[----:B------:R-:W-:Y:S01]  /*a380*/  FSETP.NEU.FTZ.AND P1, PT, R71, -INF , PT ;  /* 0xff8000004700780b */ /* 0x000fe20003f3d000 */
[----:B------:R-:W-:Y:S01]  /*a390*/  WARPSYNC 0xffffffff ;  /* 0xffffffff00007948 */ /* 0x000fe20003800000 */
[----:B------:R-:W-:Y:S02]  /*a3a0*/  FSEL R6, R2, RZ, P2 ;  /* 0x000000ff02067208 */ /* 0x000fe40001000000 */
[----:B------:R-:W-:Y:S02]  /*a3b0*/  FSETP.NEU.FTZ.AND P0, PT, R70, -INF , PT ;  /* 0xff8000004600780b */ /* 0x000fe40003f1d000 */
[----:B----4-:R-:W-:Y:S01]  /*a3c0*/  FMNMX.FTZ R68, R0, R4, !PT ;  /* 0x0000000400447209 */ /* 0x010fe20007810000 */
[--C-:B------:R-:W-:Y:S01]  /*a3d0*/  FFMA.FTZ R2, R13, c[0x0][0x2d0], -R6.reuse ;  /* 0x0000b4000d027a23 */ /* 0x100fe20000010806 */
[----:B------:R-:W-:Y:S01]  /*a3e0*/  FSEL R5, R70, RZ, P0 ;  /* 0x000000ff46057208 */ /* 0x000fe20000000000 */
        /* <DEDUP_REMOVED lines=29> */
[----:B------:R-:W-:Y:S01]  /*a5c0*/  LDSM.16.MT88.4 R36, [R189] ;  /* 0x00000000bd24783b */ /* 0x000fe20000004200 */
[--C-:B------:R-:W-:Y:S02]  /*a5d0*/  FFMA.FTZ R213, R58, c[0x0][0x2d0], -R6.reuse ;  /* 0x0000b4003ad57a23 */ /* 0x100fe40000010806 */
[----:B------:R3:W-:Y:S01]  /*a5e0*/  MUFU.EX2 R240, R3 ;  /* 0x0000000300f07308 */ /* 0x0007e20000000800 */
        /* <DEDUP_REMOVED lines=8> */
[--C-:B-1----:R-:W-:Y:S02]  /*a670*/  FFMA.FTZ R2, R14, c[0x0][0x2d0], -R7.reuse ;  /* 0x0000b4000e027a23 */ /* 0x102fe40000010807 */
[--C-:B------:R-:W-:Y:S02]  /*a680*/  FFMA.FTZ R175, R40, c[0x0][0x2d0], -R7.reuse ;  /* 0x0000b40028af7a23 */ /* 0x100fe40000010807 */
[--C-:B------:R-:W-:Y:S01]  /*a690*/  FFMA.FTZ R205, R49, c[0x0][0x2d0], -R7.reuse ;  /* 0x0000b40031cd7a23 */ /* 0x100fe20000010807 */
[----:B------:R1:W-:Y:S01]  /*a6a0*/  MUFU.EX2 R233, R2 ;  /* 0x0000000200e97308 */ /* 0x0003e20000000800 */
[--C-:B------:R-:W-:Y:S02]  /*a6b0*/  FFMA.FTZ R204, R48, c[0x0][0x2d0], -R7.reuse ;  /* 0x0000b40030cc7a23 */ /* 0x100fe40000010807 */
[--C-:B------:R-:W-:Y:S02]  /*a6c0*/  FFMA.FTZ R200, R47, c[0x0][0x2d0], -R7.reuse ;  /* 0x0000b4002fc87a23 */ /* 0x100fe40000010807 */
[--C-:B---3--:R-:W-:Y:S02]  /*a6d0*/  FFMA.FTZ R3, R18, c[0x0][0x2d0], -R7.reuse ;  /* 0x0000b40012037a23 */ /* 0x108fe40000010807 */
[--C-:B------:R-:W-:Y:S02]  /*a6e0*/  FFMA.FTZ R214, R46, c[0x0][0x2d0], -R7.reuse ;  /* 0x0000b4002ed67a23 */ /* 0x100fe40000010807 */
[--C-:B------:R-:W-:Y:S01]  /*a6f0*/  FFMA.FTZ R216, R28, c[0x0][0x2d0], -R7.reuse ;  /* 0x0000b4001cd87a23 */ /* 0x100fe20000010807 */
[----:B------:R3:W-:Y:S01]  /*a700*/  MUFU.EX2 R242, R3 ;  /* 0x0000000300f27308 */ /* 0x0007e20000000800 */
[--C-:B------:R-:W-:Y:S09]  /*a710*/  FFMA.FTZ R221, R25, c[0x0][0x2d0], -R7.reuse ;  /* 0x0000b40019dd7a23 */ /* 0x100ff20000010807 */
[----:B------:R-:W-:Y:S01]  /*a720*/  MUFU.EX2 R244, R175 ;  /* 0x000000af00f47308 */ /* 0x000fe20000000800 */
[----:B-1----:R-:W-:Y:S09]  /*a730*/  FFMA.FTZ R2, R20, c[0x0][0x2d0], -R6 ;  /* 0x0000b40014027a23 */ /* 0x002ff20000010806 */
[----:B------:R1:W-:Y:S01]  /*a740*/  MUFU.EX2 R241, R2 ;  /* 0x0000000200f17308 */ /* 0x0003e20000000800 */
[----:B---3--:R-:W-:Y:S09]  /*a750*/  FSEL R3, R71, RZ, P1 ;  /* 0x000000ff47037208 */ /* 0x008ff20000800000 */
[----:B------:R-:W-:Y:S10]  /*a760*/  MUFU.EX2 R245, R172 ;  /* 0x000000ac00f57308 */ /* 0x000ff40000000800 */
[----:B------:R-:W-:Y:S01]  /*a770*/  MUFU.EX2 R180, R207 ;  /* 0x000000cf00b47308 */ /* 0x000fe20000000800 */
[----:B-1----:R-:W-:Y:S09]  /*a780*/  FFMA.FTZ R2, R17, c[0x0][0x2d0], -R7 ;  /* 0x0000b40011027a23 */ /* 0x002ff20000010807 */
[----:B------:R1:W-:Y:S10]  /*a790*/  MUFU.EX2 R238, R2 ;  /* 0x0000000200ee7308 */ /* 0x0003f40000000800 */
[----:B------:R-:W-:Y:S01]  /*a7a0*/  MUFU.EX2 R175, R213 ;  /* 0x000000d500af7308 */ /* 0x000fe20000000800 */
[----:B-1----:R-:W-:Y:S05]  /*a7b0*/  FMUL.FTZ R2, R70, c[0x0][0x2d0] ;  /* 0x0000b40046027a20 */ /* 0x002fea0000410000 */
[----:B------:R-:W-:Y:S02]  /*a7c0*/  FSEL R8, R2, RZ, P0 ;  /* 0x000000ff02087208 */ /* 0x000fe40000000000 */
[----:B------:R-:W-:Y:S03]  /*a7d0*/  FSETP.NEU.FTZ.AND P0, PT, R68, -INF , PT ;  /* 0xff8000004400780b */ /* 0x000fe60003f1d000 */
[--C-:B------:R-:W-:Y:S01]  /*a7e0*/  FFMA.FTZ R2, R21, c[0x0][0x2d0], -R8.reuse ;  /* 0x0000b40015027a23 */ /* 0x100fe20000010808 */
[----:B------:R-:W-:Y:S01]  /*a7f0*/  FSEL R4, R4, RZ, P0 ;  /* 0x000000ff04047208 */ /* 0x000fe20000000000 */
[--C-:B------:R-:W-:Y:S02]  /*a800*/  FFMA.FTZ R9, R16, c[0x0][0x2d0], -R8.reuse ;  /* 0x0000b40010097a23 */ /* 0x100fe40000010808 */
[----:B------:R1:W-:Y:S01]  /*a810*/  MUFU.EX2 R231, R2 ;  /* 0x0000000200e77308 */ /* 0x0003e20000000800 */
[----:B------:R-:W-:Y:S02]  /*a820*/  FFMA.FTZ R60, R152, c[0x0][0x2d0], -R8 ;  /* 0x0000b400983c7a23 */ /* 0x000fe40000010808 */
[----:B------:R-:W-:Y:S02]  /*a830*/  FFMA.FTZ R225, R66, c[0x0][0x2d0], -R4 ;  /* 0x0000b40042e17a23 */ /* 0x000fe40000010804 */
[--C-:B------:R-:W-:Y:S02]  /*a840*/  FFMA.FTZ R179, R79, c[0x0][0x2d0], -R8.reuse ;  /* 0x0000b4004fb37a23 */ /* 0x100fe40000010808 */
[--C-:B------:R-:W-:Y:S02]  /*a850*/  FFMA.FTZ R181, R78, c[0x0][0x2d0], -R8.reuse ;  /* 0x0000b4004eb57a23 */ /* 0x100fe40000010808 */
[--C-:B------:R-:W-:Y:S01]  /*a860*/  FFMA.FTZ R220, R77, c[0x0][0x2d0], -R8.reuse ;  /* 0x0000b4004ddc7a23 */ /* 0x100fe20000010808 */
[----:B------:R3:W-:Y:S01]  /*a870*/  MUFU.EX2 R230, R9 ;  /* 0x0000000900e67308 */ /* 0x0007e20000000800 */
[----:B------:R-:W-:Y:S02]  /*a880*/  FFMA.FTZ R223, R64, c[0x0][0x2d0], -R8 ;  /* 0x0000b40040df7a23 */ /* 0x000fe40000010808 */
[--C-:B------:R-:W-:Y:S02]  /*a890*/  FFMA.FTZ R152, R76, c[0x0][0x2d0], -R4.reuse ;  /* 0x0000b4004c987a23 */ /* 0x100fe40000010804 */
[--C-:B------:R-:W-:Y:S02]  /*a8a0*/  FFMA.FTZ R75, R75, c[0x0][0x2d0], -R4.reuse ;  /* 0x0000b4004b4b7a23 */ /* 0x100fe40000010804 */
[--C-:B------:R-:W-:Y:S02]  /*a8b0*/  FFMA.FTZ R64, R74, c[0x0][0x2d0], -R4.reuse ;  /* 0x0000b4004a407a23 */ /* 0x100fe40000010804 */
[--C-:B------:R-:W-:Y:S02]  /*a8c0*/  FFMA.FTZ R74, R69, c[0x0][0x2d0], -R4.reuse ;  /* 0x0000b400454a7a23 */ /* 0x100fe40000010804 */
[--C-:B------:R-:W-:Y:S02]  /*a8d0*/  FFMA.FTZ R156, R156, c[0x0][0x2d0], -R4.reuse ;  /* 0x0000b4009c9c7a23 */ /* 0x100fe40000010804 */
[----:B------:R-:W-:Y:S02]  /*a8e0*/  FFMA.FTZ R155, R155, c[0x0][0x2d0], -R4 ;  /* 0x0000b4009b9b7a23 */ /* 0x000fe40000010804 */
[----:B-1----:R-:W-:Y:S02]  /*a8f0*/  FFMA.FTZ R2, R22, c[0x0][0x2d0], -R8 ;  /* 0x0000b40016027a23 */ /* 0x002fe40000010808 */
[--C-:B------:R-:W-:Y:S02]  /*a900*/  FFMA.FTZ R154, R154, c[0x0][0x2d0], -R4.reuse ;  /* 0x0000b4009a9a7a23 */ /* 0x100fe40000010804 */
[----:B------:R1:W-:Y:S01]  /*a910*/  MUFU.EX2 R237, R2 ;  /* 0x0000000200ed7308 */ /* 0x0003e20000000800 */
[--C-:B------:R-:W-:Y:S02]  /*a920*/  FFMA.FTZ R164, R164, c[0x0][0x2d0], -R4.reuse ;  /* 0x0000b400a4a47a23 */ /* 0x100fe40000010804 */
[----:B------:R-:W-:Y:S02]  /*a930*/  FFMA.FTZ R163, R163, c[0x0][0x2d0], -R4 ;  /* 0x0000b400a3a37a23 */ /* 0x000fe40000010804 */
[----:B---3--:R-:W-:Y:S02]  /*a940*/  FFMA.FTZ R9, R23, c[0x0][0x2d0], -R8 ;  /* 0x0000b40017097a23 */ /* 0x008fe40000010808 */
[----:B------:R-:W2:Y:S01]  /*a950*/  LDSM.16.MT88.4 R20, [R185] ;  /* 0x00000000b914783b */ /* 0x000ea20000004200 */
[--C-:B------:R-:W-:Y:S02]  /*a960*/  FFMA.FTZ R162, R162, c[0x0][0x2d0], -R4.reuse ;  /* 0x0000b400a2a27a23 */ /* 0x100fe40000010804 */
[----:B------:R-:W-:Y:S01]  /*a970*/  MUFU.EX2 R239, R9 ;  /* 0x0000000900ef7308 */ /* 0x000fe20000000800 */
[--C-:B------:R-:W-:Y:S02]  /*a980*/  FFMA.FTZ R153, R153, c[0x0][0x2d0], -R4.reuse ;  /* 0x0000b40099997a23 */ /* 0x100fe40000010804 */
[--C-:B------:R-:W-:Y:S02]  /*a990*/  FFMA.FTZ R227, R61, c[0x0][0x2d0], -R4.reuse ;  /* 0x0000b4003de37a23 */ /* 0x100fe40000010804 */
[--C-:B------:R-:W-:Y:S02]  /*a9a0*/  FFMA.FTZ R228, R27, c[0x0][0x2d0], -R4.reuse ;  /* 0x0000b4001be47a23 */ /* 0x100fe40000010804 */
[----:B------:R-:W-:Y:S02]  /*a9b0*/  FFMA.FTZ R229, R11, c[0x0][0x2d0], -R4 ;  /* 0x0000b4000be57a23 */ /* 0x000fe40000010804 */
[--C-:B------:R-:W-:Y:S02]  /*a9c0*/  FFMA.FTZ R59, R83, c[0x0][0x2d0], -R8.reuse ;  /* 0x0000b400533b7a23 */ /* 0x100fe40000010808 */
[--C-:B------:R-:W-:Y:S02]  /*a9d0*/  FFMA.FTZ R58, R82, c[0x0][0x2d0], -R8.reuse ;  /* 0x0000b400523a7a23 */ /* 0x100fe40000010808 */
[--C-:B------:R-:W-:Y:S01]  /*a9e0*/  FFMA.FTZ R57, R81, c[0x0][0x2d0], -R8.reuse ;  /* 0x0000b40051397a23 */ /* 0x100fe20000010808 */
[----:B-1----:R-:W-:Y:S01]  /*a9f0*/  FSEL R2, R72, RZ, P2 ;  /* 0x000000ff48027208 */ /* 0x002fe20001000000 */
[--C-:B------:R-:W-:Y:S02]  /*aa00*/  FFMA.FTZ R169, R80, c[0x0][0x2d0], -R8.reuse ;  /* 0x0000b40050a97a23 */ /* 0x100fe40000010808 */
[----:B------:R-:W-:Y:S02]  /*aa10*/  FFMA.FTZ R161, R161, c[0x0][0x2d0], -R8 ;  /* 0x0000b400a1a17a23 */ /* 0x000fe40000010808 */
[----:B------:R-:W-:Y:S02]  /*aa20*/  FADD.FTZ R0, -R2, R84 ;  /* 0x0000005402007221 */ /* 0x000fe40000010100 */
[----:B------:R-:W-:Y:S02]  /*aa30*/  FADD.FTZ R2, -R3, R85 ;  /* 0x0000005503027221 */ /* 0x000fe40000010100 */
[----:B------:R-:W-:Y:S02]  /*aa40*/  FMUL.FTZ R0, R0, c[0x0][0x2d0] ;  /* 0x0000b40000007a20 */ /* 0x000fe40000410000 */
[----:B------:R-:W-:Y:S02]  /*aa50*/  FADD.FTZ R3, -R5, R86 ;  /* 0x0000005605037221 */ /* 0x000fe40000010100 */
[----:B------:R1:W4:Y:S01]  /*aa60*/  MUFU.EX2 R65, R0 ;  /* 0x0000000000417308 */ /* 0x0003220000000800 */
[--C-:B------:R-:W-:Y:S02]  /*aa70*/  FFMA.FTZ R160, R160, c[0x0][0x2d0], -R8.reuse ;  /* 0x0000b400a0a07a23 */ /* 0x100fe40000010808 */
[--C-:B------:R-:W-:Y:S02]  /*aa80*/  FFMA.FTZ R159, R159, c[0x0][0x2d0], -R8.reuse ;  /* 0x0000b4009f9f7a23 */ /* 0x100fe40000010808 */
[--C-:B------:R-:W-:Y:S02]  /*aa90*/  FFMA.FTZ R158, R158, c[0x0][0x2d0], -R8.reuse ;  /* 0x0000b4009e9e7a23 */ /* 0x100fe40000010808 */
[--C-:B------:R-:W-:Y:S02]  /*aaa0*/  FFMA.FTZ R157, R157, c[0x0][0x2d0], -R8.reuse ;  /* 0x0000b4009d9d7a23 */ /* 0x100fe40000010808 */
[--C-:B------:R-:W-:Y:S01]  /*aab0*/  FFMA.FTZ R224, R63, c[0x0][0x2d0], -R8.reuse ;  /* 0x0000b4003fe07a23 */ /* 0x100fe20000010808 */
[----:B------:R-:W-:Y:S01]  /*aac0*/  MUFU.EX2 R172, R158 ;  /* 0x0000009e00ac7308 */ /* 0x000fe20000000800 */
[----:B------:R-:W-:Y:S09]  /*aad0*/  FFMA.FTZ R226, R35, c[0x0][0x2d0], -R8 ;  /* 0x0000b40023e27a23 */ /* 0x000ff20000010808 */
[----:B------:R-:W-:Y:S01]  /*aae0*/  MUFU.EX2 R158, R221 ;  /* 0x000000dd009e7308 */ /* 0x000fe20000000800 */
[----:B-1----:R-:W-:Y:S09]  /*aaf0*/  FMUL.FTZ R0, R2, c[0x0][0x2d0] ;  /* 0x0000b40002007a20 */ /* 0x002ff20000410000 */
[----:B------:R1:W5:Y:S10]  /*ab00*/  MUFU.EX2 R67, R0 ;  /* 0x0000000000437308 */ /* 0x0003740000000800 */
[----:B------:R-:W-:Y:S10]  /*ab10*/  MUFU.EX2 R176, R157 ;  /* 0x0000009d00b07308 */ /* 0x000ff40000000800 */
[----:B------:R-:W-:Y:S01]  /*ab20*/  MUFU.EX2 R157, R162 ;  /* 0x000000a2009d7308 */ /* 0x000fe20000000800 */
[----:B-1----:R-:W-:Y:S02]  /*ab30*/  FMUL.FTZ R0, R3, c[0x0][0x2d0] ;  /* 0x0000b40003007a20 */ /* 0x002fe40000410000 */
[--C-:B------:R-:W-:Y:S07]  /*ab40*/  FFMA.FTZ R3, R62, c[0x0][0x2d0], -R4.reuse ;  /* 0x0000b4003e037a23 */ /* 0x100fee0000010804 */
[----:B------:R1:W-:Y:S10]  /*ab50*/  MUFU.EX2 R243, R3 ;  /* 0x0000000300f37308 */ /* 0x0003f40000000800 */
[----:B------:R2:W2:Y:S01]  /*ab60*/  MUFU.EX2 R2, R0 ;  /* 0x0000000000027308 */ /* 0x0004a20000000800 */
[--C-:B-1----:R-:W-:Y:S02]  /*ab70*/  FFMA.FTZ R3, R73, c[0x0][0x2d0], -R4.reuse ;  /* 0x0000b40049037a23 */ /* 0x102fe40000010804 */
[----:B------:R-:W3:Y:S04]  /*ab80*/  LDL.LU R73, [R1+0x8] ;  /* 0x0000080001497983 */ /* 0x000ee80000300800 */
[----:B------:R-:W3:Y:S01]  /*ab90*/  LDL.LU R66, [R1] ;  /* 0x0000000001427983 */ /* 0x000ee20000300800 */
[--C-:B--2---:R-:W-:Y:S04]  /*aba0*/  FFMA.FTZ R0, R24, c[0x0][0x2d0], -R4.reuse ;  /* 0x0000b40018007a23 */ /* 0x104fe80000010804 */
[----:B------:R1:W-:Y:S02]  /*abb0*/  MUFU.EX2 R222, R0 ;  /* 0x0000000000de7308 */ /* 0x0003e40000000800 */
[--C-:B-1----:R-:W-:Y:S08]  /*abc0*/  FFMA.FTZ R0, R26, c[0x0][0x2d0], -R4.reuse ;  /* 0x0000b4001a007a23 */ /* 0x102ff00000010804 */
[----:B------:R1:W2:Y:S02]  /*abd0*/  MUFU.EX2 R236, R0 ;  /* 0x0000000000ec7308 */ /* 0x0002a40000000800 */
[----:B-1----:R-:W-:Y:S08]  /*abe0*/  FFMA.FTZ R0, R56, c[0x0][0x2d0], -R4 ;  /* 0x0000b40038007a23 */ /* 0x002ff00000010804 */
[----:B------:R1:W1:Y:S02]  /*abf0*/  MUFU.EX2 R235, R0 ;  /* 0x0000000000eb7308 */ /* 0x0002640000000800 */
[----:B-1----:R-:W-:Y:S02]  /*ac00*/  FSEL R0, R68, RZ, P0 ;  /* 0x000000ff44007208 */ /* 0x002fe40000000000 */
[C---:B------:R-:W-:Y:S02]  /*ac10*/  ISETP.GT.AND P0, PT, R211.reuse, R249, PT ;  /* 0x000000f9d300720c */ /* 0x040fe40003f04270 */
[----:B------:R-:W-:Y:S01]  /*ac20*/  IADD3 R211, R211, -0x1, RZ ;  /* 0xffffffffd3d37810 */ /* 0x000fe20007ffe0ff */
[----:B------:R-:W-:Y:S02]  /*ac30*/  FADD.FTZ R0, -R0, R87 ;  /* 0x0000005700007221 */ /* 0x000fe40000010100 */
[----:B------:R-:W1:Y:S02]  /*ac40*/  LDSM.16.MT88.4 R84, [R188] ;  /* 0x00000000bc54783b */ /* 0x000e640000004200 */
[----:B------:R-:W-:Y:S06]  /*ac50*/  FMUL.FTZ R0, R0, c[0x0][0x2d0] ;  /* 0x0000b40000007a20 */ /* 0x000fec0000410000 */
[----:B------:R-:W1:Y:S01]  /*ac60*/  MUFU.EX2 R0, R0 ;  /* 0x0000000000007308 */ /* 0x000e620000000800 */
[C---:B----4-:R-:W-:Y:S01]  /*ac70*/  FMUL.FTZ R4, R65.reuse, R88 ;  /* 0x0000005841047220 */ /* 0x050fe20000410000 */
[----:B------:R-:W-:Y:S01]  /*ac80*/  F2FP.PACK_AB R76, R234, R10 ;  /* 0x0000000aea4c723e */ /* 0x000fe200000000ff */
[----:B------:R-:W-:Y:S01]  /*ac90*/  FMUL.FTZ R5, R65, R89 ;  /* 0x0000005941057220 */ /* 0x000fe20000410000 */
[----:B------:R-:W-:Y:S01]  /*aca0*/  F2FP.PACK_AB R77, R233, R232 ;  /* 0x000000e8e94d723e */ /* 0x000fe200000000ff */
[----:B-----5:R-:W-:Y:S01]  /*acb0*/  FMUL.FTZ R6, R67, R90 ;  /* 0x0000005a43067220 */ /* 0x020fe20000410000 */
[----:B------:R-:W-:Y:S01]  /*acc0*/  F2FP.PACK_AB R78, R241, R240 ;  /* 0x000000f0f14e723e */ /* 0x000fe200000000ff */
[----:B------:R-:W-:Y:S01]  /*acd0*/  FMUL.FTZ R7, R67, R91 ;  /* 0x0000005b43077220 */ /* 0x000fe20000410000 */
[----:B------:R-:W-:Y:S01]  /*ace0*/  F2FP.PACK_AB R79, R242, R238 ;  /* 0x000000eef24f723e */ /* 0x000fe200000000ff */
[----:B------:R-:W-:Y:S01]  /*acf0*/  LDSM.16.MT88.4 R88, [R189+0x800] ;  /* 0x00080000bd58783b */ /* 0x000fe20000004200 */
[----:B------:R-:W-:Y:S01]  /*ad00*/  F2FP.PACK_AB R80, R231, R230 ;  /* 0x000000e6e750723e */ /* 0x000fe200000000ff */
[C---:B------:R-:W-:Y:S01]  /*ad10*/  FMUL.FTZ R8, R2.reuse, R92 ;  /* 0x0000005c02087220 */ /* 0x040fe20000410000 */
[----:B------:R-:W-:Y:S01]  /*ad20*/  F2FP.PACK_AB R82, R239, R237 ;  /* 0x000000edef52723e */ /* 0x000fe200000000ff */
[----:B------:R-:W-:Y:S01]  /*ad30*/  FMUL.FTZ R9, R2, R93 ;  /* 0x0000005d02097220 */ /* 0x000fe20000410000 */
[----:B--2---:R-:W-:Y:S01]  /*ad40*/  F2FP.PACK_AB R81, R236, R222 ;  /* 0x000000deec51723e */ /* 0x004fe200000000ff */
[-C--:B------:R-:W-:Y:S05]  /*ad50*/  HMMA.16816.F32 R4, R76, R20.reuse, R4 ;  /* 0x000000144c04723c */ /* 0x080fea0000001804 */
[----:B------:R-:W-:Y:S01]  /*ad60*/  F2FP.PACK_AB R83, R243, R235 ;  /* 0x000000ebf353723e */ /* 0x000fe200000000ff */
[C---:B------:R-:W-:Y:S02]  /*ad70*/  FFMA.FTZ R69, R65.reuse, R246, R10 ;  /* 0x000000f641457223 */ /* 0x040fe4000001000a */
[----:B------:R-:W-:Y:S01]  /*ad80*/  FMUL.FTZ R12, R2, R96 ;  /* 0x00000060020c7220 */ /* 0x000fe20000410000 */
[----:B------:R-:W-:Y:S03]  /*ad90*/  MUFU.EX2 R246, R182 ;  /* 0x000000b600f67308 */ /* 0x000fe60000000800 */
[C---:B-1----:R-:W-:Y:S02]  /*ada0*/  FMUL.FTZ R10, R0.reuse, R94 ;  /* 0x0000005e000a7220 */ /* 0x042fe40000410000 */
[----:B------:R-:W-:Y:S02]  /*adb0*/  FMUL.FTZ R11, R0, R95 ;  /* 0x0000005f000b7220 */ /* 0x000fe40000410000 */
[----:B------:R-:W-:Y:S01]  /*adc0*/  LDSM.16.MT88.4 R92, [R186+0x800] ;  /* 0x00080000ba5c783b */ /* 0x000fe20000004200 */
[----:B------:R-:W-:Y:S02]  /*add0*/  FMUL.FTZ R13, R2, R97 ;  /* 0x00000061020d7220 */ /* 0x000fe40000410000 */
[C---:B------:R-:W-:Y:S01]  /*ade0*/  FMUL.FTZ R14, R0.reuse, R98 ;  /* 0x00000062000e7220 */ /* 0x040fe20000410000 */
[----:B------:R-:W-:Y:S01]  /*adf0*/  MUFU.EX2 R182, R174 ;  /* 0x000000ae00b67308 */ /* 0x000fe20000000800 */
[C---:B------:R-:W-:Y:S04]  /*ae00*/  HMMA.16816.F32 R8, R80.reuse, R20, R8 ;  /* 0x000000145008723c */ /* 0x040fe80000001808 */
[----:B------:R-:W-:Y:S02]  /*ae10*/  FMUL.FTZ R15, R0, R99 ;  /* 0x00000063000f7220 */ /* 0x000fe40000410000 */
[----:B------:R-:W-:Y:S01]  /*ae20*/  LDSM.16.MT88.4 R96, [R188+0x1000] ;  /* 0x00100000bc60783b */ /* 0x000fe20000004200 */
[C---:B------:R-:W-:Y:S02]  /*ae30*/  FMUL.FTZ R32, R65.reuse, R116 ;  /* 0x0000007441207220 */ /* 0x040fe40000410000 */
[C---:B------:R-:W-:Y:S01]  /*ae40*/  FMUL.FTZ R33, R65.reuse, R117 ;  /* 0x0000007541217220 */ /* 0x040fe20000410000 */
[----:B------:R-:W-:Y:S01]  /*ae50*/  MUFU.EX2 R174, R179 ;  /* 0x000000b300ae7308 */ /* 0x000fe20000000800 */
[-C--:B------:R-:W-:Y:S03]  /*ae60*/  HMMA.16816.F32 R12, R80, R22.reuse, R12 ;  /* 0x00000016500c723c */ /* 0x080fe6000000180c */
[C---:B------:R-:W-:Y:S02]  /*ae70*/  FMUL.FTZ R16, R65.reuse, R100 ;  /* 0x0000006441107220 */ /* 0x040fe40000410000 */
[----:B------:R-:W-:Y:S02]  /*ae80*/  FMUL.FTZ R17, R65, R101 ;  /* 0x0000006541117220 */ /* 0x000fe40000410000 */
[C---:B------:R-:W-:Y:S02]  /*ae90*/  FMUL.FTZ R18, R67.reuse, R102 ;  /* 0x0000006643127220 */ /* 0x040fe40000410000 */
[C---:B------:R-:W-:Y:S01]  /*aea0*/  FMUL.FTZ R19, R67.reuse, R103 ;  /* 0x0000006743137220 */ /* 0x040fe20000410000 */
[----:B------:R-:W-:Y:S02]  /*aeb0*/  MUFU.EX2 R101, R60 ;  /* 0x0000003c00657308 */ /* 0x000fe40000000800 */
[C---:B------:R-:W-:Y:S02]  /*aec0*/  FMUL.FTZ R34, R67.reuse, R118 ;  /* 0x0000007643227220 */ /* 0x040fe40000410000 */
[----:B------:R-:W-:Y:S02]  /*aed0*/  FMUL.FTZ R35, R67, R119 ;  /* 0x0000007743237220 */ /* 0x000fe40000410000 */
[C---:B------:R-:W-:Y:S01]  /*aee0*/  HMMA.16816.F32 R16, R76.reuse, R22, R16 ;  /* 0x000000164c10723c */ /* 0x040fe20000001810 */
[----:B------:R-:W-:Y:S03]  /*aef0*/  LDSM.16.MT88.4 R116, [R189+0x2000] ;  /* 0x00200000bd74783b */ /* 0x000fe60000004200 */
[C---:B------:R-:W-:Y:S01]  /*af00*/  FMUL.FTZ R20, R65.reuse, R104 ;  /* 0x0000006841147220 */ /* 0x040fe20000410000 */
[----:B------:R-:W-:Y:S01]  /*af10*/  MUFU.EX2 R103, R178 ;  /* 0x000000b200677308 */ /* 0x000fe20000000800 */
[----:B------:R-:W-:Y:S02]  /*af20*/  FMUL.FTZ R21, R65, R105 ;  /* 0x0000006941157220 */ /* 0x000fe40000410000 */
[C---:B------:R-:W-:Y:S04]  /*af30*/  FMUL.FTZ R22, R67.reuse, R106 ;  /* 0x0000006a43167220 */ /* 0x040fe80000410000 */
[----:B------:R-:W-:Y:S02]  /*af40*/  FMUL.FTZ R23, R67, R107 ;  /* 0x0000006b43177220 */ /* 0x000fe40000410000 */
[C---:B------:R-:W-:Y:S01]  /*af50*/  FMUL.FTZ R48, R65.reuse, R132 ;  /* 0x0000008441307220 */ /* 0x040fe20000410000 */
[----:B------:R-:W-:Y:S01]  /*af60*/  MUFU.EX2 R102, R168 ;  /* 0x000000a800667308 */ /* 0x000fe20000000800 */
[----:B------:R-:W-:Y:S02]  /*af70*/  FMUL.FTZ R49, R65, R133 ;  /* 0x0000008541317220 */ /* 0x000fe40000410000 */
[C---:B------:R-:W-:Y:S01]  /*af80*/  FMUL.FTZ R50, R67.reuse, R134 ;  /* 0x0000008643327220 */ /* 0x040fe20000410000 */
[-C--:B------:R-:W-:Y:S03]  /*af90*/  HMMA.16816.F32 R20, R76, R36.reuse, R20 ;  /* 0x000000244c14723c */ /* 0x080fe60000001814 */
[C---:B------:R-:W-:Y:S02]  /*afa0*/  FMUL.FTZ R24, R2.reuse, R108 ;  /* 0x0000006c02187220 */ /* 0x040fe40000410000 */
[----:B------:R-:W-:Y:S01]  /*afb0*/  FMUL.FTZ R25, R2, R109 ;  /* 0x0000006d02197220 */ /* 0x000fe20000410000 */
[----:B------:R-:W1:Y:S01]  /*afc0*/  MUFU.EX2 R105, R59 ;  /* 0x0000003b00697308 */ /* 0x000e620000000800 */
[C---:B------:R-:W-:Y:S02]  /*afd0*/  FMUL.FTZ R26, R0.reuse, R110 ;  /* 0x0000006e001a7220 */ /* 0x040fe40000410000 */
[----:B------:R-:W-:Y:S03]  /*afe0*/  FMUL.FTZ R27, R0, R111 ;  /* 0x0000006f001b7220 */ /* 0x000fe60000410000 */
[----:B------:R-:W-:Y:S02]  /*aff0*/  FMUL.FTZ R51, R67, R135 ;  /* 0x0000008743337220 */ /* 0x000fe40000410000 */
[----:B------:R-:W-:Y:S01]  /*b000*/  LDSM.16.MT88.4 R132, [R186+0x2000] ;  /* 0x00200000ba84783b */ /* 0x000fe20000004200 */
[C---:B------:R-:W-:Y:S01]  /*b010*/  FMUL.FTZ R28, R2.reuse, R112 ;  /* 0x00000070021c7220 */ /* 0x040fe20000410000 */
[C---:B------:R-:W-:Y:S01]  /*b020*/  HMMA.16816.F32 R24, R80.reuse, R36, R24 ;  /* 0x000000245018723c */ /* 0x040fe20000001818 */
[----:B------:R-:W-:Y:S03]  /*b030*/  MUFU.EX2 R109, R58 ;  /* 0x0000003a006d7308 */ /* 0x000fe60000000800 */
[----:B------:R-:W-:Y:S02]  /*b040*/  FMUL.FTZ R29, R2, R113 ;  /* 0x00000071021d7220 */ /* 0x000fe40000410000 */
[C---:B------:R-:W-:Y:S02]  /*b050*/  FMUL.FTZ R30, R0.reuse, R114 ;  /* 0x00000072001e7220 */ /* 0x040fe40000410000 */
[----:B------:R-:W-:Y:S03]  /*b060*/  FMUL.FTZ R31, R0, R115 ;  /* 0x00000073001f7220 */ /* 0x000fe60000410000 */
[----:B------:R-:W-:Y:S01]  /*b070*/  MUFU.EX2 R100, R152 ;  /* 0x0000009800647308 */ /* 0x000fe20000000800 */
[C---:B------:R-:W-:Y:S02]  /*b080*/  FMUL.FTZ R40, R2.reuse, R124 ;  /* 0x0000007c02287220 */ /* 0x040fe40000410000 */
[----:B------:R-:W-:Y:S01]  /*b090*/  FMUL.FTZ R41, R2, R125 ;  /* 0x0000007d02297220 */ /* 0x000fe20000410000 */
[-C--:B------:R-:W-:Y:S03]  /*b0a0*/  HMMA.16816.F32 R28, R80, R38.reuse, R28 ;  /* 0x00000026501c723c */ /* 0x080fe6000000181c */
[C---:B------:R-:W-:Y:S02]  /*b0b0*/  FMUL.FTZ R42, R0.reuse, R126 ;  /* 0x0000007e002a7220 */ /* 0x040fe40000410000 */
[----:B------:R-:W-:Y:S01]  /*b0c0*/  FMUL.FTZ R43, R0, R127 ;  /* 0x0000007f002b7220 */ /* 0x000fe20000410000 */
[----:B------:R2:W-:Y:S01]  /*b0d0*/  MUFU.EX2 R113, R57 ;  /* 0x0000003900717308 */ /* 0x0005e20000000800 */
[C---:B------:R-:W-:Y:S01]  /*b0e0*/  FMUL.FTZ R44, R2.reuse, R128 ;  /* 0x00000080022c7220 */ /* 0x040fe20000410000 */
[C---:B------:R-:W-:Y:S04]  /*b0f0*/  HMMA.16816.F32 R32, R76.reuse, R38, R32 ;  /* 0x000000264c20723c */ /* 0x040fe80000001820 */
[C---:B------:R-:W-:Y:S02]  /*b100*/  FMUL.FTZ R36, R65.reuse, R120 ;  /* 0x0000007841247220 */ /* 0x040fe40000410000 */
[----:B------:R-:W-:Y:S02]  /*b110*/  FMUL.FTZ R37, R65, R121 ;  /* 0x0000007941257220 */ /* 0x000fe40000410000 */
[C---:B------:R-:W-:Y:S01]  /*b120*/  FMUL.FTZ R38, R67.reuse, R122 ;  /* 0x0000007a43267220 */ /* 0x040fe20000410000 */
[----:B------:R4:W-:Y:S03]  /*b130*/  MUFU.EX2 R108, R64 ;  /* 0x00000040006c7308 */ /* 0x0009e60000000800 */
[----:B------:R-:W-:Y:S02]  /*b140*/  FMUL.FTZ R39, R67, R123 ;  /* 0x0000007b43277220 */ /* 0x000fe40000410000 */
[----:B------:R-:W-:Y:S02]  /*b150*/  FMUL.FTZ R45, R2, R129 ;  /* 0x00000081022d7220 */ /* 0x000fe40000410000 */
[C---:B------:R-:W-:Y:S02]  /*b160*/  FMUL.FTZ R46, R0.reuse, R130 ;  /* 0x00000082002e7220 */ /* 0x040fe40000410000 */
[----:B------:R-:W-:Y:S01]  /*b170*/  FMUL.FTZ R47, R0, R131 ;  /* 0x00000083002f7220 */ /* 0x000fe20000410000 */
[-C--:B------:R-:W-:Y:S01]  /*b180*/  HMMA.16816.F32 R36, R76, R52.reuse, R36 ;  /* 0x000000344c24723c */ /* 0x080fe20000001824 */
[----:B------:R5:W-:Y:S02]  /*b190*/  MUFU.EX2 R130, R3 ;  /* 0x0000000300827308 */ /* 0x000be40000000800 */
[C---:B------:R-:W-:Y:S02]  /*b1a0*/  FMUL.FTZ R56, R2.reuse, R140 ;  /* 0x0000008c02387220 */ /* 0x040fe40000410000 */
[----:B--2---:R-:W-:Y:S02]  /*b1b0*/  FMUL.FTZ R57, R2, R141 ;  /* 0x0000008d02397220 */ /* 0x004fe40000410000 */
[C---:B------:R-:W-:Y:S01]  /*b1c0*/  FMUL.FTZ R58, R0.reuse, R142 ;  /* 0x0000008e003a7220 */ /* 0x040fe20000410000 */
[C---:B------:R-:W-:Y:S03]  /*b1d0*/  HMMA.16816.F32 R40, R80.reuse, R52, R40 ;  /* 0x000000345028723c */ /* 0x040fe60000001828 */
[----:B------:R-:W-:Y:S01]  /*b1e0*/  MUFU.EX2 R104, R177 ;  /* 0x000000b100687308 */ /* 0x000fe20000000800 */
[----:B------:R-:W-:Y:S02]  /*b1f0*/  FMUL.FTZ R59, R0, R143 ;  /* 0x0000008f003b7220 */ /* 0x000fe40000410000 */
[C---:B------:R-:W-:Y:S02]  /*b200*/  FMUL.FTZ R60, R2.reuse, R144 ;  /* 0x00000090023c7220 */ /* 0x040fe40000410000 */
[-C--:B------:R-:W-:Y:S04]  /*b210*/  HMMA.16816.F32 R44, R80, R54.reuse, R44 ;  /* 0x00000036502c723c */ /* 0x080fe8000000182c */
[----:B------:R-:W-:Y:S01]  /*b220*/  FMUL.FTZ R61, R2, R145 ;  /* 0x00000091023d7220 */ /* 0x000fe20000410000 */
[----:B------:R-:W-:Y:S01]  /*b230*/  MUFU.EX2 R106, R167 ;  /* 0x000000a7006a7308 */ /* 0x000fe20000000800 */
[C---:B------:R-:W-:Y:S02]  /*b240*/  FMUL.FTZ R62, R0.reuse, R146 ;  /* 0x00000092003e7220 */ /* 0x040fe40000410000 */
[C---:B------:R-:W-:Y:S04]  /*b250*/  HMMA.16816.F32 R48, R76.reuse, R54, R48 ;  /* 0x000000364c30723c */ /* 0x040fe80000001830 */
[C---:B------:R-:W-:Y:S02]  /*b260*/  FMUL.FTZ R52, R65.reuse, R136 ;  /* 0x0000008841347220 */ /* 0x040fe40000410000 */
[----:B------:R-:W-:Y:S01]  /*b270*/  FMUL.FTZ R53, R65, R137 ;  /* 0x0000008941357220 */ /* 0x000fe20000410000 */
[----:B------:R-:W-:Y:S01]  /*b280*/  MUFU.EX2 R111, R173 ;  /* 0x000000ad006f7308 */ /* 0x000fe20000000800 */
[C---:B------:R-:W-:Y:S04]  /*b290*/  FMUL.FTZ R54, R67.reuse, R138 ;  /* 0x0000008a43367220 */ /* 0x040fe80000410000 */
[----:B------:R-:W-:Y:S02]  /*b2a0*/  FMUL.FTZ R55, R67, R139 ;  /* 0x0000008b43377220 */ /* 0x000fe40000410000 */
[C---:B------:R-:W-:Y:S02]  /*b2b0*/  FMUL.FTZ R63, R0.reuse, R147 ;  /* 0x00000093003f7220 */ /* 0x040fe40000410000 */
[C---:B----4-:R-:W-:Y:S01]  /*b2c0*/  FMUL.FTZ R64, R65.reuse, R148 ;  /* 0x0000009441407220 */ /* 0x050fe20000410000 */
[----:B------:R-:W2:Y:S01]  /*b2d0*/  MUFU.EX2 R107, R75 ;  /* 0x0000004b006b7308 */ /* 0x000ea20000000800 */
[----:B------:R-:W-:Y:S01]  /*b2e0*/  FMUL.FTZ R65, R65, R149 ;  /* 0x0000009541417220 */ /* 0x000fe20000410000 */
[-C--:B------:R-:W-:Y:S03]  /*b2f0*/  HMMA.16816.F32 R52, R76, R84.reuse, R52 ;  /* 0x000000544c34723c */ /* 0x080fe60000001834 */
[----:B------:R-:W-:Y:S01]  /*b300*/  FFMA.FTZ R0, R0, R252, R222 ;  /* 0x000000fc00007223 */ /* 0x000fe200000100de */
[----:B------:R-:W-:Y:S04]  /*b310*/  F2FP.PACK_AB R148, R175, R180 ;  /* 0x000000b4af94723e */ /* 0x000fe800000000ff */
[C---:B------:R-:W-:Y:S01]  /*b320*/  HMMA.16816.F32 R56, R80.reuse, R84, R56 ;  /* 0x000000545038723c */ /* 0x040fe20000001838 */
[----:B------:R-:W-:Y:S03]  /*b330*/  MUFU.EX2 R167, R212 ;  /* 0x000000d400a77308 */ /* 0x000fe60000000800 */
[----:B---3--:R-:W-:Y:S02]  /*b340*/  FFMA.FTZ R2, R2, R73, R230 ;  /* 0x0000004902027223 */ /* 0x008fe400000100e6 */
[----:B-----5:R-:W-:Y:S01]  /*b350*/  FFMA.FTZ R3, R67, R66, R232 ;  /* 0x0000004243037223 */ /* 0x020fe200000100e8 */
[----:B-1----:R-:W-:Y:S01]  /*b360*/  F2FP.PACK_AB R84, R105, R101 ;  /* 0x000000656954723e */ /* 0x002fe200000000ff */
[-C--:B------:R-:W-:Y:S01]  /*b370*/  HMMA.16816.F32 R60, R80, R86.reuse, R60 ;  /* 0x00000056503c723c */ /* 0x080fe2000000183c */
[----:B------:R-:W1:Y:S02]  /*b380*/  LDSM.16.MT88.4 R80, [R185+0x800] ;  /* 0x00080000b950783b */ /* 0x000e640000004200 */
[----:B------:R-:W3:Y:S01]  /*b390*/  MUFU.EX2 R112, R171 ;  /* 0x000000ab00707308 */ /* 0x000ee20000000800 */
[C---:B------:R-:W-:Y:S02]  /*b3a0*/  FMUL.FTZ R66, R67.reuse, R150 ;  /* 0x0000009643427220 */ /* 0x040fe40000410000 */
[----:B------:R-:W-:Y:S01]  /*b3b0*/  FMUL.FTZ R67, R67, R151 ;  /* 0x0000009743437220 */ /* 0x000fe20000410000 */
[----:B--2---:R-:W-:Y:S01]  /*b3c0*/  F2FP.PACK_AB R85, R107, R100 ;  /* 0x000000646b55723e */ /* 0x004fe200000000ff */
[----:B------:R-:W-:Y:S04]  /*b3d0*/  FADD.FTZ R73, R234, R69 ;  /* 0x00000045ea497221 */ /* 0x000fe80000010000 */
[----:B------:R-:W-:Y:S01]  /*b3e0*/  FADD.FTZ R69, R236, R0 ;  /* 0x00000000ec457221 */ /* 0x000fe20000010000 */
[----:B------:R-:W-:Y:S01]  /*b3f0*/  HMMA.16816.F32 R64, R76, R86, R64 ;  /* 0x000000564c40723c */ /* 0x000fe20000001840 */
[----:B------:R-:W-:Y:S03]  /*b400*/  MUFU.EX2 R110, R166 ;  /* 0x000000a6006e7308 */ /* 0x000fe60000000800 */
[----:B------:R-:W-:Y:S02]  /*b410*/  FADD.FTZ R0, R240, R73 ;  /* 0x00000049f0007221 */ /* 0x000fe40000010000 */
[----:B------:R-:W-:Y:S01]  /*b420*/  FADD.FTZ R73, R235, R69 ;  /* 0x00000045eb497221 */ /* 0x000fe20000010000 */
[----:B------:R-:W-:Y:S01]  /*b430*/  F2FP.PACK_AB R76, R104, R103 ;  /* 0x00000067684c723e */ /* 0x000fe200000000ff */
[----:B------:R-:W-:Y:S01]  /*b440*/  FADD.FTZ R0, R241, R0 ;  /* 0x00000000f1007221 */ /* 0x000fe20000010000 */
[----:B------:R-:W-:Y:S02]  /*b450*/  F2FP.PACK_AB R77, R106, R102 ;  /* 0x000000666a4d723e */ /* 0x000fe400000000ff */
[----:B------:R-:W2:Y:S01]  /*b460*/  MUFU.EX2 R114, R165 ;  /* 0x000000a500727308 */ /* 0x000ea20000000800 */
[----:B------:R-:W-:Y:S01]  /*b470*/  F2FP.PACK_AB R86, R113, R109 ;  /* 0x0000006d7156723e */ /* 0x000fe200000000ff */
[----:B------:R-:W-:Y:S01]  /*b480*/  FADD.FTZ R0, R103, R0 ;  /* 0x0000000067007221 */ /* 0x000fe20000010000 */
[----:B---3--:R-:W-:Y:S01]  /*b490*/  F2FP.PACK_AB R78, R112, R111 ;  /* 0x0000006f704e723e */ /* 0x008fe200000000ff */
[----:B------:R-:W-:Y:S01]  /*b4a0*/  FADD.FTZ R3, R233, R3 ;  /* 0x00000003e9037221 */ /* 0x000fe20000010000 */
[----:B------:R-:W-:Y:S01]  /*b4b0*/  F2FP.PACK_AB R87, R130, R108 ;  /* 0x0000006c8257723e */ /* 0x000fe200000000ff */
[----:B------:R-:W-:Y:S02]  /*b4c0*/  FADD.FTZ R2, R231, R2 ;  /* 0x00000002e7027221 */ /* 0x000fe40000010000 */
[----:B------:R-:W-:Y:S02]  /*b4d0*/  FADD.FTZ R3, R238, R3 ;  /* 0x00000003ee037221 */ /* 0x000fe40000010000 */
[----:B------:R-:W-:Y:S01]  /*b4e0*/  MUFU.EX2 R171, R210 ;  /* 0x000000d200ab7308 */ /* 0x000fe20000000800 */
[----:B------:R-:W-:Y:S02]  /*b4f0*/  FADD.FTZ R2, R237, R2 ;  /* 0x00000002ed027221 */ /* 0x000fe40000010000 */
[----:B------:R-:W-:Y:S02]  /*b500*/  FADD.FTZ R69, R242, R3 ;  /* 0x00000003f2457221 */ /* 0x000fe40000010000 */
[----:B------:R-:W-:Y:S02]  /*b510*/  FADD.FTZ R3, R239, R2 ;  /* 0x00000002ef037221 */ /* 0x000fe40000010000 */
[----:B------:R-:W-:Y:S02]  /*b520*/  FADD.FTZ R69, R102, R69 ;  /* 0x0000004566457221 */ /* 0x000fe40000010000 */
[----:B------:R-:W-:Y:S01]  /*b530*/  FADD.FTZ R3, R101, R3 ;  /* 0x0000000365037221 */ /* 0x000fe20000010000 */
[----:B------:R-:W-:Y:S01]  /*b540*/  MUFU.EX2 R143, R206 ;  /* 0x000000ce008f7308 */ /* 0x000fe20000000800 */
[----:B------:R-:W-:Y:S02]  /*b550*/  FADD.FTZ R2, R243, R73 ;  /* 0x00000049f3027221 */ /* 0x000fe40000010000 */
[----:B------:R-:W-:Y:S01]  /*b560*/  FADD.FTZ R0, R104, R0 ;  /* 0x0000000068007221 */ /* 0x000fe20000010000 */
[----:B--2---:R-:W-:Y:S01]  /*b570*/  F2FP.PACK_AB R79, R114, R110 ;  /* 0x0000006e724f723e */ /* 0x004fe200000000ff */
[----:B------:R-:W-:Y:S02]  /*b580*/  FADD.FTZ R2, R100, R2 ;  /* 0x0000000264027221 */ /* 0x000fe40000010000 */
[----:B------:R-:W-:Y:S01]  /*b590*/  LDSM.16.MT88.4 R100, [R185+0x2000] ;  /* 0x00200000b964783b */ /* 0x000fe20000004200 */
[----:B------:R-:W-:Y:S02]  /*b5a0*/  FADD.FTZ R0, R111, R0 ;  /* 0x000000006f007221 */ /* 0x000fe40000010000 */
[----:B------:R-:W-:Y:S01]  /*b5b0*/  MUFU.EX2 R173, R209 ;  /* 0x000000d100ad7308 */ /* 0x000fe20000000800 */
[-C--:B-1----:R-:W-:Y:S03]  /*b5c0*/  HMMA.16816.F32 R4, R76, R80.reuse, R4 ;  /* 0x000000504c04723c */ /* 0x082fe60000001804 */
[----:B------:R-:W-:Y:S02]  /*b5d0*/  FADD.FTZ R73, R112, R0 ;  /* 0x0000000070497221 */ /* 0x000fe40000010000 */
[----:B------:R-:W-:Y:S02]  /*b5e0*/  FADD.FTZ R3, R105, R3 ;  /* 0x0000000369037221 */ /* 0x000fe40000010000 */
[----:B------:R-:W-:Y:S01]  /*b5f0*/  FADD.FTZ R2, R107, R2 ;  /* 0x000000026b027221 */ /* 0x000fe20000010000 */
[C---:B------:R-:W-:Y:S01]  /*b600*/  HMMA.16816.F32 R8, R84.reuse, R80, R8 ;  /* 0x000000505408723c */ /* 0x040fe20000001808 */
[----:B------:R-:W-:Y:S03]  /*b610*/  MUFU.EX2 R179, R208 ;  /* 0x000000d000b37308 */ /* 0x000fe60000000800 */
[----:B------:R-:W-:Y:S02]  /*b620*/  FADD.FTZ R3, R109, R3 ;  /* 0x000000036d037221 */ /* 0x000fe40000010000 */
[----:B------:R-:W-:Y:S02]  /*b630*/  FADD.FTZ R69, R106, R69 ;  /* 0x000000456a457221 */ /* 0x000fe40000010000 */
[-C--:B------:R-:W-:Y:S03]  /*b640*/  HMMA.16816.F32 R12, R84, R82.reuse, R12 ;  /* 0x00000052540c723c */ /* 0x080fe6000000180c */
[----:B------:R-:W-:Y:S01]  /*b650*/  MUFU.EX2 R177, R204 ;  /* 0x000000cc00b17308 */ /* 0x000fe20000000800 */
[----:B------:R-:W-:Y:S04]  /*b660*/  FADD.FTZ R69, R110, R69 ;  /* 0x000000456e457221 */ /* 0x000fe80000010000 */
[C---:B------:R-:W-:Y:S01]  /*b670*/  HMMA.16816.F32 R16, R76.reuse, R82, R16 ;  /* 0x000000524c10723c */ /* 0x040fe20000001810 */
[----:B------:R-:W1:Y:S04]  /*b680*/  LDSM.16.MT88.4 R80, [R188+0x800] ;  /* 0x00080000bc50783b */ /* 0x000e680000004200 */
[----:B------:R-:W-:Y:S03]  /*b690*/  MUFU.EX2 R178, R200 ;  /* 0x000000c800b27308 */ /* 0x000fe60000000800 */
[-C--:B------:R-:W-:Y:S07]  /*b6a0*/  HMMA.16816.F32 R20, R76, R88.reuse, R20 ;  /* 0x000000584c14723c */ /* 0x080fee0000001814 */
[----:B------:R-:W-:Y:S01]  /*b6b0*/  MUFU.EX2 R152, R226 ;  /* 0x000000e200987308 */ /* 0x000fe20000000800 */
[C---:B------:R-:W-:Y:S08]  /*b6c0*/  HMMA.16816.F32 R24, R84.reuse, R88, R24 ;  /* 0x000000585418723c */ /* 0x040ff00000001818 */
[-C--:B------:R-:W-:Y:S01]  /*b6d0*/  HMMA.16816.F32 R28, R84, R90.reuse, R28 ;  /* 0x0000005a541c723c */ /* 0x080fe2000000181c */
[----:B------:R-:W-:Y:S07]  /*b6e0*/  MUFU.EX2 R75, R229 ;  /* 0x000000e5004b7308 */ /* 0x000fee0000000800 */
[C---:B------:R-:W-:Y:S01]  /*b6f0*/  HMMA.16816.F32 R32, R76.reuse, R90, R32 ;  /* 0x0000005a4c20723c */ /* 0x040fe20000001820 */
[----:B------:R-:W2:Y:S02]  /*b700*/  LDSM.16.MT88.4 R88, [R185+0x1000] ;  /* 0x00100000b958783b */ /* 0x000ea40000004200 */
[----:B------:R-:W-:Y:S05]  /*b710*/  MUFU.EX2 R131, R170 ;  /* 0x000000aa00837308 */ /* 0x000fea0000000800 */
[-C--:B------:R-:W-:Y:S05]  /*b720*/  HMMA.16816.F32 R36, R76, R92.reuse, R36 ;  /* 0x0000005c4c24723c */ /* 0x080fea0000001824 */
[----:B------:R-:W-:Y:S03]  /*b730*/  MUFU.EX2 R170, R205 ;  /* 0x000000cd00aa7308 */ /* 0x000fe60000000800 */
[C---:B------:R-:W-:Y:S07]  /*b740*/  HMMA.16816.F32 R40, R84.reuse, R92, R40 ;  /* 0x0000005c5428723c */ /* 0x040fee0000001828 */
[----:B------:R-:W3:Y:S01]  /*b750*/  MUFU.EX2 R129, R169 ;  /* 0x000000a900817308 */ /* 0x000ee20000000800 */
[-C--:B------:R-:W-:Y:S08]  /*b760*/  HMMA.16816.F32 R44, R84, R94.reuse, R44 ;  /* 0x0000005e542c723c */ /* 0x080ff0000000182c */
[C---:B------:R-:W-:Y:S01]  /*b770*/  HMMA.16816.F32 R48, R76.reuse, R94, R48 ;  /* 0x0000005e4c30723c */ /* 0x040fe20000001830 */
[----:B------:R-:W4:Y:S01]  /*b780*/  LDSM.16.MT88.4 R92, [R189+0x1000] ;  /* 0x00100000bd5c783b */ /* 0x000f220000004200 */
[----:B------:R-:W-:Y:S06]  /*b790*/  MUFU.EX2 R169, R181 ;  /* 0x000000b500a97308 */ /* 0x000fec0000000800 */
[-C--:B-1----:R-:W-:Y:S04]  /*b7a0*/  HMMA.16816.F32 R52, R76, R80.reuse, R52 ;  /* 0x000000504c34723c */ /* 0x082fe80000001834 */
[----:B------:R-:W1:Y:S04]  /*b7b0*/  MUFU.EX2 R139, R161 ;  /* 0x000000a1008b7308 */ /* 0x000e680000000800 */
[C---:B------:R-:W-:Y:S06]  /*b7c0*/  HMMA.16816.F32 R56, R84.reuse, R80, R56 ;  /* 0x000000505438723c */ /* 0x040fec0000001838 */
[----:B------:R5:W-:Y:S01]  /*b7d0*/  MUFU.EX2 R128, R74 ;  /* 0x0000004a00807308 */ /* 0x000be20000000800 */
[----:B---3--:R-:W-:Y:S01]  /*b7e0*/  F2FP.PACK_AB R80, R174, R129 ;  /* 0x00000081ae50723e */ /* 0x008fe200000000ff */
[-C--:B------:R-:W-:Y:S01]  /*b7f0*/  HMMA.16816.F32 R60, R84, R82.reuse, R60 ;  /* 0x00000052543c723c */ /* 0x080fe2000000183c */
[----:B------:R-:W3:Y:S07]  /*b800*/  LDSM.16.MT88.4 R84, [R186+0x1000] ;  /* 0x00100000ba54783b */ /* 0x000eee0000004200 */
[----:B------:R-:W-:Y:S01]  /*b810*/  HMMA.16816.F32 R64, R76, R82, R64 ;  /* 0x000000524c40723c */ /* 0x000fe20000001840 */
[----:B------:R-:W4:Y:S06]  /*b820*/  MUFU.EX2 R138, R156 ;  /* 0x0000009c008a7308 */ /* 0x000f2c0000000800 */
[----:B------:R-:W-:Y:S02]  /*b830*/  F2FP.PACK_AB R76, R247, R248 ;  /* 0x000000f8f74c723e */ /* 0x000fe400000000ff */
[----:B------:R-:W-:Y:S02]  /*b840*/  F2FP.PACK_AB R77, R244, R131 ;  /* 0x00000083f44d723e */ /* 0x000fe400000000ff */
[----:B------:R-:W-:Y:S01]  /*b850*/  MUFU.EX2 R137, R155 ;  /* 0x0000009b00897308 */ /* 0x000fe20000000800 */
[----:B------:R-:W-:Y:S02]  /*b860*/  F2FP.PACK_AB R78, R246, R183 ;  /* 0x000000b7f64e723e */ /* 0x000fe400000000ff */
[----:B------:R-:W-:Y:S01]  /*b870*/  F2FP.PACK_AB R79, R245, R182 ;  /* 0x000000b6f54f723e */ /* 0x000fe200000000ff */
[----:B-----5:R-:W-:Y:S01]  /*b880*/  FADD.FTZ R74, R108, R2 ;  /* 0x000000026c4a7221 */ /* 0x020fe20000010000 */
[----:B-1----:R-:W-:Y:S01]  /*b890*/  F2FP.PACK_AB R82, R139, R169 ;  /* 0x000000a98b52723e */ /* 0x002fe200000000ff */
[----:B------:R-:W-:Y:S02]  /*b8a0*/  FADD.FTZ R2, R114, R69 ;  /* 0x0000004572027221 */ /* 0x000fe40000010000 */
[----:B------:R-:W-:Y:S02]  /*b8b0*/  FADD.FTZ R0, R130, R74 ;  /* 0x0000004a82007221 */ /* 0x000fe40000010000 */
[-C--:B--2---:R-:W-:Y:S01]  /*b8c0*/  HMMA.16816.F32 R4, R76, R88.reuse, R4 ;  /* 0x000000584c04723c */ /* 0x084fe20000001804 */
[----:B------:R-:W1:Y:S02]  /*b8d0*/  MUFU.EX2 R136, R154 ;  /* 0x0000009a00887308 */ /* 0x000e640000000800 */
[----:B------:R-:W-:Y:S01]  /*b8e0*/  FADD.FTZ R2, R131, R2 ;  /* 0x0000000283027221 */ /* 0x000fe20000010000 */
[----:B----4-:R-:W-:Y:S01]  /*b8f0*/  F2FP.PACK_AB R81, R138, R128 ;  /* 0x000000808a51723e */ /* 0x010fe200000000ff */
[----:B------:R-:W-:Y:S02]  /*b900*/  FADD.FTZ R69, R113, R3 ;  /* 0x0000000371457221 */ /* 0x000fe40000010000 */
[----:B------:R-:W-:Y:S02]  /*b910*/  FADD.FTZ R2, R244, R2 ;  /* 0x00000002f4027221 */ /* 0x000fe40000010000 */
[----:B------:R-:W-:Y:S02]  /*b920*/  FADD.FTZ R3, R248, R73 ;  /* 0x00000049f8037221 */ /* 0x000fe40000010000 */
[----:B------:R-:W-:Y:S02]  /*b930*/  MUFU.EX2 R142, R160 ;  /* 0x000000a0008e7308 */ /* 0x000fe40000000800 */
[----:B------:R-:W-:Y:S08]  /*b940*/  FADD.FTZ R3, R247, R3 ;  /* 0x00000003f7037221 */ /* 0x000ff00000010000 */
[----:B------:R-:W-:Y:S01]  /*b950*/  MUFU.EX2 R168, R159 ;  /* 0x0000009f00a87308 */ /* 0x000fe20000000800 */
[----:B-1----:R-:W-:Y:S09]  /*b960*/  F2FP.PACK_AB R83, R136, R137 ;  /* 0x000000898853723e */ /* 0x002ff200000000ff */
[----:B------:R-:W1:Y:S01]  /*b970*/  MUFU.EX2 R159, R216 ;  /* 0x000000d8009f7308 */ /* 0x000e620000000800 */
[C---:B------:R-:W-:Y:S08]  /*b980*/  HMMA.16816.F32 R8, R80.reuse, R88, R8 ;  /* 0x000000585008723c */ /* 0x040ff00000001808 */
[-C--:B------:R-:W-:Y:S01]  /*b990*/  HMMA.16816.F32 R12, R80, R90.reuse, R12 ;  /* 0x0000005a500c723c */ /* 0x080fe2000000180c */
[----:B------:R-:W-:Y:S07]  /*b9a0*/  MUFU.EX2 R141, R164 ;  /* 0x000000a4008d7308 */ /* 0x000fee0000000800 */
[C---:B------:R-:W-:Y:S01]  /*b9b0*/  HMMA.16816.F32 R16, R76.reuse, R90, R16 ;  /* 0x0000005a4c10723c */ /* 0x040fe20000001810 */
[----:B------:R-:W2:Y:S02]  /*b9c0*/  LDSM.16.MT88.4 R88, [R185+0x1800] ;  /* 0x00180000b958783b */ /* 0x000ea40000004200 */
[----:B------:R-:W-:Y:S01]  /*b9d0*/  MUFU.EX2 R140, R163 ;  /* 0x000000a3008c7308 */ /* 0x000fe20000000800 */
[----:B-1----:R-:W-:Y:S04]  /*b9e0*/  F2FP.PACK_AB R151, R158, R159 ;  /* 0x0000009f9e97723e */ /* 0x002fe800000000ff */
[-C--:B------:R-:W-:Y:S05]  /*b9f0*/  HMMA.16816.F32 R20, R76, R92.reuse, R20 ;  /* 0x0000005c4c14723c */ /* 0x080fea0000001814 */
[----:B------:R-:W-:Y:S03]  /*ba00*/  MUFU.EX2 R156, R153 ;  /* 0x00000099009c7308 */ /* 0x000fe60000000800 */
[C---:B------:R-:W-:Y:S07]  /*ba10*/  HMMA.16816.F32 R24, R80.reuse, R92, R24 ;  /* 0x0000005c5018723c */ /* 0x040fee0000001818 */
[----:B------:R-:W1:Y:S01]  /*ba20*/  MUFU.EX2 R153, R224 ;  /* 0x000000e000997308 */ /* 0x000e620000000800 */
[-C--:B------:R-:W-:Y:S08]  /*ba30*/  HMMA.16816.F32 R28, R80, R94.reuse, R28 ;  /* 0x0000005e501c723c */ /* 0x080ff0000000181c */
[C---:B------:R-:W-:Y:S01]  /*ba40*/  HMMA.16816.F32 R32, R76.reuse, R94, R32 ;  /* 0x0000005e4c20723c */ /* 0x040fe20000001820 */
[----:B------:R-:W-:Y:S01]  /*ba50*/  LDSM.16.MT88.4 R92, [R186+0x1800] ;  /* 0x00180000ba5c783b */ /* 0x000fe20000004200 */
[----:B------:R-:W-:Y:S06]  /*ba60*/  MUFU.EX2 R165, R215 ;  /* 0x000000d700a57308 */ /* 0x000fec0000000800 */
[-C--:B---3--:R-:W-:Y:S04]  /*ba70*/  HMMA.16816.F32 R36, R76, R84.reuse, R36 ;  /* 0x000000544c24723c */ /* 0x088fe80000001824 */
[----:B------:R-:W-:Y:S01]  /*ba80*/  MUFU.EX2 R154, R223 ;  /* 0x000000df009a7308 */ /* 0x000fe20000000800 */
[----:B-1----:R-:W-:Y:S03]  /*ba90*/  F2FP.PACK_AB R146, R152, R153 ;  /* 0x000000999892723e */ /* 0x002fe600000000ff */
[C---:B------:R-:W-:Y:S06]  /*baa0*/  HMMA.16816.F32 R40, R80.reuse, R84, R40 ;  /* 0x000000545028723c */ /* 0x040fec0000001828 */
[----:B------:R-:W1:Y:S02]  /*bab0*/  MUFU.EX2 R166, R214 ;  /* 0x000000d600a67308 */ /* 0x000e640000000800 */
[-C--:B------:R-:W-:Y:S08]  /*bac0*/  HMMA.16816.F32 R44, R80, R86.reuse, R44 ;  /* 0x00000056502c723c */ /* 0x080ff0000000182c */
[C---:B------:R-:W-:Y:S01]  /*bad0*/  HMMA.16816.F32 R48, R76.reuse, R86, R48 ;  /* 0x000000564c30723c */ /* 0x040fe20000001830 */
[----:B------:R-:W3:Y:S01]  /*bae0*/  LDSM.16.MT88.4 R84, [R189+0x1800] ;  /* 0x00180000bd54783b */ /* 0x000ee20000004200 */
[----:B------:R-:W4:Y:S06]  /*baf0*/  MUFU.EX2 R155, R220 ;  /* 0x000000dc009b7308 */ /* 0x000f2c0000000800 */
[-C--:B------:R-:W-:Y:S04]  /*bb00*/  HMMA.16816.F32 R52, R76, R96.reuse, R52 ;  /* 0x000000604c34723c */ /* 0x080fe80000001834 */
[----:B------:R-:W-:Y:S01]  /*bb10*/  MUFU.EX2 R161, R218 ;  /* 0x000000da00a17308 */ /* 0x000fe20000000800 */
[----:B-1----:R-:W-:Y:S03]  /*bb20*/  F2FP.PACK_AB R149, R165, R166 ;  /* 0x000000a6a595723e */ /* 0x002fe600000000ff */
[C---:B------:R-:W-:Y:S06]  /*bb30*/  HMMA.16816.F32 R56, R80.reuse, R96, R56 ;  /* 0x000000605038723c */ /* 0x040fec0000001838 */
[----:B------:R-:W1:Y:S02]  /*bb40*/  MUFU.EX2 R160, R219 ;  /* 0x000000db00a07308 */ /* 0x000e640000000800 */
[-C--:B------:R-:W-:Y:S04]  /*bb50*/  HMMA.16816.F32 R60, R80, R98.reuse, R60 ;  /* 0x00000062503c723c */ /* 0x080fe8000000183c */
[----:B----4-:R-:W-:Y:S03]  /*bb60*/  F2FP.PACK_AB R144, R154, R155 ;  /* 0x0000009b9a90723e */ /* 0x010fe600000000ff */
[----:B------:R-:W-:Y:S01]  /*bb70*/  F2FP.PACK_AB R80, R168, R142 ;  /* 0x0000008ea850723e */ /* 0x000fe200000000ff */
[----:B------:R-:W-:Y:S01]  /*bb80*/  HMMA.16816.F32 R64, R76, R98, R64 ;  /* 0x000000624c40723c */ /* 0x000fe20000001840 */
[----:B------:R-:W4:Y:S03]  /*bb90*/  LDSM.16.MT88.4 R96, [R188+0x1800] ;  /* 0x00180000bc60783b */ /* 0x000f260000004200 */
[----:B------:R-:W-:Y:S02]  /*bba0*/  F2FP.PACK_AB R82, R176, R172 ;  /* 0x000000acb052723e */ /* 0x000fe400000000ff */
[----:B------:R-:W-:Y:S02]  /*bbb0*/  F2FP.PACK_AB R81, R140, R141 ;  /* 0x0000008d8c51723e */ /* 0x000fe400000000ff */
[----:B------:R-:W-:Y:S04]  /*bbc0*/  F2FP.PACK_AB R76, R171, R167 ;  /* 0x000000a7ab4c723e */ /* 0x000fe800000000ff */
[----:B------:R-:W-:Y:S02]  /*bbd0*/  F2FP.PACK_AB R77, R170, R143 ;  /* 0x0000008faa4d723e */ /* 0x000fe400000000ff */
[----:B------:R-:W-:Y:S02]  /*bbe0*/  F2FP.PACK_AB R78, R179, R173 ;  /* 0x000000adb34e723e */ /* 0x000fe400000000ff */
[----:B------:R-:W-:Y:S02]  /*bbf0*/  F2FP.PACK_AB R79, R178, R177 ;  /* 0x000000b1b24f723e */ /* 0x000fe400000000ff */
[----:B------:R-:W-:Y:S02]  /*bc00*/  F2FP.PACK_AB R83, R156, R157 ;  /* 0x0000009d9c53723e */ /* 0x000fe400000000ff */
[----:B-1----:R-:W-:Y:S03]  /*bc10*/  F2FP.PACK_AB R150, R160, R161 ;  /* 0x000000a1a096723e */ /* 0x002fe600000000ff */
[-C--:B--2---:R-:W-:Y:S08]  /*bc20*/  HMMA.16816.F32 R4, R76, R88.reuse, R4 ;  /* 0x000000584c04723c */ /* 0x084ff00000001804 */
[C---:B------:R-:W-:Y:S08]  /*bc30*/  HMMA.16816.F32 R8, R80.reuse, R88, R8 ;  /* 0x000000585008723c */ /* 0x040ff00000001808 */
[-C--:B------:R-:W-:Y:S08]  /*bc40*/  HMMA.16816.F32 R12, R80, R90.reuse, R12 ;  /* 0x0000005a500c723c */ /* 0x080ff0000000180c */
[C---:B------:R-:W-:Y:S08]  /*bc50*/  HMMA.16816.F32 R16, R76.reuse, R90, R16 ;  /* 0x0000005a4c10723c */ /* 0x040ff00000001810 */
[-C--:B---3--:R-:W-:Y:S08]  /*bc60*/  HMMA.16816.F32 R20, R76, R84.reuse, R20 ;  /* 0x000000544c14723c */ /* 0x088ff00000001814 */
[C---:B------:R-:W-:Y:S01]  /*bc70*/  HMMA.16816.F32 R24, R80.reuse, R84, R24 ;  /* 0x000000545018723c */ /* 0x040fe20000001818 */
[----:B------:R-:W1:Y:S07]  /*bc80*/  MUFU.EX2 R84, R228 ;  /* 0x000000e400547308 */ /* 0x000e6e0000000800 */
[-C--:B------:R-:W-:Y:S03]  /*bc90*/  HMMA.16816.F32 R28, R80, R86.reuse, R28 ;  /* 0x00000056501c723c */ /* 0x080fe6000000181c */
[----:B------:R-:W-:Y:S05]  /*bca0*/  MUFU.EX2 R85, R225 ;  /* 0x000000e100557308 */ /* 0x000fea0000000800 */
[C---:B------:R-:W-:Y:S05]  /*bcb0*/  HMMA.16816.F32 R32, R76.reuse, R86, R32 ;  /* 0x000000564c20723c */ /* 0x040fea0000001820 */
[----:B------:R-:W2:Y:S02]  /*bcc0*/  MUFU.EX2 R86, R227 ;  /* 0x000000e300567308 */ /* 0x000ea40000000800 */
[----:B------:R-:W-:Y:S01]  /*bcd0*/  MOV R87, R68 ;  /* 0x0000004400577202 */ /* 0x000fe20000000f00 */
[-C--:B------:R-:W-:Y:S04]  /*bce0*/  HMMA.16816.F32 R36, R76, R92.reuse, R36 ;  /* 0x0000005c4c24723c */ /* 0x080fe80000001824 */
[----:B-1----:R-:W-:Y:S04]  /*bcf0*/  F2FP.PACK_AB R147, R75, R84 ;  /* 0x000000544b93723e */ /* 0x002fe800000000ff */
[C---:B------:R-:W-:Y:S08]  /*bd00*/  HMMA.16816.F32 R40, R80.reuse, R92, R40 ;  /* 0x0000005c5028723c */ /* 0x040ff00000001828 */
[-C--:B------:R-:W-:Y:S04]  /*bd10*/  HMMA.16816.F32 R44, R80, R94.reuse, R44 ;  /* 0x0000005e502c723c */ /* 0x080fe8000000182c */
[----:B--2---:R-:W-:Y:S04]  /*bd20*/  F2FP.PACK_AB R145, R86, R85 ;  /* 0x000000555691723e */ /* 0x004fe800000000ff */
[C---:B------:R-:W-:Y:S08]  /*bd30*/  HMMA.16816.F32 R48, R76.reuse, R94, R48 ;  /* 0x0000005e4c30723c */ /* 0x040ff00000001830 */
[-C--:B----4-:R-:W-:Y:S08]  /*bd40*/  HMMA.16816.F32 R52, R76, R96.reuse, R52 ;  /* 0x000000604c34723c */ /* 0x090ff00000001834 */
[C---:B------:R-:W-:Y:S08]  /*bd50*/  HMMA.16816.F32 R56, R80.reuse, R96, R56 ;  /* 0x000000605038723c */ /* 0x040ff00000001838 */
[-C--:B------:R-:W-:Y:S08]  /*bd60*/  HMMA.16816.F32 R60, R80, R98.reuse, R60 ;  /* 0x00000062503c723c */ /* 0x080ff0000000183c */
[----:B------:R-:W-:Y:S01]  /*bd70*/  HMMA.16816.F32 R64, R76, R98, R64 ;  /* 0x000000624c40723c */ /* 0x000fe20000001840 */
[----:B------:R-:W1:Y:S07]  /*bd80*/  LDSM.16.MT88.4 R76, [R188+0x2000] ;  /* 0x00200000bc4c783b */ /* 0x000e6e0000004200 */
        /* <DEDUP_REMOVED lines=48> */
[----:B------:R-:W-:Y:S01]  /*c090*/  FADD.FTZ R5, R85, R5 ;  /* 0x0000000555057221 */ /* 0x000fe20000010000 */
[----:B------:R-:W-:Y:S01]  /*c0a0*/  MOV R85, R71 ;  /* 0x0000004700557202 */ /* 0x000fe20000000f00 */
        /* <DEDUP_REMOVED lines=8> */
[----:B------:R-:W-:Y:S01]  /*c130*/  FADD.FTZ R0, R84, R0 ;  /* 0x0000000054007221 */ /* 0x000fe20000010000 */
[----:B------:R1:W-:Y:S01]  /*c140*/  STL [R1], R3 ;  /* 0x0000000301007387 */ /* 0x0003e20000100800 */
[----:B------:R-:W-:Y:S01]  /*c150*/  FADD.FTZ R4, R161, R4 ;  /* 0x00000004a1047221 */ /* 0x000fe20000010000 */
[----:B------:R-:W-:Y:S01]  /*c160*/  MOV R84, R72 ;  /* 0x0000004800547202 */ /* 0x000fe20000000f00 */
[----:B------:R-:W-:Y:S01]  /*c170*/  FADD.FTZ R0, R75, R0 ;  /* 0x000000004b007221 */ /* 0x000fe20000010000 */
[----:B------:R1:W-:Y:S01]  /*c180*/  STL [R1+0x8], R2 ;  /* 0x0000080201007387 */ /* 0x0003e20000100800 */
[----:B------:R-:W-:Y:S03]  /*c190*/  FADD.FTZ R246, R160, R4 ;  /* 0x00000004a0f67221 */ /* 0x000fe60000010000 */
[----:B------:R1:W-:Y:S02]  /*c1a0*/  STL [R1+0x4], R0 ;  /* 0x0000040001007387 */ /* 0x0003e40000100800 */
[----:B-1----:R-:W-:-:S05]  /*c1b0*/  @P0 BRA `(.L_x_1471) ;  /* 0xffffb6e000000947 */ /* 0x002fca000383ffff */
.L_x_1460:
[----:B-1----:R-:W2:Y:S02]  /*c1c0*/  LDL R0, [R1+0x10] ;  /* 0x0000100001007983 */ /* 0x002ea40000100800 */
[----:B--2---:R-:W-:-:S13]  /*c1d0*/  ISETP.GE.AND P0, PT, R211, R0, PT ;  /* 0x00000000d300720c */ /* 0x004fda0003f06270 */
[----:B------:R-:W-:Y:S05]  /*c1e0*/  @!P0 BRA `(.L_x_1472) ;  /* 0x00003d2000008947 */ /* 0x000fea0003800000 */
[----:B------:R-:W-:Y:S01]  /*c1f0*/  IMAD.MOV.U32 R85, RZ, RZ, R71 ;  /* 0x000000ffff557224 */ /* 0x000fe200078e0047 */
[----:B------:R-:W-:Y:S01]  /*c200*/  MOV R87, R68 ;  /* 0x0000004400577202 */ /* 0x000fe20000000f00 */
[----:B------:R-:W-:Y:S01]  /*c210*/  IMAD.MOV.U32 R84, RZ, RZ, R72 ;  /* 0x000000ffff547224 */ /* 0x000fe200078e0048 */
[----:B------:R-:W-:Y:S02]  /*c220*/  MOV R86, R70 ;  /* 0x0000004600567202 */ /* 0x000fe40000000f00 */
.L_x_1479:
        /* <DEDUP_REMOVED lines=14> */
[C---:B------:R-:W-:Y:S04]  /*c310*/  IMAD.WIDE.U32 R2, R203.reuse, c[0x0][0x218], R2 ;  /* 0x00008600cb027a25 */ /* 0x040fe800078e0002 */
        /* <DEDUP_REMOVED lines=22> */
.L_x_1576:
        /* <DEDUP_REMOVED lines=21> */
[----:B------:R-:W-:Y:S01]  /*c5d0*/  LOP3.LUT R0, R0, 0xf, RZ, 0xc0, !PT ;  /* 0x0000000f00007812 */ /* 0x000fe200078ec0ff */
[----:B------:R-:W5:Y:S06]  /*c5e0*/  LDL R236, [R1+0x10] ;  /* 0x0000100001ec7983 */ /* 0x000f6c0000100800 */
[C---:B------:R-:W-:Y:S08]  /*c5f0*/  HMMA.16816.F32 R40, R76.reuse, R48, RZ ;  /* 0x000000304c28723c */ /* 0x040ff000000018ff */
[-C--:B------:R-:W-:Y:S08]  /*c600*/  HMMA.16816.F32 R44, R76, R50.reuse, RZ ;  /* 0x000000324c2c723c */ /* 0x080ff000000018ff */
[C---:B------:R-:W-:Y:S04]  /*c610*/  HMMA.16816.F32 R48, R80.reuse, R50, RZ ;  /* 0x000000325030723c */ /* 0x040fe800000018ff */
[-C--:B---3--:R-:W-:Y:S02]  /*c620*/  IADD3 R2, P2, R2, R58.reuse, RZ ;  /* 0x0000003a02027210 */ /* 0x088fe40007f5e0ff */
[----:B----4-:R-:W-:Y:S02]  /*c630*/  IADD3 R62, P1, R3, R58, RZ ;  /* 0x0000003a033e7210 */ /* 0x010fe40007f3e0ff */
[-C--:B--2---:R-:W-:Y:S04]  /*c640*/  IADD3.X R3, R57, R68.reuse, RZ, P2, !PT ;  /* 0x0000004439037210 */ /* 0x084fe800017fe4ff */
[----:B-1----:R-:W-:Y:S01]  /*c650*/  IADD3.X R63, R55, R68, RZ, P1, !PT ;  /* 0x00000044373f7210 */ /* 0x002fe20000ffe4ff */
        /* <DEDUP_REMOVED lines=12> */
[C---:B---3--:R-:W-:Y:S02]  /*c720*/  HMMA.16816.F32 R56, R76.reuse, R64, RZ ;  /* 0x000000404c38723c */ /* 0x048fe400000018ff */
[----:B----4-:R-:W-:Y:S05]  /*c730*/  IADD3.X R73, RZ, R0, R68, P2, P1 ;  /* 0x00000000ff497210 */ /* 0x010fea00017e2444 */
[----:B------:R3:W-:Y:S01]  /*c740*/  LDGSTS.E.BYPASS.LTC128B.128.ZFILL [R202+0x2100], [R72.64], P5 ;  /* 0x0210000048ca7fae */ /* 0x0007e2000a941d46 */
[-C--:B--2---:R-:W-:Y:S07]  /*c750*/  HMMA.16816.F32 R60, R76, R66.reuse, RZ ;  /* 0x000000424c3c723c */ /* 0x084fee00000018ff */
[----:B------:R-:W0:Y:S01]  /*c760*/  LDGDEPBAR ;  /* 0x00000000000079af */ /* 0x000e220000000000 */
[C---:B------:R-:W-:Y:S08]  /*c770*/  HMMA.16816.F32 R64, R80.reuse, R66, RZ ;  /* 0x000000425040723c */ /* 0x040ff000000018ff */
[-C--:B-1----:R-:W-:Y:S08]  /*c780*/  HMMA.16816.F32 R68, R80, R152.reuse, RZ ;  /* 0x000000985044723c */ /* 0x082ff000000018ff */
        /* <DEDUP_REMOVED lines=27> */
[----:B------:R-:W4:Y:S07]  /*c940*/  LDSM.16.M88.4 R164, [R190+0x1000] ;  /* 0x00100000bea4783b */ /* 0x000f2e0000000200 */
[----:B------:R-:W-:Y:S01]  /*c950*/  HMMA.16816.F32 R80, R156, R182, R80 ;  /* 0x000000b69c50723c */ /* 0x000fe20000001850 */
[----:B------:R-:W4:Y:S07]  /*c960*/  LDSM.16.M88.4 R156, [R190+0x1800] ;  /* 0x00180000be9c783b */ /* 0x000f2e0000000200 */
[-C--:B-1----:R-:W-:Y:S05]  /*c970*/  HMMA.16816.F32 R4, R152, R160.reuse, R4 ;  /* 0x000000a09804723c */ /* 0x082fea0000001804 */
[----:B-----5:R-:W-:Y:S03]  /*c980*/  ISETP.GT.AND P0, PT, R211, R236, PT ;  /* 0x000000ecd300720c */ /* 0x020fe60003f04270 */
        /* <DEDUP_REMOVED lines=8> */
[----:B------:R-:W2:Y:S07]  /*ca10*/  LDSM.16.M88.4 R172, [R193] ;  /* 0x00000000c1ac783b */ /* 0x000eae0000000200 */
[-C--:B----4-:R-:W-:Y:S08]  /*ca20*/  HMMA.16816.F32 R36, R152, R164.reuse, R36 ;  /* 0x000000a49824723c */ /* 0x090ff00000001824 */
        /* <DEDUP_REMOVED lines=236> */
.L_x_1577:
        /* <DEDUP_REMOVED lines=25> */
.L_x_1578:
        /* <DEDUP_REMOVED lines=9> */
.L_x_1475:
[----:B--234-:R-:W-:Y:S05]  /*db10*/  BSYNC B0 ;  /* 0x0000000000007941 */ /* 0x01cfea0003800000 */
.L_x_1474:
        /* <DEDUP_REMOVED lines=97> */
.L_x_1579:
[----:B------:R-:W-:Y:S01]  /*e130*/  FADD.FTZ R2, -R72, R84 ;  /* 0x0000005448027221 */ /* 0x000fe20000010100 */
[----:B----4-:R-:W-:Y:S01]  /*e140*/  FMNMX.FTZ R69, R0, R4, !PT ;  /* 0x0000000400457209 */ /* 0x010fe20007810000 */
[----:B------:R-:W-:Y:S01]  /*e150*/  FMUL.FTZ R6, R72, c[0x0][0x2d0] ;  /* 0x0000b40048067a20 */ /* 0x000fe20000410000 */
[----:B------:R-:W-:Y:S01]  /*e160*/  WARPSYNC 0xffffffff ;  /* 0xffffffff00007948 */ /* 0x000fe20003800000 */
[----:B------:R-:W-:Y:S01]  /*e170*/  FMUL.FTZ R2, R2, c[0x0][0x2d0] ;  /* 0x0000b40002027a20 */ /* 0x000fe20000410000 */
[----:B------:R-:W-:Y:S01]  /*e180*/  LDSM.16.MT88.4 R52, [R186] ;  /* 0x00000000ba34783b */ /* 0x000fe20000004200 */
[--C-:B------:R-:W-:Y:S02]  /*e190*/  FFMA.FTZ R172, R23, c[0x0][0x2d0], -R6.reuse ;  /* 0x0000b40017ac7a23 */ /* 0x100fe40000010806 */
[----:B------:R1:W2:Y:S01]  /*e1a0*/  MUFU.EX2 R68, R2 ;  /* 0x0000000200447308 */ /* 0x0002a20000000800 */
[----:B------:R-:W-:Y:S02]  /*e1b0*/  FMUL.FTZ R5, R71, c[0x0][0x2d0] ;  /* 0x0000b40047057a20 */ /* 0x000fe40000410000 */
[--C-:B------:R-:W-:Y:S02]  /*e1c0*/  FFMA.FTZ R10, R169, c[0x0][0x2d0], -R6.reuse ;  /* 0x0000b400a90a7a23 */ /* 0x100fe40000010806 */
[--C-:B------:R-:W-:Y:S01]  /*e1d0*/  FFMA.FTZ R7, R204, c[0x0][0x2d0], -R5.reuse ;  /* 0x0000b400cc077a23 */ /* 0x100fe20000010805 */
[----:B------:R-:W-:Y:S01]  /*e1e0*/  LDSM.16.MT88.4 R80, [R188] ;  /* 0x00000000bc50783b */ /* 0x000fe20000004200 */
[--C-:B------:R-:W-:Y:S02]  /*e1f0*/  FFMA.FTZ R8, R176, c[0x0][0x2d0], -R5.reuse ;  /* 0x0000b400b0087a23 */ /* 0x100fe40000010805 */
[--C-:B------:R-:W-:Y:S01]  /*e200*/  FFMA.FTZ R169, R22, c[0x0][0x2d0], -R6.reuse ;  /* 0x0000b40016a97a23 */ /* 0x100fe20000010806 */
[----:B------:R-:W-:Y:S01]  /*e210*/  MUFU.EX2 R237, R7 ;  /* 0x0000000700ed7308 */ /* 0x000fe20000000800 */
[--C-:B------:R-:W-:Y:S02]  /*e220*/  FFMA.FTZ R43, R168, c[0x0][0x2d0], -R6.reuse ;  /* 0x0000b400a82b7a23 */ /* 0x100fe40000010806 */
[--C-:B------:R-:W-:Y:S02]  /*e230*/  FFMA.FTZ R168, R21, c[0x0][0x2d0], -R6.reuse ;  /* 0x0000b40015a87a23 */ /* 0x100fe40000010806 */
[----:B------:R-:W4:Y:S01]  /*e240*/  LDSM.16.MT88.4 R20, [R185] ;  /* 0x00000000b914783b */ /* 0x000f220000004200 */
[--C-:B------:R-:W-:Y:S02]  /*e250*/  FFMA.FTZ R9, R161, c[0x0][0x2d0], -R6.reuse ;  /* 0x0000b400a1097a23 */ /* 0x100fe40000010806 */
[--C-:B------:R-:W-:Y:S02]  /*e260*/  FFMA.FTZ R62, R37, c[0x0][0x2d0], -R6.reuse ;  /* 0x0000b400253e7a23 */ /* 0x100fe40000010806 */
[----:B------:R-:W-:Y:S01]  /*e270*/  MUFU.EX2 R200, R8 ;  /* 0x0000000800c87308 */ /* 0x000fe20000000800 */
[--C-:B------:R-:W-:Y:S02]  /*e280*/  FFMA.FTZ R57, R38, c[0x0][0x2d0], -R5.reuse ;  /* 0x0000b40026397a23 */ /* 0x100fe40000010805 */
[----:B------:R-:W-:Y:S02]  /*e290*/  FFMA.FTZ R59, R36, c[0x0][0x2d0], -R5 ;  /* 0x0000b400243b7a23 */ /* 0x000fe40000010805 */
[----:B-1----:R-:W-:Y:S01]  /*e2a0*/  FADD.FTZ R2, -R71, R85 ;  /* 0x0000005547027221 */ /* 0x002fe20000010100 */
[----:B------:R-:W1:Y:S01]  /*e2b0*/  LDSM.16.MT88.4 R36, [R189] ;  /* 0x00000000bd24783b */ /* 0x000e620000004200 */
[--C-:B------:R-:W-:Y:S02]  /*e2c0*/  FFMA.FTZ R42, R163, c[0x0][0x2d0], -R6.reuse ;  /* 0x0000b400a32a7a23 */ /* 0x100fe40000010806 */
[----:B------:R-:W-:Y:S01]  /*e2d0*/  FMUL.FTZ R2, R2, c[0x0][0x2d0] ;  /* 0x0000b40002027a20 */ /* 0x000fe20000410000 */
[----:B------:R-:W-:Y:S01]  /*e2e0*/  MUFU.EX2 R238, R10 ;  /* 0x0000000a00ee7308 */ /* 0x000fe20000000800 */
        /* <DEDUP_REMOVED lines=20> */
[--C-:B----4-:R-:W-:Y:S02]  /*e430*/  FFMA.FTZ R2, R177, c[0x0][0x2d0], -R6.reuse ;  /* 0x0000b400b1027a23 */ /* 0x110fe40000010806 */
        /* <DEDUP_REMOVED lines=8> */
[----:B------:R-:W-:Y:S10]  /*e4c0*/  MUFU.EX2 R242, R40 ;  /* 0x0000002800f27308 */ /* 0x000ff40000000800 */
[----:B------:R-:W-:Y:S01]  /*e4d0*/  MUFU.EX2 R241, R44 ;  /* 0x0000002c00f17308 */ /* 0x000fe20000000800 */
[----:B----4-:R-:W-:Y:S09]  /*e4e0*/  FFMA.FTZ R2, R205, c[0x0][0x2d0], -R6 ;  /* 0x0000b400cd027a23 */ /* 0x010ff20000010806 */
[----:B------:R4:W5:Y:S10]  /*e4f0*/  MUFU.EX2 R239, R2 ;  /* 0x0000000200ef7308 */ /* 0x0009740000000800 */
[----:B------:R-:W-:Y:S10]  /*e500*/  MUFU.EX2 R251, R56 ;  /* 0x0000003800fb7308 */ /* 0x000ff40000000800 */
[----:B------:R-:W-:Y:S01]  /*e510*/  MUFU.EX2 R245, R57 ;  /* 0x0000003900f57308 */ /* 0x000fe20000000800 */
[----:B----4-:R-:W-:Y:S02]  /*e520*/  FFMA.FTZ R2, R153, c[0x0][0x2d0], -R5 ;  /* 0x0000b40099027a23 */ /* 0x010fe40000010805 */
[----:B------:R-:W-:Y:S07]  /*e530*/  FMUL.FTZ R153, R70, c[0x0][0x2d0] ;  /* 0x0000b40046997a20 */ /* 0x000fee0000410000 */
[----:B------:R4:W-:Y:S01]  /*e540*/  MUFU.EX2 R205, R2 ;  /* 0x0000000200cd7308 */ /* 0x0009e20000000800 */
[--C-:B------:R-:W-:Y:S02]  /*e550*/  FFMA.FTZ R7, R182, c[0x0][0x2d0], -R153.reuse ;  /* 0x0000b400b6077a23 */ /* 0x100fe40000010899 */
[--C-:B------:R-:W-:Y:S02]  /*e560*/  FFMA.FTZ R0, R179, c[0x0][0x2d0], -R153.reuse ;  /* 0x0000b400b3007a23 */ /* 0x100fe40000010899 */
[--C-:B------:R-:W-:Y:S02]  /*e570*/  FFMA.FTZ R75, R221, c[0x0][0x2d0], -R153.reuse ;  /* 0x0000b400dd4b7a23 */ /* 0x100fe40000010899 */
[----:B------:R-:W-:Y:S03]  /*e580*/  FFMA.FTZ R74, R222, c[0x0][0x2d0], -R153 ;  /* 0x0000b400de4a7a23 */ /* 0x000fe60000010899 */
[----:B------:R1:W-:Y:S10]  /*e590*/  MUFU.EX2 R177, R7 ;  /* 0x0000000700b17308 */ /* 0x0003f40000000800 */
[----:B------:R2:W-:Y:S01]  /*e5a0*/  MUFU.EX2 R244, R0 ;  /* 0x0000000000f47308 */ /* 0x0005e20000000800 */
[----:B----4-:R-:W-:Y:S02]  /*e5b0*/  FFMA.FTZ R2, R152, c[0x0][0x2d0], -R5 ;  /* 0x0000b40098027a23 */ /* 0x010fe40000010805 */
[----:B------:R-:W-:Y:S07]  /*e5c0*/  FMUL.FTZ R152, R69, c[0x0][0x2d0] ;  /* 0x0000b40045987a20 */ /* 0x000fee0000410000 */
[----:B------:R4:W4:Y:S01]  /*e5d0*/  MUFU.EX2 R248, R2 ;  /* 0x0000000200f87308 */ /* 0x0009220000000800 */
[----:B------:R-:W-:Y:S02]  /*e5e0*/  FFMA.FTZ R4, R183, c[0x0][0x2d0], -R152 ;  /* 0x0000b400b7047a23 */ /* 0x000fe40000010898 */
[----:B------:R-:W3:Y:S01]  /*e5f0*/  LDL.LU R183, [R1+0x4] ;  /* 0x0000040001b77983 */ /* 0x000ee20000300800 */
[----:B-1----:R-:W-:Y:S06]  /*e600*/  FFMA.FTZ R7, R206, c[0x0][0x2d0], -R153 ;  /* 0x0000b400ce077a23 */ /* 0x002fec0000010899 */
[----:B------:R1:W-:Y:S01]  /*e610*/  MUFU.EX2 R176, R4 ;  /* 0x0000000400b07308 */ /* 0x0003e20000000800 */
[----:B--2---:R-:W-:Y:S04]  /*e620*/  FADD.FTZ R0, -R69, R87 ;  /* 0x0000005745007221 */ /* 0x004fe80000010100 */
[----:B------:R-:W-:Y:S05]  /*e630*/  FMUL.FTZ R0, R0, c[0x0][0x2d0] ;  /* 0x0000b40000007a20 */ /* 0x000fea0000410000 */
[----:B------:R2:W-:Y:S01]  /*e640*/  MUFU.EX2 R204, R7 ;  /* 0x0000000700cc7308 */ /* 0x0005e20000000800 */
[----:B----4-:R-:W-:Y:S02]  /*e650*/  FADD.FTZ R2, -R70, R86 ;  /* 0x0000005646027221 */ /* 0x010fe40000010100 */
[----:B------:R-:W4:Y:S02]  /*e660*/  LDSM.16.MT88.4 R84, [R185+0x800] ;  /* 0x00080000b954783b */ /* 0x000f240000004200 */
[----:B------:R-:W-:Y:S05]  /*e670*/  FMUL.FTZ R2, R2, c[0x0][0x2d0] ;  /* 0x0000b40002027a20 */ /* 0x000fea0000410000 */
[----:B------:R-:W-:Y:S01]  /*e680*/  MUFU.EX2 R0, R0 ;  /* 0x0000000000007308 */ /* 0x000fe20000000800 */
[--C-:B-1----:R-:W-:Y:S02]  /*e690*/  FFMA.FTZ R4, R208, c[0x0][0x2d0], -R152.reuse ;  /* 0x0000b400d0047a23 */ /* 0x102fe40000010898 */
[----:B------:R-:W3:Y:S07]  /*e6a0*/  LDL.LU R208, [R1+0x8] ;  /* 0x0000080001d07983 */ /* 0x000eee0000300800 */
[----:B------:R1:W-:Y:S01]  /*e6b0*/  MUFU.EX2 R179, R4 ;  /* 0x0000000400b37308 */ /* 0x0003e20000000800 */
[--C-:B--2---:R-:W-:Y:S09]  /*e6c0*/  FFMA.FTZ R7, R180, c[0x0][0x2d0], -R153.reuse ;  /* 0x0000b400b4077a23 */ /* 0x104ff20000010899 */
[----:B------:R-:W-:Y:S10]  /*e6d0*/  MUFU.EX2 R206, R7 ;  /* 0x0000000700ce7308 */ /* 0x000ff40000000800 */
[----:B------:R-:W2:Y:S01]  /*e6e0*/  MUFU.EX2 R2, R2 ;  /* 0x0000000200027308 */ /* 0x000ea20000000800 */
[--C-:B-1----:R-:W-:Y:S02]  /*e6f0*/  FFMA.FTZ R4, R207, c[0x0][0x2d0], -R152.reuse ;  /* 0x0000b400cf047a23 */ /* 0x102fe40000010898 */
[----:B------:R-:W3:Y:S07]  /*e700*/  LDL.LU R207, [R1] ;  /* 0x0000000001cf7983 */ /* 0x000eee0000300800 */
[----:B------:R1:W-:Y:S10]  /*e710*/  MUFU.EX2 R182, R4 ;  /* 0x0000000400b67308 */ /* 0x0003f40000000800 */
[----:B------:R-:W-:Y:S10]  /*e720*/  MUFU.EX2 R180, R41 ;  /* 0x0000002900b47308 */ /* 0x000ff40000000800 */
[----:B------:R-:W-:Y:S01]  /*e730*/  MUFU.EX2 R249, R62 ;  /* 0x0000003e00f97308 */ /* 0x000fe20000000800 */
[--C-:B-1----:R-:W-:Y:S09]  /*e740*/  FFMA.FTZ R4, R209, c[0x0][0x2d0], -R152.reuse ;  /* 0x0000b400d1047a23 */ /* 0x102ff20000010898 */
[----:B------:R1:W1:Y:S10]  /*e750*/  MUFU.EX2 R240, R4 ;  /* 0x0000000400f07308 */ /* 0x0002740000000800 */
[----:B------:R-:W-:Y:S10]  /*e760*/  MUFU.EX2 R250, R61 ;  /* 0x0000003d00fa7308 */ /* 0x000ff40000000800 */
[----:B------:R-:W-:Y:S10]  /*e770*/  MUFU.EX2 R252, R60 ;  /* 0x0000003c00fc7308 */ /* 0x000ff40000000800 */
[----:B------:R-:W-:Y:S10]  /*e780*/  MUFU.EX2 R172, R172 ;  /* 0x000000ac00ac7308 */ /* 0x000ff40000000800 */
[----:B------:R-:W-:Y:S10]  /*e790*/  MUFU.EX2 R209, R163 ;  /* 0x000000a300d17308 */ /* 0x000ff40000000800 */
[----:B------:R-:W-:Y:S10]  /*e7a0*/  MUFU.EX2 R173, R173 ;  /* 0x000000ad00ad7308 */ /* 0x000ff40000000800 */
[----:B------:R-:W-:Y:S01]  /*e7b0*/  MUFU.EX2 R163, R170 ;  /* 0x000000aa00a37308 */ /* 0x000fe20000000800 */
[C---:B-1----:R-:W-:Y:S01]  /*e7c0*/  FMUL.FTZ R4, R68.reuse, R88 ;  /* 0x0000005844047220 */ /* 0x042fe20000410000 */
[----:B-----5:R-:W-:Y:S01]  /*e7d0*/  F2FP.PACK_AB R76, R239, R236 ;  /* 0x000000ecef4c723e */ /* 0x020fe200000000ff */
[----:B------:R-:W-:Y:S01]  /*e7e0*/  FMUL.FTZ R5, R68, R89 ;  /* 0x0000005944057220 */ /* 0x000fe20000410000 */
[----:B------:R-:W-:Y:S01]  /*e7f0*/  F2FP.PACK_AB R77, R237, R200 ;  /* 0x000000c8ed4d723e */ /* 0x000fe200000000ff */
[----:B------:R-:W-:Y:S01]  /*e800*/  FMUL.FTZ R6, R3, R90 ;  /* 0x0000005a03067220 */ /* 0x000fe20000410000 */
[----:B------:R-:W-:Y:S01]  /*e810*/  F2FP.PACK_AB R78, R247, R238 ;  /* 0x000000eef74e723e */ /* 0x000fe200000000ff */
[----:B------:R-:W-:Y:S01]  /*e820*/  FMUL.FTZ R7, R3, R91 ;  /* 0x0000005b03077220 */ /* 0x000fe20000410000 */
[----:B------:R-:W-:Y:S01]  /*e830*/  F2FP.PACK_AB R79, R248, R205 ;  /* 0x000000cdf84f723e */ /* 0x000fe200000000ff */
[----:B------:R-:W1:Y:S01]  /*e840*/  LDSM.16.MT88.4 R88, [R189+0x800] ;  /* 0x00080000bd58783b */ /* 0x000e620000004200 */
[----:B--2---:R-:W-:Y:S01]  /*e850*/  FMUL.FTZ R8, R2, R92 ;  /* 0x0000005c02087220 */ /* 0x004fe20000410000 */
[----:B------:R-:W-:Y:S01]  /*e860*/  F2FP.PACK_AB R64, R204, R177 ;  /* 0x000000b1cc40723e */ /* 0x000fe200000000ff */
[----:B------:R-:W-:Y:S01]  /*e870*/  FMUL.FTZ R9, R2, R93 ;  /* 0x0000005d02097220 */ /* 0x000fe20000410000 */
[----:B------:R-:W-:Y:S01]  /*e880*/  F2FP.PACK_AB R66, R244, R206 ;  /* 0x000000cef442723e */ /* 0x000fe200000000ff */
[C---:B------:R-:W-:Y:S01]  /*e890*/  FMUL.FTZ R10, R0.reuse, R94 ;  /* 0x0000005e000a7220 */ /* 0x040fe20000410000 */
[-C--:B------:R-:W-:Y:S05]  /*e8a0*/  HMMA.16816.F32 R4, R76, R20.reuse, R4 ;  /* 0x000000144c04723c */ /* 0x080fea0000001804 */
[----:B------:R-:W-:Y:S01]  /*e8b0*/  FMUL.FTZ R11, R0, R95 ;  /* 0x0000005f000b7220 */ /* 0x000fe20000410000 */
[----:B------:R-:W-:Y:S01]  /*e8c0*/  F2FP.PACK_AB R65, R179, R176 ;  /* 0x000000b0b341723e */ /* 0x000fe200000000ff */
[----:B------:R-:W-:Y:S01]  /*e8d0*/  FMUL.FTZ R12, R2, R96 ;  /* 0x00000060020c7220 */ /* 0x000fe20000410000 */
[----:B------:R-:W-:Y:S01]  /*e8e0*/  F2FP.PACK_AB R67, R240, R182 ;  /* 0x000000b6f043723e */ /* 0x000fe200000000ff */
[----:B------:R-:W2:Y:S03]  /*e8f0*/  LDSM.16.MT88.4 R92, [R186+0x800] ;  /* 0x00080000ba5c783b */ /* 0x000ea60000004200 */
[----:B------:R-:W-:Y:S02]  /*e900*/  FMUL.FTZ R49, R68, R133 ;  /* 0x0000008544317220 */ /* 0x000fe40000410000 */
[C---:B------:R-:W-:Y:S01]  /*e910*/  FMUL.FTZ R50, R3.reuse, R134 ;  /* 0x0000008603327220 */ /* 0x040fe20000410000 */
[C---:B------:R-:W-:Y:S04]  /*e920*/  HMMA.16816.F32 R8, R64.reuse, R20, R8 ;  /* 0x000000144008723c */ /* 0x040fe80000001808 */
[----:B------:R-:W-:Y:S02]  /*e930*/  FMUL.FTZ R13, R2, R97 ;  /* 0x00000061020d7220 */ /* 0x000fe40000410000 */
[C---:B------:R-:W-:Y:S02]  /*e940*/  FMUL.FTZ R14, R0.reuse, R98 ;  /* 0x00000062000e7220 */ /* 0x040fe40000410000 */
[----:B------:R-:W-:Y:S04]  /*e950*/  FMUL.FTZ R15, R0, R99 ;  /* 0x00000063000f7220 */ /* 0x000fe80000410000 */
[C---:B------:R-:W-:Y:S02]  /*e960*/  FMUL.FTZ R51, R3.reuse, R135 ;  /* 0x0000008703337220 */ /* 0x040fe40000410000 */
[--C-:B------:R-:W-:Y:S01]  /*e970*/  FFMA.FTZ R96, R220, c[0x0][0x2d0], -R153.reuse ;  /* 0x0000b400dc607a23 */ /* 0x100fe20000010899 */
[-C--:B------:R-:W-:Y:S03]  /*e980*/  HMMA.16816.F32 R12, R64, R22.reuse, R12 ;  /* 0x00000016400c723c */ /* 0x080fe6000000180c */
        /* <DEDUP_REMOVED lines=11> */
[--C-:B------:R-:W-:Y:S02]  /*ea40*/  FFMA.FTZ R103, R224, c[0x0][0x2d0], -R152.reuse ;  /* 0x0000b400e0677a23 */ /* 0x100fe40000010898 */
[--C-:B------:R-:W-:Y:S02]  /*ea50*/  FFMA.FTZ R99, R213, c[0x0][0x2d0], -R153.reuse ;  /* 0x0000b400d5637a23 */ /* 0x100fe40000010899 */
[--C-:B------:R-:W-:Y:S01]  /*ea60*/  FFMA.FTZ R98, R212, c[0x0][0x2d0], -R153.reuse ;  /* 0x0000b400d4627a23 */ /* 0x100fe20000010899 */
[-C--:B------:R-:W-:Y:S01]  /*ea70*/  HMMA.16816.F32 R20, R76, R36.reuse, R20 ;  /* 0x000000244c14723c */ /* 0x080fe20000001814 */
[----:B------:R-:W5:Y:S02]  /*ea80*/  LDL R212, [R1+0x10] ;  /* 0x0000100001d47983 */ /* 0x000f640000100800 */
[C---:B------:R-:W-:Y:S02]  /*ea90*/  FMUL.FTZ R24, R2.reuse, R108 ;  /* 0x0000006c02187220 */ /* 0x040fe40000410000 */
[----:B------:R-:W-:Y:S02]  /*eaa0*/  FMUL.FTZ R25, R2, R109 ;  /* 0x0000006d02197220 */ /* 0x000fe40000410000 */
[C---:B------:R-:W-:Y:S02]  /*eab0*/  FMUL.FTZ R26, R0.reuse, R110 ;  /* 0x0000006e001a7220 */ /* 0x040fe40000410000 */
[----:B------:R-:W-:Y:S03]  /*eac0*/  FMUL.FTZ R27, R0, R111 ;  /* 0x0000006f001b7220 */ /* 0x000fe60000410000 */
[--C-:B------:R-:W-:Y:S02]  /*ead0*/  FFMA.FTZ R97, R210, c[0x0][0x2d0], -R153.reuse ;  /* 0x0000b400d2617a23 */ /* 0x100fe40000010899 */
[--C-:B------:R-:W-:Y:S01]  /*eae0*/  FFMA.FTZ R100, R216, c[0x0][0x2d0], -R153.reuse ;  /* 0x0000b400d8647a23 */ /* 0x100fe20000010899 */
[----:B------:R-:W-:Y:S01]  /*eaf0*/  MUFU.EX2 R210, R161 ;  /* 0x000000a100d27308 */ /* 0x000fe20000000800 */
[C---:B------:R-:W-:Y:S04]  /*eb00*/  HMMA.16816.F32 R24, R64.reuse, R36, R24 ;  /* 0x000000244018723c */ /* 0x040fe80000001818 */
[C---:B------:R-:W-:Y:S02]  /*eb10*/  FMUL.FTZ R28, R2.reuse, R112 ;  /* 0x00000070021c7220 */ /* 0x040fe40000410000 */
[----:B------:R-:W-:Y:S02]  /*eb20*/  FMUL.FTZ R29, R2, R113 ;  /* 0x00000071021d7220 */ /* 0x000fe40000410000 */
[C---:B------:R-:W-:Y:S04]  /*eb30*/  FMUL.FTZ R30, R0.reuse, R114 ;  /* 0x00000072001e7220 */ /* 0x040fe80000410000 */
[----:B------:R-:W-:Y:S02]  /*eb40*/  FMUL.FTZ R31, R0, R115 ;  /* 0x00000073001f7220 */ /* 0x000fe40000410000 */
[C---:B------:R-:W-:Y:S02]  /*eb50*/  FMUL.FTZ R35, R3.reuse, R119 ;  /* 0x0000007703237220 */ /* 0x040fe40000410000 */
[----:B------:R1:W-:Y:S01]  /*eb60*/  MUFU.EX2 R119, R43 ;  /* 0x0000002b00777308 */ /* 0x0003e20000000800 */
[C---:B------:R-:W-:Y:S02]  /*eb70*/  FMUL.FTZ R32, R68.reuse, R116 ;  /* 0x0000007444207220 */ /* 0x040fe40000410000 */
[-C--:B------:R-:W-:Y:S03]  /*eb80*/  HMMA.16816.F32 R28, R64, R38.reuse, R28 ;  /* 0x00000026401c723c */ /* 0x080fe6000000181c */
[----:B------:R-:W-:Y:S02]  /*eb90*/  FMUL.FTZ R33, R68, R117 ;  /* 0x0000007544217220 */ /* 0x000fe40000410000 */
[C---:B------:R-:W-:Y:S02]  /*eba0*/  FMUL.FTZ R34, R3.reuse, R118 ;  /* 0x0000007603227220 */ /* 0x040fe40000410000 */
[--C-:B------:R-:W-:Y:S02]  /*ebb0*/  FFMA.FTZ R116, R162, c[0x0][0x2d0], -R152.reuse ;  /* 0x0000b400a2747a23 */ /* 0x100fe40000010898 */
[----:B------:R-:W-:Y:S01]  /*ebc0*/  FMUL.FTZ R44, R2, R128 ;  /* 0x00000080022c7220 */ /* 0x000fe20000410000 */
[----:B------:R-:W-:Y:S02]  /*ebd0*/  MUFU.EX2 R162, R171 ;  /* 0x000000ab00a27308 */ /* 0x000fe40000000800 */
        /* <DEDUP_REMOVED lines=8> */
[----:B------:R-:W-:Y:S01]  /*ec60*/  FMUL.FTZ R41, R2, R125 ;  /* 0x0000007d02297220 */ /* 0x000fe20000410000 */
[-C--:B------:R-:W-:Y:S01]  /*ec70*/  HMMA.16816.F32 R36, R76, R52.reuse, R36 ;  /* 0x000000344c24723c */ /* 0x080fe20000001824 */
[----:B------:R2:W-:Y:S02]  /*ec80*/  MUFU.EX2 R125, R45 ;  /* 0x0000002d007d7308 */ /* 0x0005e40000000800 */
[C---:B------:R-:W-:Y:S02]  /*ec90*/  FMUL.FTZ R42, R0.reuse, R126 ;  /* 0x0000007e002a7220 */ /* 0x040fe40000410000 */
[C---:B-1----:R-:W-:Y:S02]  /*eca0*/  FMUL.FTZ R43, R0.reuse, R127 ;  /* 0x0000007f002b7220 */ /* 0x042fe40000410000 */
[C---:B------:R-:W-:Y:S02]  /*ecb0*/  FMUL.FTZ R47, R0.reuse, R131 ;  /* 0x00000083002f7220 */ /* 0x040fe40000410000 */
[----:B------:R-:W-:Y:S02]  /*ecc0*/  FMUL.FTZ R46, R0, R130 ;  /* 0x00000082002e7220 */ /* 0x000fe40000410000 */
[----:B------:R-:W-:Y:S01]  /*ecd0*/  MUFU.EX2 R178, R98 ;  /* 0x0000006200b27308 */ /* 0x000fe20000000800 */
[C---:B------:R-:W-:Y:S04]  /*ece0*/  HMMA.16816.F32 R40, R64.reuse, R52, R40 ;  /* 0x000000344028723c */ /* 0x040fe80000001828 */
[C---:B------:R-:W-:Y:S02]  /*ecf0*/  FMUL.FTZ R56, R2.reuse, R140 ;  /* 0x0000008c02387220 */ /* 0x040fe40000410000 */
[----:B------:R-:W-:Y:S02]  /*ed00*/  FMUL.FTZ R57, R2, R141 ;  /* 0x0000008d02397220 */ /* 0x000fe40000410000 */
[--C-:B------:R-:W-:Y:S01]  /*ed10*/  FFMA.FTZ R52, R231, c[0x0][0x2d0], -R153.reuse ;  /* 0x0000b400e7347a23 */ /* 0x100fe20000010899 */
[----:B------:R1:W-:Y:S03]  /*ed20*/  MUFU.EX2 R124, R48 ;  /* 0x00000030007c7308 */ /* 0x0003e60000000800 */
[----:B------:R-:W-:Y:S02]  /*ed30*/  FMUL.FTZ R53, R68, R137 ;  /* 0x0000008944357220 */ /* 0x000fe40000410000 */
[C---:B--2---:R-:W-:Y:S02]  /*ed40*/  FMUL.FTZ R45, R2.reuse, R129 ;  /* 0x00000081022d7220 */ /* 0x044fe40000410000 */
[C---:B------:R-:W-:Y:S02]  /*ed50*/  FMUL.FTZ R60, R2.reuse, R144 ;  /* 0x00000090023c7220 */ /* 0x040fe40000410000 */
[----:B------:R-:W-:Y:S01]  /*ed60*/  FMUL.FTZ R61, R2, R145 ;  /* 0x00000091023d7220 */ /* 0x000fe20000410000 */
[----:B------:R2:W-:Y:S01]  /*ed70*/  MUFU.EX2 R118, R52 ;  /* 0x0000003400767308 */ /* 0x0005e20000000800 */
[----:B------:R-:W-:Y:S01]  /*ed80*/  FMUL.FTZ R62, R0, R146 ;  /* 0x00000092003e7220 */ /* 0x000fe20000410000 */
[-C--:B------:R-:W-:Y:S03]  /*ed90*/  HMMA.16816.F32 R44, R64, R54.reuse, R44 ;  /* 0x00000036402c723c */ /* 0x080fe6000000182c */
[----:B------:R-:W-:Y:S02]  /*eda0*/  FFMA.FTZ R114, R181, c[0x0][0x2d0], -R152 ;  /* 0x0000b400b5727a23 */ /* 0x000fe40000010898 */
[----:B------:R-:W-:Y:S02]  /*edb0*/  FFMA.FTZ R106, R68, R246, R236 ;  /* 0x000000f6446a7223 */ /* 0x000fe400000100ec */
[--C-:B------:R-:W-:Y:S01]  /*edc0*/  FFMA.FTZ R111, R166, c[0x0][0x2d0], -R153.reuse ;  /* 0x0000b400a66f7a23 */ /* 0x100fe20000010899 */
[----:B------:R3:W-:Y:S01]  /*edd0*/  MUFU.EX2 R231, R59 ;  /* 0x0000003b00e77308 */ /* 0x0007e20000000800 */
[--C-:B------:R-:W-:Y:S03]  /*ede0*/  FFMA.FTZ R112, R167, c[0x0][0x2d0], -R153.reuse ;  /* 0x0000b400a7707a23 */ /* 0x100fe60000010899 */
[----:B-1----:R-:W-:Y:S02]  /*edf0*/  FMUL.FTZ R48, R68, R132 ;  /* 0x0000008444307220 */ /* 0x002fe40000410000 */
[----:B------:R-:W-:Y:S01]  /*ee00*/  LDSM.16.MT88.4 R132, [R186+0x2000] ;  /* 0x00200000ba84783b */ /* 0x000fe20000004200 */
[--C-:B------:R-:W-:Y:S02]  /*ee10*/  FFMA.FTZ R113, R165, c[0x0][0x2d0], -R153.reuse ;  /* 0x0000b400a5717a23 */ /* 0x100fe40000010899 */
[--C-:B------:R-:W-:Y:S01]  /*ee20*/  FFMA.FTZ R104, R223, c[0x0][0x2d0], -R152.reuse ;  /* 0x0000b400df687a23 */ /* 0x100fe20000010898 */
[----:B------:R-:W-:Y:S01]  /*ee30*/  MUFU.EX2 R137, R103 ;  /* 0x0000006700897308 */ /* 0x000fe20000000800 */
[C---:B------:R-:W-:Y:S04]  /*ee40*/  HMMA.16816.F32 R48, R76.reuse, R54, R48 ;  /* 0x000000364c30723c */ /* 0x040fe80000001830 */
[--C-:B--2---:R-:W-:Y:S02]  /*ee50*/  FFMA.FTZ R52, R230, c[0x0][0x2d0], -R153.reuse ;  /* 0x0000b400e6347a23 */ /* 0x104fe40000010899 */
[----:B------:R-:W-:Y:S02]  /*ee60*/  FFMA.FTZ R107, R219, c[0x0][0x2d0], -R152 ;  /* 0x0000b400db6b7a23 */ /* 0x000fe40000010898 */
[C---:B------:R-:W-:Y:S01]  /*ee70*/  FMUL.FTZ R54, R3.reuse, R138 ;  /* 0x0000008a03367220 */ /* 0x040fe20000410000 */
[----:B------:R1:W2:Y:S03]  /*ee80*/  MUFU.EX2 R122, R52 ;  /* 0x00000034007a7308 */ /* 0x0002a60000000800 */
[C---:B------:R-:W-:Y:S02]  /*ee90*/  FMUL.FTZ R55, R3.reuse, R139 ;  /* 0x0000008b03377220 */ /* 0x040fe40000410000 */
[----:B---3--:R-:W-:Y:S02]  /*eea0*/  FMUL.FTZ R59, R0, R143 ;  /* 0x0000008f003b7220 */ /* 0x008fe40000410000 */
[----:B------:R-:W-:Y:S02]  /*eeb0*/  FFMA.FTZ R105, R3, R207, R200 ;  /* 0x000000cf03697223 */ /* 0x000fe400000100c8 */
[--C-:B------:R-:W-:Y:S01]  /*eec0*/  FFMA.FTZ R108, R218, c[0x0][0x2d0], -R152.reuse ;  /* 0x0000b400da6c7a23 */ /* 0x100fe20000010898 */
[----:B------:R3:W-:Y:S01]  /*eed0*/  MUFU.EX2 R230, R63 ;  /* 0x0000003f00e67308 */ /* 0x0007e20000000800 */
[--C-:B------:R-:W-:Y:S02]  /*eee0*/  FFMA.FTZ R109, R215, c[0x0][0x2d0], -R152.reuse ;  /* 0x0000b400d76d7a23 */ /* 0x100fe40000010898 */
[--C-:B------:R-:W-:Y:S07]  /*eef0*/  FFMA.FTZ R110, R214, c[0x0][0x2d0], -R152.reuse ;  /* 0x0000b400d66e7a23 */ /* 0x100fee0000010898 */
[----:B------:R-:W-:Y:S01]  /*ef00*/  MUFU.EX2 R139, R96 ;  /* 0x00000060008b7308 */ /* 0x000fe20000000800 */
[--C-:B-1----:R-:W-:Y:S09]  /*ef10*/  FFMA.FTZ R52, R227, c[0x0][0x2d0], -R153.reuse ;  /* 0x0000b400e3347a23 */ /* 0x102ff20000010899 */
[----:B------:R1:W-:Y:S01]  /*ef20*/  MUFU.EX2 R123, R52 ;  /* 0x00000034007b7308 */ /* 0x0003e20000000800 */
[----:B---3--:R-:W-:Y:S09]  /*ef30*/  FMUL.FTZ R63, R0, R147 ;  /* 0x00000093003f7220 */ /* 0x008ff20000410000 */
[----:B------:R3:W-:Y:S10]  /*ef40*/  MUFU.EX2 R227, R58 ;  /* 0x0000003a00e37308 */ /* 0x0007f40000000800 */
[----:B------:R-:W-:Y:S01]  /*ef50*/  MUFU.EX2 R138, R102 ;  /* 0x00000066008a7308 */ /* 0x000fe20000000800 */
[--C-:B-1----:R-:W-:Y:S09]  /*ef60*/  FFMA.FTZ R52, R226, c[0x0][0x2d0], -R153.reuse ;  /* 0x0000b400e2347a23 */ /* 0x102ff20000010899 */
[----:B------:R1:W-:Y:S01]  /*ef70*/  MUFU.EX2 R131, R52 ;  /* 0x0000003400837308 */ /* 0x0003e20000000800 */
[----:B---3--:R-:W-:Y:S09]  /*ef80*/  FMUL.FTZ R58, R0, R142 ;  /* 0x0000008e003a7220 */ /* 0x008ff20000410000 */
[----:B------:R3:W-:Y:S10]  /*ef90*/  MUFU.EX2 R226, R73 ;  /* 0x0000004900e27308 */ /* 0x0007f40000000800 */
[----:B------:R-:W-:Y:S01]  /*efa0*/  MUFU.EX2 R200, R97 ;  /* 0x0000006100c87308 */ /* 0x000fe20000000800 */
[----:B-1----:R-:W-:Y:S09]  /*efb0*/  FMUL.FTZ R52, R68, R136 ;  /* 0x0000008844347220 */ /* 0x002ff20000410000 */
[----:B------:R1:W-:Y:S01]  /*efc0*/  MUFU.EX2 R142, R100 ;  /* 0x00000064008e7308 */ /* 0x0003e20000000800 */
[-C--:B------:R-:W-:Y:S03]  /*efd0*/  HMMA.16816.F32 R52, R76, R80.reuse, R52 ;  /* 0x000000504c34723c */ /* 0x080fe60000001834 */
[--C-:B---3--:R-:W-:Y:S05]  /*efe0*/  FFMA.FTZ R73, R232, c[0x0][0x2d0], -R152.reuse ;  /* 0x0000b400e8497a23 */ /* 0x108fea0000010898 */
[C---:B------:R-:W-:Y:S01]  /*eff0*/  HMMA.16816.F32 R56, R64.reuse, R80, R56 ;  /* 0x000000504038723c */ /* 0x040fe20000001838 */
[----:B------:R3:W-:Y:S06]  /*f000*/  MUFU.EX2 R117, R73 ;  /* 0x0000004900757308 */ /* 0x0007ec0000000800 */
[----:B--2---:R-:W-:Y:S01]  /*f010*/  F2FP.PACK_AB R80, R122, R118 ;  /* 0x000000767a50723e */ /* 0x004fe200000000ff */
[-C--:B------:R-:W-:Y:S03]  /*f020*/  HMMA.16816.F32 R60, R64, R82.reuse, R60 ;  /* 0x00000052403c723c */ /* 0x080fe6000000183c */
[----:B------:R-:W-:Y:S04]  /*f030*/  MUFU.EX2 R181, R168 ;  /* 0x000000a800b57308 */ /* 0x000fe80000000800 */
[--C-:B------:R-:W-:Y:S01]  /*f040*/  FFMA.FTZ R64, R234, c[0x0][0x2d0], -R152.reuse ;  /* 0x0000b400ea407a23 */ /* 0x100fe20000010898 */
[----:B-1----:R-:W-:Y:S01]  /*f050*/  LDSM.16.MT88.4 R100, [R185+0x2000] ;  /* 0x00200000b964783b */ /* 0x002fe20000004200 */
[----:B------:R-:W-:Y:S03]  /*f060*/  FFMA.FTZ R65, R233, c[0x0][0x2d0], -R152 ;  /* 0x0000b400e9417a23 */ /* 0x000fe60000010898 */
[C---:B------:R-:W-:Y:S01]  /*f070*/  FMUL.FTZ R66, R3.reuse, R150 ;  /* 0x0000009603427220 */ /* 0x040fe20000410000 */
[----:B------:R1:W2:Y:S01]  /*f080*/  MUFU.EX2 R120, R64 ;  /* 0x0000004000787308 */ /* 0x0002a20000000800 */
[----:B------:R-:W-:Y:S01]  /*f090*/  FMUL.FTZ R67, R3, R151 ;  /* 0x0000009703437220 */ /* 0x000fe20000410000 */
[----:B------:R-:W-:Y:S01]  /*f0a0*/  F2FP.PACK_AB R151, R162, R163 ;  /* 0x000000a3a297723e */ /* 0x000fe200000000ff */
[----:B------:R-:W-:Y:S02]  /*f0b0*/  FFMA.FTZ R3, R0, R183, R176 ;  /* 0x000000b700037223 */ /* 0x000fe400000100b0 */
[--C-:B---3--:R-:W-:Y:S02]  /*f0c0*/  FFMA.FTZ R73, R225, c[0x0][0x2d0], -R153.reuse ;  /* 0x0000b400e1497a23 */ /* 0x108fe40000010899 */
[----:B------:R-:W-:Y:S02]  /*f0d0*/  FFMA.FTZ R153, R160, c[0x0][0x2d0], -R153 ;  /* 0x0000b400a0997a23 */ /* 0x000fe40000010899 */
[----:B------:R-:W-:Y:S01]  /*f0e0*/  FADD.FTZ R3, R179, R3 ;  /* 0x00000003b3037221 */ /* 0x000fe20000010000 */
[----:B------:R3:W-:Y:S01]  /*f0f0*/  MUFU.EX2 R121, R65 ;  /* 0x0000004100797308 */ /* 0x0007e20000000800 */
[----:B------:R-:W-:Y:S02]  /*f100*/  FADD.FTZ R0, R237, R105 ;  /* 0x00000069ed007221 */ /* 0x000fe40000010000 */
[----:B------:R-:W-:Y:S02]  /*f110*/  FADD.FTZ R3, R182, R3 ;  /* 0x00000003b6037221 */ /* 0x000fe40000010000 */
[----:B------:R-:W-:Y:S02]  /*f120*/  FADD.FTZ R0, R205, R0 ;  /* 0x00000000cd007221 */ /* 0x000fe40000010000 */
[----:B------:R-:W-:Y:S02]  /*f130*/  FADD.FTZ R3, R240, R3 ;  /* 0x00000003f0037221 */ /* 0x000fe40000010000 */
[----:B------:R-:W-:Y:S01]  /*f140*/  FADD.FTZ R0, R248, R0 ;  /* 0x00000000f8007221 */ /* 0x000fe20000010000 */
[----:B------:R4:W-:Y:S01]  /*f150*/  MUFU.EX2 R168, R99 ;  /* 0x0000006300a87308 */ /* 0x0009e20000000800 */
[--C-:B-1----:R-:W-:Y:S01]  /*f160*/  FFMA.FTZ R64, R235, c[0x0][0x2d0], -R152.reuse ;  /* 0x0000b400eb407a23 */ /* 0x102fe20000010898 */
[----:B--2---:R-:W-:Y:S01]  /*f170*/  F2FP.PACK_AB R81, R120, R117 ;  /* 0x000000757851723e */ /* 0x004fe200000000ff */
[----:B------:R-:W-:Y:S07]  /*f180*/  FFMA.FTZ R152, R164, c[0x0][0x2d0], -R152 ;  /* 0x0000b400a4987a23 */ /* 0x000fee0000010898 */
[----:B------:R1:W2:Y:S01]  /*f190*/  MUFU.EX2 R130, R64 ;  /* 0x0000004000827308 */ /* 0x0002a20000000800 */
[C---:B---3--:R-:W-:Y:S09]  /*f1a0*/  FMUL.FTZ R65, R68.reuse, R149 ;  /* 0x0000009544417220 */ /* 0x048ff20000410000 */
[----:B------:R-:W-:Y:S01]  /*f1b0*/  MUFU.EX2 R129, R73 ;  /* 0x0000004900817308 */ /* 0x000fe20000000800 */
[----:B----4-:R-:W-:Y:S09]  /*f1c0*/  LDSM.16.MT88.4 R96, [R186+0x1000] ;  /* 0x00100000ba60783b */ /* 0x010ff20000004200 */
[----:B------:R3:W-:Y:S01]  /*f1d0*/  MUFU.EX2 R176, R75 ;  /* 0x0000004b00b07308 */ /* 0x0007e20000000800 */
[----:B-1----:R-:W-:Y:S01]  /*f1e0*/  FMUL.FTZ R64, R68, R148 ;  /* 0x0000009444407220 */ /* 0x002fe20000410000 */
[----:B------:R-:W-:Y:S01]  /*f1f0*/  F2FP.PACK_AB R148, R173, R210 ;  /* 0x000000d2ad94723e */ /* 0x000fe200000000ff */
[----:B------:R-:W-:Y:S01]  /*f200*/  FFMA.FTZ R68, R2, R208, R177 ;  /* 0x000000d002447223 */ /* 0x000fe200000100b1 */
[----:B-----5:R-:W-:Y:S01]  /*f210*/  ISETP.GT.AND P0, PT, R211, R212, PT ;  /* 0x000000d4d300720c */ /* 0x020fe20003f04270 */
[----:B------:R-:W-:Y:S05]  /*f220*/  FADD.FTZ R2, R239, R106 ;  /* 0x0000006aef027221 */ /* 0x000fea0000010000 */
[----:B------:R1:W-:Y:S01]  /*f230*/  MUFU.EX2 R183, R74 ;  /* 0x0000004a00b77308 */ /* 0x0003e20000000800 */
[----:B------:R-:W-:Y:S04]  /*f240*/  HMMA.16816.F32 R64, R76, R82, R64 ;  /* 0x000000524c40723c */ /* 0x000fe80000001840 */
[----:B------:R-:W-:Y:S02]  /*f250*/  FADD.FTZ R2, R238, R2 ;  /* 0x00000002ee027221 */ /* 0x000fe40000010000 */
[----:B------:R-:W-:Y:S01]  /*f260*/  FADD.FTZ R68, R204, R68 ;  /* 0x00000044cc447221 */ /* 0x000fe20000010000 */
[----:B------:R-:W-:Y:S01]  /*f270*/  F2FP.PACK_AB R76, R243, R119 ;  /* 0x00000077f34c723e */ /* 0x000fe200000000ff */
[----:B------:R-:W-:Y:S01]  /*f280*/  FADD.FTZ R2, R247, R2 ;  /* 0x00000002f7027221 */ /* 0x000fe20000010000 */
[----:B------:R-:W-:Y:S01]  /*f290*/  F2FP.PACK_AB R77, R242, R180 ;  /* 0x000000b4f24d723e */ /* 0x000fe200000000ff */
[----:B------:R-:W-:Y:S02]  /*f2a0*/  MUFU.EX2 R136, R104 ;  /* 0x0000006800887308 */ /* 0x000fe40000000800 */
[----:B------:R-:W-:Y:S01]  /*f2b0*/  F2FP.PACK_AB R78, R125, R241 ;  /* 0x000000f17d4e723e */ /* 0x000fe200000000ff */
[----:B---3--:R-:W-:Y:S01]  /*f2c0*/  FADD.FTZ R75, R119, R2 ;  /* 0x00000002774b7221 */ /* 0x008fe20000010000 */
[----:B------:R-:W-:Y:S01]  /*f2d0*/  F2FP.PACK_AB R79, R251, R124 ;  /* 0x0000007cfb4f723e */ /* 0x000fe200000000ff */
[----:B------:R-:W-:Y:S01]  /*f2e0*/  FADD.FTZ R2, R117, R3 ;  /* 0x0000000375027221 */ /* 0x000fe20000010000 */
[----:B------:R-:W-:Y:S01]  /*f2f0*/  F2FP.PACK_AB R82, R131, R123 ;  /* 0x0000007b8352723e */ /* 0x000fe200000000ff */
[----:B------:R-:W-:Y:S01]  /*f300*/  FADD.FTZ R68, R206, R68 ;  /* 0x00000044ce447221 */ /* 0x000fe20000010000 */
[----:B--2---:R-:W-:Y:S01]  /*f310*/  F2FP.PACK_AB R83, R130, R121 ;  /* 0x000000798253723e */ /* 0x004fe200000000ff */
[----:B------:R-:W-:Y:S01]  /*f320*/  FADD.FTZ R2, R120, R2 ;  /* 0x0000000278027221 */ /* 0x000fe20000010000 */
[----:B------:R-:W-:Y:S01]  /*f330*/  MUFU.EX2 R177, R169 ;  /* 0x000000a900b17308 */ /* 0x000fe20000000800 */
[-C--:B------:R-:W-:Y:S03]  /*f340*/  HMMA.16816.F32 R4, R76, R84.reuse, R4 ;  /* 0x000000544c04723c */ /* 0x080fe60000001804 */
[----:B------:R-:W-:Y:S02]  /*f350*/  FADD.FTZ R68, R244, R68 ;  /* 0x00000044f4447221 */ /* 0x000fe40000010000 */
[----:B-1----:R-:W-:Y:S02]  /*f360*/  FADD.FTZ R74, R180, R0 ;  /* 0x00000000b44a7221 */ /* 0x002fe40000010000 */
[----:B------:R-:W-:Y:S01]  /*f370*/  FADD.FTZ R73, R118, R68 ;  /* 0x0000004476497221 */ /* 0x000fe20000010000 */
[C---:B------:R-:W-:Y:S01]  /*f380*/  HMMA.16816.F32 R8, R80.reuse, R84, R8 ;  /* 0x000000545008723c */ /* 0x040fe20000001808 */
[----:B------:R-:W-:Y:S03]  /*f390*/  MUFU.EX2 R143, R157 ;  /* 0x0000009d008f7308 */ /* 0x000fe60000000800 */
[----:B------:R-:W-:Y:S02]  /*f3a0*/  FADD.FTZ R3, R122, R73 ;  /* 0x000000497a037221 */ /* 0x000fe40000010000 */
[----:B------:R-:W-:Y:S02]  /*f3b0*/  FADD.FTZ R0, R243, R75 ;  /* 0x0000004bf3007221 */ /* 0x000fe40000010000 */
[-C--:B------:R-:W-:Y:S03]  /*f3c0*/  HMMA.16816.F32 R12, R80, R86.reuse, R12 ;  /* 0x00000056500c723c */ /* 0x080fe6000000180c */
[----:B------:R-:W-:Y:S01]  /*f3d0*/  MUFU.EX2 R169, R156 ;  /* 0x0000009c00a97308 */ /* 0x000fe20000000800 */
[----:B------:R-:W-:Y:S02]  /*f3e0*/  FADD.FTZ R68, R242, R74 ;  /* 0x0000004af2447221 */ /* 0x000fe40000010000 */
[----:B------:R-:W-:Y:S02]  /*f3f0*/  FADD.FTZ R74, R241, R0 ;  /* 0x00000000f14a7221 */ /* 0x000fe40000010000 */
[C---:B------:R-:W-:Y:S01]  /*f400*/  HMMA.16816.F32 R16, R76.reuse, R86, R16 ;  /* 0x000000564c10723c */ /* 0x040fe20000001810 */
[----:B------:R-:W1:Y:S03]  /*f410*/  LDSM.16.MT88.4 R84, [R188+0x800] ;  /* 0x00080000bc54783b */ /* 0x000e660000004200 */
[----:B------:R-:W-:Y:S01]  /*f420*/  FADD.FTZ R73, R124, R68 ;  /* 0x000000447c497221 */ /* 0x000fe20000010000 */
[----:B------:R-:W-:Y:S01]  /*f430*/  MUFU.EX2 R156, R153 ;  /* 0x00000099009c7308 */ /* 0x000fe20000000800 */
[----:B------:R-:W-:Y:S02]  /*f440*/  FADD.FTZ R68, R123, R3 ;  /* 0x000000037b447221 */ /* 0x000fe40000010000 */
[-C--:B------:R-:W-:Y:S04]  /*f450*/  HMMA.16816.F32 R20, R76, R88.reuse, R20 ;  /* 0x000000584c14723c */ /* 0x080fe80000001814 */
[----:B------:R-:W-:Y:S02]  /*f460*/  FADD.FTZ R0, R121, R2 ;  /* 0x0000000279007221 */ /* 0x000fe40000010000 */
[----:B------:R-:W-:Y:S01]  /*f470*/  FADD.FTZ R2, R131, R68 ;  /* 0x0000004483027221 */ /* 0x000fe20000010000 */
[----:B------:R2:W-:Y:S01]  /*f480*/  MUFU.EX2 R153, R116 ;  /* 0x0000007400997308 */ /* 0x0005e20000000800 */
[C---:B------:R-:W-:Y:S04]  /*f490*/  HMMA.16816.F32 R24, R80.reuse, R88, R24 ;  /* 0x000000585018723c */ /* 0x040fe80000001818 */
[----:B------:R-:W-:Y:S01]  /*f4a0*/  FADD.FTZ R0, R130, R0 ;  /* 0x0000000082007221 */ /* 0x000fe20000010000 */
[----:B------:R-:W-:Y:S01]  /*f4b0*/  MOV R68, R69 ;  /* 0x0000004500447202 */ /* 0x000fe20000000f00 */
[----:B------:R-:W-:Y:S02]  /*f4c0*/  FADD.FTZ R3, R251, R73 ;  /* 0x00000049fb037221 */ /* 0x000fe40000010000 */
[-C--:B------:R-:W-:Y:S01]  /*f4d0*/  HMMA.16816.F32 R28, R80, R90.reuse, R28 ;  /* 0x0000005a501c723c */ /* 0x080fe2000000181c */
[----:B------:R-:W-:Y:S07]  /*f4e0*/  MUFU.EX2 R207, R155 ;  /* 0x0000009b00cf7308 */ /* 0x000fee0000000800 */
[C---:B------:R-:W-:Y:S01]  /*f4f0*/  HMMA.16816.F32 R32, R76.reuse, R90, R32 ;  /* 0x0000005a4c20723c */ /* 0x040fe20000001820 */
[----:B------:R-:W3:Y:S02]  /*f500*/  LDSM.16.MT88.4 R88, [R185+0x1000] ;  /* 0x00100000b958783b */ /* 0x000ee40000004200 */
[----:B------:R-:W-:Y:S05]  /*f510*/  MUFU.EX2 R208, R154 ;  /* 0x0000009a00d07308 */ /* 0x000fea0000000800 */
[-C--:B------:R-:W-:Y:S01]  /*f520*/  HMMA.16816.F32 R36, R76, R92.reuse, R36 ;  /* 0x0000005c4c24723c */ /* 0x080fe20000001824 */
[----:B--2---:R-:W-:Y:S04]  /*f530*/  LDSM.16.MT88.4 R116, [R189+0x2000] ;  /* 0x00200000bd74783b */ /* 0x004fe80000004200 */
[----:B------:R-:W-:Y:S03]  /*f540*/  MUFU.EX2 R167, R158 ;  /* 0x0000009e00a77308 */ /* 0x000fe60000000800 */
[C---:B------:R-:W-:Y:S07]  /*f550*/  HMMA.16816.F32 R40, R80.reuse, R92, R40 ;  /* 0x0000005c5028723c */ /* 0x040fee0000001828 */
[----:B------:R-:W2:Y:S01]  /*f560*/  MUFU.EX2 R166, R159 ;  /* 0x0000009f00a67308 */ /* 0x000ea20000000800 */
[-C--:B------:R-:W-:Y:S08]  /*f570*/  HMMA.16816.F32 R44, R80, R94.reuse, R44 ;  /* 0x0000005e502c723c */ /* 0x080ff0000000182c */
[C---:B------:R-:W-:Y:S01]  /*f580*/  HMMA.16816.F32 R48, R76.reuse, R94, R48 ;  /* 0x0000005e4c30723c */ /* 0x040fe20000001830 */
[----:B------:R-:W4:Y:S01]  /*f590*/  LDSM.16.MT88.4 R92, [R189+0x1000] ;  /* 0x00100000bd5c783b */ /* 0x000f220000004200 */
[----:B------:R-:W-:Y:S06]  /*f5a0*/  MUFU.EX2 R165, R174 ;  /* 0x000000ae00a57308 */ /* 0x000fec0000000800 */
[-C--:B-1----:R-:W-:Y:S04]  /*f5b0*/  HMMA.16816.F32 R52, R76, R84.reuse, R52 ;  /* 0x000000544c34723c */ /* 0x082fe80000001834 */
[----:B------:R-:W1:Y:S01]  /*f5c0*/  MUFU.EX2 R164, R175 ;  /* 0x000000af00a47308 */ /* 0x000e620000000800 */
[----:B--2---:R-:W-:Y:S03]  /*f5d0*/  F2FP.PACK_AB R149, R166, R167 ;  /* 0x000000a7a695723e */ /* 0x004fe600000000ff */
[C---:B------:R-:W-:Y:S06]  /*f5e0*/  HMMA.16816.F32 R56, R80.reuse, R84, R56 ;  /* 0x000000545038723c */ /* 0x040fec0000001838 */
[----:B------:R-:W2:Y:S02]  /*f5f0*/  MUFU.EX2 R157, R113 ;  /* 0x00000071009d7308 */ /* 0x000ea40000000800 */
[-C--:B------:R-:W-:Y:S07]  /*f600*/  HMMA.16816.F32 R60, R80, R86.reuse, R60 ;  /* 0x00000056503c723c */ /* 0x080fee000000183c */
[----:B------:R-:W-:Y:S01]  /*f610*/  F2FP.PACK_AB R80, R183, R129 ;  /* 0x00000081b750723e */ /* 0x000fe200000000ff */
[----:B------:R-:W-:Y:S01]  /*f620*/  HMMA.16816.F32 R64, R76, R86, R64 ;  /* 0x000000564c40723c */ /* 0x000fe20000001840 */
[----:B------:R-:W5:Y:S01]  /*f630*/  LDSM.16.MT88.4 R84, [R188+0x1000] ;  /* 0x00100000bc54783b */ /* 0x000f620000004200 */
        /* <DEDUP_REMOVED lines=8> */
[----:B------:R-:W-:Y:S02]  /*f6c0*/  F2FP.PACK_AB R83, R136, R137 ;  /* 0x000000898853723e */ /* 0x000fe400000000ff */
[----:B-1----:R-:W-:Y:S02]  /*f6d0*/  F2FP.PACK_AB R150, R164, R165 ;  /* 0x000000a5a496723e */ /* 0x002fe400000000ff */
[----:B--2---:R-:W-:Y:S01]  /*f6e0*/  F2FP.PACK_AB R146, R156, R157 ;  /* 0x0000009d9c92723e */ /* 0x004fe200000000ff */
[-C--:B---3--:R-:W-:Y:S01]  /*f6f0*/  HMMA.16816.F32 R4, R76, R88.reuse, R4 ;  /* 0x000000584c04723c */ /* 0x088fe20000001804 */
[----:B------:R-:W-:Y:S07]  /*f700*/  MUFU.EX2 R161, R109 ;  /* 0x0000006d00a17308 */ /* 0x000fee0000000800 */
[C---:B------:R-:W-:Y:S03]  /*f710*/  HMMA.16816.F32 R8, R80.reuse, R88, R8 ;  /* 0x000000585008723c */ /* 0x040fe60000001808 */
[----:B------:R-:W-:Y:S05]  /*f720*/  MUFU.EX2 R160, R110 ;  /* 0x0000006e00a07308 */ /* 0x000fea0000000800 */
[-C--:B------:R-:W-:Y:S05]  /*f730*/  HMMA.16816.F32 R12, R80, R90.reuse, R12 ;  /* 0x0000005a500c723c */ /* 0x080fea000000180c */
[----:B------:R-:W-:Y:S03]  /*f740*/  MUFU.EX2 R158, R112 ;  /* 0x00000070009e7308 */ /* 0x000fe60000000800 */
[C---:B------:R-:W-:Y:S01]  /*f750*/  HMMA.16816.F32 R16, R76.reuse, R90, R16 ;  /* 0x0000005a4c10723c */ /* 0x040fe20000001810 */
[----:B------:R-:W1:Y:S06]  /*f760*/  LDSM.16.MT88.4 R88, [R185+0x1800] ;  /* 0x00180000b958783b */ /* 0x000e6c0000004200 */
[----:B------:R-:W-:Y:S01]  /*f770*/  MUFU.EX2 R155, R114 ;  /* 0x00000072009b7308 */ /* 0x000fe20000000800 */
[-C--:B----4-:R-:W-:Y:S08]  /*f780*/  HMMA.16816.F32 R20, R76, R92.reuse, R20 ;  /* 0x0000005c4c14723c */ /* 0x090ff00000001814 */
[C---:B------:R-:W-:Y:S01]  /*f790*/  HMMA.16816.F32 R24, R80.reuse, R92, R24 ;  /* 0x0000005c5018723c */ /* 0x040fe20000001818 */
[----:B------:R-:W2:Y:S07]  /*f7a0*/  MUFU.EX2 R154, R115 ;  /* 0x00000073009a7308 */ /* 0x000eae0000000800 */
[-C--:B------:R-:W-:Y:S03]  /*f7b0*/  HMMA.16816.F32 R28, R80, R94.reuse, R28 ;  /* 0x0000005e501c723c */ /* 0x080fe6000000181c */
[----:B------:R-:W3:Y:S05]  /*f7c0*/  MUFU.EX2 R159, R111 ;  /* 0x0000006f009f7308 */ /* 0x000eea0000000800 */
[C---:B------:R-:W-:Y:S01]  /*f7d0*/  HMMA.16816.F32 R32, R76.reuse, R94, R32 ;  /* 0x0000005e4c20723c */ /* 0x040fe20000001820 */
[----:B------:R-:W4:Y:S07]  /*f7e0*/  LDSM.16.MT88.4 R92, [R189+0x1800] ;  /* 0x00180000bd5c783b */ /* 0x000f2e0000004200 */
[-C--:B------:R-:W-:Y:S04]  /*f7f0*/  HMMA.16816.F32 R36, R76, R96.reuse, R36 ;  /* 0x000000604c24723c */ /* 0x080fe80000001824 */
[----:B--2---:R-:W-:Y:S04]  /*f800*/  F2FP.PACK_AB R145, R154, R155 ;  /* 0x0000009b9a91723e */ /* 0x004fe800000000ff */
[C---:B------:R-:W-:Y:S04]  /*f810*/  HMMA.16816.F32 R40, R80.reuse, R96, R40 ;  /* 0x000000605028723c */ /* 0x040fe80000001828 */
[----:B---3--:R-:W-:Y:S04]  /*f820*/  F2FP.PACK_AB R144, R158, R159 ;  /* 0x0000009f9e90723e */ /* 0x008fe800000000ff */
[-C--:B------:R-:W-:Y:S08]  /*f830*/  HMMA.16816.F32 R44, R80, R98.reuse, R44 ;  /* 0x00000062502c723c */ /* 0x080ff0000000182c */
[C---:B------:R-:W-:Y:S01]  /*f840*/  HMMA.16816.F32 R48, R76.reuse, R98, R48 ;  /* 0x000000624c30723c */ /* 0x040fe20000001830 */
[----:B------:R-:W2:Y:S07]  /*f850*/  LDSM.16.MT88.4 R96, [R186+0x1800] ;  /* 0x00180000ba60783b */ /* 0x000eae0000004200 */
[-C--:B-----5:R-:W-:Y:S08]  /*f860*/  HMMA.16816.F32 R52, R76, R84.reuse, R52 ;  /* 0x000000544c34723c */ /* 0x0a0ff00000001834 */
        /* <DEDUP_REMOVED lines=13> */
[C---:B------:R-:W-:Y:S08]  /*f940*/  HMMA.16816.F32 R8, R80.reuse, R88, R8 ;  /* 0x000000585008723c */ /* 0x040ff00000001808 */
[-C--:B------:R-:W-:Y:S08]  /*f950*/  HMMA.16816.F32 R12, R80, R90.reuse, R12 ;  /* 0x0000005a500c723c */ /* 0x080ff0000000180c */
[C---:B------:R-:W-:Y:S08]  /*f960*/  HMMA.16816.F32 R16, R76.reuse, R90, R16 ;  /* 0x0000005a4c10723c */ /* 0x040ff00000001810 */
[-C--:B----4-:R-:W-:Y:S08]  /*f970*/  HMMA.16816.F32 R20, R76, R92.reuse, R20 ;  /* 0x0000005c4c14723c */ /* 0x090ff00000001814 */
[C---:B------:R-:W-:Y:S08]  /*f980*/  HMMA.16816.F32 R24, R80.reuse, R92, R24 ;  /* 0x0000005c5018723c */ /* 0x040ff00000001818 */
[-C--:B------:R-:W-:Y:S08]  /*f990*/  HMMA.16816.F32 R28, R80, R94.reuse, R28 ;  /* 0x0000005e501c723c */ /* 0x080ff0000000181c */
[C---:B------:R-:W-:Y:S08]  /*f9a0*/  HMMA.16816.F32 R32, R76.reuse, R94, R32 ;  /* 0x0000005e4c20723c */ /* 0x040ff00000001820 */
[-C--:B--2---:R-:W-:Y:S08]  /*f9b0*/  HMMA.16816.F32 R36, R76, R96.reuse, R36 ;  /* 0x000000604c24723c */ /* 0x084ff00000001824 */
[C---:B------:R-:W-:Y:S08]  /*f9c0*/  HMMA.16816.F32 R40, R80.reuse, R96, R40 ;  /* 0x000000605028723c */ /* 0x040ff00000001828 */
[-C--:B------:R-:W-:Y:S08]  /*f9d0*/  HMMA.16816.F32 R44, R80, R98.reuse, R44 ;  /* 0x00000062502c723c */ /* 0x080ff0000000182c */
[C---:B------:R-:W-:Y:S08]  /*f9e0*/  HMMA.16816.F32 R48, R76.reuse, R98, R48 ;  /* 0x000000624c30723c */ /* 0x040ff00000001830 */
[-C--:B---3--:R-:W-:Y:S08]  /*f9f0*/  HMMA.16816.F32 R52, R76, R84.reuse, R52 ;  /* 0x000000544c34723c */ /* 0x088ff00000001834 */
        /* <DEDUP_REMOVED lines=71> */
[----:B------:R1:W-:Y:S01]  /*fe70*/  STL [R1], R5 ;  /* 0x0000000501007387 */ /* 0x0003e20000100800 */
[----:B------:R-:W-:Y:S01]  /*fe80*/  FADD.FTZ R246, R164, R3 ;  /* 0x00000003a4f67221 */ /* 0x000fe20000010000 */
[----:B------:R-:W-:Y:S01]  /*fe90*/  IADD3 R0, R211, -0x1, RZ ;  /* 0xffffffffd3007810 */ /* 0x000fe20007ffe0ff */
[----:B------:R-:W-:Y:S02]  /*fea0*/  FADD.FTZ R3, R156, R4 ;  /* 0x000000049c037221 */ /* 0x000fe40000010000 */
[----:B------:R-:W-:Y:S01]  /*feb0*/  FADD.FTZ R2, R84, R2 ;  /* 0x0000000254027221 */ /* 0x000fe20000010000 */
[----:B------:R-:W-:Y:S02]  /*fec0*/  MOV R211, R0 ;  /* 0x0000000000d37202 */ /* 0x000fe40000000f00 */
[----:B------:R1:W-:Y:S01]  /*fed0*/  STL [R1+0x8], R3 ;  /* 0x0000080301007387 */ /* 0x0003e20000100800 */
[----:B------:R-:W-:Y:S03]  /*fee0*/  MOV R84, R72 ;  /* 0x0000004800547202 */ /* 0x000fe60000000f00 */
[----:B------:R1:W-:Y:S02]  /*fef0*/  STL [R1+0x4], R2 ;  /* 0x0000040201007387 */ /* 0x0003e40000100800 */
[----:B-1----:R-:W-:-:S05]  /*ff00*/  @P0 BRA `(.L_x_1479) ;  /* 0xffffc32000000947 */ /* 0x002fca000383ffff */
.L_x_1472:
[----:B------:R-:W-:Y:S05]  /*ff10*/  BRA.DIV ~URZ, `(.L_x_1480) ;  /* 0x00008ed27f007947 */ /* 0x000fea000b800000 */
[----:B------:R1:W2:Y:S02]  /*ff20*/  SHFL.BFLY PT, R0, R246, 0x2, 0x1f ;  /* 0x0c401f00f6007f89 */ /* 0x0002a400000e0000 */
.L_x_1580:
[----:B--2---:R-:W-:Y:S01]  /*ff30*/  FADD.FTZ R5, R0, R246 ;  /* 0x000000f600057221 */ /* 0x004fe20000010000 */
[----:B------:R-:W-:Y:S05]  /*ff40*/  BRA.DIV ~URZ, `(.L_x_1481) ;  /* 0x00008ef27f007947 */ /* 0x000fea000b800000 */
[----:B------:R-:W2:Y:S04]  /*ff50*/  LDL.LU R10, [R1] ;  /* 0x00000000010a7983 */ /* 0x000ea80000300800 */
[----:B------:R-:W3:Y:S04]  /*ff60*/  LDL.LU R3, [R1+0x8] ;  /* 0x0000080001037983 */ /* 0x000ee80000300800 */
[----:B------:R-:W4:Y:S04]  /*ff70*/  LDL.LU R9, [R1+0x4] ;  /* 0x0000040001097983 */ /* 0x000f280000300800 */
[----:B--2---:R-:W2:Y:S04]  /*ff80*/  SHFL.BFLY PT, R0, R10, 0x2, 0x1f ;  /* 0x0c401f000a007f89 */ /* 0x004ea800000e0000 */
[----:B---3--:R-:W3:Y:S04]  /*ff90*/  SHFL.BFLY PT, R2, R3, 0x2, 0x1f ;  /* 0x0c401f0003027f89 */ /* 0x008ee800000e0000 */
[----:B----4-:R-:W4:Y:S01]  /*ffa0*/  SHFL.BFLY PT, R4, R9, 0x2, 0x1f ;  /* 0x0c401f0009047f89 */ /* 0x010f2200000e0000 */
[----:B--2---:R-:W-:-:S02]  /*ffb0*/  FADD.FTZ R0, R0, R10 ;  /* 0x0000000a00007221 */ /* 0x004fc40000010000 */
[----:B---3--:R-:W-:-:S03]  /*ffc0*/  FADD.FTZ R2, R2, R3 ;  /* 0x0000000302027221 */ /* 0x008fc60000010000 */
[----:B------:R-:W2:Y:S01]  /*ffd0*/  SHFL.BFLY PT, R6, R0, 0x1, 0x1f ;  /* 0x0c201f0000067f89 */ /* 0x000ea200000e0000 */
[----:B----4-:R-:W-:-:S03]  /*ffe0*/  FADD.FTZ R4, R4, R9 ;  /* 0x0000000904047221 */ /* 0x010fc60000010000 */
[----:B------:R-:W3:Y:S04]  /*fff0*/  SHFL.BFLY PT, R3, R5, 0x1, 0x1f ;  /* 0x0c201f0005037f89 */ /* 0x000ee800000e0000 */
[----:B------:R-:W4:Y:S04]  /*10000*/  SHFL.BFLY PT, R7, R2, 0x1, 0x1f ;  /* 0x0c201f0002077f89 */ /* 0x000f2800000e0000 */
[----:B------:R1:W1:Y:S01]  /*10010*/  SHFL.BFLY PT, R8, R4, 0x1, 0x1f ;  /* 0x0c201f0004087f89 */ /* 0x00026200000e0000 */
[----:B--2---:R-:W-:Y:S02]  /*10020*/  FADD.FTZ R6, R0, R6 ;  /* 0x0000000600067221 */ /* 0x004fe40000010000 */
[----:B---3--:R-:W-:-:S02]  /*10030*/  FADD.FTZ R5, R5, R3 ;  /* 0x0000000305057221 */ /* 0x008fc40000010000 */
[----:B----4-:R-:W-:-:S03]  /*10040*/  FADD.FTZ R7, R2, R7 ;  /* 0x0000000702077221 */ /* 0x010fc60000010000 */
.L_x_1581:
[----:B------:R-:W-:Y:S01]  /*10050*/  FSETP.NE.FTZ.AND P3, PT, R5, RZ, PT ;  /* 0x000000ff0500720b */ /* 0x000fe20003f75000 */
[----:B------:R-:W-:Y:S01]  /*10060*/  CS2R R2, SRZ ;  /* 0x0000000000027805 */ /* 0x000fe2000001ff00 */
[----:B------:R-:W-:Y:S01]  /*10070*/  MOV R0, RZ ;  /* 0x000000ff00007202 */ /* 0x000fe20000000f00 */
[----:B-1----:R-:W-:Y:S01]  /*10080*/  FADD.FTZ R4, R8, R4 ;  /* 0x0000000408047221 */ /* 0x002fe20000010000 */
        /* <DEDUP_REMOVED lines=98> */
.L_x_1427:
[----:B--2---:R2:W5:Y:S04]  /*106b0*/  LDL R6, [R1+0x50] ;  /* 0x0000500001067983 */ /* 0x0045680000100800 */
[----:B------:R-:W3:Y:S01]  /*106c0*/  S2R R2, SR_TID.X ;  /* 0x0000000000027919 */ /* 0x000ee20000002100 */
[----:B------:R-:W-:Y:S01]  /*106d0*/  BSSY B0, `(.L_x_1482) ;  /* 0x0000011000007945 */ /* 0x000fe20003800000 */
[----:B---3--:R-:W-:-:S13]  /*106e0*/  LOP3.LUT P0, RZ, R2, 0x7f, RZ, 0xc0, !PT ;  /* 0x0000007f02ff7812 */ /* 0x008fda000780c0ff */
[----:B------:R-:W-:Y:S05]  /*106f0*/  @P0 BRA `(.L_x_1483) ;  /* 0x000000e000000947 */ /* 0x000fea0003800000 */
[----:B--2---:R-:W2:Y:S01]  /*10700*/  S2R R4, SR_LANEID ;  /* 0x0000000000047919 */ /* 0x004ea20000000000 */
[----:B------:R-:W-:Y:S01]  /*10710*/  VOTEU.ANY UR4, UPT, PT ;  /* 0x0000000000047886 */ /* 0x000fe200038e0100 */
[----:B-1----:R-:W-:Y:S01]  /*10720*/  IMAD.MOV.U32 R5, RZ, RZ, c[0x0][0x564] ;  /* 0x00015900ff057624 */ /* 0x002fe200078e00ff */
[----:B------:R-:W2:Y:S08]  /*10730*/  FLO.U32 R3, UR4 ;  /* 0x0000000400037d00 */ /* 0x000eb000080e0000 */
[----:B------:R-:W1:Y:S01]  /*10740*/  POPC R2, UR4 ;  /* 0x0000000400027d09 */ /* 0x000e620008000000 */
[----:B--2---:R-:W-:Y:S01]  /*10750*/  ISETP.EQ.U32.AND P0, PT, R3, R4, PT ;  /* 0x000000040300720c */ /* 0x004fe20003f02070 */
[----:B------:R-:W-:-:S12]  /*10760*/  IMAD.MOV.U32 R4, RZ, RZ, c[0x0][0x560] ;  /* 0x00015800ff047624 */ /* 0x000fd800078e00ff */
[----:B-1----:R1:W2:Y:S04]  /*10770*/  @P0 ATOMG.E.ADD.STRONG.GPU PT, R2, [R4.64], R2 ;  /* 0x00000002040209a8 */ /* 0x0022a800081ee1c6 */
[----:B-1----:R-:W1:Y:S04]  /*10780*/  S2R R4, SR_LTMASK ;  /* 0x0000000000047919 */ /* 0x002e680000003900 */
[----:B--2---:R1:W2:Y:S02]  /*10790*/  SHFL.IDX PT, R3, R2, R3, 0x1f ;  /* 0x00001f0302037589 */ /* 0x0042a400000e0000 */
[----:B-1----:R-:W-:-:S06]  /*107a0*/  LOP3.LUT R2, R4, UR4, RZ, 0xc0, !PT ;  /* 0x0000000404027c12 */ /* 0x002fcc000f8ec0ff */
[----:B------:R-:W2:Y:S02]  /*107b0*/  POPC R2, R2 ;  /* 0x0000000200027309 */ /* 0x000ea40000000000 */
[----:B--2--5:R-:W-:-:S05]  /*107c0*/  IADD3 R6, R3, c[0x0][0xc], R2 ;  /* 0x0000030003067a10 */ /* 0x024fca0007ffe002 */
[----:B------:R1:W-:Y:S02]  /*107d0*/  STL [R1+0x50], R6 ;  /* 0x0000500601007387 */ /* 0x0003e40000100800 */
.L_x_1483:
[----:B--2---:R-:W-:Y:S05]  /*107e0*/  BSYNC B0 ;  /* 0x0000000000007941 */ /* 0x004fea0003800000 */
.L_x_1482:
[----:B------:R-:W-:Y:S01]  /*107f0*/  PRMT R0, R0, 0x9910, RZ ;  /* 0x0000991000007816 */ /* 0x000fe200000000ff */
[----:B------:R-:W-:Y:S01]  /*10800*/  BSSY B1, `(.L_x_1484) ;  /* 0x00002f9000017945 */ /* 0x000fe20003800000 */
[----:B-----5:R-:W-:Y:S02]  /*10810*/  IMAD.MOV.U32 R57, RZ, RZ, R6 ;  /* 0x000000ffff397224 */ /* 0x020fe400078e0006 */
[----:B------:R-:W-:-:S13]  /*10820*/  ISETP.NE.AND P0, PT, R0, RZ, PT ;  /* 0x000000ff0000720c */ /* 0x000fda0003f05270 */
[----:B------:R-:W-:Y:S05]  /*10830*/  @!P0 BRA `(.L_x_1485) ;  /* 0x000022d000008947 */ /* 0x000fea0003800000 */
[----:B-1----:R-:W2:Y:S04]  /*10840*/  LDL R6, [R1+0x88] ;  /* 0x0000880001067983 */ /* 0x002ea80000100800 */
        /* <DEDUP_REMOVED lines=97> */
.L_x_1486:
[----:B------:R-:W2:Y:S04]  /*10e60*/  LDL.LU R2, [R1+0x48] ;  /* 0x0000480001027983 */ /* 0x000ea80000300800 */
[----:B-1----:R-:W3:Y:S04]  /*10e70*/  LDL R5, [R1+0x44] ;  /* 0x0000440001057983 */ /* 0x002ee80000100800 */
[----:B------:R-:W4:Y:S04]  /*10e80*/  LDL.LU R6, [R1+0x84] ;  /* 0x0000840001067983 */ /* 0x000f280000300800 */
[----:B------:R-:W3:Y:S04]  /*10e90*/  LDL.LU R4, [R1+0x58] ;  /* 0x0000580001047983 */ /* 0x000ee80000300800 */
[----:B------:R-:W3:Y:S04]  /*10ea0*/  LDL R62, [R1+0x3c] ;  /* 0x00003c00013e7983 */ /* 0x000ee80000100800 */
[----:B------:R-:W3:Y:S04]  /*10eb0*/  LDL R16, [R1+0x80] ;  /* 0x0000800001107983 */ /* 0x000ee80000100800 */
[----:B------:R-:W3:Y:S01]  /*10ec0*/  LDL R56, [R1+0xd0] ;  /* 0x0000d00001387983 */ /* 0x000ee20000100800 */
[----:B------:R-:W-:Y:S01]  /*10ed0*/  ISETP.GT.AND P3, PT, R0, 0x1, PT ;  /* 0x000000010000780c */ /* 0x000fe20003f64270 */
[----:B------:R-:W-:-:S05]  /*10ee0*/  IMAD.MOV.U32 R0, RZ, RZ, 0x368 ;  /* 0x00000368ff007424 */ /* 0x000fca00078e00ff */
[----:B------:R-:W-:-:S04]  /*10ef0*/  SEL R0, R0, 0x328, P3 ;  /* 0x0000032800007807 */ /* 0x000fc80001800000 */
[----:B------:R1:W2:Y:S08]  /*10f00*/  LDC.64 R8, c[0x0][R0+0x170] ;  /* 0x00005c0000087b82 */ /* 0x0002b00000000a00 */
[----:B------:R1:W2:Y:S08]  /*10f10*/  LDC.64 R14, c[0x0][R0+0x168] ;  /* 0x00005a00000e7b82 */ /* 0x0002b00000000a00 */
[----:B------:R1:W2:Y:S08]  /*10f20*/  LDC.64 R18, c[0x0][R0+0x178] ;  /* 0x00005e0000127b82 */ /* 0x0002b00000000a00 */
[----:B------:R1:W2:Y:S01]  /*10f30*/  LDC.64 R20, c[0x0][R0+0x160] ;  /* 0x0000580000147b82 */ /* 0x0002a20000000a00 */
[----:B------:R-:W-:-:S04]  /*10f40*/  ISETP.NE.U32.AND P0, PT, RZ, c[0x0][0x500], PT ;  /* 0x00014000ff007a0c */ /* 0x000fc80003f05070 */
[----:B------:R-:W-:Y:S01]  /*10f50*/  ISETP.NE.AND.EX P0, PT, RZ, c[0x0][0x504], PT, P0 ;  /* 0x00014100ff007a0c */ /* 0x000fe20003f05300 */
[----:B-1----:R-:W-:-:S05]  /*10f60*/  IMAD.MOV.U32 R0, RZ, RZ, c[0x0][0x4e8] ;  /* 0x00013a00ff007624 */ /* 0x002fca00078e00ff */
[----:B------:R-:W-:Y:S01]  /*10f70*/  ISETP.NE.AND P2, PT, R0, 0x1, PT ;  /* 0x000000010000780c */ /* 0x000fe20003f45270 */
[----:B------:R-:W1:Y:S01]  /*10f80*/  S2R R63, SR_TID.X ;  /* 0x00000000003f7919 */ /* 0x000e620000002100 */
[----:B-----5:R-:W-:Y:S02]  /*10f90*/  SHF.R.S32.HI R17, RZ, 0x1f, R3 ;  /* 0x0000001fff117819 */ /* 0x020fe40000011403 */
[----:B--2---:R-:W-:-:S05]  /*10fa0*/  SEL R2, R2, RZ, !P0 ;  /* 0x000000ff02027207 */ /* 0x004fca0004000000 */
[----:B------:R-:W-:Y:S01]  /*10fb0*/  IMAD R0, R9, R2, RZ ;  /* 0x0000000209007224 */ /* 0x000fe200078e02ff */
[----:B----4-:R-:W-:Y:S02]  /*10fc0*/  SEL R6, R6, RZ, !P0 ;  /* 0x000000ff06067207 */ /* 0x010fe40004000000 */
[----:B---3--:R-:W-:Y:S01]  /*10fd0*/  LOP3.LUT R4, R4, 0xffff, RZ, 0xc0, !PT ;  /* 0x0000ffff04047812 */ /* 0x008fe200078ec0ff */
[----:B------:R-:W-:Y:S02]  /*10fe0*/  IMAD.IADD R5, R5, 0x1, R62 ;  /* 0x0000000105057824 */ /* 0x000fe400078e023e */
        /* <DEDUP_REMOVED lines=9> */
[----:B------:R-:W-:Y:S01]  /*11080*/  IADD3 R14, P1, P0, R6, R8, R3 ;  /* 0x00000008060e7210 */ /* 0x000fe2000783e003 */
[----:B------:R-:W-:Y:S02]  /*11090*/  IMAD.IADD R6, R9, 0x1, R12 ;  /* 0x0000000109067824 */ /* 0x000fe400078e020c */
        /* <DEDUP_REMOVED lines=16> */
[----:B-1----:R-:W-:Y:S01]  /*111a0*/  SHF.R.S32.HI R16, RZ, 0x1f, R63 ;  /* 0x0000001fff107819 */ /* 0x002fe2000001143f */
[----:B------:R-:W-:Y:S01]  /*111b0*/  IMAD.IADD R0, R7, 0x1, R0 ;  /* 0x0000000107007824 */ /* 0x000fe200078e0200 */
[----:B------:R-:W-:Y:S02]  /*111c0*/  LEA R7, P0, R6, R8, 0x2 ;  /* 0x0000000806077211 */ /* 0x000fe400078010ff */
[----:B------:R-:W-:Y:S02]  /*111d0*/  SEL R9, R9, c[0x0][0x454], P3 ;  /* 0x0001150009097a07 */ /* 0x000fe40001800000 */
[----:B------:R-:W-:Y:S02]  /*111e0*/  LEA.HI R16, R16, R63, RZ, 0x5 ;  /* 0x0000003f10107211 */ /* 0x000fe400078f28ff */
[----:B------:R-:W-:Y:S02]  /*111f0*/  LEA.HI.X R6, R6, R9, R0, 0x2, P0 ;  /* 0x0000000906067211 */ /* 0x000fe400000f1400 */
[----:B------:R-:W-:Y:S01]  /*11200*/  LOP3.LUT R16, R16, 0xffffffe0, RZ, 0xc0, !PT ;  /* 0xffffffe010107812 */ /* 0x000fe200078ec0ff */
[----:B------:R-:W-:Y:S01]  /*11210*/  SHFL.IDX PT, R14, R7, RZ, 0x1c1f ;  /* 0x001c1fff070e7589 */ /* 0x000fe200000e0000 */
[----:B------:R-:W-:-:S03]  /*11220*/  IMAD R0, R11, c[0x0][0x4e8], RZ ;  /* 0x00013a000b007a24 */ /* 0x000fc600078e02ff */
[----:B------:R-:W1:Y:S01]  /*11230*/  SHFL.IDX PT, R15, R6, RZ, 0x1c1f ;  /* 0x001c1fff060f7589 */ /* 0x000e6200000e0000 */
[----:B------:R-:W-:-:S03]  /*11240*/  IMAD.IADD R16, R63, 0x1, -R16 ;  /* 0x000000013f107824 */ /* 0x000fc600078e0a10 */
[----:B------:R-:W-:Y:S04]  /*11250*/  SHFL.IDX PT, R12, R7, 0x1, 0x1c1f ;  /* 0x003c1f00070c7f89 */ /* 0x000fe800000e0000 */
[----:B------:R-:W2:Y:S04]  /*11260*/  SHFL.IDX PT, R13, R6, 0x1, 0x1c1f ;  /* 0x003c1f00060d7f89 */ /* 0x000ea800000e0000 */
[----:B------:R-:W-:Y:S04]  /*11270*/  SHFL.IDX PT, R10, R7, 0x2, 0x1c1f ;  /* 0x005c1f00070a7f89 */ /* 0x000fe800000e0000 */
[----:B------:R-:W3:Y:S04]  /*11280*/  SHFL.IDX PT, R11, R6, 0x2, 0x1c1f ;  /* 0x005c1f00060b7f89 */ /* 0x000ee800000e0000 */
[----:B------:R4:W-:Y:S04]  /*11290*/  SHFL.IDX PT, R9, R6, 0x3, 0x1c1f ;  /* 0x007c1f0006097f89 */ /* 0x0009e800000e0000 */
[----:B------:R1:W1:Y:S01]  /*112a0*/  SHFL.IDX PT, R8, R7, 0x3, 0x1c1f ;  /* 0x007c1f0007087f89 */ /* 0x00026200000e0000 */
[----:B------:R-:W-:Y:S01]  /*112b0*/  LOP3.LUT P0, RZ, R16, 0x3, RZ, 0xc0, !PT ;  /* 0x0000000310ff7812 */ /* 0x000fe2000780c0ff */
[----:B----4-:R-:W-:-:S05]  /*112c0*/  IMAD.IADD R6, R56, 0x1, R62 ;  /* 0x0000000138067824 */ /* 0x010fca00078e023e */
[C---:B------:R-:W-:Y:S02]  /*112d0*/  IADD3 R18, R6.reuse, 0x8, RZ ;  /* 0x0000000806127810 */ /* 0x040fe40007ffe0ff */
[C---:B------:R-:W-:Y:S02]  /*112e0*/  IADD3 R16, R6.reuse, 0x40, RZ ;  /* 0x0000004006107810 */ /* 0x040fe40007ffe0ff */
[C---:B-1----:R-:W-:Y:S02]  /*112f0*/  IADD3 R7, R6.reuse, 0x48, RZ ;  /* 0x0000004806077810 */ /* 0x042fe40007ffe0ff */
[-C--:B------:R-:W-:Y:S02]  /*11300*/  ISETP.GE.OR P5, PT, R6, R0.reuse, P0 ;  /* 0x000000000600720c */ /* 0x080fe400007a6670 */
[-C--:B------:R-:W-:Y:S02]  /*11310*/  ISETP.GE.OR P4, PT, R18, R0.reuse, P0 ;  /* 0x000000001200720c */ /* 0x080fe40000786670 */
[----:B------:R-:W-:-:S02]  /*11320*/  ISETP.GE.OR P1, PT, R16, R0, P0 ;  /* 0x000000001000720c */ /* 0x000fc40000726670 */
[----:B------:R-:W-:-:S07]  /*11330*/  ISETP.GE.OR P0, PT, R7, R0, P0 ;  /* 0x000000000700720c */ /* 0x000fce0000706670 */
[----:B------:R1:W-:Y:S01]  /*11340*/  @!P5 ST.E [R14.64], R23 ;  /* 0x000000170e00d985 */ /* 0x0003e2000c101906 */
        /* <DEDUP_REMOVED lines=8> */
[----:B------:R-:W2:Y:S01]  /*113d0*/  LDL R56, [R1+0xc] ;  /* 0x00000c0001387983 */ /* 0x000ea20000100800 */
[----:B------:R-:W-:Y:S01]  /*113e0*/  IMAD R17, R17, c[0x0][0x3a0], RZ ;  /* 0x0000e80011117a24 */ /* 0x000fe200078e02ff */
[----:B-1----:R-:W-:Y:S01]  /*113f0*/  SHF.R.S32.HI R9, RZ, 0x1f, R2 ;  /* 0x0000001fff097819 */ /* 0x002fe20000011402 */
[C---:B------:R-:W-:Y:S01]  /*11400*/  IMAD.WIDE.U32 R6, R3.reuse, c[0x0][0x3a0], RZ ;  /* 0x0000e80003067a25 */ /* 0x040fe200078e00ff */
[----:B------:R1:W3:Y:S03]  /*11410*/  LDS.128 R12, [R202+0x80] ;  /* 0x00008000ca0c7984 */ /* 0x0002e60000000c00 */
        /* <DEDUP_REMOVED lines=37> */
.L_x_1582:
[----:B------:R-:W-:Y:S05]  /*11670*/  BRA.DIV ~URZ, `(.L_x_1489) ;  /* 0x00007a927f007947 */ /* 0x000fea000b800000 */
[----:B------:R3:W4:Y:S02]  /*11680*/  SHFL.IDX PT, R2, R6, RZ, 0x181f ;  /* 0x00181fff06027589 */ /* 0x00072400000e0000 */
.L_x_1583:
        /* <DEDUP_REMOVED lines=14> */
.L_x_1584:
        /* <DEDUP_REMOVED lines=8> */
.L_x_1585:
[----:B------:R-:W-:Y:S05]  /*117f0*/  BRA.DIV ~URZ, `(.L_x_1492) ;  /* 0x00007ac27f007947 */ /* 0x000fea000b800000 */
[----:B-1----:R1:W2:Y:S02]  /*11800*/  SHFL.IDX PT, R2, R6, 0x2, 0x181f ;  /* 0x00581f0006027f89 */ /* 0x0022a400000e0000 */
.L_x_1586:
        /* <DEDUP_REMOVED lines=9> */
.L_x_1587:
        /* <DEDUP_REMOVED lines=8> */
.L_x_1588:
[----:B------:R-:W-:Y:S05]  /*11920*/  BRA.DIV ~URZ, `(.L_x_1495) ;  /* 0x00007b427f007947 */ /* 0x000fea000b800000 */
[----:B--2---:R2:W1:Y:S02]  /*11930*/  SHFL.IDX PT, R2, R6, 0x4, 0x181f ;  /* 0x00981f0006027f89 */ /* 0x00446400000e0000 */
.L_x_1589:
        /* <DEDUP_REMOVED lines=9> */
.L_x_1590:
        /* <DEDUP_REMOVED lines=8> */
.L_x_1591:
[----:B------:R-:W-:Y:S05]  /*11a50*/  BRA.DIV ~URZ, `(.L_x_1498) ;  /* 0x00007bc27f007947 */ /* 0x000fea000b800000 */
[----:B--2---:R2:W3:Y:S02]  /*11a60*/  SHFL.IDX PT, R2, R6, 0x6, 0x181f ;  /* 0x00d81f0006027f89 */ /* 0x0044e400000e0000 */
.L_x_1592:
        /* <DEDUP_REMOVED lines=9> */
.L_x_1593:
        /* <DEDUP_REMOVED lines=8> */
.L_x_1487:
        /* <DEDUP_REMOVED lines=33> */
.L_x_1594:
[----:B------:R-:W-:Y:S05]  /*11d90*/  BRA.DIV ~URZ, `(.L_x_1502) ;  /* 0x00007a327f007947 */ /* 0x000fea000b800000 */
[----:B------:R3:W4:Y:S02]  /*11da0*/  SHFL.IDX PT, R0, R12, RZ, 0x1c1f ;  /* 0x001c1fff0c007589 */ /* 0x00072400000e0000 */
.L_x_1595:
[----:B------:R-:W-:Y:S01]  /*11db0*/  BSSY B0, `(.L_x_1503) ;  /* 0x0000032000007945 */ /* 0x000fe20003800000 */
[----:B------:R-:W-:Y:S05]  /*11dc0*/  @P1 BRA `(.L_x_1504) ;  /* 0x0000030000001947 */ /* 0x000fea0003800000 */
[----:B------:R-:W5:Y:S04]  /*11dd0*/  LDL R6, [R1+0x40] ;  /* 0x0000400001067983 */ /* 0x000f680000100800 */
        /* <DEDUP_REMOVED lines=36> */
[----:B------:R-:W-:-:S03]  /*12020*/  ISETP.GE.AND P2, PT, R10, c[0x0][0x3c8], PT ;  /* 0x0000f2000a007a0c */ /* 0x000fc60003f46270 */
[----:B------:R2:W-:Y:S01]  /*12030*/  @!P1 ST.E.64 [R2.64], R66 ;  /* 0x0000004202009985 */ /* 0x0005e2000c101b06 */
[----:B------:R-:W-:-:S04]  /*12040*/  @!P6 LEA R8, P1, R15, R0, 0x2 ;  /* 0x000000000f08e211 */ /* 0x000fc800078210ff */
[----:B------:R-:W-:Y:S02]  /*12050*/  @!P6 LEA.HI.X R9, R15, R4, R16, 0x2, P1 ;  /* 0x000000040f09e211 */ /* 0x000fe400008f1410 */
[----:B---3--:R-:W-:-:S04]  /*12060*/  @!P3 LEA R6, P1, R13, R0, 0x2 ;  /* 0x000000000d06b211 */ /* 0x008fc800078210ff */
[----:B------:R-:W-:Y:S01]  /*12070*/  @!P3 LEA.HI.X R7, R13, R4, R14, 0x2, P1 ;  /* 0x000000040d07b211 */ /* 0x000fe200008f140e */
[----:B------:R3:W-:Y:S04]  /*12080*/  @!P6 ST.E.64 [R8.64], R104 ;  /* 0x000000680800e985 */ /* 0x0007e8000c101b06 */
[----:B------:R3:W-:Y:S01]  /*12090*/  @!P3 ST.E.64 [R6.64], R82 ;  /* 0x000000520600b985 */ /* 0x0007e2000c101b06 */
[----:B--2---:R-:W-:-:S04]  /*120a0*/  @!P2 LEA R2, P1, R10, R0, 0x2 ;  /* 0x000000000a02a211 */ /* 0x004fc800078210ff */
[----:B------:R-:W-:-:S05]  /*120b0*/  @!P2 LEA.HI.X R3, R10, R4, R11, 0x2, P1 ;  /* 0x000000040a03a211 */ /* 0x000fca00008f140b */
[----:B------:R3:W-:Y:S04]  /*120c0*/  @!P2 ST.E.64 [R2.64], R60 ;  /* 0x0000003c0200a985 */ /* 0x0007e8000c101b06 */
.L_x_1504:
[----:B------:R-:W-:Y:S05]  /*120d0*/  BSYNC B0 ;  /* 0x0000000000007941 */ /* 0x000fea0003800000 */
.L_x_1503:
[----:B------:R-:W-:Y:S05]  /*120e0*/  BRA.DIV ~URZ, `(.L_x_1505) ;  /* 0x000077527f007947 */ /* 0x000fea000b800000 */
[----:B--2---:R2:W1:Y:S04]  /*120f0*/  SHFL.IDX PT, R4, R5, 0x1, 0x1c1f ;  /* 0x003c1f0005047f89 */ /* 0x00446800000e0000 */
[----:B----4-:R2:W4:Y:S02]  /*12100*/  SHFL.IDX PT, R0, R12, 0x1, 0x1c1f ;  /* 0x003c1f000c007f89 */ /* 0x01052400000e0000 */
.L_x_1596:
[----:B------:R-:W-:Y:S01]  /*12110*/  BSSY B0, `(.L_x_1506) ;  /* 0x0000032000007945 */ /* 0x000fe20003800000 */
        /* <DEDUP_REMOVED lines=37> */
[----:B------:R-:W-:Y:S02]  /*12370*/  ISETP.GE.AND P0, PT, R13, c[0x0][0x3c8], PT ;  /* 0x0000f2000d007a0c */ /* 0x000fe40003f06270 */
[----:B------:R-:W-:Y:S02]  /*12380*/  @!P3 LEA.HI.X R11, R19, R4, R20, 0x2, P6 ;  /* 0x00000004130bb211 */ /* 0x000fe400030f1414 */
[----:B--2---:R-:W-:-:S04]  /*12390*/  @!P2 LEA R8, P6, R17, R0, 0x2 ;  /* 0x000000001108a211 */ /* 0x004fc800078c10ff */
[----:B------:R-:W-:Y:S02]  /*123a0*/  @!P2 LEA.HI.X R9, R17, R4, R18, 0x2, P6 ;  /* 0x000000041109a211 */ /* 0x000fe400030f1412 */
[----:B---3--:R-:W-:-:S04]  /*123b0*/  @!P1 LEA R6, P6, R15, R0, 0x2 ;  /* 0x000000000f069211 */ /* 0x008fc800078c10ff */
[----:B------:R-:W-:Y:S01]  /*123c0*/  @!P1 LEA.HI.X R7, R15, R4, R16, 0x2, P6 ;  /* 0x000000040f079211 */ /* 0x000fe200030f1410 */
[----:B------:R2:W-:Y:S04]  /*123d0*/  @!P3 ST.E.64 [R10.64], R106 ;  /* 0x0000006a0a00b985 */ /* 0x0005e8000c101b06 */
[----:B------:R2:W-:Y:S01]  /*123e0*/  @!P2 ST.E.64 [R8.64], R102 ;  /* 0x000000660800a985 */ /* 0x0005e2000c101b06 */
[----:B-1----:R-:W-:-:S04]  /*123f0*/  @!P0 LEA R2, P6, R13, R0, 0x2 ;  /* 0x000000000d028211 */ /* 0x002fc800078c10ff */
[----:B------:R-:W-:Y:S01]  /*12400*/  @!P0 LEA.HI.X R3, R13, R4, R14, 0x2, P6 ;  /* 0x000000040d038211 */ /* 0x000fe200030f140e */
[----:B------:R2:W-:Y:S04]  /*12410*/  @!P1 ST.E.64 [R6.64], R84 ;  /* 0x0000005406009985 */ /* 0x0005e8000c101b06 */
[----:B------:R2:W-:Y:S04]  /*12420*/  @!P0 ST.E.64 [R2.64], R64 ;  /* 0x0000004002008985 */ /* 0x0005e8000c101b06 */
.L_x_1507:
[----:B------:R-:W-:Y:S05]  /*12430*/  BSYNC B0 ;  /* 0x0000000000007941 */ /* 0x000fea0003800000 */
.L_x_1506:
[----:B------:R-:W-:Y:S05]  /*12440*/  BRA.DIV ~URZ, `(.L_x_1508) ;  /* 0x000074c27f007947 */ /* 0x000fea000b800000 */
[----:B-1----:R1:W2:Y:S02]  /*12450*/  SHFL.IDX PT, R4, R5, 0x2, 0x1c1f ;  /* 0x005c1f0005047f89 */ /* 0x0022a400000e0000 */
.L_x_1597:
[----:B------:R-:W-:Y:S05]  /*12460*/  BRA.DIV ~URZ, `(.L_x_1509) ;  /* 0x000075127f007947 */ /* 0x000fea000b800000 */
[----:B----4-:R4:W1:Y:S02]  /*12470*/  SHFL.IDX PT, R0, R12, 0x2, 0x1c1f ;  /* 0x005c1f000c007f89 */ /* 0x01086400000e0000 */
.L_x_1598:
[----:B------:R-:W-:Y:S01]  /*12480*/  BSSY B0, `(.L_x_1510) ;  /* 0x0000032000007945 */ /* 0x000fe20003800000 */
[----:B------:R-:W-:Y:S05]  /*12490*/  @P4 BRA `(.L_x_1511) ;  /* 0x0000030000004947 */ /* 0x000fea0003800000 */
[----:B--23--:R-:W2:Y:S04]  /*124a0*/  LDL R8, [R1+0x40] ;  /* 0x0000400001087983 */ /* 0x00cea80000100800 */
        /* <DEDUP_REMOVED lines=17> */
[----:B-----5:R-:W-:Y:S02]  /*125c0*/  ISETP.GE.AND P0, PT, R21, c[0x0][0x3c8], PT ;  /* 0x0000f20015007a0c */ /* 0x020fe40003f06270 */
[----:B----4-:R-:W-:-:S07]  /*125d0*/  ISETP.GE.AND P4, PT, R10, c[0x0][0x3c8], PT ;  /* 0x0000f2000a007a0c */ /* 0x010fce0003f86270 */
[CC--:B-1----:R-:W-:Y:S02]  /*125e0*/  @!P3 LEA R6, P2, R8.reuse, R0.reuse, 0x2 ;  /* 0x000000000806b211 */ /* 0x0c2fe400078410ff */
[----:B------:R-:W-:Y:S02]  /*125f0*/  @!P1 LEA R2, P6, R23, R0, 0x2 ;  /* 0x0000000017029211 */ /* 0x000fe400078c10ff */
[----:B------:R-:W-:Y:S02]  /*12600*/  @!P3 LEA.HI.X R7, R8, R4, R9, 0x2, P2 ;  /* 0x000000040807b211 */ /* 0x000fe400010f1409 */
[----:B------:R-:W-:Y:S02]  /*12610*/  @!P0 LEA R8, P2, R21, R0, 0x2 ;  /* 0x0000000015088211 */ /* 0x000fe400078410ff */
[-C--:B------:R-:W-:Y:S01]  /*12620*/  @!P1 LEA.HI.X R3, R23, R4.reuse, R24, 0x2, P6 ;  /* 0x0000000417039211 */ /* 0x080fe200030f1418 */
[----:B------:R-:W-:Y:S01]  /*12630*/  @!P3 ST.E.64 [R6.64], R48 ;  /* 0x000000300600b985 */ /* 0x000fe2000c101b06 */
[----:B------:R-:W-:-:S02]  /*12640*/  @!P0 LEA.HI.X R9, R21, R4, R22, 0x2, P2 ;  /* 0x0000000415098211 */ /* 0x000fc400010f1416 */
[----:B------:R-:W-:Y:S01]  /*12650*/  ISETP.GE.AND P3, PT, R19, c[0x0][0x3c8], PT ;  /* 0x0000f20013007a0c */ /* 0x000fe20003f66270 */
[----:B------:R1:W-:Y:S01]  /*12660*/  @!P1 ST.E.64 [R2.64], R34 ;  /* 0x0000002202009985 */ /* 0x0003e2000c101b06 */
[----:B------:R-:W-:-:S03]  /*12670*/  ISETP.GE.AND P2, PT, R17, c[0x0][0x3c8], PT ;  /* 0x0000f20011007a0c */ /* 0x000fc60003f46270 */
[----:B------:R2:W-:Y:S01]  /*12680*/  @!P0 ST.E.64 [R8.64], R38 ;  /* 0x0000002608008985 */ /* 0x0005e2000c101b06 */
[----:B------:R-:W-:Y:S02]  /*12690*/  ISETP.GE.AND P1, PT, R15, c[0x0][0x3c8], PT ;  /* 0x0000f2000f007a0c */ /* 0x000fe40003f26270 */
[----:B------:R-:W-:Y:S02]  /*126a0*/  ISETP.GE.AND P0, PT, R13, c[0x0][0x3c8], PT ;  /* 0x0000f2000d007a0c */ /* 0x000fe40003f06270 */
[----:B-1----:R-:W-:-:S04]  /*126b0*/  @!P4 LEA R2, P6, R10, R0, 0x2 ;  /* 0x000000000a02c211 */ /* 0x002fc800078c10ff */
[----:B------:R-:W-:Y:S02]  /*126c0*/  @!P4 LEA.HI.X R3, R10, R4, R11, 0x2, P6 ;  /* 0x000000040a03c211 */ /* 0x000fe400030f140b */
[----:B------:R-:W-:-:S03]  /*126d0*/  @!P3 LEA R10, P6, R19, R0, 0x2 ;  /* 0x00000000130ab211 */ /* 0x000fc600078c10ff */
[----:B------:R1:W-:Y:S01]  /*126e0*/  @!P4 ST.E.64 [R2.64], R42 ;  /* 0x0000002a0200c985 */ /* 0x0003e2000c101b06 */
[----:B--2---:R-:W-:Y:S02]  /*126f0*/  @!P2 LEA R8, P4, R17, R0, 0x2 ;  /* 0x000000001108a211 */ /* 0x004fe400078810ff */
[----:B------:R-:W-:Y:S02]  /*12700*/  @!P3 LEA.HI.X R11, R19, R4, R20, 0x2, P6 ;  /* 0x00000004130bb211 */ /* 0x000fe400030f1414 */
[----:B------:R-:W-:Y:S02]  /*12710*/  @!P1 LEA R6, P6, R15, R0, 0x2 ;  /* 0x000000000f069211 */ /* 0x000fe400078c10ff */
        /* <DEDUP_REMOVED lines=8> */
.L_x_1511:
[----:B------:R-:W-:Y:S05]  /*127a0*/  BSYNC B0 ;  /* 0x0000000000007941 */ /* 0x000fea0003800000 */
.L_x_1510:
[----:B------:R-:W-:Y:S05]  /*127b0*/  BRA.DIV ~URZ, `(.L_x_1512) ;  /* 0x000072327f007947 */ /* 0x000fea000b800000 */
[----:B--2---:R2:W3:Y:S04]  /*127c0*/  SHFL.IDX PT, R4, R5, 0x3, 0x1c1f ;  /* 0x007c1f0005047f89 */ /* 0x0044e800000e0000 */
[----:B-1----:R2:W1:Y:S02]  /*127d0*/  SHFL.IDX PT, R0, R12, 0x3, 0x1c1f ;  /* 0x007c1f000c007f89 */ /* 0x00246400000e0000 */
.L_x_1599:
[----:B------:R-:W-:Y:S05]  /*127e0*/  @P5 BRA `(.L_x_1500) ;  /* 0x00000fa000005947 */ /* 0x000fea0003800000 */
[----:B---3--:R-:W3:Y:S04]  /*127f0*/  LDL R6, [R1+0x40] ;  /* 0x0000400001067983 */ /* 0x008ee80000100800 */
[----:B------:R-:W5:Y:S04]  /*12800*/  LDL R10, [R1+0x74] ;  /* 0x00007400010a7983 */ /* 0x000f680000100800 */
[----:B--2---:R-:W2:Y:S04]  /*12810*/  LDL R7, [R1+0xc0] ;  /* 0x0000c00001077983 */ /* 0x004ea80000100800 */
[----:B----4-:R-:W4:Y:S04]  /*12820*/  LDL R8, [R1+0x70] ;  /* 0x0000700001087983 */ /* 0x010f280000100800 */
        /* <DEDUP_REMOVED lines=12> */
[----:B-----5:R-:W-:-:S11]  /*128f0*/  ISETP.GE.AND P4, PT, R10, c[0x0][0x3c8], PT ;  /* 0x0000f2000a007a0c */ /* 0x020fd60003f86270 */
[----:B-1----:R-:W-:Y:S02]  /*12900*/  @!P0 LEA R2, P1, R6, R0, 0x2 ;  /* 0x0000000006028211 */ /* 0x002fe400078210ff */
[----:B----4-:R-:W-:Y:S02]  /*12910*/  ISETP.GE.AND P5, PT, R8, c[0x0][0x3c8], PT ;  /* 0x0000f20008007a0c */ /* 0x010fe40003fa6270 */
[----:B--2---:R-:W-:Y:S02]  /*12920*/  @!P0 LEA.HI.X R3, R6, R4, R7, 0x2, P1 ;  /* 0x0000000406038211 */ /* 0x004fe400008f1407 */
[----:B------:R-:W-:-:S03]  /*12930*/  ISETP.GE.AND P3, PT, R18, c[0x0][0x3c8], PT ;  /* 0x0000f20012007a0c */ /* 0x000fc60003f66270 */
[----:B------:R1:W-:Y:S01]  /*12940*/  @!P0 ST.E.64 [R2.64], R30 ;  /* 0x0000001e02008985 */ /* 0x0003e2000c101b06 */
[----:B------:R-:W-:Y:S02]  /*12950*/  @!P4 LEA R6, P0, R10, R0, 0x2 ;  /* 0x000000000a06c211 */ /* 0x000fe400078010ff */
[----:B------:R-:W-:Y:S02]  /*12960*/  ISETP.GE.AND P2, PT, R16, c[0x0][0x3c8], PT ;  /* 0x0000f20010007a0c */ /* 0x000fe40003f46270 */
[----:B------:R-:W-:Y:S02]  /*12970*/  @!P4 LEA.HI.X R7, R10, R4, R11, 0x2, P0 ;  /* 0x000000040a07c211 */ /* 0x000fe400000f140b */
[----:B------:R-:W-:Y:S02]  /*12980*/  ISETP.GE.AND P1, PT, R14, c[0x0][0x3c8], PT ;  /* 0x0000f2000e007a0c */ /* 0x000fe40003f26270 */
[----:B------:R-:W-:Y:S01]  /*12990*/  ISETP.GE.AND P0, PT, R12, c[0x0][0x3c8], PT ;  /* 0x0000f2000c007a0c */ /* 0x000fe20003f06270 */
        /* <DEDUP_REMOVED lines=23> */
.L_x_1485:
[----:B------:R-:W2:Y:S04]  /*12b10*/  LDL.LU R0, [R1+0x78] ;  /* 0x0000780001007983 */ /* 0x000ea80000300800 */
[----:B------:R-:W3:Y:S01]  /*12b20*/  LDL.LU R7, [R1+0x7c] ;  /* 0x00007c0001077983 */ /* 0x000ee20000300800 */
[----:B------:R-:W-:Y:S02]  /*12b30*/  ISETP.NE.U32.AND P1, PT, RZ, c[0x0][0x508], PT ;  /* 0x00014200ff007a0c */ /* 0x000fe40003f25070 */
[----:B------:R-:W-:Y:S01]  /*12b40*/  ISETP.NE.U32.AND P3, PT, RZ, c[0x0][0x500], PT ;  /* 0x00014000ff007a0c */ /* 0x000fe20003f65070 */
[----:B-1----:R-:W4:Y:S01]  /*12b50*/  LDL.LU R6, [R1+0x54] ;  /* 0x0000540001067983 */ /* 0x002f220000300800 */
        /* <DEDUP_REMOVED lines=17> */
.L_x_1513:
        /* <DEDUP_REMOVED lines=60> */
.L_x_1515:
[----:B------:R-:W-:Y:S05]  /*13030*/  BSYNC B0 ;  /* 0x0000000000007941 */ /* 0x000fea0003800000 */
.L_x_1514:
[----:B------:R-:W-:-:S13]  /*13040*/  ISETP.GT.AND P0, PT, R20, 0x1, PT ;  /* 0x000000011400780c */ /* 0x000fda0003f04270 */
[----:B------:R-:W-:Y:S05]  /*13050*/  @P0 BRA `(.L_x_1500) ;  /* 0x0000073000000947 */ /* 0x000fea0003800000 */
[----:B------:R-:W2:Y:S04]  /*13060*/  LDL R6, [R1+0x3c] ;  /* 0x00003c0001067983 */ /* 0x000ea80000100800 */
[----:B-1----:R-:W2:Y:S01]  /*13070*/  LDL R5, [R1+0xc] ;  /* 0x00000c0001057983 */ /* 0x002ea20000100800 */
[----:B------:R-:W-:Y:S01]  /*13080*/  MOV R2, c[0x0][0x4e8] ;  /* 0x00013a0000027a02 */ /* 0x000fe20000000f00 */
[----:B------:R-:W-:-:S03]  /*13090*/  IMAD R4, R18, c[0x0][0x3a0], RZ ;  /* 0x0000e80012047a24 */ /* 0x000fc600078e02ff */
        /* <DEDUP_REMOVED lines=12> */
[----:B------:R-:W-:Y:S02]  /*13160*/  @P0 SHF.R.U32.HI R0, RZ, c[0x0][0x4f0], R6 ;  /* 0x00013c00ff000a19 */ /* 0x000fe40000011606 */
[----:B------:R-:W-:Y:S02]  /*13170*/  ISETP.GE.AND P0, PT, R201, c[0x0][0x3c8], PT ;  /* 0x0000f200c9007a0c */ /* 0x000fe40003f06270 */
[----:B------:R-:W-:Y:S02]  /*13180*/  SHF.R.S32.HI R6, RZ, 0x1f, R0 ;  /* 0x0000001fff067819 */ /* 0x000fe40000011400 */
[----:B------:R-:W-:Y:S02]  /*13190*/  IADD3 R5, -R0, RZ, RZ ;  /* 0x000000ff00057210 */ /* 0x000fe40007ffe1ff */
[----:B------:R-:W-:Y:S01]  /*131a0*/  IADD3 R3, R3, R7, RZ ;  /* 0x0000000703037210 */ /* 0x000fe20007ffe0ff */
[----:B------:R-:W-:-:S02]  /*131b0*/  IMAD R6, R6, c[0x0][0x3e0], RZ ;  /* 0x0000f80006067a24 */ /* 0x000fc400078e02ff */
        /* <DEDUP_REMOVED lines=13> */
.L_x_1600:
[----:B------:R-:W-:Y:S05]  /*13290*/  BRA.DIV ~URZ, `(.L_x_1517) ;  /* 0x000068927f007947 */ /* 0x000fea000b800000 */
[----:B------:R3:W4:Y:S02]  /*132a0*/  SHFL.IDX PT, R2, R6, RZ, 0x181f ;  /* 0x00181fff06027589 */ /* 0x00072400000e0000 */
.L_x_1601:
        /* <DEDUP_REMOVED lines=15> */
.L_x_1602:
        /* <DEDUP_REMOVED lines=8> */
.L_x_1603:
[----:B------:R-:W-:Y:S05]  /*13420*/  BRA.DIV ~URZ, `(.L_x_1520) ;  /* 0x000068b27f007947 */ /* 0x000fea000b800000 */
[----:B-1----:R1:W2:Y:S02]  /*13430*/  SHFL.IDX PT, R2, R6, 0x2, 0x181f ;  /* 0x00581f0006027f89 */ /* 0x0022a400000e0000 */
.L_x_1604:
        /* <DEDUP_REMOVED lines=9> */
.L_x_1605:
        /* <DEDUP_REMOVED lines=8> */
.L_x_1606:
[----:B------:R-:W-:Y:S05]  /*13550*/  BRA.DIV ~URZ, `(.L_x_1523) ;  /* 0x000069327f007947 */ /* 0x000fea000b800000 */
[----:B--2---:R2:W1:Y:S02]  /*13560*/  SHFL.IDX PT, R2, R6, 0x4, 0x181f ;  /* 0x00981f0006027f89 */ /* 0x00446400000e0000 */
.L_x_1607:
        /* <DEDUP_REMOVED lines=9> */
.L_x_1608:
        /* <DEDUP_REMOVED lines=8> */
.L_x_1609:
[----:B------:R-:W-:Y:S05]  /*13680*/  BRA.DIV ~URZ, `(.L_x_1526) ;  /* 0x000069b27f007947 */ /* 0x000fea000b800000 */
[----:B--2---:R2:W3:Y:S02]  /*13690*/  SHFL.IDX PT, R2, R6, 0x6, 0x181f ;  /* 0x00d81f0006027f89 */ /* 0x0044e400000e0000 */
.L_x_1610:
        /* <DEDUP_REMOVED lines=9> */
.L_x_1611:
[----:B------:R-:W-:Y:S02]  /*13730*/  IADD3 R0, R0, 0x70, RZ ;  /* 0x0000007000007810 */ /* 0x000fe40007ffe0ff */
[----:B-12---:R-:W-:Y:S02]  /*13740*/  SHF.R.S32.HI R6, RZ, 0x1f, R201 ;  /* 0x0000001fff067819 */ /* 0x006fe400000114c9 */
[----:B------:R-:W-:-:S13]  /*13750*/  ISETP.GE.OR P1, PT, R0, R4, P0 ;  /* 0x000000040000720c */ /* 0x000fda0000726670 */
[----:B----4-:R-:W-:-:S04]  /*13760*/  @!P1 LEA R2, P0, R201, R2, 0x1 ;  /* 0x00000002c9029211 */ /* 0x010fc800078008ff */
[----:B---3--:R-:W-:-:S05]  /*13770*/  @!P1 LEA.HI.X R3, R201, R5, R6, 0x1, P0 ;  /* 0x00000005c9039211 */ /* 0x008fca00000f0c06 */
[----:B------:R1:W-:Y:S04]  /*13780*/  @!P1 ST.E.128 [R2.64], RZ ;  /* 0x000000ff02009985 */ /* 0x0003e8000c101d06 */
.L_x_1500:
[----:B------:R-:W-:Y:S05]  /*13790*/  BSYNC B1 ;  /* 0x0000000000017941 */ /* 0x000fea0003800000 */
.L_x_1484:
        /* <DEDUP_REMOVED lines=15> */
.L_x_1612:
[----:B------:R-:W-:Y:S05]  /*13890*/  BRA.DIV ~URZ, `(.L_x_1530) ;  /* 0x000069527f007947 */ /* 0x000fea000b800000 */
[----:B------:R3:W4:Y:S02]  /*138a0*/  SHFL.IDX PT, R8, R57, 0x1, 0x1f ;  /* 0x00201f0039087f89 */ /* 0x00072400000e0000 */
.L_x_1613:
        /* <DEDUP_REMOVED lines=19> */
.L_x_1614:
        /* <DEDUP_REMOVED lines=16> */
.L_x_1615:
[----:B---3--:R-:W-:Y:S01]  /*13ae0*/  IMAD R0, R0, c[0x0][0x538], RZ ;  /* 0x00014e0000007a24 */ /* 0x008fe200078e02ff */
[----:B------:R-:W-:Y:S04]  /*13af0*/  BSSY B1, `(.L_x_1533) ;  /* 0x00000ce000017945 */ /* 0x000fe80003800000 */
[----:B----4-:R-:W-:-:S04]  /*13b00*/  IADD3 R8, R0, R8, RZ ;  /* 0x0000000800087210 */ /* 0x010fc80007ffe0ff */
[----:B--2---:R-:W-:-:S13]  /*13b10*/  ISETP.GT.AND P6, PT, R8, R9, PT ;  /* 0x000000090800720c */ /* 0x004fda0003fc4270 */
[----:B------:R-:W-:Y:S05]  /*13b20*/  @P6 BRA `(.L_x_1534) ;  /* 0x0000025000006947 */ /* 0x000fea0003800000 */
.L_x_1538:
        /* <DEDUP_REMOVED lines=17> */
.L_x_1616:
        /* <DEDUP_REMOVED lines=16> */
.L_x_1617:
[----:B--2---:R-:W-:-:S05]  /*13d40*/  IMAD R0, R0, c[0x0][0x538], RZ ;  /* 0x00014e0000007a24 */ /* 0x004fca00078e02ff */
[----:B------:R-:W-:-:S04]  /*13d50*/  IADD3 R8, R0, R8, RZ ;  /* 0x0000000800087210 */ /* 0x000fc80007ffe0ff */
[----:B------:R-:W-:-:S13]  /*13d60*/  ISETP.GT.AND P6, PT, R8, R9, PT ;  /* 0x000000090800720c */ /* 0x000fda0003fc4270 */
[----:B-1----:R-:W-:Y:S05]  /*13d70*/  @!P6 BRA `(.L_x_1538) ;  /* 0xfffffdb00000e947 */ /* 0x002fea000383ffff */
.L_x_1534:
[----:B------:R-:W-:-:S05]  /*13d80*/  IADD3 R5, -R0, R8, RZ ;  /* 0x0000000800057210 */ /* 0x000fca0007ffe1ff */
[----:B------:R-:W-:-:S05]  /*13d90*/  IMAD R0, R4, c[0x0][0x538], R5 ;  /* 0x00014e0004007a24 */ /* 0x000fca00078e0205 */
[----:B------:R-:W-:Y:S01]  /*13da0*/  ISETP.GT.AND P0, PT, R0, R9, PT ;  /* 0x000000090000720c */ /* 0x000fe20003f04270 */
[----:B------:R-:W-:-:S12]  /*13db0*/  BRA.DIV ~URZ, `(.L_x_1539) ;  /* 0x000068927f007947 */ /* 0x000fd8000b800000 */
[----:B------:R-:W-:-:S03]  /*13dc0*/  VOTE.ANY R10, PT, !P0 ;  /* 0x00000000000a7806 */ /* 0x000fc600040e0100 */
.L_x_1618:
[----:B------:R-:W2:Y:S01]  /*13dd0*/  LDL.LU R2, [R1+0x5c] ;  /* 0x00005c0001027983 */ /* 0x000ea20000300800 */
[----:B------:R-:W2:Y:S02]  /*13de0*/  POPC R0, R10 ;  /* 0x0000000a00007309 */ /* 0x000ea40000000000 */
[----:B--2---:R-:W-:-:S05]  /*13df0*/  IADD3 R2, R0, R2, RZ ;  /* 0x0000000200027210 */ /* 0x004fca0007ffe0ff */
[----:B------:R2:W-:Y:S01]  /*13e00*/  STL [R1+0x5c], R2 ;  /* 0x00005c0201007387 */ /* 0x0005e20000100800 */
[----:B------:R-:W-:Y:S05]  /*13e10*/  BRA.DIV ~URZ, `(.L_x_1540) ;  /* 0x000068827f007947 */ /* 0x000fea000b800000 */
[----:B------:R3:W4:Y:S04]  /*13e20*/  SHFL.IDX PT, R8, R6, R0, 0x1f ;  /* 0x00001f0006087589 */ /* 0x00072800000e0000 */
[----:B------:R3:W1:Y:S02]  /*13e30*/  SHFL.IDX PT, R7, R7, R0, 0x1f ;  /* 0x00001f0007077589 */ /* 0x00066400000e0000 */
.L_x_1619:
[----:B------:R-:W-:Y:S01]  /*13e40*/  ISETP.NE.AND P0, PT, R10, RZ, PT ;  /* 0x000000ff0a00720c */ /* 0x000fe20003f05270 */
[----:B------:R-:W-:-:S12]  /*13e50*/  BSSY B0, `(.L_x_1541) ;  /* 0x0000005000007945 */ /* 0x000fd80003800000 */
[----:B------:R-:W-:Y:S05]  /*13e60*/  @!P0 BRA `(.L_x_1542) ;  /* 0x0000003000008947 */ /* 0x000fea0003800000 */
[----:B---3--:R-:W-:Y:S01]  /*13e70*/  IADD3 R0, R0, -0x1, RZ ;  /* 0xffffffff00007810 */ /* 0x008fe20007ffe0ff */
[----:B------:R-:W-:Y:S05]  /*13e80*/  BRA.DIV ~URZ, `(.L_x_1543) ;  /* 0x000068e27f007947 */ /* 0x000fea000b800000 */
[----:B------:R3:W2:Y:S02]  /*13e90*/  SHFL.IDX PT, R11, R4, R0, 0x1f ;  /* 0x00001f00040b7589 */ /* 0x0006a400000e0000 */
.L_x_1542:
[----:B------:R-:W-:Y:S05]  /*13ea0*/  BSYNC B0 ;  /* 0x0000000000007941 */ /* 0x000fea0003800000 */
.L_x_1541:
        /* <DEDUP_REMOVED lines=68> */
.L_x_1545:
        /* <DEDUP_REMOVED lines=68> */
.L_x_1546:
[----:B------:R-:W-:Y:S05]  /*14730*/  BSYNC B0 ;  /* 0x0000000000007941 */ /* 0x000fea0003800000 */
.L_x_1544:
[----:B------:R-:W-:-:S04]  /*14740*/  LOP3.LUT R2, RZ, R2, RZ, 0x33, !PT ;  /* 0x00000002ff027212 */ /* 0x000fc800078e33ff */
[----:B-1----:R-:W-:-:S05]  /*14750*/  IADD3 R0, R2, R8, RZ ;  /* 0x0000000802007210 */ /* 0x002fca0007ffe0ff */
[----:B------:R1:W-:Y:S01]  /*14760*/  STL [R1+0x54], R0 ;  /* 0x0000540001007387 */ /* 0x0003e20000100800 */
[----:B------:R-:W-:Y:S05]  /*14770*/  BRA `(.L_x_1547) ;  /* 0x0000005000007947 */ /* 0x000fea0003800000 */
.L_x_1535:
[----:B------:R-:W-:Y:S01]  /*14780*/  MOV R0, c[0x0][0x53c] ;  /* 0x00014f0000007a02 */ /* 0x000fe20000000f00 */
[----:B------:R2:W-:Y:S04]  /*14790*/  STL [R1+0x50], R9 ;  /* 0x0000500901007387 */ /* 0x0005e80000100800 */
[----:B------:R2:W-:Y:S04]  /*147a0*/  STL [R1+0x54], RZ ;  /* 0x000054ff01007387 */ /* 0x0005e80000100800 */
[----:B------:R2:W-:Y:S04]  /*147b0*/  STL [R1+0x58], RZ ;  /* 0x000058ff01007387 */ /* 0x0005e80000100800 */
[----:B------:R2:W-:Y:S02]  /*147c0*/  STL [R1+0x5c], R0 ;  /* 0x00005c0001007387 */ /* 0x0005e40000100800 */
.L_x_1547:
[----:B------:R-:W-:Y:S05]  /*147d0*/  BSYNC B1 ;  /* 0x0000000000017941 */ /* 0x000fea0003800000 */
.L_x_1533:
        /* <DEDUP_REMOVED lines=9> */
.L_x_1528:
[----:B--2---:R-:W2:Y:S02]  /*14870*/  LDL R0, [R1+0x5c] ;  /* 0x00005c0001007983 */ /* 0x004ea40000100800 */
[----:B--2---:R-:W-:-:S13]  /*14880*/  ISETP.GE.AND P0, PT, R0, c[0x0][0x53c], PT ;  /* 0x00014f0000007a0c */ /* 0x004fda0003f06270 */
[----:B-1--4-:R-:W-:Y:S01]  /*14890*/  @P0 CALL.REL.NOINC `(.L_x_1548) ;  /* 0x0000001000000944 */ /* 0x012fe20003c00000 */
[----:B------:R-:W-:Y:S05]  /*148a0*/  BRA `(.L_x_1549) ;  /* 0xfffed2c000007947 */ /* 0x000fea000383ffff */
.L_x_1548:
[----:B------:R-:W-:Y:S05]  /*148b0*/  EXIT ;  /* 0x000000000000794d */ /* 0x000fea0003800000 */
.L_x_1410:
[----:B------:R-:W-:Y:S01]  /*148c0*/  IMAD.MOV.U32 R0, RZ, RZ, R5 ;  /* 0x000000ffff007224 */ /* 0x000fe200078e0005 */
[----:B------:R-:W-:Y:S02]  /*148d0*/  MOV R2, 0x1 ;  /* 0x0000000100027802 */ /* 0x000fe40000000f00 */
[----:B------:R-:W-:Y:S02]  /*148e0*/  MOV R3, 0x14900 ;  /* 0x0001490000037802 */ /* 0x000fe40000000f00 */
[----:B------:R-:W-:Y:S05]  /*148f0*/  CALL.REL.NOINC `($__internal_20_$__cuda_sm70_shflsync_up_p) ;  /* 0x00005fa000007944 */ /* 0x000fea0003c00000 */
[----:B------:R-:W-:Y:S01]  /*14900*/  MOV R0, R4 ;  /* 0x0000000400007202 */ /* 0x000fe20000000f00 */
[----:B------:R-:W-:Y:S05]  /*14910*/  BRA `(.L_x_1550) ;  /* 0xfffebb4000007947 */ /* 0x000fea000383ffff */
.L_x_1411:
[----:B------:R-:W-:Y:S01]  /*14920*/  IMAD.MOV.U32 R0, RZ, RZ, R5 ;  /* 0x000000ffff007224 */ /* 0x000fe200078e0005 */
[----:B------:R-:W-:Y:S02]  /*14930*/  MOV R2, 0x2 ;  /* 0x0000000200027802 */ /* 0x000fe40000000f00 */
[----:B------:R-:W-:Y:S02]  /*14940*/  MOV R3, 0x14960 ;  /* 0x0001496000037802 */ /* 0x000fe40000000f00 */
[----:B------:R-:W-:Y:S05]  /*14950*/  CALL.REL.NOINC `($__internal_20_$__cuda_sm70_shflsync_up_p) ;  /* 0x00005f4000007944 */ /* 0x000fea0003c00000 */
[----:B------:R-:W-:Y:S01]  /*14960*/  SEL R0, R4, RZ, P4 ;  /* 0x000000ff04007207 */ /* 0x000fe20002000000 */
[----:B------:R-:W-:Y:S01]  /*14970*/  IMAD.MOV.U32 R2, RZ, RZ, 0x4 ;  /* 0x00000004ff027424 */ /* 0x000fe200078e00ff */
[----:B------:R-:W-:-:S03]  /*14980*/  MOV R3, 0x149b0 ;  /* 0x000149b000037802 */ /* 0x000fc60000000f00 */
[----:B------:R-:W-:Y:S02]  /*14990*/  IMAD.IADD R0, R5, 0x1, R0 ;  /* 0x0000000105007824 */ /* 0x000fe400078e0200 */
        /* <DEDUP_REMOVED lines=13> */
[----:B------:R-:W-:Y:S02]  /*14a70*/  MOV R62, 0x1f ;  /* 0x0000001f003e7802 */ /* 0x000fe40000000f00 */
[----:B------:R-:W-:Y:S01]  /*14a80*/  MOV R3, 0x14ac0 ;  /* 0x00014ac000037802 */ /* 0x000fe20000000f00 */
[----:B------:R-:W-:-:S04]  /*14a90*/  IMAD.IADD R4, R0, 0x1, R4 ;  /* 0x0000000100047824 */ /* 0x000fc800078e0204 */
[----:B------:R-:W-:Y:S02]  /*14aa0*/  IMAD.MOV.U32 R56, RZ, RZ, R4 ;  /* 0x000000ffff387224 */ /* 0x000fe400078e0004 */
[----:B------:R-:W-:Y:S05]  /*14ab0*/  CALL.REL.NOINC `($__internal_19_$__cuda_sm70_shflsync_idx_p) ;  /* 0x00005d8000007944 */ /* 0x000fea0003c00000 */
[----:B------:R-:W-:Y:S01]  /*14ac0*/  MOV R0, R62 ;  /* 0x0000003e00007202 */ /* 0x000fe20000000f00 */
[----:B------:R-:W-:Y:S05]  /*14ad0*/  BRA `(.L_x_1551) ;  /* 0xfffeba8000007947 */ /* 0x000fea000383ffff */
.L_x_1413:
[----:B------:R-:W-:Y:S02]  /*14ae0*/  SEL R0, RZ, 0x1, P0 ;  /* 0x00000001ff007807 */ /* 0x000fe40000000000 */
[----:B------:R-:W-:Y:S02]  /*14af0*/  MOV R2, 0x14b10 ;  /* 0x00014b1000027802 */ /* 0x000fe40000000f00 */
[----:B------:R-:W-:Y:S05]  /*14b00*/  CALL.REL.NOINC `($__internal_21_$__cuda_sm70_votesync_ballot) ;  /* 0x00005e0000007944 */ /* 0x000fea0003c00000 */
[----:B------:R-:W-:Y:S01]  /*14b10*/  MOV R7, R0 ;  /* 0x0000000000077202 */ /* 0x000fe20000000f00 */
[----:B------:R-:W-:Y:S05]  /*14b20*/  BRA `(.L_x_1552) ;  /* 0xfffebac000007947 */ /* 0x000fea000383ffff */
.L_x_1414:
[----:B------:R-:W-:Y:S01]  /*14b30*/  IMAD.MOV.U32 R56, RZ, RZ, R9 ;  /* 0x000000ffff387224 */ /* 0x000fe200078e0009 */
[----:B-1----:R-:W-:Y:S01]  /*14b40*/  MOV R2, R0 ;  /* 0x0000000000027202 */ /* 0x002fe20000000f00 */
[----:B------:R-:W-:Y:S01]  /*14b50*/  IMAD.MOV.U32 R62, RZ, RZ, 0x1f ;  /* 0x0000001fff3e7424 */ /* 0x000fe200078e00ff */
[----:B------:R-:W-:Y:S02]  /*14b60*/  MOV R3, 0x14b80 ;  /* 0x00014b8000037802 */ /* 0x000fe40000000f00 */
[----:B------:R-:W-:Y:S05]  /*14b70*/  CALL.REL.NOINC `($__internal_19_$__cuda_sm70_shflsync_idx_p) ;  /* 0x00005cc000007944 */ /* 0x000fea0003c00000 */
[----:B------:R-:W-:Y:S01]  /*14b80*/  IMAD.MOV.U32 R12, RZ, RZ, R62 ;  /* 0x000000ffff0c7224 */ /* 0x000fe200078e003e */
[----:B------:R-:W-:Y:S01]  /*14b90*/  MOV R56, R8 ;  /* 0x0000000800387202 */ /* 0x000fe20000000f00 */
[----:B------:R-:W-:Y:S01]  /*14ba0*/  IMAD.MOV.U32 R5, RZ, RZ, RZ ;  /* 0x000000ffff057224 */ /* 0x000fe200078e00ff */
[----:B------:R-:W-:Y:S01]  /*14bb0*/  MOV R2, R0 ;  /* 0x0000000000027202 */ /* 0x000fe20000000f00 */
[----:B------:R-:W-:Y:S01]  /*14bc0*/  IMAD.MOV.U32 R62, RZ, RZ, 0x1f ;  /* 0x0000001fff3e7424 */ /* 0x000fe200078e00ff */
[----:B------:R-:W-:-:S02]  /*14bd0*/  MOV R3, 0x14bf0 ;  /* 0x00014bf000037802 */ /* 0x000fc40000000f00 */
[----:B------:R-:W-:Y:S05]  /*14be0*/  CALL.REL.NOINC `($__internal_19_$__cuda_sm70_shflsync_idx_p) ;  /* 0x00005c5000007944 */ /* 0x000fea0003c00000 */
[----:B------:R-:W-:Y:S01]  /*14bf0*/  MOV R9, R62 ;  /* 0x0000003e00097202 */ /* 0x000fe20000000f00 */
[----:B------:R-:W-:Y:S05]  /*14c00*/  BRA `(.L_x_1553) ;  /* 0xfffeba5000007947 */ /* 0x000fea000383ffff */
.L_x_1417:
[----:B------:R-:W-:Y:S01]  /*14c10*/  IMAD.MOV.U32 R56, RZ, RZ, R4 ;  /* 0x000000ffff387224 */ /* 0x000fe200078e0004 */
[----:B-1----:R-:W-:Y:S01]  /*14c20*/  MOV R2, R0 ;  /* 0x0000000000027202 */ /* 0x002fe20000000f00 */
[----:B------:R-:W-:Y:S01]  /*14c30*/  IMAD.MOV.U32 R62, RZ, RZ, 0x1f ;  /* 0x0000001fff3e7424 */ /* 0x000fe200078e00ff */
[----:B------:R-:W-:-:S02]  /*14c40*/  MOV R3, 0x14c60 ;  /* 0x00014c6000037802 */ /* 0x000fc40000000f00 */
[----:B---34-:R-:W-:Y:S05]  /*14c50*/  CALL.REL.NOINC `($__internal_19_$__cuda_sm70_shflsync_idx_p) ;  /* 0x00005be000007944 */ /* 0x018fea0003c00000 */
[----:B------:R-:W-:Y:S01]  /*14c60*/  MOV R5, R62 ;  /* 0x0000003e00057202 */ /* 0x000fe20000000f00 */
[----:B------:R-:W-:Y:S05]  /*14c70*/  BRA `(.L_x_1416) ;  /* 0xfffeba4000007947 */ /* 0x000fea000383ffff */
.L_x_1428:
[----:B------:R-:W-:Y:S01]  /*14c80*/  IMAD.MOV.U32 R56, RZ, RZ, R5 ;  /* 0x000000ffff387224 */ /* 0x000fe200078e0005 */
[----:B------:R-:W-:Y:S01]  /*14c90*/  MOV R2, RZ ;  /* 0x000000ff00027202 */ /* 0x000fe20000000f00 */
[----:B------:R-:W-:Y:S01]  /*14ca0*/  IMAD.MOV.U32 R62, RZ, RZ, 0x181f ;  /* 0x0000181fff3e7424 */ /* 0x000fe200078e00ff */
[----:B------:R-:W-:-:S02]  /*14cb0*/  MOV R3, 0x14cd0 ;  /* 0x00014cd000037802 */ /* 0x000fc40000000f00 */
[----:B-----5:R-:W-:Y:S05]  /*14cc0*/  CALL.REL.NOINC `($__internal_19_$__cuda_sm70_shflsync_idx_p) ;  /* 0x00005b7000007944 */ /* 0x020fea0003c00000 */
[----:B------:R-:W-:Y:S01]  /*14cd0*/  MOV R7, R62 ;  /* 0x0000003e00077202 */ /* 0x000fe20000000f00 */
[----:B------:R-:W-:Y:S05]  /*14ce0*/  BRA `(.L_x_1554) ;  /* 0xfffedaf000007947 */ /* 0x000fea000383ffff */
.L_x_1429:
[----:B------:R-:W-:Y:S01]  /*14cf0*/  IMAD.MOV.U32 R56, RZ, RZ, R6 ;  /* 0x000000ffff387224 */ /* 0x000fe200078e0006 */
[----:B------:R-:W-:Y:S01]  /*14d00*/  MOV R2, RZ ;  /* 0x000000ff00027202 */ /* 0x000fe20000000f00 */
[----:B------:R-:W-:Y:S01]  /*14d10*/  IMAD.MOV.U32 R62, RZ, RZ, 0x181f ;  /* 0x0000181fff3e7424 */ /* 0x000fe200078e00ff */
[----:B------:R-:W-:-:S02]  /*14d20*/  MOV R3, 0x14d40 ;  /* 0x00014d4000037802 */ /* 0x000fc40000000f00 */
[----:B-12--5:R-:W-:Y:S05]  /*14d30*/  CALL.REL.NOINC `($__internal_19_$__cuda_sm70_shflsync_idx_p) ;  /* 0x00005b0000007944 */ /* 0x026fea0003c00000 */
[----:B------:R-:W-:Y:S01]  /*14d40*/  MOV R2, R62 ;  /* 0x0000003e00027202 */ /* 0x000fe20000000f00 */
[----:B------:R-:W-:Y:S05]  /*14d50*/  BRA `(.L_x_1555) ;  /* 0xfffedaa000007947 */ /* 0x000fea000383ffff */
.L_x_1432:
[----:B------:R-:W-:Y:S01]  /*14d60*/  IMAD.MOV.U32 R56, RZ, RZ, R5 ;  /* 0x000000ffff387224 */ /* 0x000fe200078e0005 */
[----:B-1--4-:R-:W-:Y:S01]  /*14d70*/  MOV R2, 0x1 ;  /* 0x0000000100027802 */ /* 0x012fe20000000f00 */
[----:B------:R-:W-:Y:S01]  /*14d80*/  IMAD.MOV.U32 R62, RZ, RZ, 0x181f ;  /* 0x0000181fff3e7424 */ /* 0x000fe200078e00ff */
[----:B------:R-:W-:-:S02]  /*14d90*/  MOV R3, 0x14db0 ;  /* 0x00014db000037802 */ /* 0x000fc40000000f00 */
[----:B--2--5:R-:W-:Y:S05]  /*14da0*/  CALL.REL.NOINC `($__internal_19_$__cuda_sm70_shflsync_idx_p) ;  /* 0x00005a9000007944 */ /* 0x024fea0003c00000 */
[----:B------:R-:W-:Y:S01]  /*14db0*/  IMAD.MOV.U32 R7, RZ, RZ, R62 ;  /* 0x000000ffff077224 */ /* 0x000fe200078e003e */
[----:B------:R-:W-:Y:S01]  /*14dc0*/  MOV R2, 0x1 ;  /* 0x0000000100027802 */ /* 0x000fe20000000f00 */
[----:B------:R-:W-:Y:S01]  /*14dd0*/  IMAD.MOV.U32 R56, RZ, RZ, R6 ;  /* 0x000000ffff387224 */ /* 0x000fe200078e0006 */
[----:B------:R-:W-:-:S02]  /*14de0*/  MOV R62, 0x181f ;  /* 0x0000181f003e7802 */ /* 0x000fc40000000f00 */
[----:B------:R-:W-:Y:S02]  /*14df0*/  MOV R3, 0x14e10 ;  /* 0x00014e1000037802 */ /* 0x000fe40000000f00 */
[----:B------:R-:W-:Y:S05]  /*14e00*/  CALL.REL.NOINC `($__internal_19_$__cuda_sm70_shflsync_idx_p) ;  /* 0x00005a3000007944 */ /* 0x000fea0003c00000 */
[----:B------:R-:W-:Y:S01]  /*14e10*/  MOV R2, R62 ;  /* 0x0000003e00027202 */ /* 0x000fe20000000f00 */
[----:B------:R-:W-:Y:S05]  /*14e20*/  BRA `(.L_x_1556) ;  /* 0xfffedb2000007947 */ /* 0x000fea000383ffff */
.L_x_1435:
[----:B------:R-:W-:Y:S01]  /*14e30*/  IMAD.MOV.U32 R56, RZ, RZ, R5 ;  /* 0x000000ffff387224 */ /* 0x000fe200078e0005 */
[----:B-1----:R-:W-:Y:S01]  /*14e40*/  MOV R2, 0x2 ;  /* 0x0000000200027802 */ /* 0x002fe20000000f00 */
[----:B------:R-:W-:Y:S01]  /*14e50*/  IMAD.MOV.U32 R62, RZ, RZ, 0x181f ;  /* 0x0000181fff3e7424 */ /* 0x000fe200078e00ff */
[----:B------:R-:W-:Y:S02]  /*14e60*/  MOV R3, 0x14e80 ;  /* 0x00014e8000037802 */ /* 0x000fe40000000f00 */
[----:B--23-5:R-:W-:Y:S05]  /*14e70*/  CALL.REL.NOINC `($__internal_19_$__cuda_sm70_shflsync_idx_p) ;  /* 0x000059c000007944 */ /* 0x02cfea0003c00000 */
[----:B------:R-:W-:Y:S01]  /*14e80*/  MOV R7, R62 ;  /* 0x0000003e00077202 */ /* 0x000fe20000000f00 */
[----:B------:R-:W-:Y:S05]  /*14e90*/  BRA `(.L_x_1557) ;  /* 0xfffedb9000007947 */ /* 0x000fea000383ffff */
.L_x_1436:
[----:B------:R-:W-:Y:S01]  /*14ea0*/  IMAD.MOV.U32 R56, RZ, RZ, R6 ;  /* 0x000000ffff387224 */ /* 0x000fe200078e0006 */
[----:B-1----:R-:W-:Y:S01]  /*14eb0*/  MOV R2, 0x2 ;  /* 0x0000000200027802 */ /* 0x002fe20000000f00 */
[----:B------:R-:W-:Y:S01]  /*14ec0*/  IMAD.MOV.U32 R62, RZ, RZ, 0x181f ;  /* 0x0000181fff3e7424 */ /* 0x000fe200078e00ff */
[----:B------:R-:W-:Y:S02]  /*14ed0*/  MOV R3, 0x14ef0 ;  /* 0x00014ef000037802 */ /* 0x000fe40000000f00 */
[----:B--2345:R-:W-:Y:S05]  /*14ee0*/  CALL.REL.NOINC `($__internal_19_$__cuda_sm70_shflsync_idx_p) ;  /* 0x0000595000007944 */ /* 0x03cfea0003c00000 */
[----:B------:R-:W-:Y:S01]  /*14ef0*/  MOV R2, R62 ;  /* 0x0000003e00027202 */ /* 0x000fe20000000f00 */
[----:B------:R-:W-:Y:S05]  /*14f00*/  BRA `(.L_x_1558) ;  /* 0xfffedb4000007947 */ /* 0x000fea000383ffff */
.L_x_1439:
[----:B------:R-:W-:Y:S01]  /*14f10*/  IMAD.MOV.U32 R56, RZ, RZ, R5 ;  /* 0x000000ffff387224 */ /* 0x000fe200078e0005 */
[----:B--2---:R-:W-:Y:S01]  /*14f20*/  MOV R2, 0x3 ;  /* 0x0000000300027802 */ /* 0x004fe20000000f00 */
[----:B------:R-:W-:Y:S01]  /*14f30*/  IMAD.MOV.U32 R62, RZ, RZ, 0x181f ;  /* 0x0000181fff3e7424 */ /* 0x000fe200078e00ff */
[----:B------:R-:W-:-:S02]  /*14f40*/  MOV R3, 0x14f60 ;  /* 0x00014f6000037802 */ /* 0x000fc40000000f00 */
[----:B-1-345:R-:W-:Y:S05]  /*14f50*/  CALL.REL.NOINC `($__internal_19_$__cuda_sm70_shflsync_idx_p) ;  /* 0x000058e000007944 */ /* 0x03afea0003c00000 */
        /* <DEDUP_REMOVED lines=8> */
.L_x_1442:
[----:B------:R-:W-:Y:S01]  /*14fe0*/  IMAD.MOV.U32 R56, RZ, RZ, R5 ;  /* 0x000000ffff387224 */ /* 0x000fe200078e0005 */
[----:B-12---:R-:W-:Y:S01]  /*14ff0*/  MOV R2, 0x4 ;  /* 0x0000000400027802 */ /* 0x006fe20000000f00 */
[----:B------:R-:W-:Y:S01]  /*15000*/  IMAD.MOV.U32 R62, RZ, RZ, 0x181f ;  /* 0x0000181fff3e7424 */ /* 0x000fe200078e00ff */
[----:B------:R-:W-:Y:S02]  /*15010*/  MOV R3, 0x15030 ;  /* 0x0001503000037802 */ /* 0x000fe40000000f00 */
[----:B---345:R-:W-:Y:S05]  /*15020*/  CALL.REL.NOINC `($__internal_19_$__cuda_sm70_shflsync_idx_p) ;  /* 0x0000581000007944 */ /* 0x038fea0003c00000 */
[----:B------:R-:W-:Y:S01]  /*15030*/  MOV R7, R62 ;  /* 0x0000003e00077202 */ /* 0x000fe20000000f00 */
[----:B------:R-:W-:Y:S05]  /*15040*/  BRA `(.L_x_1560) ;  /* 0xfffedbd000007947 */ /* 0x000fea000383ffff */
.L_x_1443:
[----:B------:R-:W-:Y:S01]  /*15050*/  IMAD.MOV.U32 R56, RZ, RZ, R6 ;  /* 0x000000ffff387224 */ /* 0x000fe200078e0006 */
[----:B--2---:R-:W-:Y:S01]  /*15060*/  MOV R2, 0x4 ;  /* 0x0000000400027802 */ /* 0x004fe20000000f00 */
[----:B------:R-:W-:Y:S01]  /*15070*/  IMAD.MOV.U32 R62, RZ, RZ, 0x181f ;  /* 0x0000181fff3e7424 */ /* 0x000fe200078e00ff */
[----:B------:R-:W-:Y:S02]  /*15080*/  MOV R3, 0x150a0 ;  /* 0x000150a000037802 */ /* 0x000fe40000000f00 */
[----:B-1-345:R-:W-:Y:S05]  /*15090*/  CALL.REL.NOINC `($__internal_19_$__cuda_sm70_shflsync_idx_p) ;  /* 0x000057a000007944 */ /* 0x03afea0003c00000 */
[----:B------:R-:W-:Y:S01]  /*150a0*/  MOV R2, R62 ;  /* 0x0000003e00027202 */ /* 0x000fe20000000f00 */
[----:B------:R-:W-:Y:S05]  /*150b0*/  BRA `(.L_x_1561) ;  /* 0xfffedb8000007947 */ /* 0x000fea000383ffff */
.L_x_1446:
[----:B------:R-:W-:Y:S01]  /*150c0*/  IMAD.MOV.U32 R56, RZ, RZ, R5 ;  /* 0x000000ffff387224 */ /* 0x000fe200078e0005 */
[----:B-1----:R-:W-:Y:S01]  /*150d0*/  MOV R2, 0x5 ;  /* 0x0000000500027802 */ /* 0x002fe20000000f00 */
[----:B------:R-:W-:Y:S01]  /*150e0*/  IMAD.MOV.U32 R62, RZ, RZ, 0x181f ;  /* 0x0000181fff3e7424 */ /* 0x000fe200078e00ff */
[----:B------:R-:W-:-:S02]  /*150f0*/  MOV R3, 0x15110 ;  /* 0x0001511000037802 */ /* 0x000fc40000000f00 */
[----:B--2345:R-:W-:Y:S05]  /*15100*/  CALL.REL.NOINC `($__internal_19_$__cuda_sm70_shflsync_idx_p) ;  /* 0x0000573000007944 */ /* 0x03cfea0003c00000 */
        /* <DEDUP_REMOVED lines=8> */
.L_x_1449:
[----:B------:R-:W-:Y:S01]  /*15190*/  IMAD.MOV.U32 R56, RZ, RZ, R5 ;  /* 0x000000ffff387224 */ /* 0x000fe200078e0005 */
[----:B-1----:R-:W-:Y:S01]  /*151a0*/  MOV R2, 0x6 ;  /* 0x0000000600027802 */ /* 0x002fe20000000f00 */
[----:B------:R-:W-:Y:S01]  /*151b0*/  IMAD.MOV.U32 R62, RZ, RZ, 0x181f ;  /* 0x0000181fff3e7424 */ /* 0x000fe200078e00ff */
[----:B------:R-:W-:Y:S02]  /*151c0*/  MOV R3, 0x151e0 ;  /* 0x000151e000037802 */ /* 0x000fe40000000f00 */
[----:B--2345:R-:W-:Y:S05]  /*151d0*/  CALL.REL.NOINC `($__internal_19_$__cuda_sm70_shflsync_idx_p) ;  /* 0x0000566000007944 */ /* 0x03cfea0003c00000 */
[----:B------:R-:W-:Y:S01]  /*151e0*/  MOV R7, R62 ;  /* 0x0000003e00077202 */ /* 0x000fe20000000f00 */
[----:B------:R-:W-:Y:S05]  /*151f0*/  BRA `(.L_x_1563) ;  /* 0xfffedc1000007947 */ /* 0x000fea000383ffff */
.L_x_1450:
[----:B------:R-:W-:Y:S01]  /*15200*/  IMAD.MOV.U32 R56, RZ, RZ, R6 ;  /* 0x000000ffff387224 */ /* 0x000fe200078e0006 */
[----:B-1----:R-:W-:Y:S01]  /*15210*/  MOV R2, 0x6 ;  /* 0x0000000600027802 */ /* 0x002fe20000000f00 */
[----:B------:R-:W-:Y:S01]  /*15220*/  IMAD.MOV.U32 R62, RZ, RZ, 0x181f ;  /* 0x0000181fff3e7424 */ /* 0x000fe200078e00ff */
[----:B------:R-:W-:Y:S02]  /*15230*/  MOV R3, 0x15250 ;  /* 0x0001525000037802 */ /* 0x000fe40000000f00 */
[----:B--2345:R-:W-:Y:S05]  /*15240*/  CALL.REL.NOINC `($__internal_19_$__cuda_sm70_shflsync_idx_p) ;  /* 0x000055f000007944 */ /* 0x03cfea0003c00000 */
[----:B------:R-:W-:Y:S01]  /*15250*/  MOV R2, R62 ;  /* 0x0000003e00027202 */ /* 0x000fe20000000f00 */
[----:B------:R-:W-:Y:S05]  /*15260*/  BRA `(.L_x_1564) ;  /* 0xfffedbc000007947 */ /* 0x000fea000383ffff */
.L_x_1453:
        /* <DEDUP_REMOVED lines=13> */
.L_x_1456:
[----:B------:R-:W-:Y:S01]  /*15340*/  IMAD.MOV.U32 R56, RZ, RZ, R4 ;  /* 0x000000ffff387224 */ /* 0x000fe200078e0004 */
[----:B------:R-:W-:Y:S01]  /*15350*/  MOV R2, RZ ;  /* 0x000000ff00027202 */ /* 0x000fe20000000f00 */
[----:B------:R-:W-:Y:S01]  /*15360*/  IMAD.MOV.U32 R62, RZ, RZ, 0x181f ;  /* 0x0000181fff3e7424 */ /* 0x000fe200078e00ff */
[----:B------:R-:W-:Y:S02]  /*15370*/  MOV R3, 0x15390 ;  /* 0x0001539000037802 */ /* 0x000fe40000000f00 */
[----:B------:R-:W-:Y:S05]  /*15380*/  CALL.REL.NOINC `($__internal_19_$__cuda_sm70_shflsync_idx_p) ;  /* 0x000054b000007944 */ /* 0x000fea0003c00000 */
[----:B------:R-:W-:Y:S01]  /*15390*/  MOV R7, R62 ;  /* 0x0000003e00077202 */ /* 0x000fe20000000f00 */
[----:B------:R-:W-:Y:S05]  /*153a0*/  BRA `(.L_x_1566) ;  /* 0xfffef80000007947 */ /* 0x000fea000383ffff */
.L_x_1457:
[----:B------:R-:W-:Y:S01]  /*153b0*/  IMAD.MOV.U32 R56, RZ, RZ, R0 ;  /* 0x000000ffff387224 */ /* 0x000fe200078e0000 */
[----:B------:R-:W-:Y:S01]  /*153c0*/  MOV R2, RZ ;  /* 0x000000ff00027202 */ /* 0x000fe20000000f00 */
[----:B------:R-:W-:Y:S01]  /*153d0*/  IMAD.MOV.U32 R62, RZ, RZ, 0x181f ;  /* 0x0000181fff3e7424 */ /* 0x000fe200078e00ff */
[----:B------:R-:W-:Y:S02]  /*153e0*/  MOV R3, 0x15400 ;  /* 0x0001540000037802 */ /* 0x000fe40000000f00 */
[----:B-12---:R-:W-:Y:S05]  /*153f0*/  CALL.REL.NOINC `($__internal_19_$__cuda_sm70_shflsync_idx_p) ;  /* 0x0000544000007944 */ /* 0x006fea0003c00000 */
        /* <DEDUP_REMOVED lines=12> */
[----:B------:R-:W-:Y:S05]  /*154c0*/  CALL.REL.NOINC `($__internal_19_$__cuda_sm70_shflsync_idx_p) ;  /* 0x0000537000007944 */ /* 0x000fea0003c00000 */
[----:B------:R-:W-:Y:S01]  /*154d0*/  IMAD.MOV.U32 R6, RZ, RZ, R62 ;  /* 0x000000ffff067224 */ /* 0x000fe200078e003e */
[----:B------:R-:W-:Y:S01]  /*154e0*/  MOV R2, 0x1 ;  /* 0x0000000100027802 */ /* 0x000fe20000000f00 */
[----:B------:R-:W-:Y:S01]  /*154f0*/  IMAD.MOV.U32 R56, RZ, RZ, R0 ;  /* 0x000000ffff387224 */ /* 0x000fe200078e0000 */
[----:B------:R-:W-:Y:S02]  /*15500*/  MOV R62, 0x181f ;  /* 0x0000181f003e7802 */ /* 0x000fe40000000f00 */
[----:B------:R-:W-:Y:S02]  /*15510*/  MOV R3, 0x15530 ;  /* 0x0001553000037802 */ /* 0x000fe40000000f00 */
[----:B------:R-:W-:Y:S05]  /*15520*/  CALL.REL.NOINC `($__internal_19_$__cuda_sm70_shflsync_idx_p) ;  /* 0x0000531000007944 */ /* 0x000fea0003c00000 */
[C---:B------:R-:W-:Y:S01]  /*15530*/  IADD3 R2, -R5.reuse, 0x10, RZ ;  /* 0x0000001005027810 */ /* 0x040fe20007ffe1ff */
[----:B------:R-:W-:Y:S01]  /*15540*/  IMAD.MOV.U32 R56, RZ, RZ, R4 ;  /* 0x000000ffff387224 */ /* 0x000fe200078e0004 */
[----:B------:R-:W-:-:S02]  /*15550*/  ISETP.NE.U32.AND P2, PT, R5, RZ, PT ;  /* 0x000000ff0500720c */ /* 0x000fc40003f45070 */
[----:B------:R-:W-:-:S04]  /*15560*/  LOP3.LUT R2, R2, 0xf, RZ, 0xc0, !PT ;  /* 0x0000000f02027812 */ /* 0x000fc800078ec0ff */
[----:B------:R-:W-:Y:S01]  /*15570*/  IADD3 R2, P1, P0, R2, R62, R135 ;  /* 0x0000003e02027210 */ /* 0x000fe2000783e087 */
[----:B------:R-:W-:-:S03]  /*15580*/  IMAD.MOV.U32 R62, RZ, RZ, 0x181f ;  /* 0x0000181fff3e7424 */ /* 0x000fc600078e00ff */
[----:B------:R-:W-:-:S05]  /*15590*/  IADD3.X R3, RZ, R6, R36, P1, P0 ;  /* 0x00000006ff037210 */ /* 0x000fca0000fe0424 */
[----:B------:R-:W-:Y:S01]  /*155a0*/  @!PT LDS RZ, [RZ] ;  /* 0x00000000fffff984 */ /* 0x000fe20000000800 */
[----:B------:R-:W-:Y:S01]  /*155b0*/  @!PT LDS RZ, [RZ] ;  /* 0x00000000fffff984 */ /* 0x000fe20000000800 */
[----:B------:R-:W-:Y:S01]  /*155c0*/  @!PT LDS RZ, [RZ] ;  /* 0x00000000fffff984 */ /* 0x000fe20000000800 */
[----:B------:R1:W-:Y:S02]  /*155d0*/  LDGSTS.E.BYPASS.LTC128B.128.ZFILL [R202+0x3100], [R2.64], P2 ;  /* 0x0310000002ca7fae */ /* 0x0003e40009141d46 */
        /* <DEDUP_REMOVED lines=49> */
[----:B------:R-:W-:Y:S01]  /*158f0*/  MOV R0, R62 ;  /* 0x0000003e00007202 */ /* 0x000fe20000000f00 */
[----:B------:R-:W-:Y:S05]  /*15900*/  BRA `(.L_x_1567) ;  /* 0xfffef42000007947 */ /* 0x000fea000383ffff */
.L_x_1458:
[----:B------:R-:W-:Y:S01]  /*15910*/  IMAD.MOV.U32 R56, RZ, RZ, R0 ;  /* 0x000000ffff387224 */ /* 0x000fe200078e0000 */
[----:B------:R-:W-:Y:S01]  /*15920*/  MOV R2, RZ ;  /* 0x000000ff00027202 */ /* 0x000fe20000000f00 */
[----:B------:R-:W-:Y:S01]  /*15930*/  IMAD.MOV.U32 R62, RZ, RZ, 0x1c1f ;  /* 0x00001c1fff3e7424 */ /* 0x000fe200078e00ff */
[----:B------:R-:W-:-:S02]  /*15940*/  MOV R3, 0x15960 ;  /* 0x0001596000037802 */ /* 0x000fc40000000f00 */
[----:B------:R-:W-:Y:S05]  /*15950*/  CALL.REL.NOINC `($__internal_19_$__cuda_sm70_shflsync_idx_p) ;  /* 0x00004ee000007944 */ /* 0x000fea0003c00000 */
[----:B------:R-:W-:Y:S01]  /*15960*/  MOV R2, R62 ;  /* 0x0000003e00027202 */ /* 0x000fe20000000f00 */
[----:B------:R-:W-:Y:S05]  /*15970*/  BRA `(.L_x_1568) ;  /* 0xfffef51000007947 */ /* 0x000fea000383ffff */
.L_x_1459:
[----:B------:R-:W-:Y:S01]  /*15980*/  IMAD.MOV.U32 R56, RZ, RZ, R0 ;  /* 0x000000ffff387224 */ /* 0x000fe200078e0000 */
[----:B------:R-:W-:Y:S01]  /*15990*/  MOV R2, 0x1 ;  /* 0x0000000100027802 */ /* 0x000fe20000000f00 */
[----:B------:R-:W-:Y:S01]  /*159a0*/  IMAD.MOV.U32 R62, RZ, RZ, 0x1c1f ;  /* 0x00001c1fff3e7424 */ /* 0x000fe200078e00ff */
[----:B------:R-:W-:-:S02]  /*159b0*/  MOV R3, 0x159d0 ;  /* 0x000159d000037802 */ /* 0x000fc40000000f00 */
[----:B-1----:R-:W-:Y:S05]  /*159c0*/  CALL.REL.NOINC `($__internal_19_$__cuda_sm70_shflsync_idx_p) ;  /* 0x00004e7000007944 */ /* 0x002fea0003c00000 */
[----:B------:R-:W-:Y:S01]  /*159d0*/  IMAD.IADD R2, R4, 0x1, R62 ;  /* 0x0000000104027824 */ /* 0x000fe200078e023e */
[----:B------:R-:W-:Y:S01]  /*159e0*/  MOV R3, 0x15cc0 ;  /* 0x00015cc000037802 */ /* 0x000fe20000000f00 */
[----:B------:R-:W-:-:S02]  /*159f0*/  IMAD.MOV.U32 R56, RZ, RZ, R0 ;  /* 0x000000ffff387224 */ /* 0x000fc400078e0000 */
        /* <DEDUP_REMOVED lines=37> */
[----:B------:R-:W-:Y:S01]  /*15c50*/  ISETP.GT.AND P0, PT, R2, 0x49, PT ;  /* 0x000000490200780c */ /* 0x000fe20003f04270 */
[----:B------:R-:W-:Y:S01]  /*15c60*/  IMAD.MOV.U32 R2, RZ, RZ, 0x2 ;  /* 0x00000002ff027424 */ /* 0x000fe200078e00ff */
[----:B------:R-:W-:-:S02]  /*15c70*/  FSEL R140, R44, -INF , P6 ;  /* 0xff8000002c8c7808 */ /* 0x000fc40003000000 */
[----:B------:R-:W-:Y:S02]  /*15c80*/  FSEL R139, R42, -INF , P2 ;  /* 0xff8000002a8b7808 */ /* 0x000fe40001000000 */
[----:B------:R-:W-:Y:S02]  /*15c90*/  FSEL R138, R35, -INF , P1 ;  /* 0xff800000238a7808 */ /* 0x000fe40000800000 */
[----:B------:R-:W-:Y:S02]  /*15ca0*/  FSEL R137, R33, -INF , P0 ;  /* 0xff80000021897808 */ /* 0x000fe40000000000 */
[----:B------:R-:W-:Y:S05]  /*15cb0*/  CALL.REL.NOINC `($__internal_19_$__cuda_sm70_shflsync_idx_p) ;  /* 0x00004b8000007944 */ /* 0x000fea0003c00000 */
[----:B------:R-:W-:Y:S01]  /*15cc0*/  IMAD.IADD R2, R4, 0x1, R62 ;  /* 0x0000000104027824 */ /* 0x000fe200078e023e */
[----:B------:R-:W-:Y:S01]  /*15cd0*/  MOV R3, 0x15fb0 ;  /* 0x00015fb000037802 */ /* 0x000fe20000000f00 */
[----:B------:R-:W-:Y:S02]  /*15ce0*/  IMAD.MOV.U32 R56, RZ, RZ, R0 ;  /* 0x000000ffff387224 */ /* 0x000fe400078e0000 */
        /* <DEDUP_REMOVED lines=45> */
[----:B------:R-:W-:Y:S02]  /*15fc0*/  FMNMX.FTZ R0, R11, R13, !PT ;  /* 0x0000000d0b007209 */ /* 0x000fe40007810000 */
[----:B------:R-:W-:Y:S02]  /*15fd0*/  FMNMX.FTZ R2, R24, R26, !PT ;  /* 0x0000001a18027209 */ /* 0x000fe40007810000 */
[----:B------:R-:W-:Y:S02]  /*15fe0*/  IMNMX R5, R5, R4, PT ;  /* 0x0000000405057217 */ /* 0x000fe40003800200 */
[----:B------:R-:W-:Y:S01]  /*15ff0*/  FMNMX.FTZ R3, R15, R0, !PT ;  /* 0x000000000f037209 */ /* 0x000fe20007810000 */
[----:B------:R-:W-:Y:S01]  /*16000*/  IMAD.MOV.U32 R0, RZ, RZ, 0x2 ;  /* 0x00000002ff007424 */ /* 0x000fe200078e00ff */
[----:B------:R-:W-:-:S02]  /*16010*/  ISETP.GT.AND P6, PT, R5, RZ, PT ;  /* 0x000000ff0500720c */ /* 0x000fc40003fc4270 */
[C---:B------:R-:W-:Y:S02]  /*16020*/  ISETP.GT.AND P2, PT, R5.reuse, 0x1, PT ;  /* 0x000000010500780c */ /* 0x040fe40003f44270 */
[----:B------:R-:W-:Y:S02]  /*16030*/  FMNMX.FTZ R4, R10, R12, !PT ;  /* 0x0000000c0a047209 */ /* 0x000fe40007810000 */
[----:B------:R-:W-:Y:S02]  /*16040*/  ISETP.GT.AND P1, PT, R5, 0x8, PT ;  /* 0x000000080500780c */ /* 0x000fe40003f24270 */
[----:B------:R-:W-:Y:S02]  /*16050*/  FSEL R28, R161, -INF , P6 ;  /* 0xff800000a11c7808 */ /* 0x000fe40003000000 */
[----:B------:R-:W-:Y:S02]  /*16060*/  FSEL R30, R160, -INF , P2 ;  /* 0xff800000a01e7808 */ /* 0x000fe40001000000 */
[----:B------:R-:W-:-:S02]  /*16070*/  FMNMX.FTZ R2, R29, R2, !PT ;  /* 0x000000021d027209 */ /* 0x000fc40007810000 */
[----:B------:R-:W-:Y:S02]  /*16080*/  FMNMX.FTZ R71, R17, R3, !PT ;  /* 0x0000000311477209 */ /* 0x000fe40007810000 */
[----:B------:R-:W-:Y:S02]  /*16090*/  ISETP.GT.AND P0, PT, R5, 0x9, PT ;  /* 0x000000090500780c */ /* 0x000fe40003f04270 */
[----:B------:R-:W-:Y:S02]  /*160a0*/  FSEL R33, R151, -INF , P1 ;  /* 0xff80000097217808 */ /* 0x000fe40000800000 */
[----:B------:R-:W-:Y:S02]  /*160b0*/  FMNMX.FTZ R4, R14, R4, !PT ;  /* 0x000000040e047209 */ /* 0x000fe40007810000 */
[----:B------:R-:W-:Y:S02]  /*160c0*/  FMNMX.FTZ R3, R28, R30, !PT ;  /* 0x0000001e1c037209 */ /* 0x000fe40007810000 */
[----:B------:R-:W-:-:S02]  /*160d0*/  FMNMX.FTZ R70, R31, R2, !PT ;  /* 0x000000021f467209 */ /* 0x000fc40007810000 */
[----:B------:R-:W-:Y:S02]  /*160e0*/  ISETP.GT.AND P6, PT, R5, 0x10, PT ;  /* 0x000000100500780c */ /* 0x000fe40003fc4270 */
[----:B------:R-:W-:Y:S02]  /*160f0*/  FSEL R35, R150, -INF , P0 ;  /* 0xff80000096237808 */ /* 0x000fe40000000000 */
[----:B------:R-:W-:Y:S02]  /*16100*/  FMNMX.FTZ R4, R16, R4, !PT ;  /* 0x0000000410047209 */ /* 0x000fe40007810000 */
[----:B------:R-:W-:Y:S02]  /*16110*/  FMNMX.FTZ R2, R33, R3, !PT ;  /* 0x0000000321027209 */ /* 0x000fe40007810000 */
[----:B------:R-:W-:Y:S02]  /*16120*/  ISETP.GT.AND P2, PT, R5, 0x11, PT ;  /* 0x000000110500780c */ /* 0x000fe40003f44270 */
[----:B------:R-:W-:-:S02]  /*16130*/  FSEL R48, R147, -INF , P6 ;  /* 0xff80000093307808 */ /* 0x000fc40003000000 */
        /* <DEDUP_REMOVED lines=89> */
[----:B------:R-:W-:Y:S01]  /*166d0*/  FMNMX.FTZ R71, R138, R71, !PT ;  /* 0x000000478a477209 */ /* 0x000fe20007810000 */
[----:B------:R-:W-:Y:S01]  /*166e0*/  IMAD.MOV.U32 R4, RZ, RZ, R72 ;  /* 0x000000ffff047224 */ /* 0x000fe200078e0048 */
[----:B------:R-:W-:-:S02]  /*166f0*/  FMNMX.FTZ R70, R157, R70, !PT ;  /* 0x000000469d467209 */ /* 0x000fc40007810000 */
[----:B------:R-:W-:Y:S02]  /*16700*/  FMNMX.FTZ R8, R128, R2, !PT ;  /* 0x0000000280087209 */ /* 0x000fe40007810000 */
[----:B------:R-:W-:Y:S02]  /*16710*/  FMNMX.FTZ R71, R137, R71, !PT ;  /* 0x0000004789477209 */ /* 0x000fe40007810000 */
[----:B------:R-:W-:Y:S02]  /*16720*/  FMNMX.FTZ R70, R156, R70, !PT ;  /* 0x000000469c467209 */ /* 0x000fe40007810000 */
[----:B------:R-:W-:Y:S02]  /*16730*/  MOV R2, 0x16750 ;  /* 0x0001675000027802 */ /* 0x000fe40000000f00 */
[----:B------:R-:W-:Y:S05]  /*16740*/  CALL.REL.NOINC `($__internal_18_$__cuda_sm70_shflsync_bfly_p) ;  /* 0x0000409000007944 */ /* 0x000fea0003c00000 */
[----:B------:R-:W-:Y:S01]  /*16750*/  FMNMX.FTZ R72, R72, R0, !PT ;  /* 0x0000000048487209 */ /* 0x000fe20007810000 */
[----:B------:R-:W-:Y:S01]  /*16760*/  IMAD.MOV.U32 R0, RZ, RZ, 0x1 ;  /* 0x00000001ff007424 */ /* 0x000fe200078e00ff */
[----:B------:R-:W-:-:S03]  /*16770*/  MOV R2, 0x167a0 ;  /* 0x000167a000027802 */ /* 0x000fc60000000f00 */
[----:B------:R-:W-:Y:S02]  /*16780*/  IMAD.MOV.U32 R4, RZ, RZ, R72 ;  /* 0x000000ffff047224 */ /* 0x000fe400078e0048 */
[----:B------:R-:W-:Y:S05]  /*16790*/  CALL.REL.NOINC `($__internal_18_$__cuda_sm70_shflsync_bfly_p) ;  /* 0x0000404000007944 */ /* 0x000fea0003c00000 */
[----:B------:R-:W-:Y:S01]  /*167a0*/  FMNMX.FTZ R72, R72, R0, !PT ;  /* 0x0000000048487209 */ /* 0x000fe20007810000 */
[----:B------:R-:W-:Y:S01]  /*167b0*/  IMAD.MOV.U32 R4, RZ, RZ, R71 ;  /* 0x000000ffff047224 */ /* 0x000fe200078e0047 */
[----:B------:R-:W-:Y:S01]  /*167c0*/  MOV R2, 0x167f0 ;  /* 0x000167f000027802 */ /* 0x000fe20000000f00 */
[----:B------:R-:W-:Y:S02]  /*167d0*/  IMAD.MOV.U32 R0, RZ, RZ, 0x2 ;  /* 0x00000002ff007424 */ /* 0x000fe400078e00ff */
        /* <DEDUP_REMOVED lines=26> */
[----:B------:R-:W-:Y:S01]  /*16980*/  MOV R9, R0 ;  /* 0x0000000000097202 */ /* 0x000fe20000000f00 */
[----:B------:R-:W-:Y:S05]  /*16990*/  BRA `(.L_x_1569) ;  /* 0xfffef56000007947 */ /* 0x000fea000383ffff */
.L_x_1463:
[----:B------:R-:W-:Y:S01]  /*169a0*/  MOV R2, RZ ;  /* 0x000000ff00027202 */ /* 0x000fe20000000f00 */
[----:B------:R-:W-:Y:S01]  /*169b0*/  IMAD.MOV.U32 R56, RZ, RZ, R4 ;  /* 0x000000ffff387224 */ /* 0x000fe200078e0004 */
[----:B------:R-:W-:Y:S01]  /*169c0*/  MOV R3, 0x169f0 ;  /* 0x000169f000037802 */ /* 0x000fe20000000f00 */
[----:B------:R-:W-:Y:S02]  /*169d0*/  IMAD.MOV.U32 R62, RZ, RZ, 0x181f ;  /* 0x0000181fff3e7424 */ /* 0x000fe400078e00ff */
[----:B------:R-:W-:Y:S05]  /*169e0*/  CALL.REL.NOINC `($__internal_19_$__cuda_sm70_shflsync_idx_p) ;  /* 0x00003e5000007944 */ /* 0x000fea0003c00000 */
[----:B------:R-:W-:Y:S01]  /*169f0*/  MOV R7, R62 ;  /* 0x0000003e00077202 */ /* 0x000fe20000000f00 */
[----:B------:R-:W-:-:S05]  /*16a00*/  BRA `(.L_x_1570) ;  /* 0xffff112000007947 */ /* 0x000fca000383ffff */
.L_x_1464:
[----:B------:R-:W-:Y:S01]  /*16a10*/  MOV R2, RZ ;  /* 0x000000ff00027202 */ /* 0x000fe20000000f00 */
[----:B------:R-:W-:Y:S01]  /*16a20*/  IMAD.MOV.U32 R56, RZ, RZ, R0 ;  /* 0x000000ffff387224 */ /* 0x000fe200078e0000 */
[----:B------:R-:W-:Y:S01]  /*16a30*/  MOV R3, 0x16a60 ;  /* 0x00016a6000037802 */ /* 0x000fe20000000f00 */
[----:B------:R-:W-:Y:S02]  /*16a40*/  IMAD.MOV.U32 R62, RZ, RZ, 0x181f ;  /* 0x0000181fff3e7424 */ /* 0x000fe400078e00ff */
[----:B-12---:R-:W-:Y:S05]  /*16a50*/  CALL.REL.NOINC `($__internal_19_$__cuda_sm70_shflsync_idx_p) ;  /* 0x00003de000007944 */ /* 0x006fea0003c00000 */
[----:B------:R-:W-:Y:S01]  /*16a60*/  IMAD.MOV.U32 R56, RZ, RZ, R4 ;  /* 0x000000ffff387224 */ /* 0x000fe200078e0004 */
[----:B------:R-:W-:Y:S02]  /*16a70*/  ISETP.GE.AND P0, PT, R201, c[0x0][0x1d4], PT ;  /* 0x00007500c9007a0c */ /* 0x000fe40003f06270 */
[----:B------:R-:W-:Y:S01]  /*16a80*/  IADD3 R2, P1, R62, R15, RZ ;  /* 0x0000000f3e027210 */ /* 0x000fe20007f3e0ff */
[----:B------:R-:W-:Y:S01]  /*16a90*/  IMAD.MOV.U32 R62, RZ, RZ, 0x181f ;  /* 0x0000181fff3e7424 */ /* 0x000fe200078e00ff */
[----:B------:R-:W-:Y:S03]  /*16aa0*/  SEL R6, RZ, 0x10, P0 ;  /* 0x00000010ff067807 */ /* 0x000fe60000000000 */
[----:B------:R-:W-:Y:S06]  /*16ab0*/  IMAD.X R3, R7, 0x1, R5, P1 ;  /* 0x0000000107037824 */ /* 0x000fec00008e0605 */
[----:B------:R-:W-:Y:S01]  /*16ac0*/  @!PT LDS RZ, [RZ] ;  /* 0x00000000fffff984 */ /* 0x000fe20000000800 */
[----:B------:R-:W-:Y:S01]  /*16ad0*/  @!PT LDS RZ, [RZ] ;  /* 0x00000000fffff984 */ /* 0x000fe20000000800 */
[----:B------:R-:W-:Y:S01]  /*16ae0*/  @!PT LDS RZ, [RZ] ;  /* 0x00000000fffff984 */ /* 0x000fe20000000800 */
[----:B------:R1:W-:Y:S02]  /*16af0*/  LDGSTS.E.BYPASS.LTC128B.128 [R202+0x100], [R2.64], !P0 ;  /* 0x0010000002ca7fae */ /* 0x0003e4000c101d46 */
[----:B-1----:R-:W-:Y:S01]  /*16b00*/  MOV R3, 0x16b30 ;  /* 0x00016b3000037802 */ /* 0x002fe20000000f00 */
[----:B------:R-:W-:Y:S03]  /*16b10*/  IMAD.MOV.U32 R2, RZ, RZ, 0x1 ;  /* 0x00000001ff027424 */ /* 0x000fe600078e00ff */
[----:B------:R-:W-:Y:S05]  /*16b20*/  CALL.REL.NOINC `($__internal_19_$__cuda_sm70_shflsync_idx_p) ;  /* 0x00003d1000007944 */ /* 0x000fea0003c00000 */
[----:B------:R-:W-:Y:S01]  /*16b30*/  MOV R2, 0x1 ;  /* 0x0000000100027802 */ /* 0x000fe20000000f00 */
[----:B------:R-:W-:Y:S01]  /*16b40*/  IMAD.MOV.U32 R7, RZ, RZ, R62 ;  /* 0x000000ffff077224 */ /* 0x000fe200078e003e */
[----:B------:R-:W-:Y:S01]  /*16b50*/  MOV R62, 0x181f ;  /* 0x0000181f003e7802 */ /* 0x000fe20000000f00 */
[----:B------:R-:W-:Y:S01]  /*16b60*/  IMAD.MOV.U32 R56, RZ, RZ, R0 ;  /* 0x000000ffff387224 */ /* 0x000fe200078e0000 */
[----:B------:R-:W-:Y:S02]  /*16b70*/  MOV R3, 0x16b90 ;  /* 0x00016b9000037802 */ /* 0x000fe40000000f00 */
[----:B------:R-:W-:Y:S05]  /*16b80*/  CALL.REL.NOINC `($__internal_19_$__cuda_sm70_shflsync_idx_p) ;  /* 0x00003cb000007944 */ /* 0x000fea0003c00000 */
[C---:B------:R-:W-:Y:S01]  /*16b90*/  IADD3 R2, -R6.reuse, 0x10, RZ ;  /* 0x0000001006027810 */ /* 0x040fe20007ffe1ff */
[----:B------:R-:W-:Y:S01]  /*16ba0*/  IMAD.MOV.U32 R56, RZ, RZ, R4 ;  /* 0x000000ffff387224 */ /* 0x000fe200078e0004 */
[----:B------:R-:W-:Y:S02]  /*16bb0*/  ISETP.NE.U32.AND P2, PT, R6, RZ, PT ;  /* 0x000000ff0600720c */ /* 0x000fe40003f45070 */
[----:B------:R-:W-:Y:S04]  /*16bc0*/  LOP3.LUT R2, R2, 0xf, RZ, 0xc0, !PT ;  /* 0x0000000f02027812 */ /* 0x000fe800078ec0ff */
[----:B------:R-:W-:Y:S01]  /*16bd0*/  IADD3 R2, P1, P0, R2, R62, R15 ;  /* 0x0000003e02027210 */ /* 0x000fe2000783e00f */
[----:B------:R-:W-:Y:S03]  /*16be0*/  IMAD.MOV.U32 R62, RZ, RZ, 0x181f ;  /* 0x0000181fff3e7424 */ /* 0x000fe600078e00ff */
[----:B------:R-:W-:Y:S05]  /*16bf0*/  IADD3.X R3, RZ, R7, R5, P1, P0 ;  /* 0x00000007ff037210 */ /* 0x000fea0000fe0405 */
[----:B------:R-:W-:Y:S01]  /*16c00*/  @!PT LDS RZ, [RZ] ;  /* 0x00000000fffff984 */ /* 0x000fe20000000800 */
[----:B------:R-:W-:Y:S01]  /*16c10*/  @!PT LDS RZ, [RZ] ;  /* 0x00000000fffff984 */ /* 0x000fe20000000800 */
[----:B------:R-:W-:Y:S01]  /*16c20*/  @!PT LDS RZ, [RZ] ;  /* 0x00000000fffff984 */ /* 0x000fe20000000800 */
[----:B------:R1:W-:Y:S02]  /*16c30*/  LDGSTS.E.BYPASS.LTC128B.128.ZFILL [R202+0x900], [R2.64], P2 ;  /* 0x0090000002ca7fae */ /* 0x0003e40009141d46 */
[----:B-1----:R-:W-:Y:S01]  /*16c40*/  MOV R3, 0x16c70 ;  /* 0x00016c7000037802 */ /* 0x002fe20000000f00 */
[----:B------:R-:W-:Y:S04]  /*16c50*/  IMAD.MOV.U32 R2, RZ, RZ, 0x2 ;  /* 0x00000002ff027424 */ /* 0x000fe800078e00ff */
        /* <DEDUP_REMOVED lines=47> */
[----:B------:R-:W-:Y:S01]  /*16f50*/  MOV R0, R62 ;  /* 0x0000003e00007202 */ /* 0x000fe20000000f00 */
[----:B------:R-:W-:-:S05]  /*16f60*/  BRA `(.L_x_1571) ;  /* 0xffff0d4000007947 */ /* 0x000fca000383ffff */
.L_x_1467:
[----:B------:R-:W-:Y:S01]  /*16f70*/  MOV R2, RZ ;  /* 0x000000ff00027202 */ /* 0x000fe20000000f00 */
[----:B------:R-:W-:Y:S01]  /*16f80*/  IMAD.MOV.U32 R56, RZ, RZ, R4 ;  /* 0x000000ffff387224 */ /* 0x000fe200078e0004 */
[----:B------:R-:W-:Y:S01]  /*16f90*/  MOV R3, 0x16fc0 ;  /* 0x00016fc000037802 */ /* 0x000fe20000000f00 */
[----:B------:R-:W-:Y:S02]  /*16fa0*/  IMAD.MOV.U32 R62, RZ, RZ, 0x181f ;  /* 0x0000181fff3e7424 */ /* 0x000fe400078e00ff */
[----:B------:R-:W-:Y:S05]  /*16fb0*/  CALL.REL.NOINC `($__internal_19_$__cuda_sm70_shflsync_idx_p) ;  /* 0x0000388000007944 */ /* 0x000fea0003c00000 */
[----:B------:R-:W-:Y:S01]  /*16fc0*/  MOV R7, R62 ;  /* 0x0000003e00077202 */ /* 0x000fe20000000f00 */
[----:B------:R-:W-:-:S05]  /*16fd0*/  BRA `(.L_x_1572) ;  /* 0xffff202000007947 */ /* 0x000fca000383ffff */
.L_x_1468:
        /* <DEDUP_REMOVED lines=86> */
.L_x_1469:
[----:B------:R-:W-:Y:S01]  /*17540*/  MOV R2, RZ ;  /* 0x000000ff00027202 */ /* 0x000fe20000000f00 */
[----:B------:R-:W-:Y:S01]  /*17550*/  IMAD.MOV.U32 R56, RZ, RZ, R4 ;  /* 0x000000ffff387224 */ /* 0x000fe200078e0004 */
[----:B------:R-:W-:Y:S01]  /*17560*/  MOV R3, 0x17590 ;  /* 0x0001759000037802 */ /* 0x000fe20000000f00 */
[----:B------:R-:W-:Y:S02]  /*17570*/  IMAD.MOV.U32 R62, RZ, RZ, 0x1c1f ;  /* 0x00001c1fff3e7424 */ /* 0x000fe400078e00ff */
[----:B------:R-:W-:Y:S05]  /*17580*/  CALL.REL.NOINC `($__internal_19_$__cuda_sm70_shflsync_idx_p) ;  /* 0x000032b000007944 */ /* 0x000fea0003c00000 */
[----:B------:R-:W-:Y:S01]  /*17590*/  MOV R0, R62 ;  /* 0x0000003e00007202 */ /* 0x000fe20000000f00 */
[----:B------:R-:W-:-:S05]  /*175a0*/  BRA `(.L_x_1574) ;  /* 0xffff1d3000007947 */ /* 0x000fca000383ffff */
.L_x_1470:
[----:B------:R-:W-:Y:S01]  /*175b0*/  MOV R2, 0x1 ;  /* 0x0000000100027802 */ /* 0x000fe20000000f00 */
[----:B------:R-:W-:Y:S01]  /*175c0*/  IMAD.MOV.U32 R56, RZ, RZ, R4 ;  /* 0x000000ffff387224 */ /* 0x000fe200078e0004 */
[----:B------:R-:W-:Y:S01]  /*175d0*/  MOV R3, 0x17600 ;  /* 0x0001760000037802 */ /* 0x000fe20000000f00 */
[----:B------:R-:W-:Y:S02]  /*175e0*/  IMAD.MOV.U32 R62, RZ, RZ, 0x1c1f ;  /* 0x00001c1fff3e7424 */ /* 0x000fe400078e00ff */
[----:B-1----:R-:W-:Y:S05]  /*175f0*/  CALL.REL.NOINC `($__internal_19_$__cuda_sm70_shflsync_idx_p) ;  /* 0x0000324000007944 */ /* 0x002fea0003c00000 */
[----:B------:R-:W-:Y:S01]  /*17600*/  MOV R3, 0x178e0 ;  /* 0x000178e000037802 */ /* 0x000fe20000000f00 */
[----:B------:R-:W-:Y:S02]  /*17610*/  IMAD.IADD R62, R5, 0x1, R62 ;  /* 0x00000001053e7824 */ /* 0x000fe400078e023e */
[----:B------:R-:W-:Y:S02]  /*17620*/  IMAD.MOV.U32 R56, RZ, RZ, R4 ;  /* 0x000000ffff387224 */ /* 0x000fe400078e0004 */
[----:B------:R-:W-:Y:S01]  /*17630*/  IMAD.MOV.U32 R2, RZ, RZ, 0x2 ;  /* 0x00000002ff027424 */ /* 0x000fe200078e00ff */
        /* <DEDUP_REMOVED lines=41> */
[----:B------:R-:W-:Y:S05]  /*178d0*/  CALL.REL.NOINC `($__internal_19_$__cuda_sm70_shflsync_idx_p) ;  /* 0x00002f6000007944 */ /* 0x000fea0003c00000 */
        /* <DEDUP_REMOVED lines=46> */
[----:B------:R-:W-:Y:S01]  /*17bc0*/  FMNMX.FTZ R0, R12, R85, !PT ;  /* 0x000000550c007209 */ /* 0x000fe20007810000 */
[----:B------:R-:W-:Y:S01]  /*17bd0*/  IMAD.IADD R5, R5, 0x1, R62 ;  /* 0x0000000105057824 */ /* 0x000fe200078e023e */
[----:B------:R-:W-:Y:S02]  /*17be0*/  FMNMX.FTZ R2, R13, R84, !PT ;  /* 0x000000540d027209 */ /* 0x000fe40007810000 */
[----:B------:R-:W-:Y:S01]  /*17bf0*/  FMNMX.FTZ R3, R14, R0, !PT ;  /* 0x000000000e037209 */ /* 0x000fe20007810000 */
[----:B------:R-:W-:Y:S01]  /*17c00*/  IMAD.MOV.U32 R0, RZ, RZ, 0x2 ;  /* 0x00000002ff007424 */ /* 0x000fe200078e00ff */
[C---:B------:R-:W-:Y:S02]  /*17c10*/  ISETP.GT.AND P6, PT, R5.reuse, RZ, PT ;  /* 0x000000ff0500720c */ /* 0x040fe40003fc4270 */
[C---:B------:R-:W-:Y:S02]  /*17c20*/  ISETP.GT.AND P2, PT, R5.reuse, 0x1, PT ;  /* 0x000000010500780c */ /* 0x040fe40003f44270 */
[C---:B------:R-:W-:Y:S02]  /*17c30*/  ISETP.GT.AND P1, PT, R5.reuse, 0x8, PT ;  /* 0x000000080500780c */ /* 0x040fe40003f24270 */
        /* <DEDUP_REMOVED lines=115> */
[----:B------:R-:W-:Y:S05]  /*18370*/  CALL.REL.NOINC `($__internal_18_$__cuda_sm70_shflsync_bfly_p) ;  /* 0x0000246000007944 */ /* 0x000fea0003c00000 */
[----:B------:R-:W-:Y:S01]  /*18380*/  FMNMX.FTZ R4, R4, R0, !PT ;  /* 0x0000000004047209 */ /* 0x000fe20007810000 */
[----:B------:R-:W-:Y:S01]  /*18390*/  IMAD.MOV.U32 R0, RZ, RZ, 0x1 ;  /* 0x00000001ff007424 */ /* 0x000fe200078e00ff */
[----:B------:R-:W-:Y:S02]  /*183a0*/  MOV R2, 0x183c0 ;  /* 0x000183c000027802 */ /* 0x000fe40000000f00 */
        /* <DEDUP_REMOVED lines=28> */
[----:B------:R-:W-:-:S05]  /*18570*/  BRA `(.L_x_1575) ;  /* 0xffff1dd000007947 */ /* 0x000fca000383ffff */
.L_x_1473:
[----:B-1--4-:R-:W-:Y:S01]  /*18580*/  MOV R62, 0x181f ;  /* 0x0000181f003e7802 */ /* 0x012fe20000000f00 */
[----:B------:R-:W-:Y:S01]  /*18590*/  IMAD.MOV.U32 R2, RZ, RZ, RZ ;  /* 0x000000ffff027224 */ /* 0x000fe200078e00ff */
[----:B------:R-:W-:Y:S02]  /*185a0*/  MOV R3, 0x185c0 ;  /* 0x000185c000037802 */ /* 0x000fe40000000f00 */
[----:B------:R-:W-:Y:S05]  /*185b0*/  CALL.REL.NOINC `($__internal_19_$__cuda_sm70_shflsync_idx_p) ;  /* 0x0000228000007944 */ /* 0x000fea0003c00000 */
[----:B------:R-:W-:Y:S01]  /*185c0*/  MOV R57, R62 ;  /* 0x0000003e00397202 */ /* 0x000fe20000000f00 */
[----:B------:R-:W-:-:S05]  /*185d0*/  BRA `(.L_x_1576) ;  /* 0xffff3ea000007947 */ /* 0x000fca000383ffff */
.L_x_1476:
[----:B------:R-:W-:Y:S01]  /*185e0*/  MOV R2, RZ ;  /* 0x000000ff00027202 */ /* 0x000fe20000000f00 */
[----:B------:R-:W-:Y:S01]  /*185f0*/  IMAD.MOV.U32 R56, RZ, RZ, R4 ;  /* 0x000000ffff387224 */ /* 0x000fe200078e0004 */
[----:B------:R-:W-:Y:S01]  /*18600*/  MOV R3, 0x18630 ;  /* 0x0001863000037802 */ /* 0x000fe20000000f00 */
[----:B------:R-:W-:Y:S02]  /*18610*/  IMAD.MOV.U32 R62, RZ, RZ, 0x181f ;  /* 0x0000181fff3e7424 */ /* 0x000fe400078e00ff */
[----:B------:R-:W-:Y:S05]  /*18620*/  CALL.REL.NOINC `($__internal_19_$__cuda_sm70_shflsync_idx_p) ;  /* 0x0000221000007944 */ /* 0x000fea0003c00000 */
[----:B------:R-:W-:Y:S01]  /*18630*/  MOV R9, R62 ;  /* 0x0000003e00097202 */ /* 0x000fe20000000f00 */
[----:B------:R-:W-:-:S05]  /*18640*/  BRA `(.L_x_1577) ;  /* 0xffff52a000007947 */ /* 0x000fca000383ffff */
.L_x_1477:
[----:B------:R-:W-:Y:S01]  /*18650*/  MOV R2, RZ ;  /* 0x000000ff00027202 */ /* 0x000fe20000000f00 */
[----:B------:R-:W-:Y:S01]  /*18660*/  IMAD.MOV.U32 R56, RZ, RZ, R0 ;  /* 0x000000ffff387224 */ /* 0x000fe200078e0000 */
[----:B------:R-:W-:Y:S01]  /*18670*/  MOV R3, 0x186a0 ;  /* 0x000186a000037802 */ /* 0x000fe20000000f00 */
[----:B------:R-:W-:Y:S02]  /*18680*/  IMAD.MOV.U32 R62, RZ, RZ, 0x181f ;  /* 0x0000181fff3e7424 */ /* 0x000fe400078e00ff */
[----:B-12---:R-:W-:Y:S05]  /*18690*/  CALL.REL.NOINC `($__internal_19_$__cuda_sm70_shflsync_idx_p) ;  /* 0x000021a000007944 */ /* 0x006fea0003c00000 */
        /* <DEDUP_REMOVED lines=82> */
.L_x_1478:
[----:B------:R-:W-:Y:S02]  /*18bc0*/  MOV R0, 0x2 ;  /* 0x0000000200007802 */ /* 0x000fe40000000f00 */
        /* <DEDUP_REMOVED lines=34> */
.L_x_1480:
[----:B------:R-:W-:Y:S01]  /*18df0*/  IMAD.MOV.U32 R4, RZ, RZ, R246 ;  /* 0x000000ffff047224 */ /* 0x000fe200078e00f6 */
[----:B------:R-:W-:-:S02]  /*18e00*/  MOV R0, 0x2 ;  /* 0x0000000200007802 */ /* 0x000fc40000000f00 */
[----:B------:R-:W-:Y:S02]  /*18e10*/  MOV R2, 0x18e30 ;  /* 0x00018e3000027802 */ /* 0x000fe40000000f00 */
[----:B------:R-:W-:Y:S05]  /*18e20*/  CALL.REL.NOINC `($__internal_18_$__cuda_sm70_shflsync_bfly_p) ;  /* 0x000019b000007944 */ /* 0x000fea0003c00000 */
[----:B------:R-:W-:Y:S05]  /*18e30*/  BRA `(.L_x_1580) ;  /* 0xffff70f000007947 */ /* 0x000fea000383ffff */
.L_x_1481:
[----:B------:R-:W-:Y:S01]  /*18e40*/  IMAD.MOV.U32 R4, RZ, RZ, R5 ;  /* 0x000000ffff047224 */ /* 0x000fe200078e0005 */
[----:B------:R-:W-:Y:S02]  /*18e50*/  MOV R0, 0x1 ;  /* 0x0000000100007802 */ /* 0x000fe40000000f00 */
[----:B------:R-:W-:Y:S02]  /*18e60*/  MOV R2, 0x18e80 ;  /* 0x00018e8000027802 */ /* 0x000fe40000000f00 */
[----:B-1----:R-:W-:Y:S05]  /*18e70*/  CALL.REL.NOINC `($__internal_18_$__cuda_sm70_shflsync_bfly_p) ;  /* 0x0000196000007944 */ /* 0x002fea0003c00000 */
[----:B------:R1:W5:Y:S01]  /*18e80*/  LDL R4, [R1] ;  /* 0x0000000001047983 */ /* 0x0003620000100800 */
[----:B------:R-:W-:Y:S01]  /*18e90*/  FADD.FTZ R5, R5, R0 ;  /* 0x0000000005057221 */ /* 0x000fe20000010000 */
[----:B------:R-:W-:Y:S02]  /*18ea0*/  MOV R0, 0x2 ;  /* 0x0000000200007802 */ /* 0x000fe40000000f00 */
[----:B------:R-:W-:Y:S02]  /*18eb0*/  MOV R2, 0x18ed0 ;  /* 0x00018ed000027802 */ /* 0x000fe40000000f00 */
[----:B-1---5:R-:W-:Y:S05]  /*18ec0*/  CALL.REL.NOINC `($__internal_18_$__cuda_sm70_shflsync_bfly_p) ;  /* 0x0000191000007944 */ /* 0x022fea0003c00000 */
[----:B------:R-:W2:Y:S02]  /*18ed0*/  LDL.LU R2, [R1] ;  /* 0x0000000001027983 */ /* 0x000ea40000300800 */
[----:B--2---:R-:W-:Y:S01]  /*18ee0*/  FADD.FTZ R6, R2, R0 ;  /* 0x0000000002067221 */ /* 0x004fe20000010000 */
[----:B------:R-:W-:-:S02]  /*18ef0*/  MOV R0, 0x1 ;  /* 0x0000000100007802 */ /* 0x000fc40000000f00 */
[----:B------:R-:W-:Y:S02]  /*18f00*/  MOV R2, 0x18f30 ;  /* 0x00018f3000027802 */ /* 0x000fe40000000f00 */
[----:B------:R-:W-:Y:S02]  /*18f10*/  MOV R4, R6 ;  /* 0x0000000600047202 */ /* 0x000fe40000000f00 */
[----:B------:R-:W-:Y:S05]  /*18f20*/  CALL.REL.NOINC `($__internal_18_$__cuda_sm70_shflsync_bfly_p) ;  /* 0x000018b000007944 */ /* 0x000fea0003c00000 */
[----:B------:R1:W5:Y:S01]  /*18f30*/  LDL R4, [R1+0x8] ;  /* 0x0000080001047983 */ /* 0x0003620000100800 */
[----:B------:R-:W-:Y:S01]  /*18f40*/  FADD.FTZ R6, R6, R0 ;  /* 0x0000000006067221 */ /* 0x000fe20000010000 */
[----:B------:R-:W-:Y:S02]  /*18f50*/  MOV R0, 0x2 ;  /* 0x0000000200007802 */ /* 0x000fe40000000f00 */
[----:B------:R-:W-:Y:S02]  /*18f60*/  MOV R2, 0x18f80 ;  /* 0x00018f8000027802 */ /* 0x000fe40000000f00 */
[----:B-1---5:R-:W-:Y:S05]  /*18f70*/  CALL.REL.NOINC `($__internal_18_$__cuda_sm70_shflsync_bfly_p) ;  /* 0x0000186000007944 */ /* 0x022fea0003c00000 */
[----:B------:R-:W2:Y:S02]  /*18f80*/  LDL.LU R2, [R1+0x8] ;  /* 0x0000080001027983 */ /* 0x000ea40000300800 */
[----:B--2---:R-:W-:Y:S01]  /*18f90*/  FADD.FTZ R7, R2, R0 ;  /* 0x0000000002077221 */ /* 0x004fe20000010000 */
[----:B------:R-:W-:Y:S02]  /*18fa0*/  MOV R0, 0x1 ;  /* 0x0000000100007802 */ /* 0x000fe40000000f00 */
[----:B------:R-:W-:-:S02]  /*18fb0*/  MOV R2, 0x18fe0 ;  /* 0x00018fe000027802 */ /* 0x000fc40000000f00 */
        /* <DEDUP_REMOVED lines=10> */
[----:B------:R-:W-:Y:S02]  /*19060*/  MOV R2, 0x19080 ;  /* 0x0001908000027802 */ /* 0x000fe40000000f00 */
[----:B------:R-:W-:Y:S05]  /*19070*/  CALL.REL.NOINC `($__internal_18_$__cuda_sm70_shflsync_bfly_p) ;  /* 0x0000176000007944 */ /* 0x000fea0003c00000 */
[----:B------:R-:W-:Y:S01]  /*19080*/  MOV R8, R0 ;  /* 0x0000000000087202 */ /* 0x000fe20000000f00 */
[----:B------:R-:W-:Y:S05]  /*19090*/  BRA `(.L_x_1581) ;  /* 0xffff6fb000007947 */ /* 0x000fea000383ffff */
.L_x_1488:
[----:B-1-34-:R-:W-:Y:S01]  /*190a0*/  IMAD.MOV.U32 R56, RZ, RZ, R5 ;  /* 0x000000ffff387224 */ /* 0x01afe200078e0005 */
[----:B------:R-:W-:Y:S01]  /*190b0*/  MOV R2, RZ ;  /* 0x000000ff00027202 */ /* 0x000fe20000000f00 */
[----:B------:R-:W-:Y:S01]  /*190c0*/  IMAD.MOV.U32 R62, RZ, RZ, 0x181f ;  /* 0x0000181fff3e7424 */ /* 0x000fe200078e00ff */
[----:B------:R-:W-:-:S02]  /*190d0*/  MOV R3, 0x190f0 ;  /* 0x000190f000037802 */ /* 0x000fc40000000f00 */
[----:B------:R-:W-:Y:S05]  /*190e0*/  CALL.REL.NOINC `($__internal_19_$__cuda_sm70_shflsync_idx_p) ;  /* 0x0000175000007944 */ /* 0x000fea0003c00000 */
[----:B------:R-:W-:Y:S01]  /*190f0*/  MOV R7, R62 ;  /* 0x0000003e00077202 */ /* 0x000fe20000000f00 */
[----:B------:R-:W-:Y:S05]  /*19100*/  BRA `(.L_x_1582) ;  /* 0xffff856000007947 */ /* 0x000fea000383ffff */
.L_x_1489:
[----:B------:R-:W-:Y:S01]  /*19110*/  IMAD.MOV.U32 R56, RZ, RZ, R6 ;  /* 0x000000ffff387224 */ /* 0x000fe200078e0006 */
[----:B------:R-:W-:Y:S01]  /*19120*/  MOV R2, RZ ;  /* 0x000000ff00027202 */ /* 0x000fe20000000f00 */
[----:B------:R-:W-:Y:S01]  /*19130*/  IMAD.MOV.U32 R62, RZ, RZ, 0x181f ;  /* 0x0000181fff3e7424 */ /* 0x000fe200078e00ff */
[----:B------:R-:W-:-:S02]  /*19140*/  MOV R3, 0x19160 ;  /* 0x0001916000037802 */ /* 0x000fc40000000f00 */
[----:B-12---:R-:W-:Y:S05]  /*19150*/  CALL.REL.NOINC `($__internal_19_$__cuda_sm70_shflsync_idx_p) ;  /* 0x000016e000007944 */ /* 0x006fea0003c00000 */
[----:B------:R-:W-:Y:S01]  /*19160*/  MOV R2, R62 ;  /* 0x0000003e00027202 */ /* 0x000fe20000000f00 */
[----:B------:R-:W-:Y:S05]  /*19170*/  BRA `(.L_x_1583) ;  /* 0xffff851000007947 */ /* 0x000fea000383ffff */
.L_x_1490:
[----:B------:R-:W-:Y:S01]  /*19180*/  IMAD.MOV.U32 R56, RZ, RZ, R5 ;  /* 0x000000ffff387224 */ /* 0x000fe200078e0005 */
[----:B-1----:R-:W-:Y:S01]  /*19190*/  MOV R2, 0x1 ;  /* 0x0000000100027802 */ /* 0x002fe20000000f00 */
[----:B------:R-:W-:Y:S01]  /*191a0*/  IMAD.MOV.U32 R62, RZ, RZ, 0x181f ;  /* 0x0000181fff3e7424 */ /* 0x000fe200078e00ff */
[----:B------:R-:W-:-:S02]  /*191b0*/  MOV R3, 0x191d0 ;  /* 0x000191d000037802 */ /* 0x000fc40000000f00 */
[----:B---3--:R-:W-:Y:S05]  /*191c0*/  CALL.REL.NOINC `($__internal_19_$__cuda_sm70_shflsync_idx_p) ;  /* 0x0000167000007944 */ /* 0x008fea0003c00000 */
        /* <DEDUP_REMOVED lines=8> */
.L_x_1491:
[----:B------:R-:W-:Y:S01]  /*19250*/  IMAD.MOV.U32 R56, RZ, RZ, R5 ;  /* 0x000000ffff387224 */ /* 0x000fe200078e0005 */
[----:B-1----:R-:W-:Y:S01]  /*19260*/  MOV R2, 0x2 ;  /* 0x0000000200027802 */ /* 0x002fe20000000f00 */
[----:B------:R-:W-:Y:S01]  /*19270*/  IMAD.MOV.U32 R62, RZ, RZ, 0x181f ;  /* 0x0000181fff3e7424 */ /* 0x000fe200078e00ff */
[----:B------:R-:W-:Y:S02]  /*19280*/  MOV R3, 0x192a0 ;  /* 0x000192a000037802 */ /* 0x000fe40000000f00 */
[----:B--23--:R-:W-:Y:S05]  /*19290*/  CALL.REL.NOINC `($__internal_19_$__cuda_sm70_shflsync_idx_p) ;  /* 0x000015a000007944 */ /* 0x00cfea0003c00000 */
[----:B------:R-:W-:Y:S01]  /*192a0*/  MOV R7, R62 ;  /* 0x0000003e00077202 */ /* 0x000fe20000000f00 */
[----:B------:R-:W-:Y:S05]  /*192b0*/  BRA `(.L_x_1585) ;  /* 0xffff853000007947 */ /* 0x000fea000383ffff */
.L_x_1492:
[----:B------:R-:W-:Y:S01]  /*192c0*/  IMAD.MOV.U32 R56, RZ, RZ, R6 ;  /* 0x000000ffff387224 */ /* 0x000fe200078e0006 */
[----:B-1----:R-:W-:Y:S01]  /*192d0*/  MOV R2, 0x2 ;  /* 0x0000000200027802 */ /* 0x002fe20000000f00 */
[----:B------:R-:W-:Y:S01]  /*192e0*/  IMAD.MOV.U32 R62, RZ, RZ, 0x181f ;  /* 0x0000181fff3e7424 */ /* 0x000fe200078e00ff */
[----:B------:R-:W-:Y:S02]  /*192f0*/  MOV R3, 0x19310 ;  /* 0x0001931000037802 */ /* 0x000fe40000000f00 */
[----:B--234-:R-:W-:Y:S05]  /*19300*/  CALL.REL.NOINC `($__internal_19_$__cuda_sm70_shflsync_idx_p) ;  /* 0x0000153000007944 */ /* 0x01cfea0003c00000 */
[----:B------:R-:W-:Y:S01]  /*19310*/  MOV R2, R62 ;  /* 0x0000003e00027202 */ /* 0x000fe20000000f00 */
[----:B------:R-:W-:Y:S05]  /*19320*/  BRA `(.L_x_1586) ;  /* 0xffff84e000007947 */ /* 0x000fea000383ffff */
.L_x_1493:
[----:B------:R-:W-:Y:S01]  /*19330*/  IMAD.MOV.U32 R56, RZ, RZ, R5 ;  /* 0x000000ffff387224 */ /* 0x000fe200078e0005 */
[----:B--2---:R-:W-:Y:S01]  /*19340*/  MOV R2, 0x3 ;  /* 0x0000000300027802 */ /* 0x004fe20000000f00 */
[----:B------:R-:W-:Y:S01]  /*19350*/  IMAD.MOV.U32 R62, RZ, RZ, 0x181f ;  /* 0x0000181fff3e7424 */ /* 0x000fe200078e00ff */
[----:B------:R-:W-:-:S02]  /*19360*/  MOV R3, 0x19380 ;  /* 0x0001938000037802 */ /* 0x000fc40000000f00 */
[----:B-1-34-:R-:W-:Y:S05]  /*19370*/  CALL.REL.NOINC `($__internal_19_$__cuda_sm70_shflsync_idx_p) ;  /* 0x000014c000007944 */ /* 0x01afea0003c00000 */
        /* <DEDUP_REMOVED lines=8> */
.L_x_1494:
[----:B------:R-:W-:Y:S01]  /*19400*/  IMAD.MOV.U32 R56, RZ, RZ, R5 ;  /* 0x000000ffff387224 */ /* 0x000fe200078e0005 */
[----:B--2---:R-:W-:Y:S01]  /*19410*/  MOV R2, 0x4 ;  /* 0x0000000400027802 */ /* 0x004fe20000000f00 */
[----:B------:R-:W-:Y:S01]  /*19420*/  IMAD.MOV.U32 R62, RZ, RZ, 0x181f ;  /* 0x0000181fff3e7424 */ /* 0x000fe200078e00ff */
[----:B------:R-:W-:Y:S02]  /*19430*/  MOV R3, 0x19450 ;  /* 0x0001945000037802 */ /* 0x000fe40000000f00 */
[----:B-1-34-:R-:W-:Y:S05]  /*19440*/  CALL.REL.NOINC `($__internal_19_$__cuda_sm70_shflsync_idx_p) ;  /* 0x000013f000007944 */ /* 0x01afea0003c00000 */
[----:B------:R-:W-:Y:S01]  /*19450*/  MOV R7, R62 ;  /* 0x0000003e00077202 */ /* 0x000fe20000000f00 */
[----:B------:R-:W-:Y:S05]  /*19460*/  BRA `(.L_x_1588) ;  /* 0xffff84b000007947 */ /* 0x000fea000383ffff */
.L_x_1495:
[----:B------:R-:W-:Y:S01]  /*19470*/  IMAD.MOV.U32 R56, RZ, RZ, R6 ;  /* 0x000000ffff387224 */ /* 0x000fe200078e0006 */
[----:B--2---:R-:W-:Y:S01]  /*19480*/  MOV R2, 0x4 ;  /* 0x0000000400027802 */ /* 0x004fe20000000f00 */
[----:B------:R-:W-:Y:S01]  /*19490*/  IMAD.MOV.U32 R62, RZ, RZ, 0x181f ;  /* 0x0000181fff3e7424 */ /* 0x000fe200078e00ff */
[----:B------:R-:W-:Y:S02]  /*194a0*/  MOV R3, 0x194c0 ;  /* 0x000194c000037802 */ /* 0x000fe40000000f00 */
[----:B-1-34-:R-:W-:Y:S05]  /*194b0*/  CALL.REL.NOINC `($__internal_19_$__cuda_sm70_shflsync_idx_p) ;  /* 0x0000138000007944 */ /* 0x01afea0003c00000 */
[----:B------:R-:W-:Y:S01]  /*194c0*/  MOV R2, R62 ;  /* 0x0000003e00027202 */ /* 0x000fe20000000f00 */
[----:B------:R-:W-:Y:S05]  /*194d0*/  BRA `(.L_x_1589) ;  /* 0xffff846000007947 */ /* 0x000fea000383ffff */
.L_x_1496:
[----:B------:R-:W-:Y:S01]  /*194e0*/  IMAD.MOV.U32 R56, RZ, RZ, R5 ;  /* 0x000000ffff387224 */ /* 0x000fe200078e0005 */
[----:B-1----:R-:W-:Y:S01]  /*194f0*/  MOV R2, 0x5 ;  /* 0x0000000500027802 */ /* 0x002fe20000000f00 */
[----:B------:R-:W-:Y:S01]  /*19500*/  IMAD.MOV.U32 R62, RZ, RZ, 0x181f ;  /* 0x0000181fff3e7424 */ /* 0x000fe200078e00ff */
[----:B------:R-:W-:-:S02]  /*19510*/  MOV R3, 0x19530 ;  /* 0x0001953000037802 */ /* 0x000fc40000000f00 */
[----:B--234-:R-:W-:Y:S05]  /*19520*/  CALL.REL.NOINC `($__internal_19_$__cuda_sm70_shflsync_idx_p) ;  /* 0x0000131000007944 */ /* 0x01cfea0003c00000 */
        /* <DEDUP_REMOVED lines=8> */
.L_x_1497:
[----:B------:R-:W-:Y:S01]  /*195b0*/  IMAD.MOV.U32 R56, RZ, RZ, R5 ;  /* 0x000000ffff387224 */ /* 0x000fe200078e0005 */
[----:B--2---:R-:W-:Y:S01]  /*195c0*/  MOV R2, 0x6 ;  /* 0x0000000600027802 */ /* 0x004fe20000000f00 */
[----:B------:R-:W-:Y:S01]  /*195d0*/  IMAD.MOV.U32 R62, RZ, RZ, 0x181f ;  /* 0x0000181fff3e7424 */ /* 0x000fe200078e00ff */
[----:B------:R-:W-:Y:S02]  /*195e0*/  MOV R3, 0x19600 ;  /* 0x0001960000037802 */ /* 0x000fe40000000f00 */
[----:B-1--4-:R-:W-:Y:S05]  /*195f0*/  CALL.REL.NOINC `($__internal_19_$__cuda_sm70_shflsync_idx_p) ;  /* 0x0000124000007944 */ /* 0x012fea0003c00000 */
[----:B------:R-:W-:Y:S01]  /*19600*/  MOV R7, R62 ;  /* 0x0000003e00077202 */ /* 0x000fe20000000f00 */
[----:B------:R-:W-:Y:S05]  /*19610*/  BRA `(.L_x_1591) ;  /* 0xffff843000007947 */ /* 0x000fea000383ffff */
.L_x_1498:
[----:B------:R-:W-:Y:S01]  /*19620*/  IMAD.MOV.U32 R56, RZ, RZ, R6 ;  /* 0x000000ffff387224 */ /* 0x000fe200078e0006 */
[----:B--2---:R-:W-:Y:S01]  /*19630*/  MOV R2, 0x6 ;  /* 0x0000000600027802 */ /* 0x004fe20000000f00 */
[----:B------:R-:W-:Y:S01]  /*19640*/  IMAD.MOV.U32 R62, RZ, RZ, 0x181f ;  /* 0x0000181fff3e7424 */ /* 0x000fe200078e00ff */
[----:B------:R-:W-:Y:S02]  /*19650*/  MOV R3, 0x19670 ;  /* 0x0001967000037802 */ /* 0x000fe40000000f00 */
[----:B-1-34-:R-:W-:Y:S05]  /*19660*/  CALL.REL.NOINC `($__internal_19_$__cuda_sm70_shflsync_idx_p) ;  /* 0x000011d000007944 */ /* 0x01afea0003c00000 */
[----:B------:R-:W-:Y:S01]  /*19670*/  MOV R2, R62 ;  /* 0x0000003e00027202 */ /* 0x000fe20000000f00 */
[----:B------:R-:W-:Y:S05]  /*19680*/  BRA `(.L_x_1592) ;  /* 0xffff83e000007947 */ /* 0x000fea000383ffff */
.L_x_1499:
[----:B------:R-:W-:Y:S01]  /*19690*/  IMAD.MOV.U32 R56, RZ, RZ, R5 ;  /* 0x000000ffff387224 */ /* 0x000fe200078e0005 */
[----:B-1----:R-:W-:Y:S01]  /*196a0*/  MOV R2, 0x7 ;  /* 0x0000000700027802 */ /* 0x002fe20000000f00 */
[----:B------:R-:W-:Y:S01]  /*196b0*/  IMAD.MOV.U32 R62, RZ, RZ, 0x181f ;  /* 0x0000181fff3e7424 */ /* 0x000fe200078e00ff */
[----:B------:R-:W-:-:S02]  /*196c0*/  MOV R3, 0x196e0 ;  /* 0x000196e000037802 */ /* 0x000fc40000000f00 */
[----:B--2-4-:R-:W-:Y:S05]  /*196d0*/  CALL.REL.NOINC `($__internal_19_$__cuda_sm70_shflsync_idx_p) ;  /* 0x0000116000007944 */ /* 0x014fea0003c00000 */
        /* <DEDUP_REMOVED lines=8> */
.L_x_1501:
[----:B------:R-:W-:Y:S01]  /*19760*/  IMAD.MOV.U32 R56, RZ, RZ, R5 ;  /* 0x000000ffff387224 */ /* 0x000fe200078e0005 */
[----:B------:R-:W-:Y:S01]  /*19770*/  MOV R2, RZ ;  /* 0x000000ff00027202 */ /* 0x000fe20000000f00 */
[----:B------:R-:W-:Y:S01]  /*19780*/  IMAD.MOV.U32 R62, RZ, RZ, 0x1c1f ;  /* 0x00001c1fff3e7424 */ /* 0x000fe200078e00ff */
[----:B------:R-:W-:Y:S02]  /*19790*/  MOV R3, 0x197b0 ;  /* 0x000197b000037802 */ /* 0x000fe40000000f00 */
[----:B------:R-:W-:Y:S05]  /*197a0*/  CALL.REL.NOINC `($__internal_19_$__cuda_sm70_shflsync_idx_p) ;  /* 0x0000109000007944 */ /* 0x000fea0003c00000 */
[----:B------:R-:W-:Y:S01]  /*197b0*/  MOV R4, R62 ;  /* 0x0000003e00047202 */ /* 0x000fe20000000f00 */
[----:B------:R-:W-:Y:S05]  /*197c0*/  BRA `(.L_x_1594) ;  /* 0xffff85c000007947 */ /* 0x000fea000383ffff */
.L_x_1502:
[----:B------:R-:W-:Y:S01]  /*197d0*/  IMAD.MOV.U32 R56, RZ, RZ, R12 ;  /* 0x000000ffff387224 */ /* 0x000fe200078e000c */
[----:B------:R-:W-:Y:S01]  /*197e0*/  MOV R2, RZ ;  /* 0x000000ff00027202 */ /* 0x000fe20000000f00 */
[----:B------:R-:W-:Y:S01]  /*197f0*/  IMAD.MOV.U32 R62, RZ, RZ, 0x1c1f ;  /* 0x00001c1fff3e7424 */ /* 0x000fe200078e00ff */
[----:B------:R-:W-:Y:S02]  /*19800*/  MOV R3, 0x19820 ;  /* 0x0001982000037802 */ /* 0x000fe40000000f00 */
[----:B-12---:R-:W-:Y:S05]  /*19810*/  CALL.REL.NOINC `($__internal_19_$__cuda_sm70_shflsync_idx_p) ;  /* 0x0000102000007944 */ /* 0x006fea0003c00000 */
[----:B------:R-:W-:Y:S01]  /*19820*/  MOV R0, R62 ;  /* 0x0000003e00007202 */ /* 0x000fe20000000f00 */
[----:B------:R-:W-:Y:S05]  /*19830*/  BRA `(.L_x_1595) ;  /* 0xffff857000007947 */ /* 0x000fea000383ffff */
.L_x_1505:
[----:B------:R-:W-:Y:S01]  /*19840*/  IMAD.MOV.U32 R56, RZ, RZ, R5 ;  /* 0x000000ffff387224 */ /* 0x000fe200078e0005 */
[----:B---3--:R-:W-:Y:S01]  /*19850*/  MOV R2, 0x1 ;  /* 0x0000000100027802 */ /* 0x008fe20000000f00 */
        /* <DEDUP_REMOVED lines=11> */
.L_x_1508:
[----:B------:R-:W-:Y:S01]  /*19910*/  IMAD.MOV.U32 R56, RZ, RZ, R5 ;  /* 0x000000ffff387224 */ /* 0x000fe200078e0005 */
[----:B--23--:R-:W-:Y:S01]  /*19920*/  MOV R2, 0x2 ;  /* 0x0000000200027802 */ /* 0x00cfe20000000f00 */
[----:B------:R-:W-:Y:S01]  /*19930*/  IMAD.MOV.U32 R62, RZ, RZ, 0x1c1f ;  /* 0x00001c1fff3e7424 */ /* 0x000fe200078e00ff */
[----:B------:R-:W-:Y:S02]  /*19940*/  MOV R3, 0x19960 ;  /* 0x0001996000037802 */ /* 0x000fe40000000f00 */
[----:B-1--4-:R-:W-:Y:S05]  /*19950*/  CALL.REL.NOINC `($__internal_19_$__cuda_sm70_shflsync_idx_p) ;  /* 0x00000ee000007944 */ /* 0x012fea0003c00000 */
[----:B------:R-:W-:Y:S01]  /*19960*/  MOV R4, R62 ;  /* 0x0000003e00047202 */ /* 0x000fe20000000f00 */
[----:B------:R-:W-:Y:S05]  /*19970*/  BRA `(.L_x_1597) ;  /* 0xffff8ae000007947 */ /* 0x000fea000383ffff */
.L_x_1509:
[----:B------:R-:W-:Y:S01]  /*19980*/  IMAD.MOV.U32 R56, RZ, RZ, R12 ;  /* 0x000000ffff387224 */ /* 0x000fe200078e000c */
[----:B--23--:R-:W-:Y:S01]  /*19990*/  MOV R2, 0x2 ;  /* 0x0000000200027802 */ /* 0x00cfe20000000f00 */
[----:B------:R-:W-:Y:S01]  /*199a0*/  IMAD.MOV.U32 R62, RZ, RZ, 0x1c1f ;  /* 0x00001c1fff3e7424 */ /* 0x000fe200078e00ff */
[----:B------:R-:W-:Y:S02]  /*199b0*/  MOV R3, 0x199d0 ;  /* 0x000199d000037802 */ /* 0x000fe40000000f00 */
[----:B-1--4-:R-:W-:Y:S05]  /*199c0*/  CALL.REL.NOINC `($__internal_19_$__cuda_sm70_shflsync_idx_p) ;  /* 0x00000e7000007944 */ /* 0x012fea0003c00000 */
[----:B------:R-:W-:Y:S01]  /*199d0*/  MOV R0, R62 ;  /* 0x0000003e00007202 */ /* 0x000fe20000000f00 */
[----:B------:R-:W-:Y:S05]  /*199e0*/  BRA `(.L_x_1598) ;  /* 0xffff8a9000007947 */ /* 0x000fea000383ffff */
.L_x_1512:
[----:B------:R-:W-:Y:S01]  /*199f0*/  IMAD.MOV.U32 R56, RZ, RZ, R5 ;  /* 0x000000ffff387224 */ /* 0x000fe200078e0005 */
[----:B--23--:R-:W-:Y:S01]  /*19a00*/  MOV R2, 0x3 ;  /* 0x0000000300027802 */ /* 0x00cfe20000000f00 */
[----:B------:R-:W-:Y:S01]  /*19a10*/  IMAD.MOV.U32 R62, RZ, RZ, 0x1c1f ;  /* 0x00001c1fff3e7424 */ /* 0x000fe200078e00ff */
[----:B------:R-:W-:-:S02]  /*19a20*/  MOV R3, 0x19a40 ;  /* 0x00019a4000037802 */ /* 0x000fc40000000f00 */
[----:B-1--4-:R-:W-:Y:S05]  /*19a30*/  CALL.REL.NOINC `($__internal_19_$__cuda_sm70_shflsync_idx_p) ;  /* 0x00000e0000007944 */ /* 0x012fea0003c00000 */
        /* <DEDUP_REMOVED lines=8> */
.L_x_1516:
[----:B------:R-:W-:Y:S01]  /*19ac0*/  IMAD.MOV.U32 R56, RZ, RZ, R5 ;  /* 0x000000ffff387224 */ /* 0x000fe200078e0005 */
[----:B------:R-:W-:Y:S01]  /*19ad0*/  MOV R2, RZ ;  /* 0x000000ff00027202 */ /* 0x000fe20000000f00 */
[----:B------:R-:W-:Y:S01]  /*19ae0*/  IMAD.MOV.U32 R62, RZ, RZ, 0x181f ;  /* 0x0000181fff3e7424 */ /* 0x000fe200078e00ff */
[----:B------:R-:W-:Y:S02]  /*19af0*/  MOV R3, 0x19b10 ;  /* 0x00019b1000037802 */ /* 0x000fe40000000f00 */
[----:B------:R-:W-:Y:S05]  /*19b00*/  CALL.REL.NOINC `($__internal_19_$__cuda_sm70_shflsync_idx_p) ;  /* 0x00000d3000007944 */ /* 0x000fea0003c00000 */
[----:B------:R-:W-:Y:S01]  /*19b10*/  MOV R7, R62 ;  /* 0x0000003e00077202 */ /* 0x000fe20000000f00 */
[----:B------:R-:W-:Y:S05]  /*19b20*/  BRA `(.L_x_1600) ;  /* 0xffff976000007947 */ /* 0x000fea000383ffff */
.L_x_1517:
[----:B------:R-:W-:Y:S01]  /*19b30*/  IMAD.MOV.U32 R56, RZ, RZ, R6 ;  /* 0x000000ffff387224 */ /* 0x000fe200078e0006 */
[----:B------:R-:W-:Y:S01]  /*19b40*/  MOV R2, RZ ;  /* 0x000000ff00027202 */ /* 0x000fe20000000f00 */
[----:B------:R-:W-:Y:S01]  /*19b50*/  IMAD.MOV.U32 R62, RZ, RZ, 0x181f ;  /* 0x0000181fff3e7424 */ /* 0x000fe200078e00ff */
[----:B------:R-:W-:Y:S02]  /*19b60*/  MOV R3, 0x19b80 ;  /* 0x00019b8000037802 */ /* 0x000fe40000000f00 */
[----:B-12---:R-:W-:Y:S05]  /*19b70*/  CALL.REL.NOINC `($__internal_19_$__cuda_sm70_shflsync_idx_p) ;  /* 0x00000cc000007944 */ /* 0x006fea0003c00000 */
[----:B------:R-:W-:Y:S01]  /*19b80*/  MOV R2, R62 ;  /* 0x0000003e00027202 */ /* 0x000fe20000000f00 */
[----:B------:R-:W-:Y:S05]  /*19b90*/  BRA `(.L_x_1601) ;  /* 0xffff971000007947 */ /* 0x000fea000383ffff */
.L_x_1518:
        /* <DEDUP_REMOVED lines=13> */
.L_x_1519:
[----:B------:R-:W-:Y:S01]  /*19c70*/  IMAD.MOV.U32 R56, RZ, RZ, R5 ;  /* 0x000000ffff387224 */ /* 0x000fe200078e0005 */
[----:B-1----:R-:W-:Y:S01]  /*19c80*/  MOV R2, 0x2 ;  /* 0x0000000200027802 */ /* 0x002fe20000000f00 */
[----:B------:R-:W-:Y:S01]  /*19c90*/  IMAD.MOV.U32 R62, RZ, RZ, 0x181f ;  /* 0x0000181fff3e7424 */ /* 0x000fe200078e00ff */
[----:B------:R-:W-:Y:S02]  /*19ca0*/  MOV R3, 0x19cc0 ;  /* 0x00019cc000037802 */ /* 0x000fe40000000f00 */
[----:B--23--:R-:W-:Y:S05]  /*19cb0*/  CALL.REL.NOINC `($__internal_19_$__cuda_sm70_shflsync_idx_p) ;  /* 0x00000b8000007944 */ /* 0x00cfea0003c00000 */
[----:B------:R-:W-:Y:S01]  /*19cc0*/  MOV R7, R62 ;  /* 0x0000003e00077202 */ /* 0x000fe20000000f00 */
[----:B------:R-:W-:Y:S05]  /*19cd0*/  BRA `(.L_x_1603) ;  /* 0xffff974000007947 */ /* 0x000fea000383ffff */
.L_x_1520:
[----:B------:R-:W-:Y:S01]  /*19ce0*/  IMAD.MOV.U32 R56, RZ, RZ, R6 ;  /* 0x000000ffff387224 */ /* 0x000fe200078e0006 */
[----:B-1----:R-:W-:Y:S01]  /*19cf0*/  MOV R2, 0x2 ;  /* 0x0000000200027802 */ /* 0x002fe20000000f00 */
[----:B------:R-:W-:Y:S01]  /*19d00*/  IMAD.MOV.U32 R62, RZ, RZ, 0x181f ;  /* 0x0000181fff3e7424 */ /* 0x000fe200078e00ff */
[----:B------:R-:W-:Y:S02]  /*19d10*/  MOV R3, 0x19d30 ;  /* 0x00019d3000037802 */ /* 0x000fe40000000f00 */
[----:B--234-:R-:W-:Y:S05]  /*19d20*/  CALL.REL.NOINC `($__internal_19_$__cuda_sm70_shflsync_idx_p) ;  /* 0x00000b1000007944 */ /* 0x01cfea0003c00000 */
[----:B------:R-:W-:Y:S01]  /*19d30*/  MOV R2, R62 ;  /* 0x0000003e00027202 */ /* 0x000fe20000000f00 */
[----:B------:R-:W-:Y:S05]  /*19d40*/  BRA `(.L_x_1604) ;  /* 0xffff96f000007947 */ /* 0x000fea000383ffff */
.L_x_1521:
        /* <DEDUP_REMOVED lines=13> */
.L_x_1522:
[----:B------:R-:W-:Y:S01]  /*19e20*/  IMAD.MOV.U32 R56, RZ, RZ, R5 ;  /* 0x000000ffff387224 */ /* 0x000fe200078e0005 */
[----:B--2---:R-:W-:Y:S01]  /*19e30*/  MOV R2, 0x4 ;  /* 0x0000000400027802 */ /* 0x004fe20000000f00 */
[----:B------:R-:W-:Y:S01]  /*19e40*/  IMAD.MOV.U32 R62, RZ, RZ, 0x181f ;  /* 0x0000181fff3e7424 */ /* 0x000fe200078e00ff */
[----:B------:R-:W-:Y:S02]  /*19e50*/  MOV R3, 0x19e70 ;  /* 0x00019e7000037802 */ /* 0x000fe40000000f00 */
[----:B-1-34-:R-:W-:Y:S05]  /*19e60*/  CALL.REL.NOINC `($__internal_19_$__cuda_sm70_shflsync_idx_p) ;  /* 0x000009d000007944 */ /* 0x01afea0003c00000 */
[----:B------:R-:W-:Y:S01]  /*19e70*/  MOV R7, R62 ;  /* 0x0000003e00077202 */ /* 0x000fe20000000f00 */
[----:B------:R-:W-:Y:S05]  /*19e80*/  BRA `(.L_x_1606) ;  /* 0xffff96c000007947 */ /* 0x000fea000383ffff */
.L_x_1523:
[----:B------:R-:W-:Y:S01]  /*19e90*/  IMAD.MOV.U32 R56, RZ, RZ, R6 ;  /* 0x000000ffff387224 */ /* 0x000fe200078e0006 */
[----:B--2---:R-:W-:Y:S01]  /*19ea0*/  MOV R2, 0x4 ;  /* 0x0000000400027802 */ /* 0x004fe20000000f00 */
[----:B------:R-:W-:Y:S01]  /*19eb0*/  IMAD.MOV.U32 R62, RZ, RZ, 0x181f ;  /* 0x0000181fff3e7424 */ /* 0x000fe200078e00ff */
[----:B------:R-:W-:Y:S02]  /*19ec0*/  MOV R3, 0x19ee0 ;  /* 0x00019ee000037802 */ /* 0x000fe40000000f00 */
[----:B-1-34-:R-:W-:Y:S05]  /*19ed0*/  CALL.REL.NOINC `($__internal_19_$__cuda_sm70_shflsync_idx_p) ;  /* 0x0000096000007944 */ /* 0x01afea0003c00000 */
[----:B------:R-:W-:Y:S01]  /*19ee0*/  MOV R2, R62 ;  /* 0x0000003e00027202 */ /* 0x000fe20000000f00 */
[----:B------:R-:W-:Y:S05]  /*19ef0*/  BRA `(.L_x_1607) ;  /* 0xffff967000007947 */ /* 0x000fea000383ffff */
.L_x_1524:
        /* <DEDUP_REMOVED lines=13> */
.L_x_1525:
[----:B------:R-:W-:Y:S01]  /*19fd0*/  IMAD.MOV.U32 R56, RZ, RZ, R5 ;  /* 0x000000ffff387224 */ /* 0x000fe200078e0005 */
[----:B--2---:R-:W-:Y:S01]  /*19fe0*/  MOV R2, 0x6 ;  /* 0x0000000600027802 */ /* 0x004fe20000000f00 */
[----:B------:R-:W-:Y:S01]  /*19ff0*/  IMAD.MOV.U32 R62, RZ, RZ, 0x181f ;  /* 0x0000181fff3e7424 */ /* 0x000fe200078e00ff */
[----:B------:R-:W-:Y:S02]  /*1a000*/  MOV R3, 0x1a020 ;  /* 0x0001a02000037802 */ /* 0x000fe40000000f00 */
[----:B-1--4-:R-:W-:Y:S05]  /*1a010*/  CALL.REL.NOINC `($__internal_19_$__cuda_sm70_shflsync_idx_p) ;  /* 0x0000082000007944 */ /* 0x012fea0003c00000 */
[----:B------:R-:W-:Y:S01]  /*1a020*/  MOV R7, R62 ;  /* 0x0000003e00077202 */ /* 0x000fe20000000f00 */
[----:B------:R-:W-:Y:S05]  /*1a030*/  BRA `(.L_x_1609) ;  /* 0xffff964000007947 */ /* 0x000fea000383ffff */
.L_x_1526:
[----:B------:R-:W-:Y:S01]  /*1a040*/  IMAD.MOV.U32 R56, RZ, RZ, R6 ;  /* 0x000000ffff387224 */ /* 0x000fe200078e0006 */
[----:B--2---:R-:W-:Y:S01]  /*1a050*/  MOV R2, 0x6 ;  /* 0x0000000600027802 */ /* 0x004fe20000000f00 */
[----:B------:R-:W-:Y:S01]  /*1a060*/  IMAD.MOV.U32 R62, RZ, RZ, 0x181f ;  /* 0x0000181fff3e7424 */ /* 0x000fe200078e00ff */
[----:B------:R-:W-:Y:S02]  /*1a070*/  MOV R3, 0x1a090 ;  /* 0x0001a09000037802 */ /* 0x000fe40000000f00 */
[----:B-1-34-:R-:W-:Y:S05]  /*1a080*/  CALL.REL.NOINC `($__internal_19_$__cuda_sm70_shflsync_idx_p) ;  /* 0x000007b000007944 */ /* 0x01afea0003c00000 */
[----:B------:R-:W-:Y:S01]  /*1a090*/  MOV R2, R62 ;  /* 0x0000003e00027202 */ /* 0x000fe20000000f00 */
[----:B------:R-:W-:Y:S05]  /*1a0a0*/  BRA `(.L_x_1610) ;  /* 0xffff95f000007947 */ /* 0x000fea000383ffff */
.L_x_1527:
        /* <DEDUP_REMOVED lines=13> */
.L_x_1529:
[----:B------:R-:W-:Y:S01]  /*1a180*/  IMAD.MOV.U32 R56, RZ, RZ, R57 ;  /* 0x000000ffff387224 */ /* 0x000fe200078e0039 */
[----:B------:R-:W-:Y:S01]  /*1a190*/  MOV R2, RZ ;  /* 0x000000ff00027202 */ /* 0x000fe20000000f00 */
[----:B------:R-:W-:Y:S01]  /*1a1a0*/  IMAD.MOV.U32 R62, RZ, RZ, 0x1f ;  /* 0x0000001fff3e7424 */ /* 0x000fe200078e00ff */
[----:B------:R-:W-:Y:S02]  /*1a1b0*/  MOV R3, 0x1a1d0 ;  /* 0x0001a1d000037802 */ /* 0x000fe40000000f00 */
[----:B------:R-:W-:Y:S05]  /*1a1c0*/  CALL.REL.NOINC `($__internal_19_$__cuda_sm70_shflsync_idx_p) ;  /* 0x0000067000007944 */ /* 0x000fea0003c00000 */
[----:B------:R-:W-:Y:S01]  /*1a1d0*/  MOV R9, R62 ;  /* 0x0000003e00097202 */ /* 0x000fe20000000f00 */
[----:B------:R-:W-:Y:S05]  /*1a1e0*/  BRA `(.L_x_1612) ;  /* 0xffff96a000007947 */ /* 0x000fea000383ffff */
.L_x_1530:
[----:B------:R-:W-:Y:S01]  /*1a1f0*/  IMAD.MOV.U32 R56, RZ, RZ, R57 ;  /* 0x000000ffff387224 */ /* 0x000fe200078e0039 */
[----:B------:R-:W-:Y:S01]  /*1a200*/  MOV R2, 0x1 ;  /* 0x0000000100027802 */ /* 0x000fe20000000f00 */
[----:B------:R-:W-:Y:S01]  /*1a210*/  IMAD.MOV.U32 R62, RZ, RZ, 0x1f ;  /* 0x0000001fff3e7424 */ /* 0x000fe200078e00ff */
[----:B------:R-:W-:Y:S02]  /*1a220*/  MOV R3, 0x1a240 ;  /* 0x0001a24000037802 */ /* 0x000fe40000000f00 */
[----:B-12---:R-:W-:Y:S05]  /*1a230*/  CALL.REL.NOINC `($__internal_19_$__cuda_sm70_shflsync_idx_p) ;  /* 0x0000060000007944 */ /* 0x006fea0003c00000 */
[----:B------:R-:W-:Y:S01]  /*1a240*/  MOV R8, R62 ;  /* 0x0000003e00087202 */ /* 0x000fe20000000f00 */
[----:B------:R-:W-:Y:S05]  /*1a250*/  BRA `(.L_x_1613) ;  /* 0xffff965000007947 */ /* 0x000fea000383ffff */
.L_x_1531:
[----:B------:R-:W-:Y:S02]  /*1a260*/  MOV R2, 0x1 ;  /* 0x0000000100027802 */ /* 0x000fe40000000f00 */
[----:B------:R-:W-:-:S02]  /*1a270*/  MOV R3, 0x1a290 ;  /* 0x0001a29000037802 */ /* 0x000fc40000000f00 */
[----:B-1234-:R-:W-:Y:S05]  /*1a280*/  CALL.REL.NOINC `($__internal_20_$__cuda_sm70_shflsync_up_p) ;  /* 0x0000061000007944 */ /* 0x01efea0003c00000 */
[----:B------:R-:W-:Y:S05]  /*1a290*/  BRA `(.L_x_1614) ;  /* 0xffff974000007947 */ /* 0x000fea000383ffff */
.L_x_1532:
[----:B------:R-:W-:Y:S02]  /*1a2a0*/  MOV R2, 0x2 ;  /* 0x0000000200027802 */ /* 0x000fe40000000f00 */
[----:B------:R-:W-:-:S02]  /*1a2b0*/  MOV R3, 0x1a2d0 ;  /* 0x0001a2d000037802 */ /* 0x000fc40000000f00 */
[----:B--2-4-:R-:W-:Y:S05]  /*1a2c0*/  CALL.REL.NOINC `($__internal_20_$__cuda_sm70_shflsync_up_p) ;  /* 0x000005d000007944 */ /* 0x014fea0003c00000 */
        /* <DEDUP_REMOVED lines=24> */
.L_x_1536:
[----:B------:R-:W-:Y:S02]  /*1a450*/  MOV R2, 0x1 ;  /* 0x0000000100027802 */ /* 0x000fe40000000f00 */
[----:B------:R-:W-:Y:S02]  /*1a460*/  MOV R3, 0x1a480 ;  /* 0x0001a48000037802 */ /* 0x000fe40000000f00 */
[----:B------:R-:W-:Y:S05]  /*1a470*/  CALL.REL.NOINC `($__internal_20_$__cuda_sm70_shflsync_up_p) ;  /* 0x0000042000007944 */ /* 0x000fea0003c00000 */
[----:B------:R-:W-:Y:S01]  /*1a480*/  MOV R2, R4 ;  /* 0x0000000400027202 */ /* 0x000fe20000000f00 */
[----:B------:R-:W-:Y:S05]  /*1a490*/  BRA `(.L_x_1616) ;  /* 0xffff97a000007947 */ /* 0x000fea000383ffff */
.L_x_1537:
        /* <DEDUP_REMOVED lines=27> */
.L_x_1539:
[----:B------:R-:W-:Y:S02]  /*1a650*/  SEL R0, RZ, 0x1, P0 ;  /* 0x00000001ff007807 */ /* 0x000fe40000000000 */
[----:B------:R-:W-:Y:S02]  /*1a660*/  MOV R2, 0x1a680 ;  /* 0x0001a68000027802 */ /* 0x000fe40000000f00 */
[----:B-1----:R-:W-:Y:S05]  /*1a670*/  CALL.REL.NOINC `($__internal_21_$__cuda_sm70_votesync_ballot) ;  /* 0x0000029000007944 */ /* 0x002fea0003c00000 */
[----:B------:R-:W-:Y:S01]  /*1a680*/  MOV R10, R0 ;  /* 0x00000000000a7202 */ /* 0x000fe20000000f00 */
[----:B------:R-:W-:Y:S05]  /*1a690*/  BRA `(.L_x_1618) ;  /* 0xffff973000007947 */ /* 0x000fea000383ffff */
.L_x_1540:
[----:B------:R-:W-:Y:S01]  /*1a6a0*/  IMAD.MOV.U32 R56, RZ, RZ, R6 ;  /* 0x000000ffff387224 */ /* 0x000fe200078e0006 */
[----:B--2---:R-:W-:Y:S01]  /*1a6b0*/  MOV R2, R0 ;  /* 0x0000000000027202 */ /* 0x004fe20000000f00 */
[----:B------:R-:W-:Y:S01]  /*1a6c0*/  IMAD.MOV.U32 R62, RZ, RZ, 0x1f ;  /* 0x0000001fff3e7424 */ /* 0x000fe200078e00ff */
[----:B------:R-:W-:Y:S02]  /*1a6d0*/  MOV R3, 0x1a6f0 ;  /* 0x0001a6f000037802 */ /* 0x000fe40000000f00 */
[----:B-1----:R-:W-:Y:S05]  /*1a6e0*/  CALL.REL.NOINC `($__internal_19_$__cuda_sm70_shflsync_idx_p) ;  /* 0x0000015000007944 */ /* 0x002fea0003c00000 */
[----:B------:R-:W-:Y:S01]  /*1a6f0*/  IMAD.MOV.U32 R8, RZ, RZ, R62 ;  /* 0x000000ffff087224 */ /* 0x000fe200078e003e */
[----:B------:R-:W-:Y:S01]  /*1a700*/  MOV R2, R0 ;  /* 0x0000000000027202 */ /* 0x000fe20000000f00 */
[----:B------:R-:W-:Y:S01]  /*1a710*/  IMAD.MOV.U32 R56, RZ, RZ, R7 ;  /* 0x000000ffff387224 */ /* 0x000fe200078e0007 */
[----:B------:R-:W-:-:S02]  /*1a720*/  MOV R62, 0x1f ;  /* 0x0000001f003e7802 */ /* 0x000fc40000000f00 */
[----:B------:R-:W-:Y:S02]  /*1a730*/  MOV R3, 0x1a750 ;  /* 0x0001a75000037802 */ /* 0x000fe40000000f00 */
[----:B------:R-:W-:Y:S05]  /*1a740*/  CALL.REL.NOINC `($__internal_19_$__cuda_sm70_shflsync_idx_p) ;  /* 0x000000f000007944 */ /* 0x000fea0003c00000 */
[----:B------:R-:W-:Y:S01]  /*1a750*/  MOV R7, R62 ;  /* 0x0000003e00077202 */ /* 0x000fe20000000f00 */
[----:B------:R-:W-:Y:S05]  /*1a760*/  BRA `(.L_x_1619) ;  /* 0xffff96d000007947 */ /* 0x000fea000383ffff */
.L_x_1543:
[----:B------:R-:W-:Y:S01]  /*1a770*/  IMAD.MOV.U32 R56, RZ, RZ, R4 ;  /* 0x000000ffff387224 */ /* 0x000fe200078e0004 */
[----:B--2---:R-:W-:Y:S01]  /*1a780*/  MOV R2, R0 ;  /* 0x0000000000027202 */ /* 0x004fe20000000f00 */
[----:B------:R-:W-:Y:S01]  /*1a790*/  IMAD.MOV.U32 R62, RZ, RZ, 0x1f ;  /* 0x0000001fff3e7424 */ /* 0x000fe200078e00ff */
[----:B------:R-:W-:Y:S02]  /*1a7a0*/  MOV R3, 0x1a7c0 ;  /* 0x0001a7c000037802 */ /* 0x000fe40000000f00 */
[----:B-1--4-:R-:W-:Y:S05]  /*1a7b0*/  CALL.REL.NOINC `($__internal_19_$__cuda_sm70_shflsync_idx_p) ;  /* 0x0000008000007944 */ /* 0x012fea0003c00000 */
[----:B------:R-:W-:Y:S01]  /*1a7c0*/  MOV R11, R62 ;  /* 0x0000003e000b7202 */ /* 0x000fe20000000f00 */
[----:B------:R-:W-:Y:S05]  /*1a7d0*/  BRA `(.L_x_1542) ;  /* 0xffff96c000007947 */ /* 0x000fea000383ffff */
        .weak           $__internal_18_$__cuda_sm70_shflsync_bfly_p
        .type           $__internal_18_$__cuda_sm70_shflsync_bfly_p,@function
        .size           $__internal_18_$__cuda_sm70_shflsync_bfly_p,($__internal_19_$__cuda_sm70_shflsync_idx_p - $__internal_18_$__cuda_sm70_shflsync_bfly_p)
$__internal_18_$__cuda_sm70_shflsync_bfly_p:
[----:B------:R-:W-:Y:S02]  /*1a7e0*/  MOV R9, 0xffffffff ;  /* 0xffffffff00097802 */ /* 0x000fe40000000f00 */
[----:B------:R-:W-:Y:S02]  /*1a7f0*/  MOV R3, 0x1f ;  /* 0x0000001f00037802 */ /* 0x000fe40000000f00 */
[----:B------:R-:W-:Y:S04]  /*1a800*/  WARPSYNC R9 ;  /* 0x0000000900007348 */ /* 0x000fe80003800000 */
[----:B------:R1:W2:Y:S02]  /*1a810*/  SHFL.BFLY PT, R0, R4, R0, R3 ;  /* 0x0c00000004007389 */ /* 0x0002a400000e0003 */
[----:B-1----:R-:W-:-:S04]  /*1a820*/  MOV R3, 0x0 ;  /* 0x0000000000037802 */ /* 0x002fc80000000f00 */
[----:B--2---:R-:W-:Y:S05]  /*1a830*/  RET.REL.NODEC R2 `(_ZN7cutlass13device_kernelIN5flash19enable_sm80_to_sm89INS1_16FlashAttnFwdSm80INS1_25CollectiveMainloopFwdSm80ILi4ELi1ELb0EN4cute5tupleIJNS5_1CILi128EEENS7_ILi80EEENS7_ILi64EEEEEELi64ENS_6half_tEfNS_4arch4Sm80ELb1ELb0ELb1ELb1ELb1ELb0ELb1ELb1EEENS1_21CollectiveEpilogueFwdINS6_IJS8_SA_S9_EEENS6_IJNS7_ILi1EEESI_SI_EEESC_SE_Li128ELb1ELb1ELb1ELb0EEENS1_36VarlenDynamicPersistentTileSchedulerILi128ELi80ELi128ELi128ELb1ELb1ELb0ELb1ELb1ELb1EEEEEEEEEvNT_6ParamsE) ;  /* 0xfffe57c002007950 */ /* 0x004fea0003c3ffff */
        .weak           $__internal_19_$__cuda_sm70_shflsync_idx_p
        .type           $__internal_19_$__cuda_sm70_shflsync_idx_p,@function
        .size           $__internal_19_$__cuda_sm70_shflsync_idx_p,($__internal_20_$__cuda_sm70_shflsync_up_p - $__internal_19_$__cuda_sm70_shflsync_idx_p)
$__internal_19_$__cuda_sm70_shflsync_idx_p:
[----:B------:R-:W-:-:S04]  /*1a840*/  MOV R69, 0xffffffff ;  /* 0xffffffff00457802 */ /* 0x000fc80000000f00 */
[----:B------:R-:W-:Y:S04]  /*1a850*/  WARPSYNC R69 ;  /* 0x0000004500007348 */ /* 0x000fe80003800000 */
[----:B------:R1:W2:Y:S02]  /*1a860*/  SHFL.IDX PT, R62, R56, R2, R62 ;  /* 0x00000002383e7389 */ /* 0x0002a400000e003e */
[----:B-1----:R-:W-:Y:S02]  /*1a870*/  MOV R2, R3 ;  /* 0x0000000300027202 */ /* 0x002fe40000000f00 */
[----:B------:R-:W-:-:S04]  /*1a880*/  MOV R3, 0x0 ;  /* 0x0000000000037802 */ /* 0x000fc80000000f00 */
[----:B--2---:R-:W-:Y:S05]  /*1a890*/  RET.REL.NODEC R2 `(_ZN7cutlass13device_kernelIN5flash19enable_sm80_to_sm89INS1_16FlashAttnFwdSm80INS1_25CollectiveMainloopFwdSm80ILi4ELi1ELb0EN4cute5tupleIJNS5_1CILi128EEENS7_ILi80EEENS7_ILi64EEEEEELi64ENS_6half_tEfNS_4arch4Sm80ELb1ELb0ELb1ELb1ELb1ELb0ELb1ELb1EEENS1_21CollectiveEpilogueFwdINS6_IJS8_SA_S9_EEENS6_IJNS7_ILi1EEESI_SI_EEESC_SE_Li128ELb1ELb1ELb1ELb0EEENS1_36VarlenDynamicPersistentTileSchedulerILi128ELi80ELi128ELi128ELb1ELb1ELb0ELb1ELb1ELb1EEEEEEEEEvNT_6ParamsE) ;  /* 0xfffe576002007950 */ /* 0x004fea0003c3ffff */
        .weak           $__internal_20_$__cuda_sm70_shflsync_up_p
        .type           $__internal_20_$__cuda_sm70_shflsync_up_p,@function
        .size           $__internal_20_$__cuda_sm70_shflsync_up_p,($__internal_21_$__cuda_sm70_votesync_ballot - $__internal_20_$__cuda_sm70_shflsync_up_p)
$__internal_20_$__cuda_sm70_shflsync_up_p:
[----:B------:R-:W-:Y:S02]  /*1a8a0*/  IMAD.MOV.U32 R4, RZ, RZ, RZ ;  /* 0x000000ffff047224 */ /* 0x000fe400078e00ff */
[----:B------:R-:W-:-:S04]  /*1a8b0*/  IMAD.MOV.U32 R10, RZ, RZ, -0x1 ;  /* 0xffffffffff0a7424 */ /* 0x000fc800078e00ff */
[----:B------:R-:W-:Y:S04]  /*1a8c0*/  WARPSYNC R10 ;  /* 0x0000000a00007348 */ /* 0x000fe80003800000 */
[----:B------:R1:W2:Y:S02]  /*1a8d0*/  SHFL.UP PT, R4, R0, R2, R4 ;  /* 0x0400000200047389 */ /* 0x0002a400000e0004 */
[----:B-1----:R-:W-:Y:S02]  /*1a8e0*/  MOV R2, R3 ;  /* 0x0000000300027202 */ /* 0x002fe40000000f00 */
[----:B------:R-:W-:-:S04]  /*1a8f0*/  MOV R3, 0x0 ;  /* 0x0000000000037802 */ /* 0x000fc80000000f00 */
[----:B--2---:R-:W-:Y:S05]  /*1a900*/  RET.REL.NODEC R2 `(_ZN7cutlass13device_kernelIN5flash19enable_sm80_to_sm89INS1_16FlashAttnFwdSm80INS1_25CollectiveMainloopFwdSm80ILi4ELi1ELb0EN4cute5tupleIJNS5_1CILi128EEENS7_ILi80EEENS7_ILi64EEEEEELi64ENS_6half_tEfNS_4arch4Sm80ELb1ELb0ELb1ELb1ELb1ELb0ELb1ELb1EEENS1_21CollectiveEpilogueFwdINS6_IJS8_SA_S9_EEENS6_IJNS7_ILi1EEESI_SI_EEESC_SE_Li128ELb1ELb1ELb1ELb0EEENS1_36VarlenDynamicPersistentTileSchedulerILi128ELi80ELi128ELi128ELb1ELb1ELb0ELb1ELb1ELb1EEEEEEEEEvNT_6ParamsE) ;  /* 0xfffe56f002007950 */ /* 0x004fea0003c3ffff */
        .weak           $__internal_21_$__cuda_sm70_votesync_ballot
        .type           $__internal_21_$__cuda_sm70_votesync_ballot,@function
        .size           $__internal_21_$__cuda_sm70_votesync_ballot,(.L_x_1934 - $__internal_21_$__cuda_sm70_votesync_ballot)
$__internal_21_$__cuda_sm70_votesync_ballot:
[----:B------:R-:W-:Y:S01]  /*1a910*/  ISETP.NE.U32.AND P0, PT, R0, 0x1, PT ;  /* 0x000000010000780c */ /* 0x000fe20003f05070 */
[----:B------:R-:W-:-:S04]  /*1a920*/  IMAD.MOV.U32 R3, RZ, RZ, -0x1 ;  /* 0xffffffffff037424 */ /* 0x000fc800078e00ff */
[----:B------:R-:W-:Y:S08]  /*1a930*/  WARPSYNC R3 ;  /* 0x0000000300007348 */ /* 0x000ff00003800000 */
[----:B------:R-:W-:-:S04]  /*1a940*/  VOTE.ANY R0, PT, !P0 ;  /* 0x0000000000007806 */ /* 0x000fc800040e0100 */
[----:B------:R-:W-:Y:S01]  /*1a950*/  LOP3.LUT R0, R0, R3, RZ, 0xc0, !PT ;  /* 0x0000000300007212 */ /* 0x000fe200078ec0ff */
[----:B------:R-:W-:-:S04]  /*1a960*/  IMAD.MOV.U32 R3, RZ, RZ, 0x0 ;  /* 0x00000000ff037424 */ /* 0x000fc800078e00ff */
[----:B------:R-:W-:Y:S05]  /*1a970*/  RET.REL.NODEC R2 `(_ZN7cutlass13device_kernelIN5flash19enable_sm80_to_sm89INS1_16FlashAttnFwdSm80INS1_25CollectiveMainloopFwdSm80ILi4ELi1ELb0EN4cute5tupleIJNS5_1CILi128EEENS7_ILi80EEENS7_ILi64EEEEEELi64ENS_6half_tEfNS_4arch4Sm80ELb1ELb0ELb1ELb1ELb1ELb0ELb1ELb1EEENS1_21CollectiveEpilogueFwdINS6_IJS8_SA_S9_EEENS6_IJNS7_ILi1EEESI_SI_EEESC_SE_Li128ELb1ELb1ELb1ELb0EEENS1_36VarlenDynamicPersistentTileSchedulerILi128ELi80ELi128ELi128ELb1ELb1ELb0ELb1ELb1ELb1EEEEEEEEEvNT_6ParamsE) ;  /* 0xfffe568002007950 */ /* 0x000fea0003c3ffff */
.L_x_1620:
        /* <DEDUP_REMOVED lines=16> */
.L_x_1934:


//--------------------- .text._ZN7cutlass13device_kernelIN5flash19enable_sm80_to_sm89INS1_16FlashAttnFwdSm80INS1_25CollectiveMainloopFwdSm80ILi4ELi1ELb0EN4cute5tupleIJNS5_1CILi128EEENS7_ILi80EEENS7_ILi64EEEEEELi64ENS_6half_tEfNS_4arch4Sm80ELb1ELb0ELb1ELb1ELb1ELb1ELb1ELb1EEENS1_21CollectiveEpilogueFwdINS6_IJS8_SA_S9_EEENS6_IJNS7_ILi1EEESI_SI_EEESC_SE_Li128ELb1ELb1ELb1ELb0EEENS1_36VarlenDynamicPersistentTileSchedulerILi128ELi80ELi128ELi128ELb1ELb1ELb0ELb1ELb1ELb1EEEEEEEEEvNT_6ParamsE --------------------------
	.section	.text._ZN7cutlass13device_kernelIN5flash19enable_sm80_to_sm89INS1_16FlashAttnFwdSm80INS1_25CollectiveMainloopFwdSm80ILi4ELi1ELb0EN4cute5tupleIJNS5_1CILi128EEENS7_ILi80EEENS7_ILi64EEEEEELi64ENS_6half_tEfNS_4arch4Sm80ELb1ELb0ELb1ELb1ELb1ELb1ELb1ELb1EEENS1_21CollectiveEpilogueFwdINS6_IJS8_SA_S9_EEENS6_IJNS7_ILi1EEESI_SI_EEESC_SE_Li128ELb1ELb1ELb1ELb0EEENS1_36VarlenDynamicPersistentTileSchedulerILi128ELi80ELi128ELi128ELb1ELb1ELb0ELb1ELb1ELb1EEEEEEEEEvNT_6ParamsE,"ax",@progbits
	.sectioninfo	@"SHI_REGISTERS=255"
	.align	128
.text._ZN7cutlass13device_kernelIN5flash19enable_sm80_to_sm89INS1_16FlashAttnFwdSm80INS1_25CollectiveMainloopFwdSm80ILi4ELi1ELb0EN4cute5tupleIJNS5_1CILi128EEENS7_ILi80EEENS7_ILi64EEEEEELi64ENS_6half_tEfNS_4arch4Sm80ELb1ELb0ELb1ELb1ELb1ELb1ELb1ELb1EEENS1_21CollectiveEpilogueFwdINS6_IJS8_SA_S9_EEENS6_IJNS7_ILi1EEESI_SI_EEESC_SE_Li128ELb1ELb1ELb1ELb0EEENS1_36VarlenDynamicPersistentTileSchedulerILi128ELi80ELi128ELi128ELb1ELb1ELb0ELb1ELb1ELb1EEEEEEEEEvNT_6ParamsE:
        .type           _ZN7cutlass13device_kernelIN5flash19enable_sm80_to_sm89INS1_16FlashAttnFwdSm80INS1_25CollectiveMainloopFwdSm80ILi4ELi1ELb0EN4cute5tupleIJNS5_1CILi128EEENS7_ILi80EEENS7_ILi64EEEEEELi64ENS_6half_tEfNS_4arch4Sm80ELb1ELb0ELb1ELb1ELb1ELb1ELb1ELb1EEENS1_21CollectiveEpilogueFwdINS6_IJS8_SA_S9_EEENS6_IJNS7_ILi1EEESI_SI_EEESC_SE_Li128ELb1ELb1ELb1ELb0EEENS1_36VarlenDynamicPersistentTileSchedulerILi128ELi80ELi128ELi128ELb1ELb1ELb0ELb1ELb1ELb1EEEEEEEEEvNT_6ParamsE,@function
        .size           _ZN7cutlass13device_kernelIN5flash19enable_sm80_to_sm89INS1_16FlashAttnFwdSm80INS1_25CollectiveMainloopFwdSm80ILi4ELi1ELb0EN4cute5tupleIJNS5_1CILi128EEENS7_ILi80EEENS7_ILi64EEEEEELi64ENS_6half_tEfNS_4arch4Sm80ELb1ELb0ELb1ELb1ELb1ELb1ELb1ELb1EEENS1_21CollectiveEpilogueFwdINS6_IJS8_SA_S9_EEENS6_IJNS7_ILi1EEESI_SI_EEESC_SE_Li128ELb1ELb1ELb1ELb0EEENS1_36VarlenDynamicPersistentTileSchedulerILi128ELi80ELi128ELi128ELb1ELb1ELb0ELb1ELb1ELb1EEEEEEEEEvNT_6ParamsE,(.L_x_1939 - _ZN7cutlass13device_kernelIN5flash19enable_sm80_to_sm89INS1_16FlashAttnFwdSm80INS1_25CollectiveMainloopFwdSm80ILi4ELi1ELb0EN4cute5tupleIJNS5_1CILi128EEENS7_ILi80EEENS7_ILi64EEEEEELi64ENS_6half_tEfNS_4arch4Sm80ELb1ELb0ELb1ELb1ELb1ELb1ELb1ELb1EEENS1_21CollectiveEpilogueFwdINS6_IJS8_SA_S9_EEENS6_IJNS7_ILi1EEESI_SI_EEESC_SE_Li128ELb1ELb1ELb1ELb0EEENS1_36VarlenDynamicPersistentTileSchedulerILi128ELi80ELi128ELi128ELb1ELb1ELb0ELb1ELb1ELb1EEEEEEEEEvNT_6ParamsE)
        .other          _ZN7cutlass13device_kernelIN5flash19enable_sm80_to_sm89INS1_16FlashAttnFwdSm80INS1_25CollectiveMainloopFwdSm80ILi4ELi1ELb0EN4cute5tupleIJNS5_1CILi128EEENS7_ILi80EEENS7_ILi64EEEEEELi64ENS_6half_tEfNS_4arch4Sm80ELb1ELb0ELb1ELb1ELb1ELb1ELb1ELb1EEENS1_21CollectiveEpilogueFwdINS6_IJS8_SA_S9_EEENS6_IJNS7_ILi1EEESI_SI_EEESC_SE_Li128ELb1ELb1ELb1ELb0EEENS1_36VarlenDynamicPersistentTileSchedulerILi128ELi80ELi128ELi128ELb1ELb1ELb0ELb1ELb1ELb1EEEEEEEEEvNT_6ParamsE,@"STO_CUDA_ENTRY STV_DEFAULT"
_ZN7cutlass13device_kernelIN5flash19enable_sm80_to_sm89INS1_16FlashAttnFwdSm80INS1_25CollectiveMainloopFwdSm80ILi4ELi1ELb0EN4cute5tupleIJNS5_1CILi128EEENS7_ILi80EEENS7_ILi64EEEEEELi64ENS_6half_tEfNS_4arch4Sm80ELb1ELb0ELb1ELb1ELb1ELb1ELb1ELb1EEENS1_21CollectiveEpilogueFwdINS6_IJS8_SA_S9_EEENS6_IJNS7_ILi1EEESI_SI_EEESC_SE_Li128ELb1ELb1ELb1ELb0EEENS1_36VarlenDynamicPersistentTileSchedulerILi128ELi80ELi128ELi128ELb1ELb1ELb0ELb1ELb1ELb1EEEEEEEEEvNT_6ParamsE:
        /* <DEDUP_REMOVED lines=54> */
.L_x_1626:
        /* <DEDUP_REMOVED lines=16> */
.L_x_1838:
        /* <DEDUP_REMOVED lines=16> */
.L_x_1839:
[----:B--2---:R-:W-:-:S05]  /*0560*/  IMAD R0, R0, c[0x0][0x538], RZ ;  /* 0x00014e0000007a24 */ /* 0x004fca00078e02ff */
[----:B------:R-:W-:-:S04]  /*0570*/  IADD3 R7, R0, R7, RZ ;  /* 0x0000000700077210 */ /* 0x000fc80007ffe0ff */
[----:B------:R-:W-:-:S13]  /*0580*/  ISETP.GT.AND P0, PT, R7, UR4, PT ;  /* 0x0000000407007c0c */ /* 0x000fda000bf04270 */
[----:B-1----:R-:W-:Y:S05]  /*0590*/  @!P0 BRA `(.L_x_1626) ;  /* 0xfffffdc000008947 */ /* 0x002fea000383ffff */
.L_x_1622:
[----:B------:R-:W-:-:S05]  /*05a0*/  IADD3 R10, -R0, R7, RZ ;  /* 0x00000007000a7210 */ /* 0x000fca0007ffe1ff */
[----:B------:R-:W-:-:S05]  /*05b0*/  IMAD R0, R4, c[0x0][0x538], R10 ;  /* 0x00014e0004007a24 */ /* 0x000fca00078e020a */
[----:B------:R-:W-:Y:S01]  /*05c0*/  ISETP.GT.AND P0, PT, R0, UR4, PT ;  /* 0x0000000400007c0c */ /* 0x000fe2000bf04270 */
[----:B------:R-:W-:-:S12]  /*05d0*/  BRA.DIV ~URZ, `(.L_x_1627) ;  /* 0x0001f1827f007947 */ /* 0x000fd8000b800000 */
[----:B------:R-:W-:-:S04]  /*05e0*/  VOTE.ANY R7, PT, !P0 ;  /* 0x0000000000077806 */ /* 0x000fc800040e0100 */
.L_x_1840:
[----:B------:R-:W1:Y:S02]  /*05f0*/  POPC R0, R7 ;  /* 0x0000000700007309 */ /* 0x000e640000000000 */
[----:B-1----:R-:W-:-:S05]  /*0600*/  IADD3 R2, R0, R6, RZ ;  /* 0x0000000600027210 */ /* 0x002fca0007ffe0ff */
[----:B------:R1:W-:Y:S01]  /*0610*/  STL [R1+0x4c], R2 ;  /* 0x00004c0201007387 */ /* 0x0003e20000100800 */
[----:B------:R-:W-:Y:S05]  /*0620*/  BRA.DIV ~URZ, `(.L_x_1628) ;  /* 0x0001f1827f007947 */ /* 0x000fea000b800000 */
[----:B------:R2:W3:Y:S01]  /*0630*/  SHFL.IDX PT, R12, R9, R0, 0x1f ;  /* 0x00001f00090c7589 */ /* 0x0004e200000e0000 */
[----:B------:R-:W-:-:S03]  /*0640*/  MOV R5, RZ ;  /* 0x000000ff00057202 */ /* 0x000fc60000000f00 */
[----:B------:R2:W4:Y:S04]  /*0650*/  SHFL.IDX PT, R9, R8, R0, 0x1f ;  /* 0x00001f0008097589 */ /* 0x00052800000e0000 */
.L_x_1841:
[----:B------:R-:W-:Y:S01]  /*0660*/  ISETP.NE.AND P0, PT, R7, RZ, PT ;  /* 0x000000ff0700720c */ /* 0x000fe20003f05270 */
[----:B------:R-:W-:-:S12]  /*0670*/  BSSY B0, `(.L_x_1629) ;  /* 0x0000005000007945 */ /* 0x000fd80003800000 */
[----:B------:R-:W-:Y:S05]  /*0680*/  @!P0 BRA `(.L_x_1630) ;  /* 0x0000003000008947 */ /* 0x000fea0003800000 */
[----:B--2---:R-:W-:Y:S01]  /*0690*/  IADD3 R0, R0, -0x1, RZ ;  /* 0xffffffff00007810 */ /* 0x004fe20007ffe0ff */
[----:B------:R-:W-:Y:S05]  /*06a0*/  BRA.DIV ~URZ, `(.L_x_1631) ;  /* 0x0001f1e27f007947 */ /* 0x000fea000b800000 */
[----:B------:R2:W1:Y:S02]  /*06b0*/  SHFL.IDX PT, R5, R4, R0, 0x1f ;  /* 0x00001f0004057589 */ /* 0x00046400000e0000 */
.L_x_1630:
[----:B------:R-:W-:Y:S05]  /*06c0*/  BSYNC B0 ;  /* 0x0000000000007941 */ /* 0x000fea0003800000 */
.L_x_1629:
        /* <DEDUP_REMOVED lines=69> */
.L_x_1633:
        /* <DEDUP_REMOVED lines=70> */
.L_x_1634:
[----:B------:R-:W-:Y:S05]  /*0f80*/  BSYNC B0 ;  /* 0x0000000000007941 */ /* 0x000fea0003800000 */
.L_x_1632:
[----:B------:R-:W-:-:S04]  /*0f90*/  LOP3.LUT R0, RZ, R0, RZ, 0x33, !PT ;  /* 0x00000000ff007212 */ /* 0x000fc800078e33ff */
[----:B------:R-:W-:-:S05]  /*0fa0*/  IADD3 R0, R0, R12, RZ ;  /* 0x0000000c00007210 */ /* 0x000fca0007ffe0ff */
[----:B------:R2:W-:Y:S01]  /*0fb0*/  STL [R1+0x44], R0 ;  /* 0x0000440001007387 */ /* 0x0005e20000100800 */
[----:B------:R-:W-:Y:S05]  /*0fc0*/  BRA `(.L_x_1635) ;  /* 0x0000006000007947 */ /* 0x000fea0003800000 */
.L_x_1623:
[----:B------:R-:W-:Y:S01]  /*0fd0*/  MOV R0, UR4 ;  /* 0x0000000400007c02 */ /* 0x000fe20008000f00 */
[----:B------:R-:W-:Y:S04]  /*0fe0*/  STL [R1+0x44], RZ ;  /* 0x000044ff01007387 */ /* 0x000fe80000100800 */
[----:B------:R-:W-:Y:S04]  /*0ff0*/  STL [R1+0x48], RZ ;  /* 0x000048ff01007387 */ /* 0x000fe80000100800 */
[----:B------:R1:W-:Y:S02]  /*1000*/  STL [R1+0x40], R0 ;  /* 0x0000400001007387 */ /* 0x0003e40000100800 */
[----:B-1----:R-:W-:-:S05]  /*1010*/  MOV R0, c[0x0][0x53c] ;  /* 0x00014f0000007a02 */ /* 0x002fca0000000f00 */
[----:B------:R1:W-:Y:S02]  /*1020*/  STL [R1+0x4c], R0 ;  /* 0x00004c0001007387 */ /* 0x0003e40000100800 */
.L_x_1635:
        /* <DEDUP_REMOVED lines=8> */
.L_x_1621:
[----:B-12---:R-:W2:Y:S02]  /*10b0*/  LDL R0, [R1+0x4c] ;  /* 0x00004c0001007983 */ /* 0x006ea40000100800 */
[----:B--2---:R-:W-:-:S13]  /*10c0*/  ISETP.GE.AND P0, PT, R0, c[0x0][0x53c], PT ;  /* 0x00014f0000007a0c */ /* 0x004fda0003f06270 */
[----:B------:R-:W-:Y:S05]  /*10d0*/  @P0 EXIT ;  /* 0x000000000000094d */ /* 0x000fea0003800000 */
[----:B------:R-:W1:Y:S01]  /*10e0*/  S2R R15, SR_TID.X ;  /* 0x00000000000f7919 */ /* 0x000e620000002100 */
[----:B------:R-:W-:Y:S01]  /*10f0*/  IMAD.MOV.U32 R18, RZ, RZ, -0x10 ;  /* 0xfffffff0ff127424 */ /* 0x000fe200078e00ff */
[----:B------:R-:W-:Y:S01]  /*1100*/  ULDC UR4, c[0x0][0x2ac] ;  /* 0x0000ab0000047ab9 */ /* 0x000fe20000000800 */
[----:B------:R-:W-:Y:S01]  /*1110*/  IMAD.MOV.U32 R17, RZ, RZ, 0x20 ;  /* 0x00000020ff117424 */ /* 0x000fe200078e00ff */
[----:B------:R-:W-:Y:S01]  /*1120*/  ULDC UR6, c[0x0][0x1d0] ;  /* 0x0000740000067ab9 */ /* 0x000fe20000000800 */
[----:B------:R-:W-:Y:S01]  /*1130*/  IMAD.MOV.U32 R16, RZ, RZ, 0x40 ;  /* 0x00000040ff107424 */ /* 0x000fe200078e00ff */
[----:B------:R-:W-:Y:S01]  /*1140*/  UIMAD UR6, UR4, UR6, URZ ;  /* 0x00000006040672a4 */ /* 0x000fe2000f8e023f */
[----:B-1----:R-:W-:-:S04]  /*1150*/  SHF.R.S32.HI R14, RZ, 0x1f, R15 ;  /* 0x0000001fff0e7819 */ /* 0x002fc8000001140f */
[CC--:B------:R-:W-:Y:S02]  /*1160*/  LEA.HI R10, R14.reuse, R15.reuse, RZ, 0x3 ;  /* 0x0000000f0e0a7211 */ /* 0x0c0fe400078f18ff */
[----:B------:R-:W-:Y:S02]  /*1170*/  LEA.HI R2, R14, R15, RZ, 0x4 ;  /* 0x0000000f0e027211 */ /* 0x000fe400078f20ff */
[----:B------:R-:W-:Y:S02]  /*1180*/  SHF.R.S32.HI R27, RZ, 0x3, R10 ;  /* 0x00000003ff1b7819 */ /* 0x000fe4000001140a */
[----:B---3--:R-:W-:Y:S02]  /*1190*/  LOP3.LUT R4, R10, 0xfffffff8, RZ, 0xc0, !PT ;  /* 0xfffffff80a047812 */ /* 0x008fe400078ec0ff */
[----:B------:R-:W-:Y:S01]  /*11a0*/  LOP3.LUT R0, R2, 0xfffffff0, RZ, 0xc0, !PT ;  /* 0xfffffff002007812 */ /* 0x000fe200078ec0ff */
[----:B------:R-:W-:Y:S01]  /*11b0*/  IMAD.SHL.U32 R6, R27, 0x40, RZ ;  /* 0x000000401b067824 */ /* 0x000fe200078e00ff */
[----:B------:R-:W-:Y:S01]  /*11c0*/  SHF.R.S32.HI R3, RZ, 0x4, R2 ;  /* 0x00000004ff037819 */ /* 0x000fe20000011402 */
[----:B------:R-:W-:-:S02]  /*11d0*/  IMAD.IADD R9, R15, 0x1, -R4 ;  /* 0x000000010f097824 */ /* 0x000fc400078e0a04 */
[----:B------:R-:W-:Y:S01]  /*11e0*/  IMAD.IADD R0, R15, 0x1, -R0 ;  /* 0x000000010f007824 */ /* 0x000fe200078e0a00 */
[----:B------:R-:W-:Y:S01]  /*11f0*/  LEA.HI R5, R2, R3, RZ, 0x1 ;  /* 0x0000000302057211 */ /* 0x000fe200078f08ff */
[C---:B------:R-:W-:Y:S01]  /*1200*/  IMAD.SHL.U32 R244, R9.reuse, 0x8, RZ ;  /* 0x0000000809f47824 */ /* 0x040fe200078e00ff */
[----:B------:R-:W-:Y:S01]  /*1210*/  LOP3.LUT R2, R6, 0x1c0, RZ, 0xc0, !PT ;  /* 0x000001c006027812 */ /* 0x000fe200078ec0ff */
[C---:B------:R-:W-:Y:S01]  /*1220*/  IMAD.SHL.U32 R7, R9.reuse, 0x40, RZ ;  /* 0x0000004009077824 */ /* 0x040fe200078e00ff */
[----:B------:R-:W-:Y:S01]  /*1230*/  SHF.R.S32.HI R8, RZ, 0x1f, R0 ;  /* 0x0000001fff087819 */ /* 0x000fe20000011400 */
[----:B------:R-:W-:Y:S01]  /*1240*/  IMAD R251, R9, 0x10, R27 ;  /* 0x0000001009fb7824 */ /* 0x000fe200078e021b */
[----:B------:R-:W-:Y:S02]  /*1250*/  LOP3.LUT R5, R5, 0xfffffffe, RZ, 0xc0, !PT ;  /* 0xfffffffe05057812 */ /* 0x000fe400078ec0ff */
[----:B------:R-:W-:Y:S02]  /*1260*/  LOP3.LUT R6, R2, 0x38, R244, 0xf8, !PT ;  /* 0x0000003802067812 */ /* 0x000fe400078ef8f4 */
[----:B------:R-:W-:Y:S01]  /*1270*/  SHF.R.U32.HI R4, RZ, 0x3, R2 ;  /* 0x00000003ff047819 */ /* 0x000fe20000011602 */
[----:B------:R-:W-:Y:S01]  /*1280*/  IMAD.IADD R12, R3, 0x1, -R5 ;  /* 0x00000001030c7824 */ /* 0x000fe200078e0a05 */
[----:B------:R-:W-:-:S02]  /*1290*/  LEA.HI R11, R8, R0, RZ, 0x3 ;  /* 0x00000000080b7211 */ /* 0x000fc400078f18ff */
[----:B------:R-:W-:Y:S02]  /*12a0*/  LOP3.LUT R2, R7, 0x1c0, RZ, 0xc0, !PT ;  /* 0x000001c007027812 */ /* 0x000fe400078ec0ff */
[----:B------:R-:W-:Y:S02]  /*12b0*/  LOP3.LUT R4, R6, R4, RZ, 0x3c, !PT ;  /* 0x0000000406047212 */ /* 0x000fe400078e3cff */
[----:B------:R-:W-:Y:S02]  /*12c0*/  LOP3.LUT R3, R11, 0xfffffff8, RZ, 0xc0, !PT ;  /* 0xfffffff80b037812 */ /* 0x000fe400078ec0ff */
[-C--:B------:R-:W-:Y:S02]  /*12d0*/  LEA.HI R6, R14, R15.reuse, RZ, 0x6 ;  /* 0x0000000f0e067211 */ /* 0x080fe400078f30ff */
[----:B------:R-:W-:Y:S01]  /*12e0*/  LOP3.LUT R5, R2, 0x8, R10, 0xf8, !PT ;  /* 0x0000000802057812 */ /* 0x000fe200078ef80a */
[----:B------:R-:W-:Y:S01]  /*12f0*/  IMAD.IADD R8, R0, 0x1, -R3 ;  /* 0x0000000100087824 */ /* 0x000fe200078e0a03 */
[----:B------:R-:W-:Y:S01]  /*1300*/  SHF.R.U32.HI R2, RZ, 0x3, R2 ;  /* 0x00000003ff027819 */ /* 0x000fe20000011602 */
[----:B------:R-:W-:Y:S01]  /*1310*/  IMAD.SHL.U32 R0, R6, 0x8, RZ ;  /* 0x0000000806007824 */ /* 0x000fe200078e00ff */
[----:B------:R-:W-:-:S02]  /*1320*/  LEA.HI R3, R14, R15, RZ, 0x2 ;  /* 0x0000000f0e037211 */ /* 0x000fc400078f10ff */
[----:B------:R-:W-:Y:S02]  /*1330*/  LOP3.LUT R13, R5, R2, RZ, 0x3c, !PT ;  /* 0x00000002050d7212 */ /* 0x000fe400078e3cff */
[----:B------:R-:W-:Y:S02]  /*1340*/  LEA.HI R2, R14, R15, RZ, 0x5 ;  /* 0x0000000f0e027211 */ /* 0x000fe400078f28ff */
[----:B------:R-:W-:Y:S02]  /*1350*/  LOP3.LUT R208, R4, 0x7ffffe00, R0, 0xf8, !PT ;  /* 0x7ffffe0004d07812 */ /* 0x000fe400078ef800 */
[--C-:B------:R-:W-:Y:S02]  /*1360*/  SHF.R.S32.HI R93, RZ, 0x2, R3.reuse ;  /* 0x00000002ff5d7819 */ /* 0x100fe40000011403 */
[----:B------:R-:W-:Y:S01]  /*1370*/  SHF.R.S32.HI R4, RZ, 0x1f, R3 ;  /* 0x0000001fff047819 */ /* 0x000fe20000011403 */
[----:B------:R-:W-:Y:S01]  /*1380*/  IMAD.SHL.U32 R208, R208, 0x2, RZ ;  /* 0x00000002d0d07824 */ /* 0x000fe200078e00ff */
[----:B------:R-:W-:-:S02]  /*1390*/  LOP3.LUT R0, R2, 0xffffffe0, RZ, 0xc0, !PT ;  /* 0xffffffe002007812 */ /* 0x000fc400078ec0ff */
[--C-:B------:R-:W-:Y:S02]  /*13a0*/  SHF.R.S32.HI R7, RZ, 0x5, R2.reuse ;  /* 0x00000005ff077819 */ /* 0x100fe40000011402 */
[----:B------:R-:W-:Y:S01]  /*13b0*/  SHF.R.S32.HI R2, RZ, 0x1f, R2 ;  /* 0x0000001fff027819 */ /* 0x000fe20000011402 */
[----:B------:R-:W-:Y:S01]  /*13c0*/  IMAD.IADD R19, R15, 0x1, -R0 ;  /* 0x000000010f137824 */ /* 0x000fe200078e0a00 */
[----:B------:R-:W-:Y:S01]  /*13d0*/  LEA.HI R4, R4, R93, RZ, 0x3 ;  /* 0x0000005d04047211 */ /* 0x000fe200078f18ff */
[----:B------:R-:W-:Y:S01]  /*13e0*/  IMAD.SHL.U32 R20, R7, 0x200, RZ ;  /* 0x0000020007147824 */ /* 0x000fe200078e00ff */
[----:B------:R-:W-:Y:S02]  /*13f0*/  LOP3.LUT R3, R3, 0xfffffffc, RZ, 0xc0, !PT ;  /* 0xfffffffc03037812 */ /* 0x000fe400078ec0ff */
[----:B------:R-:W-:Y:S02]  /*1400*/  LEA.HI R0, R2, R7, RZ, 0x2 ;  /* 0x0000000702007211 */ /* 0x000fe400078f10ff */
[----:B------:R-:W-:Y:S01]  /*1410*/  LOP3.LUT R2, R4, 0xfffffff8, RZ, 0xc0, !PT ;  /* 0xfffffff804027812 */ /* 0x000fe200078ec0ff */
[----:B------:R-:W-:Y:S01]  /*1420*/  IMAD.IADD R94, R15, 0x1, -R3 ;  /* 0x000000010f5e7824 */ /* 0x000fe200078e0a03 */
[----:B------:R-:W-:-:S02]  /*1430*/  SHF.R.S32.HI R4, RZ, 0x1f, R19 ;  /* 0x0000001fff047819 */ /* 0x000fc40000011413 */
        /* <DEDUP_REMOVED lines=31> */
[----:B------:R-:W-:Y:S01]  /*1630*/  IADD3 R25, R93, 0x20, RZ ;  /* 0x000000205d197810 */ /* 0x000fe20007ffe0ff */
[----:B------:R-:W-:Y:S01]  /*1640*/  STL [R1+0x50], R22 ;  /* 0x0000501601007387 */ /* 0x000fe20000100800 */
[----:B------:R-:W-:Y:S01]  /*1650*/  LOP3.LUT R0, R2, R0, RZ, 0x3c, !PT ;  /* 0x0000000002007212 */ /* 0x000fe200078e3cff */
[----:B------:R-:W-:Y:S01]  /*1660*/  IMAD.IADD R15, R6, 0x1, R4 ;  /* 0x00000001060f7824 */ /* 0x000fe200078e0204 */
[----:B------:R-:W-:Y:S01]  /*1670*/  LOP3.LUT R3, R3, 0xfffffe00, RZ, 0xc0, !PT ;  /* 0xfffffe0003037812 */ /* 0x000fe200078ec0ff */
[----:B------:R-:W-:Y:S01]  /*1680*/  IMAD.SHL.U32 R6, R25, 0x40, RZ ;  /* 0x0000004019067824 */ /* 0x000fe200078e00ff */
[C---:B------:R-:W-:Y:S01]  /*1690*/  IADD3 R23, R93.reuse, 0x40, RZ ;  /* 0x000000405d177810 */ /* 0x040fe20007ffe0ff */
[----:B------:R-:W-:Y:S01]  /*16a0*/  IMAD R2, R12, 0x200, R13 ;  /* 0x000002000c027824 */ /* 0x000fe200078e020d */
[----:B------:R-:W-:Y:S01]  /*16b0*/  IADD3 R4, R0, R3, R5 ;  /* 0x0000000300047210 */ /* 0x000fe20007ffe005 */
[----:B------:R-:W-:Y:S01]  /*16c0*/  STL [R1+0x54], R21 ;  /* 0x0000541501007387 */ /* 0x000fe20000100800 */
[----:B------:R-:W-:-:S02]  /*16d0*/  IADD3 R24, R93, 0x60, RZ ;  /* 0x000000605d187810 */ /* 0x000fc40007ffe0ff */
[C---:B------:R-:W-:Y:S02]  /*16e0*/  LOP3.LUT P6, RZ, R8.reuse, 0x2, RZ, 0xc0, !PT ;  /* 0x0000000208ff7812 */ /* 0x040fe400078cc0ff */
[----:B------:R-:W-:Y:S02]  /*16f0*/  LOP3.LUT P5, RZ, R8, 0x4, RZ, 0xc0, !PT ;  /* 0x0000000408ff7812 */ /* 0x000fe400078ac0ff */
[----:B------:R-:W-:Y:S01]  /*1700*/  LOP3.LUT R5, R0, R3, RZ, 0xfc, !PT ;  /* 0x0000000300057212 */ /* 0x000fe200078efcff */
[----:B------:R-:W-:Y:S01]  /*1710*/  IMAD.SHL.U32 R3, R23, 0x40, RZ ;  /* 0x0000004017037824 */ /* 0x000fe200078e00ff */
[----:B------:R-:W-:Y:S01]  /*1720*/  SHF.R.S32.HI R7, RZ, 0x1f, R25 ;  /* 0x0000001fff077819 */ /* 0x000fe20000011419 */
[----:B------:R-:W-:Y:S01]  /*1730*/  IMAD.SHL.U32 R0, R24, 0x40, RZ ;  /* 0x0000004018007824 */ /* 0x000fe200078e00ff */
[----:B------:R-:W-:Y:S02]  /*1740*/  SHF.R.S32.HI R8, RZ, 0x1f, R23 ;  /* 0x0000001fff087819 */ /* 0x000fe40000011417 */
[----:B------:R-:W-:-:S02]  /*1750*/  LOP3.LUT P4, RZ, R9, 0x2, RZ, 0xc0, !PT ;  /* 0x0000000209ff7812 */ /* 0x000fc4000788c0ff */
[----:B------:R-:W-:Y:S02]  /*1760*/  LOP3.LUT P3, RZ, R9, 0x4, RZ, 0xc0, !PT ;  /* 0x0000000409ff7812 */ /* 0x000fe4000786c0ff */
[----:B------:R-:W-:Y:S02]  /*1770*/  SHF.R.S32.HI R9, RZ, 0x1f, R24 ;  /* 0x0000001fff097819 */ /* 0x000fe40000011418 */
[----:B------:R-:W-:Y:S02]  /*1780*/  LOP3.LUT R11, R6, 0x1c0, RZ, 0xc0, !PT ;  /* 0x000001c0060b7812 */ /* 0x000fe400078ec0ff */
[----:B------:R-:W-:Y:S02]  /*1790*/  LEA.HI R7, R7, R25, RZ, 0x3 ;  /* 0x0000001907077211 */ /* 0x000fe400078f18ff */
[----:B------:R-:W-:Y:S02]  /*17a0*/  LEA.HI R6, R8, R23, RZ, 0x3 ;  /* 0x0000001708067211 */ /* 0x000fe400078f18ff */
[----:B------:R-:W-:Y:S01]  /*17b0*/  LOP3.LUT R23, R3, 0x1c0, RZ, 0xc0, !PT ;  /* 0x000001c003177812 */ /* 0x000fe200078ec0ff */
[----:B------:R-:W-:Y:S01]  /*17c0*/  IMAD.SHL.U32 R7, R7, 0x40, RZ ;  /* 0x0000004007077824 */ /* 0x000fe200078e00ff */
[----:B------:R-:W-:Y:S01]  /*17d0*/  LEA.HI R3, R9, R24, RZ, 0x3 ;  /* 0x0000001809037211 */ /* 0x000fe200078f18ff */
[----:B------:R-:W-:Y:S01]  /*17e0*/  IMAD.SHL.U32 R6, R6, 0x40, RZ ;  /* 0x0000004006067824 */ /* 0x000fe200078e00ff */
[----:B------:R-:W-:-:S02]  /*17f0*/  LOP3.LUT R8, R0, 0x1c0, RZ, 0xc0, !PT ;  /* 0x000001c000087812 */ /* 0x000fc400078ec0ff */
[----:B------:R-:W-:Y:S01]  /*1800*/  IADD3 R92, R90, 0x10, RZ ;  /* 0x000000105a5c7810 */ /* 0x000fe20007ffe0ff */
[----:B------:R-:W-:Y:S01]  /*1810*/  IMAD.SHL.U32 R3, R3, 0x40, RZ ;  /* 0x0000004003037824 */ /* 0x000fe200078e00ff */
[----:B------:R-:W-:Y:S02]  /*1820*/  LOP3.LUT R9, R10, 0x7ffffffc, RZ, 0xc0, !PT ;  /* 0x7ffffffc0a097812 */ /* 0x000fe400078ec0ff */
[--C-:B------:R-:W-:Y:S02]  /*1830*/  LOP3.LUT R12, R11, 0x38, R84.reuse, 0xf8, !PT ;  /* 0x000000380b0c7812 */ /* 0x100fe400078ef854 */
[----:B------:R-:W-:Y:S01]  /*1840*/  SHF.R.U32.HI R13, RZ, 0x3, R11 ;  /* 0x00000003ff0d7819 */ /* 0x000fe2000001160b */
[----:B------:R-:W-:Y:S01]  /*1850*/  IMAD.IADD R9, R19, 0x1, -R9 ;  /* 0x0000000113097824 */ /* 0x000fe200078e0a09 */
[--C-:B------:R-:W-:Y:S02]  /*1860*/  LOP3.LUT R11, R23, 0x38, R84.reuse, 0xf8, !PT ;  /* 0x00000038170b7812 */ /* 0x100fe400078ef854 */
[----:B------:R-:W-:Y:S01]  /*1870*/  SHF.R.U32.HI R25, RZ, 0x3, R23 ;  /* 0x00000003ff197819 */ /* 0x000fe20000011617 */
[----:B------:R-:W-:Y:S01]  /*1880*/  IMAD.SHL.U32 R19, R9, 0x2, RZ ;  /* 0x0000000209137824 */ /* 0x000fe200078e00ff */
[----:B------:R-:W-:Y:S01]  /*1890*/  LOP3.LUT R10, R8, 0x38, R84, 0xf8, !PT ;  /* 0x00000038080a7812 */ /* 0x000fe200078ef854 */
[----:B------:R-:W-:Y:S01]  /*18a0*/  IMAD.IADD R9, R26, 0x1, R14 ;  /* 0x000000011a097824 */ /* 0x000fe200078e020e */
[----:B------:R-:W-:-:S02]  /*18b0*/  SHF.R.U32.HI R23, RZ, 0x3, R8 ;  /* 0x00000003ff177819 */ /* 0x000fc40000011608 */
[----:B------:R-:W-:Y:S02]  /*18c0*/  SHF.R.S32.HI R8, RZ, 0x1f, R92 ;  /* 0x0000001fff087819 */ /* 0x000fe4000001145c */
[----:B------:R-:W-:Y:S02]  /*18d0*/  LOP3.LUT R7, R7, 0xfffffe00, RZ, 0xc0, !PT ;  /* 0xfffffe0007077812 */ /* 0x000fe400078ec0ff */
[----:B------:R-:W-:Y:S01]  /*18e0*/  LOP3.LUT R24, R6, 0xfffffe00, RZ, 0xc0, !PT ;  /* 0xfffffe0006187812 */ /* 0x000fe200078ec0ff */
[----:B------:R1:W-:Y:S01]  /*18f0*/  STL [R1+0x98], R8 ;  /* 0x0000980801007387 */ /* 0x0003e20000100800 */
[----:B------:R-:W-:Y:S02]  /*1900*/  LOP3.LUT R3, R3, 0xfffffe00, RZ, 0xc0, !PT ;  /* 0xfffffe0003037812 */ /* 0x000fe400078ec0ff */
[----:B------:R-:W-:Y:S01]  /*1910*/  LOP3.LUT R13, R7, R12, R13, 0xf6, !PT ;  /* 0x0000000c070d7212 */ /* 0x000fe200078ef60d */
[----:B------:R2:W-:Y:S01]  /*1920*/  STL [R1+0x5c], R7 ;  /* 0x00005c0701007387 */ /* 0x0005e20000100800 */
[----:B------:R-:W-:-:S02]  /*1930*/  LOP3.LUT R12, R24, R11, R25, 0xf6, !PT ;  /* 0x0000000b180c7212 */ /* 0x000fc400078ef619 */
[----:B------:R-:W-:Y:S01]  /*1940*/  LOP3.LUT R11, R3, R10, R23, 0xf6, !PT ;  /* 0x0000000a030b7212 */ /* 0x000fe200078ef617 */
[----:B------:R-:W-:Y:S01]  /*1950*/  STL [R1+0x58], R24 ;  /* 0x0000581801007387 */ /* 0x000fe20000100800 */
[----:B------:R-:W-:Y:S02]  /*1960*/  LEA R14, R13, 0x5100, 0x1 ;  /* 0x000051000d0e7811 */ /* 0x000fe400078e08ff */
[----:B------:R-:W-:Y:S01]  /*1970*/  LEA R13, R12, 0x5100, 0x1 ;  /* 0x000051000c0d7811 */ /* 0x000fe200078e08ff */
[----:B------:R3:W-:Y:S01]  /*1980*/  STL [R1+0xf4], R3 ;  /* 0x0000f40301007387 */ /* 0x0007e20000100800 */
[----:B------:R-:W-:Y:S02]  /*1990*/  LOP3.LUT R10, R22, 0x38, R84, 0xf8, !PT ;  /* 0x00000038160a7812 */ /* 0x000fe400078ef854 */
[----:B------:R-:W-:Y:S01]  /*19a0*/  LEA R12, R11, 0x5100, 0x1 ;  /* 0x000051000b0c7811 */ /* 0x000fe200078e08ff */
[----:B------:R4:W-:Y:S01]  /*19b0*/  STL [R1+0x60], R9 ;  /* 0x0000600901007387 */ /* 0x0009e20000100800 */
[----:B------:R-:W-:-:S02]  /*19c0*/  LEA R95, R2, 0x2900, 0x1 ;  /* 0x00002900025f7811 */ /* 0x000fc400078e08ff */
[----:B------:R-:W-:Y:S01]  /*19d0*/  SHF.R.S32.HI R11, RZ, 0x1f, R19 ;  /* 0x0000001fff0b7819 */ /* 0x000fe20000011413 */
[----:B------:R-:W-:Y:S01]  /*19e0*/  STL [R1+0x34], R19 ;  /* 0x0000341301007387 */ /* 0x000fe20000100800 */
[C---:B------:R-:W-:Y:S02]  /*19f0*/  SEL R6, R17.reuse, 0xffffffe0, !P0 ;  /* 0xffffffe011067807 */ /* 0x040fe40004000000 */
[----:B------:R-:W-:Y:S01]  /*1a00*/  SEL R2, R17, 0xffffffe0, !P6 ;  /* 0xffffffe011027807 */ /* 0x000fe20007000000 */
[----:B------:R5:W-:Y:S01]  /*1a10*/  STL [R1+0xec], R14 ;  /* 0x0000ec0e01007387 */ /* 0x000be20000100800 */
[C---:B------:R-:W-:Y:S02]  /*1a20*/  SEL R0, R16.reuse, 0xffffffc0, !P3 ;  /* 0xffffffc010007807 */ /* 0x040fe40005800000 */
[----:B-1----:R-:W-:Y:S01]  /*1a30*/  SEL R8, R16, 0xffffffc0, !P2 ;  /* 0xffffffc010087807 */ /* 0x002fe20005000000 */
[----:B------:R1:W-:Y:S01]  /*1a40*/  STL [R1+0xe8], R13 ;  /* 0x0000e80d01007387 */ /* 0x0003e20000100800 */
[----:B--2---:R-:W-:Y:S01]  /*1a50*/  SEL R7, R18, 0x10, !P1 ;  /* 0x0000001012077807 */ /* 0x004fe20004800000 */
[----:B------:R-:W-:Y:S01]  /*1a60*/  IMAD.IADD R197, R95, 0x1, R0 ;  /* 0x000000015fc57824 */ /* 0x000fe200078e0200 */
[C---:B------:R-:W-:Y:S01]  /*1a70*/  IADD3 R18, R19.reuse, 0x8, RZ ;  /* 0x0000000813127810 */ /* 0x040fe20007ffe0ff */
[----:B------:R2:W-:Y:S01]  /*1a80*/  STL [R1+0xe4], R12 ;  /* 0x0000e40c01007387 */ /* 0x0005e20000100800 */
[----:B------:R-:W-:-:S02]  /*1a90*/  IADD3 R17, R19, 0x10, RZ ;  /* 0x0000001013117810 */ /* 0x000fc40007ffe0ff */
[--C-:B------:R-:W-:Y:S01]  /*1aa0*/  LOP3.LUT R10, R20, R10, R21.reuse, 0xf6, !PT ;  /* 0x0000000a140a7212 */ /* 0x100fe200078ef615 */
[----:B------:R2:W-:Y:S01]  /*1ab0*/  STL [R1+0xd4], R11 ;  /* 0x0000d40b01007387 */ /* 0x0005e20000100800 */
[----:B---3--:R-:W-:Y:S02]  /*1ac0*/  LOP3.LUT R3, R22, 0x18, R84, 0xf8, !PT ;  /* 0x0000001816037812 */ /* 0x008fe400078ef854 */
[----:B------:R-:W-:Y:S01]  /*1ad0*/  IADD3 R202, R95, 0x20, RZ ;  /* 0x000000205fca7810 */ /* 0x000fe20007ffe0ff */
[----:B------:R3:W-:Y:S01]  /*1ae0*/  STL [R1+0x8c], R18 ;  /* 0x00008c1201007387 */ /* 0x0007e20000100800 */
[----:B----4-:R-:W-:Y:S02]  /*1af0*/  LOP3.LUT R9, R20, R3, R21, 0xf6, !PT ;  /* 0x0000000314097212 */ /* 0x010fe400078ef615 */
[----:B------:R-:W-:Y:S01]  /*1b00*/  SEL R3, R16, 0xffffffc0, !P5 ;  /* 0xffffffc010037807 */ /* 0x000fe20006800000 */
[----:B------:R-:W-:Y:S01]  /*1b10*/  STL [R1+0x88], R17 ;  /* 0x0000881101007387 */ /* 0x000fe20000100800 */
[----:B------:R-:W-:-:S02]  /*1b20*/  IADD3 R16, R19, 0x18, RZ ;  /* 0x0000001813107810 */ /* 0x000fc40007ffe0ff */
[----:B------:R-:W-:Y:S02]  /*1b30*/  LEA R248, R9, 0x100, 0x1 ;  /* 0x0000010009f87811 */ /* 0x000fe400078e08ff */
[C---:B-----5:R-:W-:Y:S01]  /*1b40*/  IADD3 R14, R19.reuse, 0x20, RZ ;  /* 0x00000020130e7810 */ /* 0x060fe20007ffe0ff */
[----:B------:R-:W-:Y:S01]  /*1b50*/  STL [R1+0x84], R16 ;  /* 0x0000841001007387 */ /* 0x000fe20000100800 */
[----:B------:R-:W-:Y:S01]  /*1b60*/  LEA R9, R10, 0x5100, 0x1 ;  /* 0x000051000a097811 */ /* 0x000fe200078e08ff */
[----:B------:R-:W-:Y:S01]  /*1b70*/  IMAD.IADD R249, R8, 0x1, R248 ;  /* 0x0000000108f97824 */ /* 0x000fe200078e02f8 */
[C---:B-1----:R-:W-:Y:S01]  /*1b80*/  IADD3 R13, R19.reuse, 0x28, RZ ;  /* 0x00000028130d7810 */ /* 0x042fe20007ffe0ff */
[----:B------:R1:W-:Y:S01]  /*1b90*/  STL [R1+0x80], R14 ;  /* 0x0000800e01007387 */ /* 0x0003e20000100800 */
[----:B------:R-:W-:Y:S02]  /*1ba0*/  SHF.R.S32.HI R10, RZ, 0x1f, R17 ;  /* 0x0000001fff0a7819 */ /* 0x000fe40000011411 */
[----:B--2---:R-:W-:Y:S01]  /*1bb0*/  IADD3 R12, R19, 0x38, RZ ;  /* 0x00000038130c7810 */ /* 0x004fe20007ffe0ff */
[----:B------:R-:W-:Y:S01]  /*1bc0*/  STL [R1+0x7c], R13 ;  /* 0x00007c0d01007387 */ /* 0x000fe20000100800 */
[----:B------:R-:W-:-:S02]  /*1bd0*/  @P4 IADD3 R202, R95, -0x20, RZ ;  /* 0xffffffe05fca4810 */ /* 0x000fc40007ffe0ff */
[----:B------:R-:W-:Y:S02]  /*1be0*/  IADD3 R11, R19, 0x30, RZ ;  /* 0x00000030130b7810 */ /* 0x000fe40007ffe0ff */
[----:B------:R-:W-:Y:S01]  /*1bf0*/  LEA R198, R4, 0x5100, 0x1 ;  /* 0x0000510004c67811 */ /* 0x000fe200078e08ff */
[----:B------:R-:W-:Y:S01]  /*1c00*/  IMAD.IADD R194, R0, 0x1, R202 ;  /* 0x0000000100c27824 */ /* 0x000fe200078e02ca */
[----:B---3--:R-:W-:Y:S01]  /*1c10*/  SHF.R.S32.HI R18, RZ, 0x1f, R18 ;  /* 0x0000001fff127819 */ /* 0x008fe20000011412 */
[----:B------:R-:W-:Y:S01]  /*1c20*/  STL [R1+0x78], R11 ;  /* 0x0000780b01007387 */ /* 0x000fe20000100800 */
[----:B------:R-:W-:Y:S01]  /*1c30*/  LEA R192, R5, 0x100, 0x1 ;  /* 0x0000010005c07811 */ /* 0x000fe200078e08ff */
[----:B------:R-:W-:Y:S01]  /*1c40*/  IMAD.IADD R199, R198, 0x1, R3 ;  /* 0x00000001c6c77824 */ /* 0x000fe200078e0203 */
[----:B------:R-:W-:Y:S01]  /*1c50*/  IADD3 R219, R84, 0x20, RZ ;  /* 0x0000002054db7810 */ /* 0x000fe20007ffe0ff */
[----:B------:R2:W-:Y:S01]  /*1c60*/  STL [R1+0xe0], R9 ;  /* 0x0000e00901007387 */ /* 0x0005e20000100800 */
[----:B------:R-:W-:Y:S01]  /*1c70*/  SHF.R.S32.HI R245, RZ, 0x1f, R244 ;  /* 0x0000001ffff57819 */ /* 0x000fe200000114f4 */
[----:B------:R-:W-:Y:S01]  /*1c80*/  IMAD.IADD R193, R3, 0x1, R192 ;  /* 0x0000000103c17824 */ /* 0x000fe200078e02c0 */
[----:B------:R-:W-:Y:S01]  /*1c90*/  SHF.R.S32.HI R85, RZ, 0x1f, R84 ;  /* 0x0000001fff557819 */ /* 0x000fe20000011454 */
[----:B------:R-:W-:Y:S01]  /*1ca0*/  STL [R1+0x74], R12 ;  /* 0x0000740c01007387 */ /* 0x000fe20000100800 */
[----:B------:R-:W-:Y:S01]  /*1cb0*/  SHF.R.S32.HI R91, RZ, 0x1f, R90 ;  /* 0x0000001fff5b7819 */ /* 0x000fe2000001145a */
[----:B------:R-:W-:Y:S01]  /*1cc0*/  IMAD.IADD R201, R198, 0x1, R2 ;  /* 0x00000001c6c97824 */ /* 0x000fe200078e0202 */
[----:B------:R-:W-:Y:S01]  /*1cd0*/  SHF.R.S32.HI R250, RZ, 0x1f, R219 ;  /* 0x0000001ffffa7819 */ /* 0x000fe200000114db */
[----:B------:R-:W-:Y:S01]  /*1ce0*/  STL [R1+0xd0], R18 ;  /* 0x0000d01201007387 */ /* 0x000fe20000100800 */
[----:B-1----:R-:W-:Y:S01]  /*1cf0*/  SHF.R.S32.HI R14, RZ, 0x1f, R14 ;  /* 0x0000001fff0e7819 */ /* 0x002fe2000001140e */
[----:B------:R-:W-:Y:S01]  /*1d00*/  IMAD.IADD R196, R2, 0x1, R192 ;  /* 0x0000000102c47824 */ /* 0x000fe200078e02c0 */
[C---:B------:R-:W-:Y:S01]  /*1d10*/  IADD3 R206, R202.reuse, 0x800, RZ ;  /* 0x00000800cace7810 */ /* 0x040fe20007ffe0ff */
[----:B------:R1:W-:Y:S01]  /*1d20*/  STL [R1+0xcc], R10 ;  /* 0x0000cc0a01007387 */ /* 0x0003e20000100800 */
[----:B------:R-:W-:Y:S01]  /*1d30*/  IADD3 R205, R202, 0x1000, RZ ;  /* 0x00001000cacd7810 */ /* 0x000fe20007ffe0ff */
[----:B------:R-:W-:Y:S01]  /*1d40*/  IMAD.IADD R200, R2, 0x1, R199 ;  /* 0x0000000102c87824 */ /* 0x000fe200078e02c7 */
[----:B------:R-:W-:Y:S01]  /*1d50*/  IADD3 R204, R202, 0x1800, RZ ;  /* 0x00001800cacc7810 */ /* 0x000fe20007ffe0ff */
[----:B------:R-:W-:Y:S01]  /*1d60*/  IMAD.IADD R195, R2, 0x1, R193 ;  /* 0x0000000102c37824 */ /* 0x000fe200078e02c1 */
[----:B------:R-:W-:-:S02]  /*1d70*/  IADD3 R203, R202, 0x2000, RZ ;  /* 0x00002000cacb7810 */ /* 0x000fc40007ffe0ff */
[----:B--2---:R-:W-:-:S05]  /*1d80*/  SHF.R.S32.HI R9, RZ, 0x1f, R16 ;  /* 0x0000001fff097819 */ /* 0x004fca0000011410 */
[----:B------:R2:W-:Y:S04]  /*1d90*/  STL [R1+0xc8], R9 ;  /* 0x0000c80901007387 */ /* 0x0005e80000100800 */
[----:B------:R-:W-:Y:S01]  /*1da0*/  STL [R1+0xc4], R14 ;  /* 0x0000c40e01007387 */ /* 0x000fe20000100800 */
[----:B-1----:R-:W-:-:S05]  /*1db0*/  SHF.R.S32.HI R10, RZ, 0x1f, R13 ;  /* 0x0000001fff0a7819 */ /* 0x002fca000001140d */
[----:B------:R1:W-:Y:S01]  /*1dc0*/  STL [R1+0xc0], R10 ;  /* 0x0000c00a01007387 */ /* 0x0003e20000100800 */
[----:B--2---:R-:W-:Y:S02]  /*1dd0*/  SHF.R.S32.HI R9, RZ, 0x1f, R11 ;  /* 0x0000001fff097819 */ /* 0x004fe4000001140b */
[----:B------:R-:W-:-:S03]  /*1de0*/  LEA R11, R15, 0x80, 0x1 ;  /* 0x000000800f0b7811 */ /* 0x000fc600078e08ff */
[----:B------:R2:W-:Y:S02]  /*1df0*/  STL [R1+0xbc], R9 ;  /* 0x0000bc0901007387 */ /* 0x0005e40000100800 */
[C---:B------:R-:W-:Y:S02]  /*1e00*/  IMAD.IADD R0, R11.reuse, 0x1, R6 ;  /* 0x000000010b007824 */ /* 0x040fe400078e0206 */
[----:B-1----:R-:W-:-:S04]  /*1e10*/  IMAD.IADD R10, R11, 0x1, R8 ;  /* 0x000000010b0a7824 */ /* 0x002fc800078e0208 */
[----:B------:R-:W-:-:S04]  /*1e20*/  IMAD.IADD R4, R6, 0x1, R10 ;  /* 0x0000000106047824 */ /* 0x000fc800078e020a */
[----:B------:R-:W-:Y:S01]  /*1e30*/  IMAD.IADD R3, R7, 0x1, R4 ;  /* 0x0000000107037824 */ /* 0x000fe200078e0204 */
[----:B--2---:R-:W-:-:S05]  /*1e40*/  SHF.R.S32.HI R9, RZ, 0x1f, R12 ;  /* 0x0000001fff097819 */ /* 0x004fca000001140c */
        /* <DEDUP_REMOVED lines=14> */
.L_x_1837:
[----:B--2---:R-:W2:Y:S01]  /*1f30*/  LDL R0, [R1+0x4c] ;  /* 0x00004c0001007983 */ /* 0x004ea20000100800 */
[----:B------:R-:W-:Y:S01]  /*1f40*/  IMAD.MOV.U32 R148, RZ, RZ, 0x4 ;  /* 0x00000004ff947424 */ /* 0x000fe200078e00ff */
[----:B------:R-:W-:Y:S02]  /*1f50*/  ISETP.NE.U32.AND P0, PT, RZ, c[0x0][0x370], PT ;  /* 0x0000dc00ff007a0c */ /* 0x000fe40003f05070 */
[----:B------:R-:W-:Y:S02]  /*1f60*/  ISETP.NE.U32.AND P4, PT, RZ, c[0x0][0x360], PT ;  /* 0x0000d800ff007a0c */ /* 0x000fe40003f85070 */
[----:B------:R-:W-:Y:S01]  /*1f70*/  ISETP.NE.AND.EX P1, PT, RZ, c[0x0][0x374], PT, P0 ;  /* 0x0000dd00ff007a0c */ /* 0x000fe20003f25300 */
[----:B--2---:R-:W-:-:S05]  /*1f80*/  IMAD.WIDE R2, R0, R148, c[0x0][0x588] ;  /* 0x0001620000027625 */ /* 0x004fca00078e0294 */
[----:B------:R-:W2:Y:S01]  /*1f90*/  LDG.E R25, [R2.64] ;  /* 0x0000000802197981 */ /* 0x000ea2000c1e1900 */
[----:B------:R-:W-:Y:S01]  /*1fa0*/  ISETP.NE.AND.EX P4, PT, RZ, c[0x0][0x364], PT, P4 ;  /* 0x0000d900ff007a0c */ /* 0x000fe20003f85340 */
[----:B------:R-:W-:Y:S01]  /*1fb0*/  IMAD.MOV.U32 R9, RZ, RZ, RZ ;  /* 0x000000ffff097224 */ /* 0x000fe200078e00ff */
[----:B------:R-:W-:Y:S02]  /*1fc0*/  ISETP.NE.U32.AND P3, PT, RZ, c[0x0][0x348], PT ;  /* 0x0000d200ff007a0c */ /* 0x000fe40003f65070 */
[----:B------:R-:W-:Y:S02]  /*1fd0*/  ISETP.NE.U32.AND P5, PT, RZ, c[0x0][0x350], PT ;  /* 0x0000d400ff007a0c */ /* 0x000fe40003fa5070 */
[----:B------:R-:W-:Y:S02]  /*1fe0*/  ISETP.NE.U32.AND P6, PT, RZ, c[0x0][0x358], PT ;  /* 0x0000d600ff007a0c */ /* 0x000fe40003fc5070 */
[----:B------:R-:W-:Y:S02]  /*1ff0*/  ISETP.NE.AND.EX P3, PT, RZ, c[0x0][0x34c], PT, P3 ;  /* 0x0000d300ff007a0c */ /* 0x000fe40003f65330 */
[----:B------:R-:W-:-:S02]  /*2000*/  ISETP.NE.AND.EX P5, PT, RZ, c[0x0][0x354], PT, P5 ;  /* 0x0000d500ff007a0c */ /* 0x000fc40003fa5350 */
[----:B------:R-:W-:Y:S01]  /*2010*/  ISETP.NE.AND.EX P6, PT, RZ, c[0x0][0x35c], PT, P6 ;  /* 0x0000d700ff007a0c */ /* 0x000fe20003fc5360 */
[----:B------:R-:W-:Y:S02]  /*2020*/  IMAD.MOV.U32 R141, RZ, RZ, RZ ;  /* 0x000000ffff8d7224 */ /* 0x000fe400078e00ff */
[----:B------:R-:W-:Y:S02]  /*2030*/  IMAD.MOV.U32 R15, RZ, RZ, RZ ;  /* 0x000000ffff0f7224 */ /* 0x000fe400078e00ff */
[----:B------:R-:W-:Y:S01]  /*2040*/  IMAD.MOV.U32 R13, RZ, RZ, RZ ;  /* 0x000000ffff0d7224 */ /* 0x000fe200078e00ff */
[----:B--2---:R-:W-:Y:S01]  /*2050*/  SHF.R.S32.HI R26, RZ, 0x1f, R25 ;  /* 0x0000001fff1a7819 */ /* 0x004fe20000011419 */
[C---:B------:R-:W-:Y:S01]  /*2060*/  IMAD.SHL.U32 R17, R25.reuse, 0x4, RZ ;  /* 0x0000000419117824 */ /* 0x040fe200078e00ff */
[C---:B------:R-:W-:Y:S01]  /*2070*/  @P1 LEA R4, P0, R25.reuse, c[0x0][0x370], 0x2 ;  /* 0x0000dc0019041a11 */ /* 0x040fe200078010ff */
[----:B------:R1:W-:Y:S01]  /*2080*/  STL [R1+0x70], R25 ;  /* 0x0000701901007387 */ /* 0x0003e20000100800 */
[----:B------:R-:W-:-:S02]  /*2090*/  SHF.L.U64.HI R16, R25, 0x2, R26 ;  /* 0x0000000219107819 */ /* 0x000fc4000001021a */
[----:B------:R-:W-:Y:S01]  /*20a0*/  @P1 LEA.HI.X R5, R25, c[0x0][0x374], R26, 0x2, P0 ;  /* 0x0000dd0019051a11 */ /* 0x000fe200000f141a */
[----:B------:R1:W-:Y:S01]  /*20b0*/  STL [R1+0x90], R26 ;  /* 0x0000901a01007387 */ /* 0x0003e20000100800 */
[----:B------:R-:W-:-:S03]  /*20c0*/  @P4 IADD3 R2, P0, R17, c[0x0][0x360], RZ ;  /* 0x0000d80011024a10 */ /* 0x000fc60007f1e0ff */
[----:B------:R2:W3:Y:S01]  /*20d0*/  @P1 LDG.E R9, [R4.64] ;  /* 0x0000000804091981 */ /* 0x0004e2000c1e1900 */
[C---:B------:R-:W-:Y:S02]  /*20e0*/  @P4 IADD3.X R3, R16.reuse, c[0x0][0x364], RZ, P0, !PT ;  /* 0x0000d90010034a10 */ /* 0x040fe400007fe4ff */
[----:B------:R-:W-:Y:S01]  /*20f0*/  IADD3 R6, P2, R17, c[0x0][0x348], RZ ;  /* 0x0000d20011067a10 */ /* 0x000fe20007f5e0ff */
[----:B------:R1:W-:Y:S04]  /*2100*/  STL [R1+0x64], R17 ;  /* 0x0000641101007387 */ /* 0x0003e80000100800 */
[----:B------:R4:W3:Y:S01]  /*2110*/  @P4 LDG.E R0, [R2.64] ;  /* 0x0000000802004981 */ /* 0x0008e2000c1e1900 */
        /* <DEDUP_REMOVED lines=10> */
[----:B---3--:R1:W-:Y:S04]  /*21c0*/  STL [R1+0x28], R9 ;  /* 0x0000280901007387 */ /* 0x0083e80000100800 */
[----:B------:R1:W-:Y:S01]  /*21d0*/  @P4 STL [R1+0x30], R0 ;  /* 0x0000300001004387 */ /* 0x0003e20000100800 */
[----:B------:R-:W-:Y:S05]  /*21e0*/  @P4 BRA `(.L_x_1636) ;  /* 0x0000007000004947 */ /* 0x000fea0003800000 */
[----:B-1----:R-:W-:-:S05]  /*21f0*/  MOV R0, c[0x0][0x168] ;  /* 0x00005a0000007a02 */ /* 0x002fca0000000f00 */
[----:B------:R1:W-:Y:S01]  /*2200*/  STL [R1+0x30], R0 ;  /* 0x0000300001007387 */ /* 0x0003e20000100800 */
[----:B------:R-:W-:Y:S05]  /*2210*/  @!P3 BRA `(.L_x_1636) ;  /* 0x000000400000b947 */ /* 0x000fea0003800000 */
[----:B------:R-:W2:Y:S04]  /*2220*/  LDG.E R8, [R6.64] ;  /* 0x0000000806087981 */ /* 0x000ea8000c1e1900 */
[----:B-1----:R-:W2:Y:S02]  /*2230*/  LDG.E R0, [R6.64+0x4] ;  /* 0x0000040806007981 */ /* 0x002ea4000c1e1900 */
[----:B--2---:R-:W-:-:S05]  /*2240*/  IADD3 R0, -R8, R0, RZ ;  /* 0x0000000008007210 */ /* 0x004fca0007ffe1ff */
[----:B------:R1:W-:Y:S02]  /*2250*/  STL [R1+0x30], R0 ;  /* 0x0000300001007387 */ /* 0x0003e40000100800 */
.L_x_1636:
[----:B------:R-:W-:-:S04]  /*2260*/  ISETP.NE.U32.AND P0, PT, RZ, c[0x0][0x368], PT ;  /* 0x0000da00ff007a0c */ /* 0x000fc80003f05070 */
[----:B------:R-:W-:-:S13]  /*2270*/  ISETP.NE.AND.EX P0, PT, RZ, c[0x0][0x36c], PT, P0 ;  /* 0x0000db00ff007a0c */ /* 0x000fda0003f05300 */
[----:B------:R-:W-:Y:S05]  /*2280*/  @!P0 BRA `(.L_x_1637) ;  /* 0x0000004000008947 */ /* 0x000fea0003800000 */
[----:B-1----:R-:W-:-:S04]  /*2290*/  IADD3 R4, P0, R17, c[0x0][0x368], RZ ;  /* 0x0000da0011047a10 */ /* 0x002fc80007f1e0ff */
[----:B------:R-:W-:-:S05]  /*22a0*/  IADD3.X R5, R16, c[0x0][0x36c], RZ, P0, !PT ;  /* 0x0000db0010057a10 */ /* 0x000fca00007fe4ff */
[----:B------:R1:W5:Y:S01]  /*22b0*/  LDG.E R12, [R4.64] ;  /* 0x00000008040c7981 */ /* 0x000362000c1e1900 */
[----:B------:R-:W-:Y:S05]  /*22c0*/  BRA `(.L_x_1638) ;  /* 0x0000005000007947 */ /* 0x000fea0003800000 */
.L_x_1637:
[----:B------:R-:W-:Y:S01]  /*22d0*/  MOV R12, UR6 ;  /* 0x00000006000c7c02 */ /* 0x000fe20008000f00 */
[----:B------:R-:W-:Y:S05]  /*22e0*/  @!P5 BRA `(.L_x_1638) ;  /* 0x000000300000d947 */ /* 0x000fea0003800000 */
[----:B-1----:R-:W2:Y:S04]  /*22f0*/  LDG.E R6, [R4.64] ;  /* 0x0000000804067981 */ /* 0x002ea8000c1e1900 */
[----:B------:R-:W2:Y:S02]  /*2300*/  LDG.E R0, [R4.64+0x4] ;  /* 0x0000040804007981 */ /* 0x000ea4000c1e1900 */
[----:B--2---:R-:W-:Y:S02]  /*2310*/  IADD3 R12, -R6, R0, RZ ;  /* 0x00000000060c7210 */ /* 0x004fe40007ffe1ff */
.L_x_1638:
[----:B-1----:R-:W2:Y:S04]  /*2320*/  LDL R4, [R1+0x30] ;  /* 0x0000300001047983 */ /* 0x002ea80000100800 */
[----:B------:R-:W3:Y:S04]  /*2330*/  LDL.LU R0, [R1+0x44] ;  /* 0x0000440001007983 */ /* 0x000ee80000300800 */
[----:B------:R-:W4:Y:S04]  /*2340*/  LDL.LU R7, [R1+0x6c] ;  /* 0x00006c0001077983 */ /* 0x000f280000300800 */
[----:B------:R1:W3:Y:S04]  /*2350*/  @P6 LDG.E R5, [R2.64] ;  /* 0x0000000802056981 */ /* 0x0002e8000c1e1900 */
[----:B------:R-:W3:Y:S01]  /*2360*/  LDL R14, [R1+0x48] ;  /* 0x00004800010e7983 */ /* 0x000ee20000100800 */
[----:B------:R-:W-:Y:S01]  /*2370*/  ISETP.NE.U32.AND P0, PT, RZ, c[0x0][0x378], PT ;  /* 0x0000de00ff007a0c */ /* 0x000fe20003f05070 */
[----:B------:R-:W-:-:S03]  /*2380*/  IMAD.MOV.U32 R8, RZ, RZ, c[0x0][0x2c4] ;  /* 0x0000b100ff087624 */ /* 0x000fc600078e00ff */
[----:B------:R-:W-:Y:S01]  /*2390*/  ISETP.NE.AND.EX P1, PT, RZ, c[0x0][0x37c], PT, P0 ;  /* 0x0000df00ff007a0c */ /* 0x000fe20003f25300 */
[----:B--2---:R-:W-:Y:S02]  /*23a0*/  IMAD.MOV.U32 R6, RZ, RZ, R4 ;  /* 0x000000ffff067224 */ /* 0x004fe400078e0004 */
[----:B------:R1:W2:Y:S01]  /*23b0*/  @P6 LDG.E R4, [R2.64+0x4] ;  /* 0x0000040802046981 */ /* 0x0002a2000c1e1900 */
[----:B------:R-:W-:Y:S01]  /*23c0*/  ISETP.NE.AND P2, PT, R8, 0x1, PT ;  /* 0x000000010800780c */ /* 0x000fe20003f45270 */
[----:B-----5:R-:W-:Y:S01]  /*23d0*/  IMAD.MOV.U32 R140, RZ, RZ, R12 ;  /* 0x000000ffff8c7224 */ /* 0x020fe200078e000c */
[----:B----4-:R-:W-:Y:S01]  /*23e0*/  LOP3.LUT R7, R7, 0xffffffdf, RZ, 0xc0, !PT ;  /* 0xffffffdf07077812 */ /* 0x010fe200078ec0ff */
[----:B---3--:R-:W-:-:S10]  /*23f0*/  IMAD.SHL.U32 R0, R0, 0x80, RZ ;  /* 0x0000008000007824 */ /* 0x008fd400078e00ff */
[----:B------:R-:W-:Y:S01]  /*2400*/  @P2 LOP3.LUT R7, R7, 0x20, RZ, 0xfc, !PT ;  /* 0x0000002007072812 */ /* 0x000fe200078efcff */
[----:B------:R3:W-:Y:S01]  /*2410*/  STL [R1+0x2c], R0 ;  /* 0x00002c0001007387 */ /* 0x0007e20000100800 */
[----:B-1----:R-:W-:-:S04]  /*2420*/  @P1 IADD3 R2, P0, R17, c[0x0][0x378], RZ ;  /* 0x0000de0011021a10 */ /* 0x002fc80007f1e0ff */
[----:B------:R-:W-:Y:S01]  /*2430*/  @P1 IADD3.X R3, R16, c[0x0][0x37c], RZ, P0, !PT ;  /* 0x0000df0010031a10 */ /* 0x000fe200007fe4ff */
[----:B------:R1:W-:Y:S04]  /*2440*/  STL [R1+0x6c], R7 ;  /* 0x00006c0701007387 */ /* 0x0003e80000100800 */
[----:B------:R4:W5:Y:S01]  /*2450*/  @P1 LDG.E R140, [R2.64] ;  /* 0x00000008028c1981 */ /* 0x000962000c1e1900 */
[----:B---3--:R-:W-:Y:S01]  /*2460*/  IADD3 R0, R0, 0x7f, RZ ;  /* 0x0000007f00007810 */ /* 0x008fe20007ffe0ff */
[----:B-1----:R-:W-:Y:S02]  /*2470*/  IMAD.IADD R7, R12, 0x1, -R9 ;  /* 0x000000010c077824 */ /* 0x002fe400078e0a09 */
[----:B----4-:R-:W-:Y:S02]  /*2480*/  IMAD.MOV.U32 R2, RZ, RZ, c[0x0][0x228] ;  /* 0x00008a00ff027624 */ /* 0x010fe400078e00ff */
[----:B------:R-:W-:-:S05]  /*2490*/  @P2 IMAD.HI.U32 R3, R0, c[0x0][0x2c8], RZ ;  /* 0x0000b20000032a27 */ /* 0x000fca00078e00ff */
[----:B------:R-:W-:Y:S01]  /*24a0*/  @P2 SHF.R.U32.HI R0, RZ, c[0x0][0x2cc], R3 ;  /* 0x0000b300ff002a19 */ /* 0x000fe20000011603 */
[----:B------:R-:W-:Y:S01]  /*24b0*/  BSSY B0, `(.L_x_1639) ;  /* 0x0000037000007945 */ /* 0x000fe20003800000 */
[----:B--2---:R-:W-:-:S04]  /*24c0*/  @P6 IMAD.IADD R2, R4, 0x1, -R5 ;  /* 0x0000000104026824 */ /* 0x004fc800078e0a05 */
[----:B------:R-:W-:-:S05]  /*24d0*/  IMAD.IADD R4, R7, 0x1, R2 ;  /* 0x0000000107047824 */ /* 0x000fca00078e0202 */
[----:B------:R-:W-:Y:S01]  /*24e0*/  IADD3 R144, R4, 0x50, -R6 ;  /* 0x0000005004907810 */ /* 0x000fe20007ffe806 */
[----:B------:R1:W-:Y:S01]  /*24f0*/  STL [R1+0x38], R4 ;  /* 0x0000380401007387 */ /* 0x0003e20000100800 */
[----:B------:R-:W-:-:S03]  /*2500*/  LOP3.LUT R5, R14, 0xff000000, RZ, 0xc0, !PT ;  /* 0xff0000000e057812 */ /* 0x000fc600078ec0ff */
[----:B------:R-:W-:-:S04]  /*2510*/  IMAD.IADD R3, R144, 0x1, R0 ;  /* 0x0000000190037824 */ /* 0x000fc800078e0200 */
[----:B------:R-:W-:Y:S01]  /*2520*/  IMAD.HI R6, R3, 0x66666667, RZ ;  /* 0x6666666703067827 */ /* 0x000fe200078e02ff */
[----:B------:R-:W-:Y:S02]  /*2530*/  LOP3.LUT R3, R14, 0xff0000, RZ, 0xc0, !PT ;  /* 0x00ff00000e037812 */ /* 0x000fe400078ec0ff */
[----:B-1----:R-:W-:-:S05]  /*2540*/  IADD3 R4, R4, 0x4f, RZ ;  /* 0x0000004f04047810 */ /* 0x002fca0007ffe0ff */
[----:B------:R-:W-:Y:S01]  /*2550*/  IMAD.HI R0, R4, 0x66666667, RZ ;  /* 0x6666666704007827 */ /* 0x000fe200078e02ff */
[----:B------:R-:W-:-:S04]  /*2560*/  SHF.R.U32.HI R4, RZ, 0x8, R5 ;  /* 0x00000008ff047819 */ /* 0x000fc80000011605 */
[----:B------:R-:W-:Y:S02]  /*2570*/  LEA.HI R3, R3, R4, RZ, 0x10 ;  /* 0x0000000403037211 */ /* 0x000fe400078f80ff */
[----:B------:R-:W-:Y:S02]  /*2580*/  SHF.R.U32.HI R5, RZ, 0x1f, R0 ;  /* 0x0000001fff057819 */ /* 0x000fe40000011600 */
[----:B------:R-:W-:Y:S02]  /*2590*/  SHF.R.U32.HI R8, RZ, 0x1f, R6 ;  /* 0x0000001fff087819 */ /* 0x000fe40000011606 */
[----:B------:R-:W-:Y:S02]  /*25a0*/  SHF.R.U32.HI R9, RZ, 0x10, R3 ;  /* 0x00000010ff097819 */ /* 0x000fe40000011603 */
[----:B------:R-:W-:Y:S02]  /*25b0*/  LOP3.LUT R18, R3, 0xff, RZ, 0xc0, !PT ;  /* 0x000000ff03127812 */ /* 0x000fe400078ec0ff */
[----:B------:R-:W-:-:S02]  /*25c0*/  LEA.HI.SX32 R143, R0, R5, 0x1b ;  /* 0x00000005008f7211 */ /* 0x000fc400078fdaff */
[----:B------:R-:W-:Y:S01]  /*25d0*/  LEA.HI.SX32 R0, R6, R8, 0x1b ;  /* 0x0000000806007211 */ /* 0x000fe200078fdaff */
[----:B------:R1:W-:Y:S03]  /*25e0*/  STL [R1+0x44], R9 ;  /* 0x0000440901007387 */ /* 0x0003e60000100800 */
[----:B------:R-:W-:Y:S01]  /*25f0*/  IMNMX R6, R143, R0, PT ;  /* 0x000000008f067217 */ /* 0x000fe20003800200 */
[----:B------:R1:W-:Y:S03]  /*2600*/  STL [R1+0x94], R18 ;  /* 0x0000941201007387 */ /* 0x0003e60000100800 */
[----:B------:R-:W-:Y:S02]  /*2610*/  ISETP.GE.AND P0, PT, R6, 0x1, PT ;  /* 0x000000010600780c */ /* 0x000fe40003f06270 */
[----:B------:R-:W-:Y:S01]  /*2620*/  ISETP.NE.AND P1, PT, R9, RZ, PT ;  /* 0x000000ff0900720c */ /* 0x000fe20003f25270 */
[----:B------:R-:W-:-:S03]  /*2630*/  IMAD.MOV.U32 R0, RZ, RZ, RZ ;  /* 0x000000ffff007224 */ /* 0x000fc600078e00ff */
[----:B------:R-:W-:-:S07]  /*2640*/  SEL R129, R9, c[0x0][0x338], P1 ;  /* 0x0000ce0009817a07 */ /* 0x000fce0000800000 */
[----:B------:R-:W-:Y:S05]  /*2650*/  @!P0 BRA `(.L_x_1640) ;  /* 0x000001c000008947 */ /* 0x000fea0003800000 */
[----:B------:R-:W-:Y:S02]  /*2660*/  IABS R3, R129 ;  /* 0x0000008100037213 */ /* 0x000fe40000000000 */
[----:B------:R-:W-:Y:S02]  /*2670*/  IADD3 R8, R129, -0x1, R6 ;  /* 0xffffffff81087810 */ /* 0x000fe40007ffe006 */
[----:B------:R-:W2:Y:S02]  /*2680*/  I2F.RP R0, R3 ;  /* 0x0000000300007306 */ /* 0x000ea40000209400 */
[----:B------:R-:W-:-:S06]  /*2690*/  IABS R11, R8 ;  /* 0x00000008000b7213 */ /* 0x000fcc0000000000 */
[----:B--2---:R-:W2:Y:S02]  /*26a0*/  MUFU.RCP R0, R0 ;  /* 0x0000000000007308 */ /* 0x004ea40000001000 */
[----:B--2---:R-:W-:-:S06]  /*26b0*/  IADD3 R0, R0, 0xffffffe, RZ ;  /* 0x0ffffffe00007810 */ /* 0x004fcc0007ffe0ff */
[----:B------:R-:W2:Y:S02]  /*26c0*/  F2I.FTZ.U32.TRUNC.NTZ R5, R0 ;  /* 0x0000000000057305 */ /* 0x000ea4000021f000 */
[----:B--2---:R-:W-:-:S04]  /*26d0*/  IMAD.MOV R0, RZ, RZ, -R5 ;  /* 0x000000ffff007224 */ /* 0x004fc800078e0a05 */
[----:B------:R-:W-:Y:S01]  /*26e0*/  IMAD.MOV.U32 R4, RZ, RZ, R0 ;  /* 0x000000ffff047224 */ /* 0x000fe200078e0000 */
[----:B------:R-:W-:-:S03]  /*26f0*/  IABS R0, R129 ;  /* 0x0000008100007213 */ /* 0x000fc60000000000 */
[----:B-1----:R-:W-:Y:S02]  /*2700*/  IMAD R9, R4, R3, RZ ;  /* 0x0000000304097224 */ /* 0x002fe400078e02ff */
        /* <DEDUP_REMOVED lines=17> */
.L_x_1640:
[----:B------:R-:W-:Y:S05]  /*2820*/  BSYNC B0 ;  /* 0x0000000000007941 */ /* 0x000fea0003800000 */
.L_x_1639:
[----:B------:R-:W-:-:S04]  /*2830*/  IMAD R3, R18, R0, RZ ;  /* 0x0000000012037224 */ /* 0x000fc800078e02ff */
        /* <DEDUP_REMOVED lines=17> */
[----:B-1----:R-:W1:Y:S03]  /*2950*/  S2R R9, SR_TID.X ;  /* 0x0000000000097919 */ /* 0x002e660000002100 */
        /* <DEDUP_REMOVED lines=49> */
[----:B------:R-:W-:-:S02]  /*2c70*/  ISETP.GE.AND P0, PT, R3, 0x31, PT ;  /* 0x000000310300780c */ /* 0x000fc40003f06270 */
[----:B------:R-:W-:Y:S01]  /*2c80*/  SHF.R.S32.HI R17, RZ, 0x1f, R93 ;  /* 0x0000001fff117819 */ /* 0x000fe2000001145d */
[----:B-1----:R-:W-:Y:S01]  /*2c90*/  @P1 IMAD.X R7, R5, 0x1, R148, P2 ;  /* 0x0000000105071824 */ /* 0x002fe200010e0694 */
[----:B------:R-:W-:Y:S02]  /*2ca0*/  ISETP.GE.AND P2, PT, R3, 0x21, PT ;  /* 0x000000210300780c */ /* 0x000fe40003f46270 */
[----:B------:R-:W-:-:S04]  /*2cb0*/  @P1 LEA R6, P3, R0, c[0x0][0x220], 0x1 ;  /* 0x0000880000061a11 */ /* 0x000fc800078608ff */
[----:B------:R-:W-:-:S05]  /*2cc0*/  @P1 LEA.HI.X R7, R0, c[0x0][0x224], R7, 0x1, P3 ;  /* 0x0000890000071a11 */ /* 0x000fca00018f0c07 */
[----:B------:R1:W-:Y:S02]  /*2cd0*/  @P1 LDGSTS.E.BYPASS.LTC128B.128 [R208+0x3100], [R6.64], !P6 ;  /* 0x0310000006d01fae */ /* 0x0003e4000f101d48 */
[----:B------:R-:W-:-:S04]  /*2ce0*/  @P2 LEA R0, P1, R24, R4, 0x5 ;  /* 0x0000000418002211 */ /* 0x000fc800078228ff */
[----:B------:R-:W-:Y:S01]  /*2cf0*/  @P2 LEA R18, P3, R0, c[0x0][0x220], 0x1 ;  /* 0x0000880000122a11 */ /* 0x000fe200078608ff */
[----:B------:R-:W-:Y:S01]  /*2d00*/  IMAD R10, R17, c[0x0][0x280], RZ ;  /* 0x0000a000110a7a24 */ /* 0x000fe200078e02ff */
[----:B------:R-:W-:Y:S01]  /*2d10*/  IADD3 R127, R12, R15, RZ ;  /* 0x0000000f0c7f7210 */ /* 0x000fe20007ffe0ff */
[----:B-1----:R-:W-:Y:S01]  /*2d20*/  @P2 IMAD.MOV.U32 R7, RZ, RZ, c[0x0][0x23c] ;  /* 0x00008f00ff072624 */ /* 0x002fe200078e00ff */
[----:B------:R-:W-:-:S04]  /*2d30*/  @P0 MOV R6, c[0x0][0x23c] ;  /* 0x00008f0000060a02 */ /* 0x000fc80000000f00 */
[----:B------:R-:W-:Y:S01]  /*2d40*/  @P2 LEA.HI.X R14, R24, R5, R7, 0x5, P1 ;  /* 0x00000005180e2211 */ /* 0x000fe200008f2c07 */
[----:B------:R-:W-:Y:S01]  /*2d50*/  @P0 IMAD R11, R6, 0x30, RZ ;  /* 0x00000030060b0824 */ /* 0x000fe200078e02ff */
[----:B------:R-:W-:Y:S01]  /*2d60*/  ISETP.GE.AND P1, PT, R3, 0x41, PT ;  /* 0x000000410300780c */ /* 0x000fe20003f26270 */
[----:B------:R-:W-:Y:S01]  /*2d70*/  @P0 IMAD.WIDE.U32 R6, R24, 0x30, R4 ;  /* 0x0000003018060825 */ /* 0x000fe200078e0004 */
[----:B------:R-:W-:-:S03]  /*2d80*/  @P2 LEA.HI.X R19, R0, c[0x0][0x224], R14, 0x1, P3 ;  /* 0x0000890000132a11 */ /* 0x000fc600018f0c0e */
[----:B------:R-:W-:Y:S01]  /*2d90*/  @P0 IMAD.IADD R3, R7, 0x1, R11 ;  /* 0x0000000107030824 */ /* 0x000fe200078e020b */
[C---:B------:R-:W-:Y:S01]  /*2da0*/  @P0 LEA R16, P3, R6.reuse, c[0x0][0x220], 0x1 ;  /* 0x0000880006100a11 */ /* 0x040fe200078608ff */
[----:B------:R-:W-:Y:S01]  /*2db0*/  IMAD R0, R17, c[0x0][0x290], RZ ;  /* 0x0000a40011007a24 */ /* 0x000fe200078e02ff */
[----:B------:R1:W-:Y:S02]  /*2dc0*/  @P2 LDGSTS.E.BYPASS.LTC128B.128 [R208+0x3900], [R18.64], !P6 ;  /* 0x0390000012d02fae */ /* 0x0003e4000f101d48 */
[----:B------:R-:W-:Y:S01]  /*2dd0*/  @P0 LEA.HI.X R17, R6, c[0x0][0x224], R3, 0x1, P3 ;  /* 0x0000890006110a11 */ /* 0x000fe200018f0c03 */
[C---:B------:R-:W-:Y:S02]  /*2de0*/  IMAD.WIDE.U32 R6, R93.reuse, c[0x0][0x290], R90 ;  /* 0x0000a4005d067a25 */ /* 0x040fe400078e005a */
[----:B------:R-:W-:Y:S02]  /*2df0*/  @P1 LEA R3, P3, R24, R4, 0x6 ;  /* 0x0000000418031211 */ /* 0x000fe400078630ff */
[C---:B------:R-:W-:Y:S01]  /*2e00*/  IMAD R0, R93.reuse, c[0x0][0x294], R0 ;  /* 0x0000a5005d007a24 */ /* 0x040fe200078e0200 */
[----:B------:R-:W-:Y:S01]  /*2e10*/  @P1 MOV R4, c[0x0][0x23c] ;  /* 0x00008f0000041a02 */ /* 0x000fe20000000f00 */
[----:B------:R-:W-:Y:S01]  /*2e20*/  IMAD.WIDE.U32 R14, R93, c[0x0][0x290], R84 ;  /* 0x0000a4005d0e7a25 */ /* 0x000fe200078e0054 */
[----:B------:R1:W-:Y:S03]  /*2e30*/  @P0 LDGSTS.E.BYPASS.LTC128B.128 [R208+0x4100], [R16.64], !P6 ;  /* 0x0410000010d00fae */ /* 0x0003e6000f101d48 */
[----:B------:R-:W-:-:S02]  /*2e40*/  IMAD.IADD R11, R7, 0x1, R0 ;  /* 0x00000001070b7824 */ /* 0x000fc400078e0200 */
[----:B------:R-:W-:Y:S01]  /*2e50*/  IMAD.IADD R7, R0, 0x1, R15 ;  /* 0x0000000100077824 */ /* 0x000fe200078e020f */
[----:B------:R-:W-:Y:S01]  /*2e60*/  @P1 LEA.HI.X R0, R24, R5, R4, 0x6, P3 ;  /* 0x0000000518001211 */ /* 0x000fe200018f3404 */
[----:B------:R-:W-:Y:S01]  /*2e70*/  IMAD.WIDE.U32 R8, R93, c[0x0][0x280], R90 ;  /* 0x0000a0005d087a25 */ /* 0x000fe200078e005a */
[----:B------:R-:W-:-:S03]  /*2e80*/  @P1 LEA R4, P3, R3, c[0x0][0x220], 0x1 ;  /* 0x0000880003041a11 */ /* 0x000fc600078608ff */
[----:B------:R-:W-:Y:S01]  /*2e90*/  IMAD R10, R93, c[0x0][0x284], R10 ;  /* 0x0000a1005d0a7a24 */ /* 0x000fe200078e020a */
[----:B------:R-:W-:Y:S01]  /*2ea0*/  @P1 LEA.HI.X R5, R3, c[0x0][0x224], R0, 0x1, P3 ;  /* 0x0000890003051a11 */ /* 0x000fe200018f0c00 */
[----:B------:R-:W-:Y:S01]  /*2eb0*/  IMAD.MOV.U32 R12, RZ, RZ, R8 ;  /* 0x000000ffff0c7224 */ /* 0x000fe200078e0008 */
[----:B-----5:R-:W-:Y:S02]  /*2ec0*/  SHF.R.S32.HI R0, RZ, 0x1f, R140 ;  /* 0x0000001fff007819 */ /* 0x020fe4000001148c */
[----:B------:R-:W-:Y:S01]  /*2ed0*/  IADD3 R13, R9, R10, RZ ;  /* 0x0000000a090d7210 */ /* 0x000fe20007ffe0ff */
[----:B------:R-:W-:Y:S01]  /*2ee0*/  IMAD.WIDE.U32 R8, R93, c[0x0][0x280], R84 ;  /* 0x0000a0005d087a25 */ /* 0x000fe200078e0054 */
[----:B------:R2:W-:Y:S03]  /*2ef0*/  @P1 LDGSTS.E.BYPASS.LTC128B.128 [R208+0x4900], [R4.64], !P6 ;  /* 0x0490000004d01fae */ /* 0x0005e6000f101d48 */
[----:B------:R-:W-:Y:S01]  /*2f00*/  IMAD R3, R0, c[0x0][0x280], RZ ;  /* 0x0000a00000037a24 */ /* 0x000fe200078e02ff */
[----:B------:R-:W-:Y:S01]  /*2f10*/  IADD3 R9, R10, R9, RZ ;  /* 0x000000090a097210 */ /* 0x000fe20007ffe0ff */
[----:B------:R-:W-:Y:S01]  /*2f20*/  IMAD R0, R0, c[0x0][0x290], RZ ;  /* 0x0000a40000007a24 */ /* 0x000fe200078e02ff */
[----:B------:R-:W-:Y:S01]  /*2f30*/  MOV R10, R6 ;  /* 0x00000006000a7202 */ /* 0x000fe20000000f00 */
[----:B------:R-:W-:Y:S01]  /*2f40*/  IMAD.MOV.U32 R6, RZ, RZ, R14 ;  /* 0x000000ffff067224 */ /* 0x000fe200078e000e */
[----:B------:R-:W-:Y:S01]  /*2f50*/  MOV R142, 0x5 ;  /* 0x00000005008e7802 */ /* 0x000fe20000000f00 */
[----:B------:R-:W-:-:S02]  /*2f60*/  IMAD.MOV.U32 R136, RZ, RZ, c[0x0][0x280] ;  /* 0x0000a000ff887624 */ /* 0x000fc400078e00ff */
[C---:B------:R-:W-:Y:S02]  /*2f70*/  IMAD R145, R132.reuse, c[0x0][0x284], RZ ;  /* 0x0000a10084917a24 */ /* 0x040fe400078e02ff */
        /* <DEDUP_REMOVED lines=43> */
[C---:B------:R-:W-:Y:S01]  /*3230*/  ISETP.GE.AND P0, PT, R84.reuse, c[0x0][0x27c], PT ;  /* 0x00009f0054007a0c */ /* 0x040fe20003f06270 */
[----:B------:R-:W-:Y:S01]  /*3240*/  IMAD R0, R21, c[0x0][0x268], RZ ;  /* 0x00009a0015007a24 */ /* 0x000fe200078e02ff */
[----:B------:R-:W-:Y:S01]  /*3250*/  IADD3 R15, R93, 0x20, RZ ;  /* 0x000000205d0f7810 */ /* 0x000fe20007ffe0ff */
        /* <DEDUP_REMOVED lines=55> */
.L_x_1676:
[----:B------:R-:W-:Y:S01]  /*35d0*/  IMAD R3, R31, 0x50, R0 ;  /* 0x000000501f037824 */ /* 0x000fe200078e0200 */
[----:B------:R-:W-:Y:S01]  /*35e0*/  ISETP.NE.AND P1, PT, R155, 0x1, PT ;  /* 0x000000019b00780c */ /* 0x000fe20003f25270 */
[----:B------:R-:W-:Y:S01]  /*35f0*/  IMAD.MOV.U32 R74, RZ, RZ, RZ ;  /* 0x000000ffff4a7224 */ /* 0x000fe200078e00ff */
[----:B------:R-:W-:Y:S04]  /*3600*/  DEPBAR.LE SB0, 0x0 ;  /* 0x000080000000791a */ /* 0x000fe80000000000 */
[----:B---3--:R-:W-:Y:S01]  /*3610*/  IMAD.IADD R4, R127, 0x1, R3 ;  /* 0x000000017f047824 */ /* 0x008fe200078e0203 */
        /* <DEDUP_REMOVED lines=29> */
[----:B-1----:R-:W-:-:S05]  /*37f0*/  @!P2 BRA `(.L_x_1643) ;  /* 0x00003c600000a947 */ /* 0x002fca0003800000 */
[-C--:B------:R-:W-:Y:S01]  /*3800*/  IMAD R6, R145, R31.reuse, RZ ;  /* 0x0000001f91067224 */ /* 0x080fe200078e02ff */
        /* <DEDUP_REMOVED lines=40> */
.L_x_1646:
[----:B------:R-:W-:Y:S05]  /*3a90*/  BSYNC B0 ;  /* 0x0000000000007941 */ /* 0x000fea0003800000 */
.L_x_1645:
        /* <DEDUP_REMOVED lines=40> */
.L_x_1648:
[----:B------:R-:W-:Y:S05]  /*3d20*/  BSYNC B0 ;  /* 0x0000000000007941 */ /* 0x000fea0003800000 */
.L_x_1647:
        /* <DEDUP_REMOVED lines=39> */
.L_x_1650:
[----:B------:R-:W-:Y:S05]  /*3fa0*/  BSYNC B0 ;  /* 0x0000000000007941 */ /* 0x000fea0003800000 */
.L_x_1649:
        /* <DEDUP_REMOVED lines=75> */
.L_x_1654:
[----:B------:R-:W-:Y:S05]  /*4460*/  BSYNC B0 ;  /* 0x0000000000007941 */ /* 0x000fea0003800000 */
.L_x_1653:
        /* <DEDUP_REMOVED lines=57> */
.L_x_1652:
[----:B------:R-:W-:Y:S05]  /*4800*/  BSYNC B1 ;  /* 0x0000000000017941 */ /* 0x000fea0003800000 */
.L_x_1651:
        /* <DEDUP_REMOVED lines=62> */
.L_x_1658:
[----:B------:R-:W-:Y:S05]  /*4bf0*/  BSYNC B0 ;  /* 0x0000000000007941 */ /* 0x000fea0003800000 */
.L_x_1657:
        /* <DEDUP_REMOVED lines=57> */
.L_x_1656:
[----:B------:R-:W-:Y:S05]  /*4f90*/  BSYNC B1 ;  /* 0x0000000000017941 */ /* 0x000fea0003800000 */
.L_x_1655:
        /* <DEDUP_REMOVED lines=61> */
.L_x_1661:
[----:B------:R-:W-:Y:S05]  /*5370*/  BSYNC B0 ;  /* 0x0000000000007941 */ /* 0x000fea0003800000 */
.L_x_1660:
        /* <DEDUP_REMOVED lines=58> */
.L_x_1644:
        /* <DEDUP_REMOVED lines=23> */
[C---:B------:R-:W-:Y:S02]  /*5890*/  @!P2 IADD3.X R10, R101.reuse, R29, R142, P1, P0 ;  /* 0x0000001d650aa210 */ /* 0x040fe40000fe048e */
        /* <DEDUP_REMOVED lines=188> */
.L_x_1663:
[----:B------:R-:W-:Y:S05]  /*6460*/  BSYNC B0 ;  /* 0x0000000000007941 */ /* 0x000fea0003800000 */
.L_x_1662:
        /* <DEDUP_REMOVED lines=126> */
.L_x_1665:
[----:B------:R-:W-:Y:S05]  /*6c50*/  BSYNC B0 ;  /* 0x0000000000007941 */ /* 0x000fea0003800000 */
.L_x_1664:
        /* <DEDUP_REMOVED lines=128> */
.L_x_1643:
        /* <DEDUP_REMOVED lines=21> */
.L_x_1667:
[----:B-12---:R-:W-:Y:S05]  /*75b0*/  BSYNC B0 ;  /* 0x0000000000007941 */ /* 0x006fea0003800000 */
.L_x_1666:
        /* <DEDUP_REMOVED lines=17> */
.L_x_1669:
[----:B------:R-:W-:Y:S05]  /*76d0*/  BSYNC B0 ;  /* 0x0000000000007941 */ /* 0x000fea0003800000 */
.L_x_1668:
        /* <DEDUP_REMOVED lines=16> */
.L_x_1659:
[----:B------:R-:W-:Y:S05]  /*77e0*/  BSYNC B2 ;  /* 0x0000000000027941 */ /* 0x000fea0003800000 */
.L_x_1642:
[----:B------:R-:W-:Y:S01]  /*77f0*/  IMAD R20, R31, -0x50, RZ ;  /* 0xffffffb01f147824 */ /* 0x000fe200078e02ff */
[----:B------:R-:W-:Y:S01]  /*7800*/  BSSY B0, `(.L_x_1670) ;  /* 0x0000063000007945 */ /* 0x000fe20003800000 */
[----:B--23--:R-:W-:Y:S02]  /*7810*/  IMAD R4, R81, c[0x0][0x208], RZ ;  /* 0x0000820051047a24 */ /* 0x00cfe400078e02ff */
[----:B------:R-:W-:Y:S02]  /*7820*/  IMAD.IADD R3, R118, 0x1, R20 ;  /* 0x0000000176037824 */ /* 0x000fe400078e0214 */
[C---:B-1----:R-:W-:Y:S02]  /*7830*/  IMAD R8, R75.reuse, c[0x0][0x20c], R4 ;  /* 0x000083004b087a24 */ /* 0x042fe400078e0204 */
        /* <DEDUP_REMOVED lines=91> */
[----:B------:R-:W-:Y:S01]  /*7df0*/  @!P0 LEA.HI.X R5, R219, R5, R250, 0x1, P2 ;  /* 0x00000005db058211 */ /* 0x000fe200010f0cfa */
[----:B-1----:R-:W-:Y:S04]  /*7e00*/  @!P1 ST.E.128 [R6.64], R8 ;  /* 0x0000000806009985 */ /* 0x002fe8000c101d08 */
[----:B------:R-:W1:Y:S04]  /*7e10*/  @!P0 LDS.128 R8, [R249] ;  /* 0x00000000f9088984 */ /* 0x000e680000000c00 */
[----:B-1----:R1:W-:Y:S02]  /*7e20*/  @!P0 ST.E.128 [R4.64], R8 ;  /* 0x0000000804008985 */ /* 0x0023e4000c101d08 */
.L_x_1671:
[----:B-123--:R-:W-:Y:S05]  /*7e30*/  BSYNC B0 ;  /* 0x0000000000007941 */ /* 0x00efea0003800000 */
.L_x_1670:
        /* <DEDUP_REMOVED lines=17> */
.L_x_1673:
[----:B------:R-:W-:Y:S05]  /*7f50*/  BSYNC B0 ;  /* 0x0000000000007941 */ /* 0x000fea0003800000 */
.L_x_1672:
[----:B--2---:R2:W4:Y:S01]  /*7f60*/  SHFL.IDX PT, R5, R17, 0x2, 0x1c1f ;  /* 0x005c1f0011057f89 */ /* 0x00452200000e0000 */
[----:B------:R-:W-:Y:S01]  /*7f70*/  ISETP.GE.AND P0, PT, R3, 0x41, PT ;  /* 0x000000410300780c */ /* 0x000fe20003f06270 */
[----:B------:R-:W-:Y:S02]  /*7f80*/  BSSY B0, `(.L_x_1674) ;  /* 0x000000f000007945 */ /* 0x000fe40003800000 */
        /* <DEDUP_REMOVED lines=14> */
.L_x_1675:
[----:B------:R-:W-:Y:S05]  /*8070*/  BSYNC B0 ;  /* 0x0000000000007941 */ /* 0x000fea0003800000 */
.L_x_1674:
[C---:B------:R-:W-:Y:S02]  /*8080*/  ISETP.GT.AND P0, PT, R31.reuse, R119, PT ;  /* 0x000000771f00720c */ /* 0x040fe40003f04270 */
[----:B------:R-:W-:Y:S11]  /*8090*/  IADD3 R31, R31, -0x1, RZ ;  /* 0xffffffff1f1f7810 */ /* 0x000ff60007ffe0ff */
[----:B------:R-:W-:Y:S01]  /*80a0*/  @P0 SHF.R.S32.HI R6, RZ, 0x1f, R31 ;  /* 0x0000001fff060819 */ /* 0x000fe2000001141f */
[----:B------:R-:W-:Y:S02]  /*80b0*/  @P0 IMAD R3, R147, R31, RZ ;  /* 0x0000001f93030224 */ /* 0x000fe400078e02ff */
[----:B---3--:R-:W-:Y:S02]  /*80c0*/  @P0 IMAD.MOV.U32 R4, RZ, RZ, R110 ;  /* 0x000000ffff040224 */ /* 0x008fe400078e006e */
[----:B----4-:R-:W-:Y:S02]  /*80d0*/  @P0 IMAD.MOV.U32 R5, RZ, RZ, R109 ;  /* 0x000000ffff050224 */ /* 0x010fe400078e006d */
[-C--:B------:R-:W-:Y:S02]  /*80e0*/  @P0 IMAD R3, R6, R130.reuse, R3 ;  /* 0x0000008206030224 */ /* 0x080fe400078e0203 */
[----:B------:R-:W-:Y:S04]  /*80f0*/  @P0 IMAD.WIDE.U32 R4, R31, R130, R4 ;  /* 0x000000821f040225 */ /* 0x000fe800078e0004 */
[----:B------:R-:W-:Y:S01]  /*8100*/  @P0 IMAD.IADD R3, R5, 0x1, R3 ;  /* 0x0000000105030824 */ /* 0x000fe200078e0203 */
[C---:B------:R-:W-:Y:S01]  /*8110*/  @P0 LEA R10, P1, R4.reuse, c[0x0][0x220], 0x1 ;  /* 0x00008800040a0a11 */ /* 0x040fe200078208ff */
[C---:B------:R-:W-:Y:S03]  /*8120*/  @P0 IMAD.SHL.U32 R12, R153.reuse, 0x2, RZ ;  /* 0x00000002990c0824 */ /* 0x040fe600078e00ff */
        /* <DEDUP_REMOVED lines=22> */
.L_x_1641:
[----:B---3--:R-:W3:Y:S01]  /*8290*/  LDL R11, [R1+0x2c] ;  /* 0x00002c00010b7983 */ /* 0x008ee20000100800 */
[----:B------:R-:W-:-:S05]  /*82a0*/  IMAD.MOV.U32 R0, RZ, RZ, c[0x0][0x2c4] ;  /* 0x0000b100ff007624 */ /* 0x000fca00078e00ff */
[----:B------:R-:W-:Y:S01]  /*82b0*/  ISETP.NE.AND P3, PT, R0, 0x1, PT ;  /* 0x000000010000780c */ /* 0x000fe20003f65270 */
[----:B------:R-:W-:Y:S01]  /*82c0*/  BSSY B0, `(.L_x_1677) ;  /* 0x0000028000007945 */ /* 0x000fe20003800000 */
[----:B---3--:R-:W-:-:S11]  /*82d0*/  IADD3 R0, R11, 0x7f, RZ ;  /* 0x0000007f0b007810 */ /* 0x008fd60007ffe0ff */
[----:B------:R-:W-:-:S05]  /*82e0*/  @P3 IMAD.HI.U32 R2, R0, c[0x0][0x2c8], RZ ;  /* 0x0000b20000023a27 */ /* 0x000fca00078e00ff */
[----:B------:R-:W-:-:S05]  /*82f0*/  @P3 SHF.R.U32.HI R0, RZ, c[0x0][0x2cc], R2 ;  /* 0x0000b300ff003a19 */ /* 0x000fca0000011602 */
[----:B------:R-:W-:-:S04]  /*8300*/  IMAD.IADD R0, R144, 0x1, R0 ;  /* 0x0000000190007824 */ /* 0x000fc800078e0200 */
[----:B------:R-:W-:-:S05]  /*8310*/  IMAD.HI R0, R0, 0x66666667, RZ ;  /* 0x6666666700007827 */ /* 0x000fca00078e02ff */
[----:B------:R-:W-:-:S04]  /*8320*/  SHF.R.U32.HI R2, RZ, 0x1f, R0 ;  /* 0x0000001fff027819 */ /* 0x000fc80000011600 */
[----:B------:R-:W-:-:S04]  /*8330*/  LEA.HI.SX32 R0, R0, R2, 0x1b ;  /* 0x0000000200007211 */ /* 0x000fc800078fdaff */
[----:B------:R-:W-:-:S04]  /*8340*/  IMNMX R6, R143, R0, PT ;  /* 0x000000008f067217 */ /* 0x000fc80003800200 */
[----:B------:R-:W-:Y:S01]  /*8350*/  ISETP.GE.AND P0, PT, R6, 0x1, PT ;  /* 0x000000010600780c */ /* 0x000fe20003f06270 */
[----:B------:R-:W-:-:S12]  /*8360*/  IMAD.MOV.U32 R0, RZ, RZ, RZ ;  /* 0x000000ffff007224 */ /* 0x000fd800078e00ff */
[----:B------:R-:W-:Y:S05]  /*8370*/  @!P0 BRA `(.L_x_1678) ;  /* 0x000001c000008947 */ /* 0x000fea0003800000 */
[----:B------:R-:W-:Y:S01]  /*8380*/  IABS R2, R129 ;  /* 0x0000008100027213 */ /* 0x000fe20000000000 */
[----:B------:R-:W-:Y:S01]  /*8390*/  IMAD.MOV.U32 R4, RZ, RZ, RZ ;  /* 0x000000ffff047224 */ /* 0x000fe200078e00ff */
[----:B------:R-:W-:Y:S02]  /*83a0*/  IADD3 R7, R129, -0x1, R6 ;  /* 0xffffffff81077810 */ /* 0x000fe40007ffe006 */
[----:B------:R-:W3:Y:S02]  /*83b0*/  I2F.RP R0, R2 ;  /* 0x0000000200007306 */ /* 0x000ee40000209400 */
[----:B-1----:R-:W-:-:S06]  /*83c0*/  IABS R9, R7 ;  /* 0x0000000700097213 */ /* 0x002fcc0000000000 */
[----:B---3--:R-:W1:Y:S02]  /*83d0*/  MUFU.RCP R0, R0 ;  /* 0x0000000000007308 */ /* 0x008e640000001000 */
        /* <DEDUP_REMOVED lines=22> */
.L_x_1678:
[----:B------:R-:W-:Y:S05]  /*8540*/  BSYNC B0 ;  /* 0x0000000000007941 */ /* 0x000fea0003800000 */
.L_x_1677:
        /* <DEDUP_REMOVED lines=35> */
[----:B---3--:R-:W-:-:S04]  /*8780*/  IMAD R252, R2, R0, RZ ;  /* 0x0000000002fc7224 */ /* 0x008fc800078e02ff */
[--C-:B------:R-:W-:Y:S01]  /*8790*/  IMAD.IADD R2, R252, 0x1, R0.reuse ;  /* 0x00000001fc027824 */ /* 0x100fe200078e0200 */
[----:B------:R-:W-:-:S04]  /*87a0*/  PRMT R0, RZ, 0x7610, R0 ;  /* 0x00007610ff007816 */ /* 0x000fc80000000000 */
[----:B------:R-:W-:-:S04]  /*87b0*/  IMNMX R223, R6, R2, PT ;  /* 0x0000000206df7217 */ /* 0x000fc80003800200 */
[----:B------:R-:W-:-:S13]  /*87c0*/  ISETP.GT.AND P0, PT, R223, R252, PT ;  /* 0x000000fcdf00720c */ /* 0x000fda0003f04270 */
[----:B------:R-:W-:Y:S05]  /*87d0*/  @!P0 BRA `(.L_x_1679) ;  /* 0x00012bd000008947 */ /* 0x000fea0003800000 */
[----:B------:R-:W3:Y:S04]  /*87e0*/  LDL R3, [R1+0x64] ;  /* 0x0000640001037983 */ /* 0x000ee80000100800 */
[----:B------:R-:W4:Y:S04]  /*87f0*/  LDL R7, [R1+0x68] ;  /* 0x0000680001077983 */ /* 0x000f280000100800 */
[----:B--2---:R-:W2:Y:S04]  /*8800*/  LDL R4, [R1+0x48] ;  /* 0x0000480001047983 */ /* 0x004ea80000100800 */
[----:B------:R-:W2:Y:S04]  /*8810*/  LDL R5, [R1+0x90] ;  /* 0x0000900001057983 */ /* 0x000ea80000100800 */
[----:B-1----:R-:W2:Y:S01]  /*8820*/  LDL R9, [R1+0x70] ;  /* 0x0000700001097983 */ /* 0x002ea20000100800 */
[----:B------:R-:W-:-:S04]  /*8830*/  ISETP.NE.U32.AND P0, PT, RZ, c[0x0][0x340], PT ;  /* 0x0000d000ff007a0c */ /* 0x000fc80003f05070 */
[----:B------:R-:W-:Y:S02]  /*8840*/  ISETP.NE.AND.EX P1, PT, RZ, c[0x0][0x344], PT, P0 ;  /* 0x0000d100ff007a0c */ /* 0x000fe40003f25300 */
[----:B------:R-:W-:-:S05]  /*8850*/  SHF.R.S32.HI R0, RZ, 0x1f, R141 ;  /* 0x0000001fff007819 */ /* 0x000fca000001148d */
[----:B------:R-:W-:-:S04]  /*8860*/  IMAD R0, R0, c[0x0][0x178], RZ ;  /* 0x00005e0000007a24 */ /* 0x000fc800078e02ff */
[----:B------:R-:W-:Y:S02]  /*8870*/  IMAD R0, R141, c[0x0][0x17c], R0 ;  /* 0x00005f008d007a24 */ /* 0x000fe400078e0200 */
[----:B---3--:R-:W-:-:S04]  /*8880*/  @P1 IADD3 R2, P0, R3, c[0x0][0x340], RZ ;  /* 0x0000d00003021a10 */ /* 0x008fc80007f1e0ff */
[----:B----4-:R-:W-:-:S05]  /*8890*/  @P1 IADD3.X R3, R7, c[0x0][0x344], RZ, P0, !PT ;  /* 0x0000d10007031a10 */ /* 0x010fca00007fe4ff */
[----:B------:R1:W5:Y:S01]  /*88a0*/  @P1 LDG.E R8, [R2.64] ;  /* 0x0000000802081981 */ /* 0x000362000c1e1900 */
[----:B------:R-:W-:Y:S02]  /*88b0*/  ISETP.NE.U32.AND P0, PT, RZ, c[0x0][0x348], PT ;  /* 0x0000d200ff007a0c */ /* 0x000fe40003f05070 */
[----:B--2---:R-:W-:Y:S01]  /*88c0*/  LOP3.LUT R75, R4, 0xffff, RZ, 0xc0, !PT ;  /* 0x0000ffff044b7812 */ /* 0x004fe200078ec0ff */
[----:B------:R-:W-:Y:S01]  /*88d0*/  IMAD.IADD R4, R251, 0x1, R11 ;  /* 0x00000001fb047824 */ /* 0x000fe200078e020b */
[----:B------:R-:W-:Y:S01]  /*88e0*/  ISETP.NE.AND.EX P0, PT, RZ, c[0x0][0x34c], PT, P0 ;  /* 0x0000d300ff007a0c */ /* 0x000fe20003f05300 */
[----:B------:R-:W2:Y:S01]  /*88f0*/  S2R R12, SR_TID.X ;  /* 0x00000000000c7919 */ /* 0x000ea20000002100 */
[----:B------:R-:W-:Y:S01]  /*8900*/  ISETP.GE.AND P2, PT, R244, c[0x0][0x198], PT ;  /* 0x00006600f4007a0c */ /* 0x000fe20003f46270 */
[----:B------:R-:W-:Y:S01]  /*8910*/  @P3 IMAD.HI.U32 R7, R4, c[0x0][0x2c8], RZ ;  /* 0x0000b20004073a27 */ /* 0x000fe200078e00ff */
[----:B------:R-:W-:Y:S02]  /*8920*/  SEL R6, R5, RZ, !P0 ;  /* 0x000000ff05067207 */ /* 0x000fe40004000000 */
[----:B------:R-:W-:-:S02]  /*8930*/  SEL R5, R9, RZ, !P0 ;  /* 0x000000ff09057207 */ /* 0x000fc40004000000 */
[----:B------:R-:W-:Y:S01]  /*8940*/  IADD3 R161, R223, -0x1, RZ ;  /* 0xffffffffdfa17810 */ /* 0x000fe20007ffe0ff */
[----:B------:R-:W-:-:S04]  /*8950*/  IMAD R6, R6, c[0x0][0x1c0], RZ ;  /* 0x0000700006067a24 */ /* 0x000fc800078e02ff */
[----:B------:R-:W-:Y:S02]  /*8960*/  IMAD R6, R5, c[0x0][0x1c4], R6 ;  /* 0x0000710005067a24 */ /* 0x000fe400078e0206 */
[----:B-1----:R-:W-:-:S04]  /*8970*/  IMAD.WIDE.U32 R2, R141, c[0x0][0x178], RZ ;  /* 0x00005e008d027a25 */ /* 0x002fc800078e00ff */
[----:B------:R-:W-:Y:S01]  /*8980*/  IMAD.IADD R3, R3, 0x1, R0 ;  /* 0x0000000103037824 */ /* 0x000fe200078e0200 */
[----:B------:R-:W-:Y:S02]  /*8990*/  MOV R0, R4 ;  /* 0x0000000400007202 */ /* 0x000fe40000000f00 */
[----:B------:R-:W-:Y:S01]  /*89a0*/  @P3 SHF.R.U32.HI R0, RZ, c[0x0][0x2cc], R7 ;  /* 0x0000b300ff003a19 */ /* 0x000fe20000011607 */
[C---:B------:R-:W-:Y:S01]  /*89b0*/  IMAD.WIDE.U32 R2, R75.reuse, c[0x0][0x1b8], R2 ;  /* 0x00006e004b027a25 */ /* 0x040fe200078e0002 */
[----:B--2---:R-:W-:Y:S02]  /*89c0*/  SHF.R.S32.HI R10, RZ, 0x1f, R12 ;  /* 0x0000001fff0a7819 */ /* 0x004fe4000001140c */
[----:B------:R-:W-:Y:S01]  /*89d0*/  SHF.R.S32.HI R7, RZ, 0x1f, R0 ;  /* 0x0000001fff077819 */ /* 0x000fe20000011400 */
[----:B------:R-:W-:Y:S01]  /*89e0*/  IMAD R3, R75, c[0x0][0x1bc], R3 ;  /* 0x00006f004b037a24 */ /* 0x000fe200078e0203 */
[----:B------:R-:W-:-:S03]  /*89f0*/  LEA.HI R10, R10, R12, RZ, 0x3 ;  /* 0x0000000c0a0a7211 */ /* 0x000fc600078f18ff */
[----:B------:R-:W-:Y:S01]  /*8a00*/  IMAD.WIDE.U32 R2, R5, c[0x0][0x1c0], R2 ;  /* 0x0000700005027a25 */ /* 0x000fe200078e0002 */
[----:B------:R-:W-:-:S03]  /*8a10*/  SHF.R.S32.HI R10, RZ, 0x3, R10 ;  /* 0x00000003ff0a7819 */ /* 0x000fc6000001140a */
[----:B------:R-:W-:Y:S01]  /*8a20*/  IMAD.MOV R5, RZ, RZ, -R0 ;  /* 0x000000ffff057224 */ /* 0x000fe200078e0a00 */
[----:B------:R-:W-:-:S03]  /*8a30*/  IADD3 R3, R3, R6, RZ ;  /* 0x0000000603037210 */ /* 0x000fc60007ffe0ff */
[----:B------:R-:W-:Y:S02]  /*8a40*/  IMAD R4, R5, c[0x0][0x2c4], R4 ;  /* 0x0000b10005047a24 */ /* 0x000fe400078e0204 */
[----:B------:R-:W-:Y:S02]  /*8a50*/  IMAD R5, R7, c[0x0][0x1b0], RZ ;  /* 0x00006c0007057a24 */ /* 0x000fe400078e02ff */
[----:B------:R-:W-:-:S04]  /*8a60*/  IMAD.WIDE.U32 R2, R0, c[0x0][0x1b0], R2 ;  /* 0x00006c0000027a25 */ /* 0x000fc800078e0002 */
[----:B------:R-:W-:Y:S01]  /*8a70*/  IMAD R6, R0, c[0x0][0x1b4], R5 ;  /* 0x00006d0000067a24 */ /* 0x000fe200078e0205 */
[----:B------:R-:W-:-:S03]  /*8a80*/  SHF.R.S32.HI R5, RZ, 0x1f, R4 ;  /* 0x0000001fff057819 */ /* 0x000fc60000011404 */
[----:B------:R-:W-:Y:S02]  /*8a90*/  IMAD.IADD R3, R3, 0x1, R6 ;  /* 0x0000000103037824 */ /* 0x000fe400078e0206 */
[----:B------:R-:W-:Y:S02]  /*8aa0*/  IMAD R0, R5, c[0x0][0x1a8], RZ ;  /* 0x00006a0005007a24 */ /* 0x000fe400078e02ff */
[----:B------:R-:W-:-:S04]  /*8ab0*/  IMAD.WIDE.U32 R2, R4, c[0x0][0x1a8], R2 ;  /* 0x00006a0004027a25 */ /* 0x000fc800078e0002 */
[----:B------:R-:W-:Y:S01]  /*8ac0*/  IMAD R0, R4, c[0x0][0x1ac], R0 ;  /* 0x00006b0004007a24 */ /* 0x000fe200078e0200 */
[----:B------:R-:W-:Y:S01]  /*8ad0*/  LEA R6, P0, R2, c[0x0][0x160], 0x1 ;  /* 0x0000580002067a11 */ /* 0x000fe200078008ff */
[----:B------:R-:W-:-:S03]  /*8ae0*/  IMAD.IADD R4, R10, 0x1, R11 ;  /* 0x000000010a047824 */ /* 0x000fc600078e020b */
[----:B------:R-:W-:-:S04]  /*8af0*/  IADD3 R0, R3, R0, RZ ;  /* 0x0000000003007210 */ /* 0x000fc80007ffe0ff */
[----:B------:R-:W-:Y:S02]  /*8b00*/  LEA.HI.X R5, R2, c[0x0][0x164], R0, 0x1, P0 ;  /* 0x0000590002057a11 */ /* 0x000fe400000f0c00 */
[----:B------:R-:W-:Y:S01]  /*8b10*/  @!P1 MOV R8, R9 ;  /* 0x0000000900089202 */ /* 0x000fe20000000f00 */
[----:B------:R-:W-:Y:S05]  /*8b20*/  BRA.DIV ~URZ, `(.L_x_1680) ;  /* 0x00016dd27f007947 */ /* 0x000fea000b800000 */
[----:B------:R1:W2:Y:S02]  /*8b30*/  SHFL.IDX PT, R7, R5, RZ, 0x181f ;  /* 0x00181fff05077589 */ /* 0x0002a400000e0000 */
.L_x_1842:
[----:B------:R-:W-:Y:S05]  /*8b40*/  BRA.DIV ~URZ, `(.L_x_1681) ;  /* 0x00016e227f007947 */ /* 0x000fea000b800000 */
[----:B------:R3:W4:Y:S02]  /*8b50*/  SHFL.IDX PT, R2, R6, RZ, 0x181f ;  /* 0x00181fff06027589 */ /* 0x00072400000e0000 */
.L_x_1843:
[----:B---3--:R-:W3:Y:S01]  /*8b60*/  LDL R0, [R1+0x30] ;  /* 0x0000300001007983 */ /* 0x008ee20000100800 */
[----:B------:R-:W-:Y:S01]  /*8b70*/  BSSY B0, `(.L_x_1682) ;  /* 0x000000a000007945 */ /* 0x000fe20003800000 */
[----:B---3--:R-:W-:-:S05]  /*8b80*/  IMAD R0, R0, c[0x0][0x2c4], RZ ;  /* 0x0000b10000007a24 */ /* 0x008fca00078e02ff */
        /* <DEDUP_REMOVED lines=8> */
.L_x_1683:
[----:B------:R-:W-:Y:S05]  /*8c10*/  BSYNC B0 ;  /* 0x0000000000007941 */ /* 0x000fea0003800000 */
.L_x_1682:
[----:B------:R-:W-:Y:S05]  /*8c20*/  BRA.DIV ~URZ, `(.L_x_1684) ;  /* 0x00016db27f007947 */ /* 0x000fea000b800000 */
[----:B--2---:R2:W3:Y:S04]  /*8c30*/  SHFL.IDX PT, R7, R5, 0x1, 0x181f ;  /* 0x00381f0005077f89 */ /* 0x0044e800000e0000 */
[----:B----4-:R2:W4:Y:S02]  /*8c40*/  SHFL.IDX PT, R2, R6, 0x1, 0x181f ;  /* 0x00381f0006027f89 */ /* 0x01052400000e0000 */
.L_x_1844:
        /* <DEDUP_REMOVED lines=10> */
.L_x_1686:
[----:B------:R-:W-:Y:S05]  /*8cf0*/  BSYNC B0 ;  /* 0x0000000000007941 */ /* 0x000fea0003800000 */
.L_x_1685:
[----:B------:R-:W-:Y:S05]  /*8d00*/  BRA.DIV ~URZ, `(.L_x_1687) ;  /* 0x00016da27f007947 */ /* 0x000fea000b800000 */
[----:B---3--:R3:W1:Y:S02]  /*8d10*/  SHFL.IDX PT, R7, R5, 0x2, 0x181f ;  /* 0x00581f0005077f89 */ /* 0x00866400000e0000 */
.L_x_1845:
[----:B------:R-:W-:Y:S05]  /*8d20*/  BRA.DIV ~URZ, `(.L_x_1688) ;  /* 0x00016df27f007947 */ /* 0x000fea000b800000 */
[----:B----4-:R4:W2:Y:S02]  /*8d30*/  SHFL.IDX PT, R2, R6, 0x2, 0x181f ;  /* 0x00581f0006027f89 */ /* 0x0108a400000e0000 */
.L_x_1846:
        /* <DEDUP_REMOVED lines=10> */
.L_x_1690:
[----:B------:R-:W-:Y:S05]  /*8de0*/  BSYNC B0 ;  /* 0x0000000000007941 */ /* 0x000fea0003800000 */
.L_x_1689:
[----:B------:R-:W-:Y:S05]  /*8df0*/  BRA.DIV ~URZ, `(.L_x_1691) ;  /* 0x00016d927f007947 */ /* 0x000fea000b800000 */
[----:B-1----:R1:W3:Y:S04]  /*8e00*/  SHFL.IDX PT, R7, R5, 0x3, 0x181f ;  /* 0x00781f0005077f89 */ /* 0x0022e800000e0000 */
[----:B--2---:R1:W2:Y:S02]  /*8e10*/  SHFL.IDX PT, R2, R6, 0x3, 0x181f ;  /* 0x00781f0006027f89 */ /* 0x0042a400000e0000 */
.L_x_1847:
        /* <DEDUP_REMOVED lines=10> */
.L_x_1693:
[----:B------:R-:W-:Y:S05]  /*8ec0*/  BSYNC B0 ;  /* 0x0000000000007941 */ /* 0x000fea0003800000 */
.L_x_1692:
[----:B------:R-:W-:Y:S05]  /*8ed0*/  BRA.DIV ~URZ, `(.L_x_1694) ;  /* 0x00016d827f007947 */ /* 0x000fea000b800000 */
[----:B---3--:R3:W1:Y:S02]  /*8ee0*/  SHFL.IDX PT, R7, R5, 0x4, 0x181f ;  /* 0x00981f0005077f89 */ /* 0x00866400000e0000 */
.L_x_1848:
[----:B------:R-:W-:Y:S05]  /*8ef0*/  BRA.DIV ~URZ, `(.L_x_1695) ;  /* 0x00016dd27f007947 */ /* 0x000fea000b800000 */
[----:B--2---:R2:W3:Y:S02]  /*8f00*/  SHFL.IDX PT, R2, R6, 0x4, 0x181f ;  /* 0x00981f0006027f89 */ /* 0x0044e400000e0000 */
.L_x_1849:
        /* <DEDUP_REMOVED lines=10> */
.L_x_1697:
[----:B------:R-:W-:Y:S05]  /*8fb0*/  BSYNC B0 ;  /* 0x0000000000007941 */ /* 0x000fea0003800000 */
.L_x_1696:
[----:B------:R-:W-:Y:S05]  /*8fc0*/  BRA.DIV ~URZ, `(.L_x_1698) ;  /* 0x00016d727f007947 */ /* 0x000fea000b800000 */
[----:B-1----:R1:W2:Y:S04]  /*8fd0*/  SHFL.IDX PT, R7, R5, 0x5, 0x181f ;  /* 0x00b81f0005077f89 */ /* 0x0022a800000e0000 */
[----:B---3--:R1:W3:Y:S02]  /*8fe0*/  SHFL.IDX PT, R2, R6, 0x5, 0x181f ;  /* 0x00b81f0006027f89 */ /* 0x0082e400000e0000 */
.L_x_1850:
        /* <DEDUP_REMOVED lines=10> */
.L_x_1700:
[----:B------:R-:W-:Y:S05]  /*9090*/  BSYNC B0 ;  /* 0x0000000000007941 */ /* 0x000fea0003800000 */
.L_x_1699:
[----:B------:R-:W-:Y:S05]  /*90a0*/  BRA.DIV ~URZ, `(.L_x_1701) ;  /* 0x00016d627f007947 */ /* 0x000fea000b800000 */
[----:B--2---:R2:W1:Y:S02]  /*90b0*/  SHFL.IDX PT, R7, R5, 0x6, 0x181f ;  /* 0x00d81f0005077f89 */ /* 0x00446400000e0000 */
.L_x_1851:
[----:B------:R-:W-:Y:S05]  /*90c0*/  BRA.DIV ~URZ, `(.L_x_1702) ;  /* 0x00016db27f007947 */ /* 0x000fea000b800000 */
[----:B---3--:R3:W2:Y:S02]  /*90d0*/  SHFL.IDX PT, R2, R6, 0x6, 0x181f ;  /* 0x00d81f0006027f89 */ /* 0x0086a400000e0000 */
.L_x_1852:
        /* <DEDUP_REMOVED lines=10> */
.L_x_1704:
[----:B------:R-:W-:Y:S05]  /*9180*/  BSYNC B0 ;  /* 0x0000000000007941 */ /* 0x000fea0003800000 */
.L_x_1703:
[----:B------:R-:W-:Y:S05]  /*9190*/  BRA.DIV ~URZ, `(.L_x_1705) ;  /* 0x00016d527f007947 */ /* 0x000fea000b800000 */
[----:B-12---:R-:W1:Y:S04]  /*91a0*/  SHFL.IDX PT, R5, R5, 0x7, 0x181f ;  /* 0x00f81f0005057f89 */ /* 0x006e6800000e0000 */
[----:B------:R2:W3:Y:S02]  /*91b0*/  SHFL.IDX PT, R3, R6, 0x7, 0x181f ;  /* 0x00f81f0006037f89 */ /* 0x0004e400000e0000 */
.L_x_1853:
        /* <DEDUP_REMOVED lines=21> */
[----:B------:R-:W-:Y:S02]  /*9310*/  IMAD R160, R223, R160, -0x50 ;  /* 0xffffffb0dfa07424 */ /* 0x000fe400078e02a0 */
[----:B------:R-:W-:Y:S01]  /*9320*/  IMAD.MOV.U32 R220, RZ, RZ, RZ ;  /* 0x000000ffffdc7224 */ /* 0x000fe200078e00ff */
[----:B------:R-:W-:Y:S01]  /*9330*/  BAR.SYNC.DEFER_BLOCKING 0x0 ;  /* 0x0000000000007b1d */ /* 0x000fe20000010000 */
[----:B------:R-:W-:Y:S01]  /*9340*/  ISETP.NE.AND P6, PT, R2, 0x1, PT ;  /* 0x000000010200780c */ /* 0x000fe20003fc5270 */
[----:B------:R-:W-:-:S05]  /*9350*/  IMAD.IADD R3, R251, 0x1, R160 ;  /* 0x00000001fb037824 */ /* 0x000fca00078e02a0 */
[C---:B---3--:R-:W-:Y:S01]  /*9360*/  ISETP.GE.AND P0, PT, R3.reuse, R7, PT ;  /* 0x000000070300720c */ /* 0x048fe20003f06270 */
[----:B-----5:R-:W-:-:S03]  /*9370*/  IMAD.IADD R3, R3, 0x1, R168 ;  /* 0x0000000103037824 */ /* 0x020fc600078e02a8 */
[----:B------:R-:W-:-:S03]  /*9380*/  ISETP.GT.OR P0, PT, R251, 0x4f, P0 ;  /* 0x0000004ffb00780c */ /* 0x000fc60000704670 */
[----:B------:R-:W-:-:S04]  /*9390*/  @P6 IMAD.HI.U32 R4, R3, c[0x0][0x2bc], RZ ;  /* 0x0000af0003046a27 */ /* 0x000fc800078e00ff */
[----:B------:R-:W-:Y:S01]  /*93a0*/  IMAD.MOV.U32 R2, RZ, RZ, R3 ;  /* 0x000000ffff027224 */ /* 0x000fe200078e0003 */
[----:B------:R-:W-:-:S05]  /*93b0*/  @P6 SHF.R.U32.HI R2, RZ, c[0x0][0x2c0], R4 ;  /* 0x0000b000ff026a19 */ /* 0x000fca0000011604 */
[----:B------:R-:W-:-:S04]  /*93c0*/  @!P0 IADD3 R5, P1, R2, R166, RZ ;  /* 0x000000a602058210 */ /* 0x000fc80007f3e0ff */
[----:B--2-4-:R-:W-:Y:S02]  /*93d0*/  @!P0 LEA.HI.X.SX32 R6, R2, R163, 0x1, P1 ;  /* 0x000000a302068211 */ /* 0x014fe400008f0eff */
[----:B------:R-:W-:-:S04]  /*93e0*/  @!P0 LEA R4, P1, R5, c[0x0][0x2a0], 0x2 ;  /* 0x0000a80005048a11 */ /* 0x000fc800078210ff */
[----:B------:R-:W-:-:S05]  /*93f0*/  @!P0 LEA.HI.X R5, R5, c[0x0][0x2a4], R6, 0x2, P1 ;  /* 0x0000a90005058a11 */ /* 0x000fca00008f1406 */
[----:B------:R1:W2:Y:S01]  /*9400*/  @!P0 LDG.E R220, [R4.64] ;  /* 0x0000000804dc8981 */ /* 0x0002a2000c1e1900 */
[----:B------:R-:W-:Y:S02]  /*9410*/  IMAD.MOV R2, RZ, RZ, -R2 ;  /* 0x000000ffff027224 */ /* 0x000fe400078e0a02 */
[C---:B------:R-:W-:Y:S01]  /*9420*/  IMAD.WIDE.U32 R164, R75.reuse, c[0x0][0x1e8], RZ ;  /* 0x00007a004ba47a25 */ /* 0x040fe200078e00ff */
        /* <DEDUP_REMOVED lines=15> */
[----:B------:R-:W-:-:S13]  /*9520*/  ISETP.GE.AND P1, PT, R66, 0x1, PT ;  /* 0x000000014200780c */ /* 0x000fda0003f26270 */
        /* <DEDUP_REMOVED lines=10> */
[----:B------:R-:W-:-:S03]  /*95d0*/  ISETP.GE.AND P0, PT, R66, 0x11, PT ;  /* 0x000000114200780c */ /* 0x000fc60003f06270 */
[----:B------:R-:W2:Y:S04]  /*95e0*/  SHFL.IDX PT, R4, R2, 0x1, 0x181f ;  /* 0x00381f0002047f89 */ /* 0x000ea800000e0000 */
[----:B------:R-:W3:Y:S04]  /*95f0*/  SHFL.IDX PT, R7, R3, RZ, 0x181f ;  /* 0x00181fff03077589 */ /* 0x000ee800000e0000 */
[----:B------:R-:W4:Y:S04]  /*9600*/  SHFL.IDX PT, R5, R3, 0x1, 0x181f ;  /* 0x00381f0003057f89 */ /* 0x000f2800000e0000 */
[----:B------:R-:W5:Y:S04]  /*9610*/  SHFL.IDX PT, R11, R2, 0x2, 0x181f ;  /* 0x00581f00020b7f89 */ /* 0x000f6800000e0000 */
[----:B------:R-:W-:Y:S01]  /*9620*/  SHFL.IDX PT, R12, R3, 0x2, 0x181f ;  /* 0x00581f00030c7f89 */ /* 0x000fe200000e0000 */
[----:B-1----:R-:W-:-:S03]  /*9630*/  @P1 LEA R6, P2, R244, R6, 0x1 ;  /* 0x00000006f4061211 */ /* 0x002fc600078408ff */
[----:B------:R-:W1:Y:S01]  /*9640*/  SHFL.IDX PT, R9, R2, 0x3, 0x181f ;  /* 0x00781f0002097f89 */ /* 0x000e6200000e0000 */
[----:B--2---:R-:W-:-:S03]  /*9650*/  @P0 LEA R4, P3, R244, R4, 0x1 ;  /* 0x00000004f4040211 */ /* 0x004fc600078608ff */
[----:B------:R-:W2:Y:S01]  /*9660*/  SHFL.IDX PT, R10, R3, 0x3, 0x181f ;  /* 0x00781f00030a7f89 */ /* 0x000ea200000e0000 */
[----:B---3--:R-:W-:-:S03]  /*9670*/  @P1 LEA.HI.X R7, R244, R7, R245, 0x1, P2 ;  /* 0x00000007f4071211 */ /* 0x008fc600010f0cf5 */
[----:B------:R5:W3:Y:S01]  /*9680*/  SHFL.IDX PT, R8, R2, 0x4, 0x181f ;  /* 0x00981f0002087f89 */ /* 0x000ae200000e0000 */
[----:B------:R-:W-:Y:S02]  /*9690*/  ISETP.GE.AND P2, PT, R66, 0x21, PT ;  /* 0x000000214200780c */ /* 0x000fe40003f46270 */
[C---:B----4-:R-:W-:Y:S01]  /*96a0*/  @P0 LEA.HI.X R5, R244.reuse, R5, R245, 0x1, P3 ;  /* 0x00000005f4050211 */ /* 0x050fe200018f0cf5 */
[----:B------:R4:W-:Y:S01]  /*96b0*/  @P1 LDGSTS.E.BYPASS.LTC128B.128 [R208+0x2900], [R6.64], !P4 ;  /* 0x0290000006d01fae */ /* 0x0009e2000e101d48 */
[----:B------:R-:W-:Y:S02]  /*96c0*/  @P0 ISETP.GE.AND P3, PT, R244, c[0x0][0x1d4], PT ;  /* 0x00007500f4000a0c */ /* 0x000fe40003f66270 */
[C---:B------:R-:W-:Y:S02]  /*96d0*/  ISETP.GE.AND P4, PT, R66.reuse, 0x31, PT ;  /* 0x000000314200780c */ /* 0x040fe40003f86270 */
[----:B------:R-:W-:-:S05]  /*96e0*/  ISETP.GE.AND P1, PT, R66, 0x41, PT ;  /* 0x000000414200780c */ /* 0x000fca0003f26270 */
[----:B------:R-:W-:-:S04]  /*96f0*/  @P2 ISETP.GE.AND P5, PT, R244, c[0x0][0x1d4], PT ;  /* 0x00007500f4002a0c */ /* 0x000fc80003fa6270 */
[----:B------:R1:W-:Y:S01]  /*9700*/  @P0 LDGSTS.E.BYPASS.LTC128B.128 [R208+0x3100], [R4.64], !P3 ;  /* 0x0310000004d00fae */ /* 0x0003e2000d901d48 */
[----:B-----5:R-:W-:-:S03]  /*9710*/  @P2 LEA R2, P0, R244, R11, 0x1 ;  /* 0x0000000bf4022211 */ /* 0x020fc600078008ff */
[----:B----4-:R4:W5:Y:S01]  /*9720*/  SHFL.IDX PT, R6, R3, 0x4, 0x181f ;  /* 0x00981f0003067f89 */ /* 0x01096200000e0000 */
[----:B-1----:R-:W-:-:S04]  /*9730*/  @P4 LEA R4, P3, R244, R9, 0x1 ;  /* 0x00000009f4044211 */ /* 0x002fc800078608ff */
[C-C-:B--2---:R-:W-:Y:S02]  /*9740*/  @P4 LEA.HI.X R5, R244.reuse, R10, R245.reuse, 0x1, P3 ;  /* 0x0000000af4054211 */ /* 0x144fe400018f0cf5 */
[C---:B----4-:R-:W-:Y:S02]  /*9750*/  @P2 LEA.HI.X R3, R244.reuse, R12, R245, 0x1, P0 ;  /* 0x0000000cf4032211 */ /* 0x050fe400000f0cf5 */
[----:B------:R-:W-:-:S03]  /*9760*/  @P1 ISETP.GE.AND P0, PT, R244, c[0x0][0x1d4], PT ;  /* 0x00007500f4001a0c */ /* 0x000fc60003f06270 */
[----:B------:R3:W-:Y:S01]  /*9770*/  @P2 LDGSTS.E.BYPASS.LTC128B.128 [R208+0x3900], [R2.64], !P5 ;  /* 0x0390000002d02fae */ /* 0x0007e2000e901d48 */
[----:B------:R-:W-:Y:S02]  /*9780*/  @P4 ISETP.GE.AND P2, PT, R244, c[0x0][0x1d4], PT ;  /* 0x00007500f4004a0c */ /* 0x000fe40003f46270 */
[----:B------:R-:W-:-:S11]  /*9790*/  ISETP.GT.AND P5, PT, R251, 0x4f, PT ;  /* 0x0000004ffb00780c */ /* 0x000fd60003fa4270 */
[----:B------:R1:W-:Y:S01]  /*97a0*/  @P4 LDGSTS.E.BYPASS.LTC128B.128 [R208+0x4100], [R4.64], !P2 ;  /* 0x0410000004d04fae */ /* 0x0003e2000d101d48 */
[----:B---3--:R-:W-:-:S04]  /*97b0*/  @P1 LEA R2, P3, R244, R8, 0x1 ;  /* 0x00000008f4021211 */ /* 0x008fc800078608ff */
[----:B-----5:R-:W-:-:S05]  /*97c0*/  @P1 LEA.HI.X R3, R244, R6, R245, 0x1, P3 ;  /* 0x00000006f4031211 */ /* 0x020fca00018f0cf5 */
[----:B------:R1:W-:Y:S01]  /*97d0*/  @P1 LDGSTS.E.BYPASS.LTC128B.128 [R208+0x4900], [R2.64], !P0 ;  /* 0x0490000002d01fae */ /* 0x0003e2000c101d48 */
[----:B------:R-:W-:-:S03]  /*97e0*/  ISETP.LT.AND P0, PT, RZ, c[0x0][0x27c], PT ;  /* 0x00009f00ff007a0c */ /* 0x000fc60003f01270 */
[----:B------:R-:W0:Y:S10]  /*97f0*/  LDGDEPBAR ;  /* 0x00000000000079af */ /* 0x000e340000000000 */
[----:B------:R-:W-:Y:S05]  /*9800*/  @P0 BRA `(.L_x_1706) ;  /* 0x0000002000000947 */ /* 0x000fea0003800000 */
[----:B------:R-:W-:-:S04]  /*9810*/  DEPBAR.LE SB0, 0x1 ;  /* 0x000080400000791a */ /* 0x000fc80000000000 */
[----:B------:R-:W-:Y:S05]  /*9820*/  BRA `(.L_x_1707) ;  /* 0x00004a5000007947 */ /* 0x000fea0003800000 */
.L_x_1706:
[----:B------:R-:W2:Y:S01]  /*9830*/  LDL R63, [R1+0x2c] ;  /* 0x00002c00013f7983 */ /* 0x000ea20000100800 */
[----:B------:R-:W-:Y:S01]  /*9840*/  ULDC.U8 UR4, c[0x0][0x298] ;  /* 0x0000a60000047ab9 */ /* 0x000fe20000000000 */
[----:B-1----:R-:W-:Y:S01]  /*9850*/  SHF.R.S32.HI R2, RZ, 0x1f, R140 ;  /* 0x0000001fff027819 */ /* 0x002fe2000001148c */
        /* <DEDUP_REMOVED lines=48> */
[----:B------:R-:W-:Y:S01]  /*9b60*/  ISETP.GE.AND P0, PT, R92, c[0x0][0x27c], PT ;  /* 0x00009f005c007a0c */ /* 0x000fe20003f06270 */
[----:B------:R-:W-:-:S10]  /*9b70*/  CS2R R10, SRZ ;  /* 0x00000000000a7805 */ /* 0x000fd4000001ff00 */
[C---:B------:R-:W-:Y:S01]  /*9b80*/  @!P1 IMAD.SHL.U32 R2, R90.reuse, 0x2, RZ ;  /* 0x000000025a029824 */ /* 0x040fe200078e00ff */
[----:B------:R-:W-:Y:S01]  /*9b90*/  @!P1 SHF.L.U64.HI R3, R90, 0x1, R91 ;  /* 0x000000015a039819 */ /* 0x000fe2000001025b */
[C---:B------:R-:W-:Y:S01]  /*9ba0*/  @!P0 IMAD.SHL.U32 R4, R92.reuse, 0x2, RZ ;  /* 0x000000025c048824 */ /* 0x040fe200078e00ff */
[----:B-----5:R-:W-:Y:S02]  /*9bb0*/  @!P0 SHF.L.U64.HI R5, R92, 0x1, R60 ;  /* 0x000000015c058819 */ /* 0x020fe4000001023c */
[CC--:B--2---:R-:W-:Y:S02]  /*9bc0*/  @!P1 IADD3 R16, P2, R15.reuse, R2.reuse, RZ ;  /* 0x000000020f109210 */ /* 0x0c4fe40007f5e0ff */
[----:B---3--:R-:W-:Y:S02]  /*9bd0*/  @!P1 IADD3 R14, P4, R18, R2, RZ ;  /* 0x00000002120e9210 */ /* 0x008fe40007f9e0ff */
[-C--:B------:R-:W-:Y:S01]  /*9be0*/  @!P0 IADD3 R2, P3, R15, R4.reuse, RZ ;  /* 0x000000040f028210 */ /* 0x080fe20007f7e0ff */
[--C-:B----4-:R-:W-:Y:S01]  /*9bf0*/  @!P1 IMAD.X R17, R22, 0x1, R3.reuse, P2 ;  /* 0x0000000116119824 */ /* 0x110fe200010e0603 */
[----:B------:R-:W-:Y:S01]  /*9c00*/  @!P0 IADD3 R4, P2, R18, R4, RZ ;  /* 0x0000000412048210 */ /* 0x000fe20007f5e0ff */
[C---:B-1----:R-:W-:Y:S01]  /*9c10*/  @!P1 IMAD.X R15, R19.reuse, 0x1, R3, P4 ;  /* 0x00000001130f9824 */ /* 0x042fe200020e0603 */
[----:B------:R-:W-:Y:S01]  /*9c20*/  CS2R R6, SRZ ;  /* 0x0000000000067805 */ /* 0x000fe2000001ff00 */
[--C-:B------:R-:W-:Y:S01]  /*9c30*/  @!P0 IMAD.X R3, R22, 0x1, R5.reuse, P3 ;  /* 0x0000000116038824 */ /* 0x100fe200018e0605 */
[----:B------:R-:W-:Y:S01]  /*9c40*/  CS2R R8, SRZ ;  /* 0x0000000000087805 */ /* 0x000fe2000001ff00 */
[----:B------:R-:W-:Y:S01]  /*9c50*/  @!P0 IMAD.X R5, R19, 0x1, R5, P2 ;  /* 0x0000000113058824 */ /* 0x000fe200010e0605 */
[----:B------:R1:W5:Y:S04]  /*9c60*/  @!P1 LD.E.64 R10, [R16.64] ;  /* 0x00000008100a9980 */ /* 0x000368000c101b00 */
[----:B------:R1:W5:Y:S04]  /*9c70*/  @!P0 LD.E.64 R12, [R2.64] ;  /* 0x00000008020c8980 */ /* 0x000368000c101b00 */
[----:B------:R1:W5:Y:S04]  /*9c80*/  @!P1 LD.E.64 R6, [R14.64] ;  /* 0x000000080e069980 */ /* 0x000368000c101b00 */
[----:B------:R1:W5:Y:S02]  /*9c90*/  @!P0 LD.E.64 R8, [R4.64] ;  /* 0x0000000804088980 */ /* 0x000364000c101b00 */
.L_x_1710:
[----:B------:R-:W-:Y:S05]  /*9ca0*/  BSYNC B0 ;  /* 0x0000000000007941 */ /* 0x000fea0003800000 */
.L_x_1709:
[----:B-1----:R-:W-:Y:S01]  /*9cb0*/  IADD3 R2, R20, 0x20, RZ ;  /* 0x0000002014027810 */ /* 0x002fe20007ffe0ff */
[----:B-----5:R-:W-:Y:S01]  /*9cc0*/  IMAD.MOV.U32 R5, RZ, RZ, R12 ;  /* 0x000000ffff057224 */ /* 0x020fe200078e000c */
[----:B------:R1:W4:Y:S01]  /*9cd0*/  SHFL.IDX PT, R23, R24, 0x1, 0x1c1f ;  /* 0x003c1f0018177f89 */ /* 0x00032200000e0000 */
        /* <DEDUP_REMOVED lines=15> */
[----:B----4-:R1:W4:Y:S01]  /*9dd0*/  SHFL.IDX PT, R22, R21, 0x1, 0x1c1f ;  /* 0x003c1f0015167f89 */ /* 0x01032200000e0000 */
[----:B------:R-:W-:Y:S01]  /*9de0*/  PRMT R51, R4, 0x7610, R51 ;  /* 0x0000761004337816 */ /* 0x000fe20000000033 */
[----:B------:R-:W-:Y:S01]  /*9df0*/  CS2R R32, SRZ ;  /* 0x0000000000207805 */ /* 0x000fe2000001ff00 */
[----:B------:R-:W-:Y:S01]  /*9e00*/  PRMT R48, R3, 0x7610, R48 ;  /* 0x0000761003307816 */ /* 0x000fe20000000030 */
[----:B--2---:R1:W2:Y:S01]  /*9e10*/  SHFL.IDX PT, R15, R30, 0x1, 0x1c1f ;  /* 0x003c1f001e0f7f89 */ /* 0x0042a200000e0000 */
[----:B------:R-:W-:Y:S01]  /*9e20*/  PRMT R49, R2, 0x7610, R49 ;  /* 0x0000761002317816 */ /* 0x000fe20000000031 */
[----:B------:R-:W-:Y:S01]  /*9e30*/  CS2R R4, SRZ ;  /* 0x0000000000047805 */ /* 0x000fe2000001ff00 */
[----:B------:R-:W-:Y:S01]  /*9e40*/  CS2R R2, SRZ ;  /* 0x0000000000027805 */ /* 0x000fe2000001ff00 */
[----:B------:R-:W-:Y:S05]  /*9e50*/  @P0 BRA `(.L_x_1712) ;  /* 0x0000016000000947 */ /* 0x000fea0003800000 */
[----:B------:R-:W-:Y:S01]  /*9e60*/  ISETP.GE.AND P1, PT, R90, c[0x0][0x27c], PT ;  /* 0x00009f005a007a0c */ /* 0x000fe20003f26270 */
[----:B------:R-:W-:Y:S01]  /*9e70*/  CS2R R38, SRZ ;  /* 0x0000000000267805 */ /* 0x000fe2000001ff00 */
[----:B------:R-:W-:-:S11]  /*9e80*/  ISETP.GE.AND P0, PT, R92, c[0x0][0x27c], PT ;  /* 0x00009f005c007a0c */ /* 0x000fd60003f06270 */
[C---:B------:R-:W-:Y:S01]  /*9e90*/  @!P1 IMAD.SHL.U32 R2, R90.reuse, 0x2, RZ ;  /* 0x000000025a029824 */ /* 0x040fe200078e00ff */
[----:B------:R-:W-:Y:S01]  /*9ea0*/  @!P1 SHF.L.U64.HI R4, R90, 0x1, R91 ;  /* 0x000000015a049819 */ /* 0x000fe2000001025b */
[C---:B------:R-:W-:Y:S01]  /*9eb0*/  @!P0 IMAD.SHL.U32 R3, R92.reuse, 0x2, RZ ;  /* 0x000000025c038824 */ /* 0x040fe200078e00ff */
[----:B------:R-:W-:Y:S02]  /*9ec0*/  @!P0 SHF.L.U64.HI R5, R92, 0x1, R60 ;  /* 0x000000015c058819 */ /* 0x000fe4000001023c */
[CC--:B---3--:R-:W-:Y:S02]  /*9ed0*/  @!P1 IADD3 R18, P2, R14.reuse, R2.reuse, RZ ;  /* 0x000000020e129210 */ /* 0x0c8fe40007f5e0ff */
[----:B--2---:R-:W-:Y:S02]  /*9ee0*/  @!P1 IADD3 R16, P4, R15, R2, RZ ;  /* 0x000000020f109210 */ /* 0x004fe40007f9e0ff */
[-C--:B------:R-:W-:Y:S01]  /*9ef0*/  @!P0 IADD3 R2, P3, R14, R3.reuse, RZ ;  /* 0x000000030e028210 */ /* 0x080fe20007f7e0ff */
[--C-:B------:R-:W-:Y:S01]  /*9f00*/  @!P1 IMAD.X R19, R23, 0x1, R4.reuse, P2 ;  /* 0x0000000117139824 */ /* 0x100fe200010e0604 */
[----:B------:R-:W-:Y:S01]  /*9f10*/  @!P0 IADD3 R14, P2, R15, R3, RZ ;  /* 0x000000030f0e8210 */ /* 0x000fe20007f5e0ff */
[----:B----4-:R-:W-:-:S02]  /*9f20*/  @!P1 IMAD.X R17, R22, 0x1, R4, P4 ;  /* 0x0000000116119824 */ /* 0x010fc400020e0604 */
[--C-:B------:R-:W-:Y:S01]  /*9f30*/  @!P0 IMAD.X R3, R23, 0x1, R5.reuse, P3 ;  /* 0x0000000117038824 */ /* 0x100fe200018e0605 */
[----:B------:R-:W-:Y:S01]  /*9f40*/  CS2R R32, SRZ ;  /* 0x0000000000207805 */ /* 0x000fe2000001ff00 */
[----:B------:R-:W-:Y:S02]  /*9f50*/  @!P0 IMAD.X R15, R22, 0x1, R5, P2 ;  /* 0x00000001160f8824 */ /* 0x000fe400010e0605 */
[----:B------:R-:W-:Y:S01]  /*9f60*/  CS2R R4, SRZ ;  /* 0x0000000000047805 */ /* 0x000fe2000001ff00 */
[----:B------:R2:W5:Y:S04]  /*9f70*/  @!P0 LD.E.64 R38, [R2.64] ;  /* 0x0000000802268980 */ /* 0x000568000c101b00 */
[----:B------:R3:W5:Y:S04]  /*9f80*/  @!P0 LD.E.64 R32, [R14.64] ;  /* 0x000000080e208980 */ /* 0x000768000c101b00 */
[----:B------:R3:W5:Y:S01]  /*9f90*/  @!P1 LD.E.64 R4, [R18.64] ;  /* 0x0000000812049980 */ /* 0x000762000c101b00 */
[----:B--2---:R-:W-:-:S06]  /*9fa0*/  CS2R R2, SRZ ;  /* 0x0000000000027805 */ /* 0x004fcc000001ff00 */
[----:B------:R3:W5:Y:S02]  /*9fb0*/  @!P1 LD.E.64 R2, [R16.64] ;  /* 0x0000000810029980 */ /* 0x000764000c101b00 */
.L_x_1712:
[----:B------:R-:W-:Y:S05]  /*9fc0*/  BSYNC B0 ;  /* 0x0000000000007941 */ /* 0x000fea0003800000 */
.L_x_1711:
[----:B---3--:R-:W-:Y:S01]  /*9fd0*/  IADD3 R14, R20, 0x40, RZ ;  /* 0x00000040140e7810 */ /* 0x008fe20007ffe0ff */
[----:B-----5:R-:W-:Y:S01]  /*9fe0*/  IMAD.MOV.U32 R18, RZ, RZ, R38 ;  /* 0x000000ffff127224 */ /* 0x020fe200078e0026 */
[----:B------:R3:W1:Y:S01]  /*9ff0*/  SHFL.IDX PT, R29, R24, 0x2, 0x1c1f ;  /* 0x005c1f00181d7f89 */ /* 0x00066200000e0000 */
        /* <DEDUP_REMOVED lines=11> */
[----:B--2---:R3:W2:Y:S01]  /*a0b0*/  SHFL.IDX PT, R15, R25, 0x2, 0x1c1f ;  /* 0x005c1f00190f7f89 */ /* 0x0046a200000e0000 */
[----:B------:R-:W-:Y:S01]  /*a0c0*/  IMAD.MOV.U32 R14, RZ, RZ, R3 ;  /* 0x000000ffff0e7224 */ /* 0x000fe200078e0003 */
[----:B------:R-:W-:Y:S01]  /*a0d0*/  BSSY B0, `(.L_x_1713) ;  /* 0x0000023000007945 */ /* 0x000fe20003800000 */
[----:B------:R-:W-:Y:S01]  /*a0e0*/  PRMT R54, R18, 0x7610, R54 ;  /* 0x0000761012367816 */ /* 0x000fe20000000036 */
[----:B------:R3:W4:Y:S01]  /*a0f0*/  SHFL.IDX PT, R28, R21, 0x2, 0x1c1f ;  /* 0x005c1f00151c7f89 */ /* 0x00072200000e0000 */
        /* <DEDUP_REMOVED lines=17> */
[----:B------:R-:W-:Y:S02]  /*a210*/  @!P0 SHF.L.U64.HI R27, R92, 0x1, R60 ;  /* 0x000000015c1b8819 */ /* 0x000fe4000001023c */
[CC--:B--2-4-:R-:W-:Y:S02]  /*a220*/  @!P1 IADD3 R22, P2, R15.reuse, R14.reuse, RZ ;  /* 0x0000000e0f169210 */ /* 0x0d4fe40007f5e0ff */
[C---:B-1----:R-:W-:Y:S02]  /*a230*/  @!P1 IADD3 R18, P4, R26.reuse, R14, RZ ;  /* 0x0000000e1a129210 */ /* 0x042fe40007f9e0ff */
[-C--:B------:R-:W-:Y:S01]  /*a240*/  @!P0 IADD3 R16, P3, R15, R17.reuse, RZ ;  /* 0x000000110f108210 */ /* 0x080fe20007f7e0ff */
[C-C-:B------:R-:W-:Y:S01]  /*a250*/  @!P1 IMAD.X R23, R29.reuse, 0x1, R19.reuse, P2 ;  /* 0x000000011d179824 */ /* 0x140fe200010e0613 */
[----:B------:R-:W-:Y:S01]  /*a260*/  @!P0 IADD3 R14, P2, R26, R17, RZ ;  /* 0x000000111a0e8210 */ /* 0x000fe20007f5e0ff */
[----:B------:R-:W-:Y:S01]  /*a270*/  CS2R R36, SRZ ;  /* 0x0000000000247805 */ /* 0x000fe2000001ff00 */
[----:B------:R-:W-:Y:S01]  /*a280*/  CS2R R40, SRZ ;  /* 0x0000000000287805 */ /* 0x000fe2000001ff00 */
[----:B------:R-:W-:Y:S01]  /*a290*/  @!P1 IMAD.X R19, R28, 0x1, R19, P4 ;  /* 0x000000011c139824 */ /* 0x000fe200020e0613 */
[----:B------:R1:W5:Y:S01]  /*a2a0*/  @!P1 LD.E.64 R34, [R22.64] ;  /* 0x0000000816229980 */ /* 0x000362000c101b00 */
[----:B------:R-:W-:-:S02]  /*a2b0*/  @!P0 IMAD.X R17, R29, 0x1, R27, P3 ;  /* 0x000000011d118824 */ /* 0x000fc400018e061b */
[----:B------:R-:W-:Y:S01]  /*a2c0*/  @!P0 IMAD.X R15, R28, 0x1, R27, P2 ;  /* 0x000000011c0f8824 */ /* 0x000fe200010e061b */
[----:B------:R1:W5:Y:S04]  /*a2d0*/  @!P1 LD.E.64 R36, [R18.64] ;  /* 0x0000000812249980 */ /* 0x000368000c101b00 */
[----:B------:R1:W5:Y:S04]  /*a2e0*/  @!P0 LD.E.64 R42, [R16.64] ;  /* 0x00000008102a8980 */ /* 0x000368000c101b00 */
[----:B------:R1:W5:Y:S02]  /*a2f0*/  @!P0 LD.E.64 R40, [R14.64] ;  /* 0x000000080e288980 */ /* 0x000364000c101b00 */
.L_x_1714:
[----:B------:R-:W-:Y:S05]  /*a300*/  BSYNC B0 ;  /* 0x0000000000007941 */ /* 0x000fea0003800000 */
.L_x_1713:
[----:B-1----:R-:W-:Y:S01]  /*a310*/  IADD3 R14, R20, 0x60, RZ ;  /* 0x00000060140e7810 */ /* 0x002fe20007ffe0ff */
[----:B-----5:R-:W-:Y:S01]  /*a320*/  IMAD.MOV.U32 R18, RZ, RZ, R42 ;  /* 0x000000ffff127224 */ /* 0x020fe200078e002a */
[----:B------:R-:W1:Y:S01]  /*a330*/  SHFL.IDX PT, R26, R24, 0x3, 0x1c1f ;  /* 0x007c1f00181a7f89 */ /* 0x000e6200000e0000 */
        /* <DEDUP_REMOVED lines=11> */
[----:B--2---:R-:W2:Y:S01]  /*a3f0*/  SHFL.IDX PT, R15, R25, 0x3, 0x1c1f ;  /* 0x007c1f00190f7f89 */ /* 0x004ea200000e0000 */
[----:B------:R-:W-:Y:S01]  /*a400*/  IMAD.MOV.U32 R14, RZ, RZ, R37 ;  /* 0x000000ffff0e7224 */ /* 0x000fe200078e0025 */
[----:B------:R-:W-:Y:S01]  /*a410*/  BSSY B0, `(.L_x_1715) ;  /* 0x0000021000007945 */ /* 0x000fe20003800000 */
[----:B------:R-:W-:Y:S01]  /*a420*/  PRMT R57, R18, 0x7610, R57 ;  /* 0x0000761012397816 */ /* 0x000fe20000000039 */
[----:B---3--:R-:W3:Y:S01]  /*a430*/  SHFL.IDX PT, R24, R21, 0x3, 0x1c1f ;  /* 0x007c1f0015187f89 */ /* 0x008ee200000e0000 */
[----:B------:R-:W-:Y:S01]  /*a440*/  PRMT R58, R17, 0x7610, R58 ;  /* 0x00007610113a7816 */ /* 0x000fe2000000003a */
[----:B----4-:R-:W-:Y:S01]  /*a450*/  CS2R R28, SRZ ;  /* 0x00000000001c7805 */ /* 0x010fe2000001ff00 */
[----:B------:R-:W-:Y:S01]  /*a460*/  PRMT R27, R16, 0x7610, R27 ;  /* 0x00007610101b7816 */ /* 0x000fe2000000001b */
[----:B------:R4:W1:Y:S01]  /*a470*/  SHFL.IDX PT, R22, R30, 0x3, 0x1c1f ;  /* 0x007c1f001e167f89 */ /* 0x00086200000e0000 */
[----:B------:R-:W-:Y:S01]  /*a480*/  PRMT R56, R14, 0x7610, R56 ;  /* 0x000076100e387816 */ /* 0x000fe20000000038 */
[----:B------:R-:W-:Y:S01]  /*a490*/  CS2R R44, SRZ ;  /* 0x00000000002c7805 */ /* 0x000fe2000001ff00 */
[----:B----4-:R-:W-:Y:S01]  /*a4a0*/  CS2R R30, SRZ ;  /* 0x00000000001e7805 */ /* 0x010fe2000001ff00 */
[----:B------:R-:W-:Y:S05]  /*a4b0*/  @P0 BRA `(.L_x_1716) ;  /* 0x0000016000000947 */ /* 0x000fea0003800000 */
[----:B-123--:R-:W-:Y:S01]  /*a4c0*/  ISETP.GE.AND P1, PT, R90, c[0x0][0x27c], PT ;  /* 0x00009f005a007a0c */ /* 0x00efe20003f26270 */
[----:B------:R-:W-:Y:S01]  /*a4d0*/  CS2R R46, SRZ ;  /* 0x00000000002e7805 */ /* 0x000fe2000001ff00 */
[----:B------:R-:W-:Y:S01]  /*a4e0*/  ISETP.GE.AND P0, PT, R92, c[0x0][0x27c], PT ;  /* 0x00009f005c007a0c */ /* 0x000fe20003f06270 */
[----:B------:R-:W-:-:S10]  /*a4f0*/  CS2R R28, SRZ ;  /* 0x00000000001c7805 */ /* 0x000fd4000001ff00 */
[C---:B------:R-:W-:Y:S01]  /*a500*/  @!P1 IMAD.SHL.U32 R14, R90.reuse, 0x2, RZ ;  /* 0x000000025a0e9824 */ /* 0x040fe200078e00ff */
[----:B------:R-:W-:Y:S01]  /*a510*/  @!P1 SHF.L.U64.HI R19, R90, 0x1, R91 ;  /* 0x000000015a139819 */ /* 0x000fe2000001025b */
[C---:B------:R-:W-:Y:S01]  /*a520*/  @!P0 IMAD.SHL.U32 R17, R92.reuse, 0x2, RZ ;  /* 0x000000025c118824 */ /* 0x040fe200078e00ff */
[----:B------:R-:W-:Y:S02]  /*a530*/  @!P0 SHF.L.U64.HI R23, R92, 0x1, R60 ;  /* 0x000000015c178819 */ /* 0x000fe4000001023c */
[CC--:B------:R-:W-:Y:S02]  /*a540*/  @!P1 IADD3 R20, P2, R15.reuse, R14.reuse, RZ ;  /* 0x0000000e0f149210 */ /* 0x0c0fe40007f5e0ff */
[----:B------:R-:W-:Y:S02]  /*a550*/  @!P1 IADD3 R18, P4, R22, R14, RZ ;  /* 0x0000000e16129210 */ /* 0x000fe40007f9e0ff */
[-C--:B------:R-:W-:Y:S01]  /*a560*/  @!P0 IADD3 R16, P3, R15, R17.reuse, RZ ;  /* 0x000000110f108210 */ /* 0x080fe20007f7e0ff */
[--C-:B------:R-:W-:Y:S01]  /*a570*/  @!P1 IMAD.X R21, R26, 0x1, R19.reuse, P2 ;  /* 0x000000011a159824 */ /* 0x100fe200010e0613 */
        /* <DEDUP_REMOVED lines=10> */
.L_x_1716:
[----:B-123--:R-:W-:Y:S05]  /*a620*/  BSYNC B0 ;  /* 0x0000000000007941 */ /* 0x00efea0003800000 */
.L_x_1715:
[----:B-----5:R-:W-:Y:S01]  /*a630*/  IMAD.MOV.U32 R14, RZ, RZ, R46 ;  /* 0x000000ffff0e7224 */ /* 0x020fe200078e002e */
        /* <DEDUP_REMOVED lines=45> */
[--C-:B------:R-:W-:Y:S01]  /*a910*/  HADD2.F32 R0, -RZ, R49.reuse.H0_H0 ;  /* 0x20000031ff007230 */ /* 0x100fe20000004100 */
        /* <DEDUP_REMOVED lines=19> */
.L_x_1720:
[----:B------:R-:W-:Y:S05]  /*aa50*/  BSYNC B0 ;  /* 0x0000000000007941 */ /* 0x000fea0003800000 */
.L_x_1719:
[----:B------:R-:W-:-:S13]  /*aa60*/  ISETP.GE.AND P0, PT, R92, c[0x0][0x27c], PT ;  /* 0x00009f005c007a0c */ /* 0x000fda0003f06270 */
[----:B------:R-:W-:Y:S05]  /*aa70*/  @P0 BRA `(.L_x_1718) ;  /* 0x000002a000000947 */ /* 0x000fea0003800000 */
[----:B-1----:R-:W1:Y:S01]  /*aa80*/  LDS.128 R16, [R249+0x5000] ;  /* 0x00500000f9107984 */ /* 0x002e620000000c00 */
[----:B------:R-:W-:Y:S02]  /*aa90*/  SHF.R.U32.HI R0, RZ, 0x10, R9 ;  /* 0x00000010ff007819 */ /* 0x000fe40000011609 */
[--C-:B------:R-:W-:Y:S02]  /*aaa0*/  SHF.R.U64 R21, R12, 0x10, R13.reuse ;  /* 0x000000100c157819 */ /* 0x100fe4000000120d */
[----:B------:R-:W-:Y:S02]  /*aab0*/  SHF.R.U32.HI R7, RZ, 0x10, R13 ;  /* 0x00000010ff077819 */ /* 0x000fe4000001160d */
[----:B------:R-:W-:Y:S01]  /*aac0*/  SHF.R.U64 R20, R8, 0x10, R9 ;  /* 0x0000001008147819 */ /* 0x000fe20000001209 */
[--C-:B-1----:R-:W-:Y:S02]  /*aad0*/  HADD2.F32 R12, -RZ, R16.reuse.H0_H0 ;  /* 0x20000010ff0c7230 */ /* 0x102fe40000004100 */
[----:B------:R-:W-:-:S02]  /*aae0*/  HADD2.F32 R11, -RZ, R16.H1_H1 ;  /* 0x30000010ff0b7230 */ /* 0x000fc40000004100 */
[--C-:B------:R-:W-:Y:S02]  /*aaf0*/  HADD2.F32 R6, -RZ, R19.reuse.H1_H1 ;  /* 0x30000013ff067230 */ /* 0x100fe40000004100 */
[----:B------:R-:W-:Y:S02]  /*ab00*/  HADD2.F32 R16, -RZ, R0.H0_H0 ;  /* 0x20000000ff107230 */ /* 0x000fe40000004100 */
[--C-:B------:R-:W-:Y:S02]  /*ab10*/  HADD2.F32 R0, -RZ, R50.reuse.H0_H0 ;  /* 0x20000032ff007230 */ /* 0x100fe40000004100 */
[----:B------:R-:W-:Y:S01]  /*ab20*/  HADD2.F32 R13, -RZ, R19.H0_H0 ;  /* 0x20000013ff0d7230 */ /* 0x000fe20000004100 */
[-C--:B------:R-:W-:Y:S01]  /*ab30*/  FMUL.FTZ R15, R6, R16.reuse ;  /* 0x00000010060f7220 */ /* 0x080fe20000410000 */
[----:B------:R-:W-:Y:S02]  /*ab40*/  HADD2.F32 R19, -RZ, R7.H0_H0 ;  /* 0x20000007ff137230 */ /* 0x000fe40000004100 */
[--C-:B------:R-:W-:Y:S01]  /*ab50*/  HADD2.F32 R10, -RZ, R17.reuse.H0_H0 ;  /* 0x20000011ff0a7230 */ /* 0x100fe20000004100 */
[----:B------:R-:W-:Y:S01]  /*ab60*/  FMUL.FTZ R16, R13, R16 ;  /* 0x000000100d107220 */ /* 0x000fe20000410000 */
[----:B------:R-:W-:Y:S01]  /*ab70*/  HADD2.F32 R9, -RZ, R17.H1_H1 ;  /* 0x30000011ff097230 */ /* 0x000fe20000004100 */
[----:B------:R-:W-:Y:S01]  /*ab80*/  FMUL.FTZ R17, R11, R0 ;  /* 0x000000000b117220 */ /* 0x000fe20000410000 */
[----:B------:R-:W-:-:S02]  /*ab90*/  HADD2.F32 R7, -RZ, R50.H1_H1 ;  /* 0x30000032ff077230 */ /* 0x000fc40000004100 */
[--C-:B------:R-:W-:Y:S02]  /*aba0*/  HADD2.F32 R14, -RZ, R18.reuse.H0_H0 ;  /* 0x20000012ff0e7230 */ /* 0x100fe40000004100 */
[----:B------:R-:W-:Y:S01]  /*abb0*/  HADD2.F32 R8, -RZ, R18.H1_H1 ;  /* 0x30000012ff087230 */ /* 0x000fe20000004100 */
[----:B------:R-:W-:Y:S02]  /*abc0*/  FFMA.FTZ R18, R13, R19, -R15 ;  /* 0x000000130d127223 */ /* 0x000fe4000001080f */
[C---:B------:R-:W-:Y:S01]  /*abd0*/  FMUL.FTZ R13, R12.reuse, R0 ;  /* 0x000000000c0d7220 */ /* 0x040fe20000410000 */
[--C-:B------:R-:W-:Y:S01]  /*abe0*/  HADD2.F32 R0, -RZ, R51.reuse.H0_H0 ;  /* 0x20000033ff007230 */ /* 0x100fe20000004100 */
        /* <DEDUP_REMOVED lines=19> */
.L_x_1718:
[----:B------:R-:W-:Y:S05]  /*ad20*/  BSYNC B1 ;  /* 0x0000000000017941 */ /* 0x000fea0003800000 */
.L_x_1717:
        /* <DEDUP_REMOVED lines=49> */
.L_x_1724:
[----:B------:R-:W-:Y:S05]  /*b040*/  BSYNC B0 ;  /* 0x0000000000007941 */ /* 0x000fea0003800000 */
.L_x_1723:
[----:B------:R-:W-:-:S13]  /*b050*/  ISETP.GE.AND P0, PT, R92, c[0x0][0x27c], PT ;  /* 0x00009f005c007a0c */ /* 0x000fda0003f06270 */
[----:B------:R-:W-:Y:S05]  /*b060*/  @P0 BRA `(.L_x_1722) ;  /* 0x000002a000000947 */ /* 0x000fea0003800000 */
[----:B-1----:R-:W1:Y:S01]  /*b070*/  LDS.128 R4, [R249+0x6000] ;  /* 0x00600000f9047984 */ /* 0x002e620000000c00 */
        /* <DEDUP_REMOVED lines=41> */
.L_x_1722:
[----:B------:R-:W-:Y:S05]  /*b310*/  BSYNC B1 ;  /* 0x0000000000017941 */ /* 0x000fea0003800000 */
.L_x_1721:
        /* <DEDUP_REMOVED lines=49> */
.L_x_1728:
[----:B------:R-:W-:Y:S05]  /*b630*/  BSYNC B0 ;  /* 0x0000000000007941 */ /* 0x000fea0003800000 */
.L_x_1727:
        /* <DEDUP_REMOVED lines=44> */
.L_x_1726:
[----:B------:R-:W-:Y:S05]  /*b900*/  BSYNC B1 ;  /* 0x0000000000017941 */ /* 0x000fea0003800000 */
.L_x_1725:
        /* <DEDUP_REMOVED lines=48> */
.L_x_1731:
[----:B------:R-:W-:Y:S05]  /*bc10*/  BSYNC B0 ;  /* 0x0000000000007941 */ /* 0x000fea0003800000 */
.L_x_1730:
        /* <DEDUP_REMOVED lines=45> */
.L_x_1708:
        /* <DEDUP_REMOVED lines=25> */
[----:B------:R-:W-:Y:S01]  /*c080*/  ISETP.GE.OR P0, PT, R20, R0, P2 ;  /* 0x000000001400720c */ /* 0x000fe20001706670 */
[----:B------:R-:W3:Y:S04]  /*c090*/  SHFL.IDX PT, R9, R3, RZ, 0x1c1f ;  /* 0x001c1fff03097589 */ /* 0x000ee800000e0000 */
[----:B------:R-:W4:Y:S08]  /*c0a0*/  SHFL.IDX PT, R10, R2, RZ, 0x1c1f ;  /* 0x001c1fff020a7589 */ /* 0x000f3000000e0000 */
[C---:B------:R-:W-:Y:S01]  /*c0b0*/  @!P0 IMAD.SHL.U32 R6, R84.reuse, 0x2, RZ ;  /* 0x0000000254068824 */ /* 0x040fe200078e00ff */
[----:B------:R-:W-:-:S04]  /*c0c0*/  @!P0 SHF.L.U64.HI R7, R84, 0x1, R85 ;  /* 0x0000000154078819 */ /* 0x000fc80000010255 */
[----:B-1----:R-:W-:-:S05]  /*c0d0*/  @!P0 IADD3 R4, P1, R8, R6, RZ ;  /* 0x0000000608048210 */ /* 0x002fca0007f3e0ff */
[--C-:B--2---:R-:W-:Y:S01]  /*c0e0*/  @!P0 IMAD.X R5, R5, 0x1, R7.reuse, P1 ;  /* 0x0000000105058824 */ /* 0x104fe200008e0607 */
[----:B---3--:R-:W-:Y:S01]  /*c0f0*/  @!P0 IADD3 R6, P1, R9, R6, RZ ;  /* 0x0000000609068210 */ /* 0x008fe20007f3e0ff */
[----:B------:R-:W-:Y:S01]  /*c100*/  CS2R R14, SRZ ;  /* 0x00000000000e7805 */ /* 0x000fe2000001ff00 */
[----:B------:R-:W-:Y:S02]  /*c110*/  CS2R R12, SRZ ;  /* 0x00000000000c7805 */ /* 0x000fe4000001ff00 */
[----:B------:R1:W2:Y:S01]  /*c120*/  @!P0 LD.E.128 R16, [R4.64] ;  /* 0x0000000804108980 */ /* 0x0002a2000c101d00 */
[----:B----4-:R-:W-:-:S05]  /*c130*/  @!P0 IMAD.X R7, R10, 0x1, R7, P1 ;  /* 0x000000010a078824 */ /* 0x010fca00008e0607 */
[----:B------:R2:W3:Y:S01]  /*c140*/  @!P0 LD.E.128 R12, [R6.64] ;  /* 0x00000008060c8980 */ /* 0x0004e2000c101d00 */
[----:B------:R-:W-:Y:S01]  /*c150*/  BSSY B0, `(.L_x_1732) ;  /* 0x0000026000007945 */ /* 0x000fe20003800000 */
[----:B------:R-:W-:Y:S01]  /*c160*/  CS2R R10, SRZ ;  /* 0x00000000000a7805 */ /* 0x000fe2000001ff00 */
[----:B------:R-:W-:Y:S01]  /*c170*/  CS2R R8, SRZ ;  /* 0x0000000000087805 */ /* 0x000fe2000001ff00 */
[----:B------:R4:W2:Y:S04]  /*c180*/  SHFL.IDX PT, R23, R22, 0x1, 0x1c1f ;  /* 0x003c1f0016177f89 */ /* 0x0008a800000e0000 */
[----:B------:R4:W2:Y:S04]  /*c190*/  SHFL.IDX PT, R24, R3, 0x1, 0x1c1f ;  /* 0x003c1f0003187f89 */ /* 0x0008a800000e0000 */
[----:B------:R4:W2:Y:S04]  /*c1a0*/  SHFL.IDX PT, R26, R21, 0x1, 0x1c1f ;  /* 0x003c1f00151a7f89 */ /* 0x0008a800000e0000 */
[----:B------:R4:W2:Y:S01]  /*c1b0*/  SHFL.IDX PT, R25, R2, 0x1, 0x1c1f ;  /* 0x003c1f0002197f89 */ /* 0x0008a200000e0000 */
[----:B-1----:R-:W-:-:S04]  /*c1c0*/  IADD3 R4, R20, 0x20, RZ ;  /* 0x0000002014047810 */ /* 0x002fc80007ffe0ff */
[----:B------:R-:W-:Y:S01]  /*c1d0*/  ISETP.GE.AND P0, PT, R4, R0, PT ;  /* 0x000000000400720c */ /* 0x000fe20003f06270 */
[----:B--2---:R-:W-:Y:S01]  /*c1e0*/  IMAD.MOV.U32 R7, RZ, RZ, R18 ;  /* 0x000000ffff077224 */ /* 0x004fe200078e0012 */
[----:B------:R-:W-:Y:S01]  /*c1f0*/  MOV R6, R19 ;  /* 0x0000001300067202 */ /* 0x000fe20000000f00 */
[----:B------:R-:W-:Y:S02]  /*c200*/  IMAD.MOV.U32 R5, RZ, RZ, R16 ;  /* 0x000000ffff057224 */ /* 0x000fe400078e0010 */
[----:B------:R-:W-:Y:S01]  /*c210*/  IMAD.MOV.U32 R4, RZ, RZ, R17 ;  /* 0x000000ffff047224 */ /* 0x000fe200078e0011 */
[----:B------:R-:W-:Y:S02]  /*c220*/  PRMT R65, R7, 0x7610, R65 ;  /* 0x0000761007417816 */ /* 0x000fe40000000041 */
[----:B------:R-:W-:Y:S01]  /*c230*/  PRMT R57, R57, 0x5410, R6 ;  /* 0x0000541039397816 */ /* 0x000fe20000000006 */
[----:B---3--:R-:W-:Y:S01]  /*c240*/  IMAD.MOV.U32 R7, RZ, RZ, R14 ;  /* 0x000000ffff077224 */ /* 0x008fe200078e000e */
[----:B------:R-:W-:Y:S01]  /*c250*/  PRMT R53, R4, 0x5410, R5 ;  /* 0x0000541004357816 */ /* 0x000fe20000000005 */
[----:B------:R-:W-:Y:S01]  /*c260*/  IMAD.MOV.U32 R5, RZ, RZ, R12 ;  /* 0x000000ffff057224 */ /* 0x000fe200078e000c */
[----:B------:R-:W-:Y:S01]  /*c270*/  MOV R6, R15 ;  /* 0x0000000f00067202 */ /* 0x000fe20000000f00 */
[----:B------:R-:W-:Y:S01]  /*c280*/  IMAD.MOV.U32 R4, RZ, RZ, R13 ;  /* 0x000000ffff047224 */ /* 0x000fe200078e000d */
[----:B------:R-:W-:-:S02]  /*c290*/  PRMT R55, R7, 0x7610, R55 ;  /* 0x0000761007377816 */ /* 0x000fc40000000037 */
[----:B------:R-:W-:Y:S02]  /*c2a0*/  PRMT R57, R6, 0x7610, R57 ;  /* 0x0000761006397816 */ /* 0x000fe40000000039 */
[----:B------:R-:W-:Y:S01]  /*c2b0*/  PRMT R52, R4, 0x5410, R5 ;  /* 0x0000541004347816 */ /* 0x000fe20000000005 */
[----:B------:R-:W-:Y:S01]  /*c2c0*/  CS2R R6, SRZ ;  /* 0x0000000000067805 */ /* 0x000fe2000001ff00 */
[----:B------:R-:W-:Y:S01]  /*c2d0*/  CS2R R4, SRZ ;  /* 0x0000000000047805 */ /* 0x000fe2000001ff00 */
[----:B------:R-:W-:Y:S05]  /*c2e0*/  @P0 BRA `(.L_x_1733) ;  /* 0x000000c000000947 */ /* 0x000fea0003800000 */
[----:B----4-:R-:W-:Y:S01]  /*c2f0*/  CS2R R8, SRZ ;  /* 0x0000000000087805 */ /* 0x010fe2000001ff00 */
[----:B------:R-:W-:Y:S01]  /*c300*/  CS2R R6, SRZ ;  /* 0x0000000000067805 */ /* 0x000fe2000001ff00 */
[----:B------:R-:W-:Y:S01]  /*c310*/  CS2R R4, SRZ ;  /* 0x0000000000047805 */ /* 0x000fe2000001ff00 */
[----:B------:R-:W-:Y:S05]  /*c320*/  @P2 BRA `(.L_x_1733) ;  /* 0x0000008000002947 */ /* 0x000fea0003800000 */
[C---:B------:R-:W-:Y:S01]  /*c330*/  IMAD.SHL.U32 R6, R84.reuse, 0x2, RZ ;  /* 0x0000000254067824 */ /* 0x040fe200078e00ff */
[----:B------:R-:W-:-:S04]  /*c340*/  SHF.L.U64.HI R7, R84, 0x1, R85 ;  /* 0x0000000154077819 */ /* 0x000fc80000010255 */
[-C--:B------:R-:W-:Y:S02]  /*c350*/  IADD3 R4, P1, R23, R6.reuse, RZ ;  /* 0x0000000617047210 */ /* 0x080fe40007f3e0ff */
[----:B------:R-:W-:-:S03]  /*c360*/  IADD3 R6, P0, R24, R6, RZ ;  /* 0x0000000618067210 */ /* 0x000fc60007f1e0ff */
[--C-:B------:R-:W-:Y:S02]  /*c370*/  IMAD.X R5, R26, 0x1, R7.reuse, P1 ;  /* 0x000000011a057824 */ /* 0x100fe400008e0607 */
[----:B------:R-:W-:-:S03]  /*c380*/  IMAD.X R7, R25, 0x1, R7, P0 ;  /* 0x0000000119077824 */ /* 0x000fc600000e0607 */
[----:B------:R1:W5:Y:S04]  /*c390*/  LD.E.128 R8, [R4.64] ;  /* 0x0000000804087980 */ /* 0x000368000c101d00 */
[----:B-1----:R-:W5:Y:S02]  /*c3a0*/  LD.E.128 R4, [R6.64] ;  /* 0x0000000806047980 */ /* 0x002f64000c101d00 */
.L_x_1733:
[----:B----4-:R-:W-:Y:S05]  /*c3b0*/  BSYNC B0 ;  /* 0x0000000000007941 */ /* 0x010fea0003800000 */
.L_x_1732:
[----:B------:R-:W1:Y:S01]  /*c3c0*/  SHFL.IDX PT, R26, R22, 0x2, 0x1c1f ;  /* 0x005c1f00161a7f89 */ /* 0x000e6200000e0000 */
[----:B------:R-:W-:Y:S01]  /*c3d0*/  IADD3 R23, R20, 0x40, RZ ;  /* 0x0000004014177810 */ /* 0x000fe20007ffe0ff */
[----:B------:R-:W-:Y:S01]  /*c3e0*/  CS2R R42, SRZ ;  /* 0x00000000002a7805 */ /* 0x000fe2000001ff00 */
[----:B------:R-:W-:Y:S01]  /*c3f0*/  CS2R R40, SRZ ;  /* 0x0000000000287805 */ /* 0x000fe2000001ff00 */
[----:B------:R-:W2:Y:S01]  /*c400*/  SHFL.IDX PT, R27, R21, 0x2, 0x1c1f ;  /* 0x005c1f00151b7f89 */ /* 0x000ea200000e0000 */
[----:B------:R-:W-:-:S03]  /*c410*/  ISETP.GE.OR P0, PT, R23, R0, P2 ;  /* 0x000000001700720c */ /* 0x000fc60001706670 */
[----:B------:R-:W3:Y:S04]  /*c420*/  SHFL.IDX PT, R24, R3, 0x2, 0x1c1f ;  /* 0x005c1f0003187f89 */ /* 0x000ee800000e0000 */
[----:B------:R-:W4:Y:S06]  /*c430*/  SHFL.IDX PT, R28, R2, 0x2, 0x1c1f ;  /* 0x005c1f00021c7f89 */ /* 0x000f2c00000e0000 */
[C---:B------:R-:W-:Y:S01]  /*c440*/  @!P0 IMAD.SHL.U32 R23, R84.reuse, 0x2, RZ ;  /* 0x0000000254178824 */ /* 0x040fe200078e00ff */
[----:B------:R-:W-:-:S04]  /*c450*/  @!P0 SHF.L.U64.HI R25, R84, 0x1, R85 ;  /* 0x0000000154198819 */ /* 0x000fc80000010255 */
[----:B-1----:R-:W-:-:S05]  /*c460*/  @!P0 IADD3 R26, P1, R26, R23, RZ ;  /* 0x000000171a1a8210 */ /* 0x002fca0007f3e0ff */
[----:B--2---:R-:W-:Y:S01]  /*c470*/  @!P0 IMAD.X R27, R27, 0x1, R25, P1 ;  /* 0x000000011b1b8824 */ /* 0x004fe200008e0619 */
[----:B---3--:R-:W-:Y:S01]  /*c480*/  @!P0 IADD3 R24, P1, R24, R23, RZ ;  /* 0x0000001718188210 */ /* 0x008fe20007f3e0ff */
[----:B------:R-:W-:-:S03]  /*c490*/  CS2R R38, SRZ ;  /* 0x0000000000267805 */ /* 0x000fc6000001ff00 */
[----:B------:R-:W2:Y:S01]  /*c4a0*/  @!P0 LD.E.128 R40, [R26.64] ;  /* 0x000000081a288980 */ /* 0x000ea2000c101d00 */
[----:B------:R-:W-:Y:S01]  /*c4b0*/  CS2R R36, SRZ ;  /* 0x0000000000247805 */ /* 0x000fe2000001ff00 */
[----:B----4-:R-:W-:-:S05]  /*c4c0*/  @!P0 IMAD.X R25, R28, 0x1, R25, P1 ;  /* 0x000000011c198824 */ /* 0x010fca00008e0619 */
[----:B------:R1:W3:Y:S01]  /*c4d0*/  @!P0 LD.E.128 R36, [R24.64] ;  /* 0x0000000818248980 */ /* 0x0002e2000c101d00 */
[----:B------:R-:W-:Y:S01]  /*c4e0*/  IADD3 R20, R20, 0x60, RZ ;  /* 0x0000006014147810 */ /* 0x000fe20007ffe0ff */
[----:B-----5:R-:W-:Y:S01]  /*c4f0*/  IMAD.MOV.U32 R23, RZ, RZ, R8 ;  /* 0x000000ffff177224 */ /* 0x020fe200078e0008 */
[----:B------:R-:W-:Y:S01]  /*c500*/  BSSY B0, `(.L_x_1734) ;  /* 0x000002e000007945 */ /* 0x000fe20003800000 */
[----:B------:R-:W4:Y:S01]  /*c510*/  SHFL.IDX PT, R22, R22, 0x3, 0x1c1f ;  /* 0x007c1f0016167f89 */ /* 0x000f2200000e0000 */
[----:B------:R-:W-:Y:S01]  /*c520*/  ISETP.GE.AND P0, PT, R20, R0, PT ;  /* 0x000000001400720c */ /* 0x000fe20003f06270 */
[----:B------:R-:W-:Y:S01]  /*c530*/  CS2R R50, SRZ ;  /* 0x0000000000327805 */ /* 0x000fe2000001ff00 */
[----:B------:R-:W-:Y:S01]  /*c540*/  MOV R20, R9 ;  /* 0x0000000900147202 */ /* 0x000fe20000000f00 */
[----:B------:R-:W-:Y:S01]  /*c550*/  CS2R R48, SRZ ;  /* 0x0000000000307805 */ /* 0x000fe2000001ff00 */
[----:B------:R-:W-:Y:S01]  /*c560*/  CS2R R46, SRZ ;  /* 0x00000000002e7805 */ /* 0x000fe2000001ff00 */
[----:B------:R-:W-:Y:S01]  /*c570*/  CS2R R44, SRZ ;  /* 0x00000000002c7805 */ /* 0x000fe2000001ff00 */
[----:B------:R-:W-:Y:S01]  /*c580*/  PRMT R69, R20, 0x5410, R23 ;  /* 0x0000541014457816 */ /* 0x000fe20000000017 */
[----:B------:R-:W-:-:S02]  /*c590*/  IMAD.MOV.U32 R23, RZ, RZ, R4 ;  /* 0x000000ffff177224 */ /* 0x000fc400078e0004 */
[----:B------:R-:W-:-:S05]  /*c5a0*/  IMAD.MOV.U32 R20, RZ, RZ, R5 ;  /* 0x000000ffff147224 */ /* 0x000fca00078e0005 */
[----:B------:R-:W-:Y:S02]  /*c5b0*/  PRMT R68, R20, 0x5410, R23 ;  /* 0x0000541014447816 */ /* 0x000fe40000000017 */
[----:B------:R-:W2:Y:S01]  /*c5c0*/  SHFL.IDX PT, R23, R3, 0x3, 0x1c1f ;  /* 0x007c1f0003177f89 */ /* 0x000ea200000e0000 */
[----:B-1----:R-:W-:Y:S02]  /*c5d0*/  IMAD.MOV.U32 R25, RZ, RZ, R10 ;  /* 0x000000ffff197224 */ /* 0x002fe400078e000a */
[----:B------:R-:W-:-:S05]  /*c5e0*/  IMAD.MOV.U32 R24, RZ, RZ, R11 ;  /* 0x000000ffff187224 */ /* 0x000fca00078e000b */
[----:B------:R-:W-:Y:S01]  /*c5f0*/  PRMT R71, R24, 0x5410, R25 ;  /* 0x0000541018477816 */ /* 0x000fe20000000019 */
[----:B------:R-:W-:Y:S02]  /*c600*/  IMAD.MOV.U32 R25, RZ, RZ, R6 ;  /* 0x000000ffff197224 */ /* 0x000fe400078e0006 */
[----:B------:R-:W-:-:S05]  /*c610*/  IMAD.MOV.U32 R24, RZ, RZ, R7 ;  /* 0x000000ffff187224 */ /* 0x000fca00078e0007 */
[----:B------:R-:W-:Y:S02]  /*c620*/  PRMT R70, R25, 0x5410, R24 ;  /* 0x0000541019467816 */ /* 0x000fe40000000018 */
[----:B------:R-:W1:Y:S04]  /*c630*/  SHFL.IDX PT, R24, R2, 0x3, 0x1c1f ;  /* 0x007c1f0002187f89 */ /* 0x000e6800000e0000 */
[----:B------:R1:W1:Y:S01]  /*c640*/  SHFL.IDX PT, R25, R21, 0x3, 0x1c1f ;  /* 0x007c1f0015197f89 */ /* 0x00026200000e0000 */
[----:B--2---:R-:W-:Y:S01]  /*c650*/  IMAD.MOV.U32 R20, RZ, RZ, R43 ;  /* 0x000000ffff147224 */ /* 0x004fe200078e002b */
[----:B-1----:R-:W-:Y:S01]  /*c660*/  MOV R21, R42 ;  /* 0x0000002a00157202 */ /* 0x002fe20000000f00 */
[----:B------:R-:W-:Y:S02]  /*c670*/  IMAD.MOV.U32 R3, RZ, RZ, R40 ;  /* 0x000000ffff037224 */ /* 0x000fe400078e0028 */
[----:B------:R-:W-:Y:S01]  /*c680*/  IMAD.MOV.U32 R2, RZ, RZ, R41 ;  /* 0x000000ffff027224 */ /* 0x000fe200078e0029 */
[----:B------:R-:W-:Y:S01]  /*c690*/  PRMT R76, R20, 0x5410, R21 ;  /* 0x00005410144c7816 */ /* 0x000fe20000000015 */
[----:B---3--:R-:W-:-:S03]  /*c6a0*/  IMAD.MOV.U32 R21, RZ, RZ, R38 ;  /* 0x000000ffff157224 */ /* 0x008fc600078e0026 */
[----:B------:R-:W-:Y:S01]  /*c6b0*/  PRMT R73, R2, 0x5410, R3 ;  /* 0x0000541002497816 */ /* 0x000fe20000000003 */
[----:B------:R-:W-:Y:S01]  /*c6c0*/  IMAD.MOV.U32 R3, RZ, RZ, R36 ;  /* 0x000000ffff037224 */ /* 0x000fe200078e0024 */
[----:B------:R-:W-:Y:S01]  /*c6d0*/  MOV R20, R39 ;  /* 0x0000002700147202 */ /* 0x000fe20000000f00 */
[----:B------:R-:W-:-:S03]  /*c6e0*/  IMAD.MOV.U32 R2, RZ, RZ, R37 ;  /* 0x000000ffff027224 */ /* 0x000fc600078e0025 */
        /* <DEDUP_REMOVED lines=14> */
[----:B------:R1:W5:Y:S02]  /*c7d0*/  LD.E.128 R44, [R2.64] ;  /* 0x00000008022c7980 */ /* 0x000364000c101d00 */
.L_x_1735:
[----:B----4-:R-:W-:Y:S05]  /*c7e0*/  BSYNC B0 ;  /* 0x0000000000007941 */ /* 0x010fea0003800000 */
.L_x_1734:
[----:B-1---5:R-:W-:Y:S01]  /*c7f0*/  IMAD.MOV.U32 R2, RZ, RZ, R50 ;  /* 0x000000ffff027224 */ /* 0x022fe200078e0032 */
[----:B------:R-:W-:-:S04]  /*c800*/  DEPBAR.LE SB0, 0x1 ;  /* 0x000080400000791a */ /* 0x000fc80000000000 */
[----:B------:R-:W-:Y:S01]  /*c810*/  IMAD.MOV.U32 R20, RZ, RZ, R51 ;  /* 0x000000ffff147224 */ /* 0x000fe200078e0033 */
[----:B------:R-:W-:Y:S01]  /*c820*/  BSSY B0, `(.L_x_1736) ;  /* 0x0000071000007945 */ /* 0x000fe20003800000 */
[----:B------:R-:W-:-:S03]  /*c830*/  IMAD.MOV.U32 R3, RZ, RZ, R48 ;  /* 0x000000ffff037224 */ /* 0x000fc600078e0030 */
[----:B------:R-:W-:Y:S01]  /*c840*/  PRMT R80, R20, 0x5410, R2 ;  /* 0x0000541014507816 */ /* 0x000fe20000000002 */
[----:B------:R-:W-:Y:S01]  /*c850*/  IMAD.MOV.U32 R20, RZ, RZ, R46 ;  /* 0x000000ffff147224 */ /* 0x000fe200078e002e */
[----:B------:R-:W-:Y:S01]  /*c860*/  IADD3 R2, -R63, R0, RZ ;  /* 0x000000003f027210 */ /* 0x000fe20007ffe1ff */
[----:B------:R-:W-:-:S03]  /*c870*/  IMAD.MOV.U32 R0, RZ, RZ, R49 ;  /* 0x000000ffff007224 */ /* 0x000fc600078e0031 */
[----:B------:R-:W-:Y:S01]  /*c880*/  IMNMX R64, R2, 0x80, PT ;  /* 0x0000008002407817 */ /* 0x000fe20003800200 */
[----:B------:R-:W-:Y:S01]  /*c890*/  IMAD.MOV.U32 R2, RZ, RZ, R44 ;  /* 0x000000ffff027224 */ /* 0x000fe200078e002c */
[----:B------:R-:W-:Y:S01]  /*c8a0*/  PRMT R78, R0, 0x5410, R3 ;  /* 0x00005410004e7816 */ /* 0x000fe20000000003 */
[----:B------:R-:W-:Y:S01]  /*c8b0*/  BAR.SYNC.DEFER_BLOCKING 0x0 ;  /* 0x0000000000007b1d */ /* 0x000fe20000010000 */
[----:B------:R-:W-:Y:S02]  /*c8c0*/  ISETP.GE.OR P0, PT, R93, R64, P2 ;  /* 0x000000405d00720c */ /* 0x000fe40001706670 */
[----:B------:R-:W-:Y:S02]  /*c8d0*/  MOV R3, R47 ;  /* 0x0000002f00037202 */ /* 0x000fe40000000f00 */
[----:B------:R-:W-:Y:S02]  /*c8e0*/  MOV R0, R45 ;  /* 0x0000002d00007202 */ /* 0x000fe40000000f00 */
[----:B------:R-:W-:-:S02]  /*c8f0*/  PRMT R79, R20, 0x5410, R3 ;  /* 0x00005410144f7816 */ /* 0x000fc40000000003 */
[----:B------:R-:W-:-:S05]  /*c900*/  PRMT R77, R0, 0x5410, R2 ;  /* 0x00005410004d7816 */ /* 0x000fca0000000002 */
        /* <DEDUP_REMOVED lines=10> */
[--C-:B------:R-:W-:Y:S02]  /*c9b0*/  SHF.R.U64 R61, R12, 0x10, R13.reuse ;  /* 0x000000100c3d7819 */ /* 0x100fe4000000120d */
[----:B------:R-:W-:Y:S02]  /*c9c0*/  SHF.R.U32.HI R12, RZ, 0x10, R13 ;  /* 0x00000010ff0c7819 */ /* 0x000fe4000001160d */
[----:B------:R-:W-:Y:S02]  /*c9d0*/  SHF.R.U32.HI R34, RZ, 0x10, R17 ;  /* 0x00000010ff227819 */ /* 0x000fe40000011611 */
[--C-:B------:R-:W-:Y:S02]  /*c9e0*/  SHF.R.U64 R58, R14, 0x10, R15.reuse ;  /* 0x000000100e3a7819 */ /* 0x100fe4000000120f */
[----:B------:R-:W-:Y:S01]  /*c9f0*/  SHF.R.U32.HI R35, RZ, 0x10, R15 ;  /* 0x00000010ff237819 */ /* 0x000fe2000001160f */
[----:B------:R-:W-:-:S02]  /*ca00*/  HADD2.F32 R15, -RZ, R53.H0_H0 ;  /* 0x20000035ff0f7230 */ /* 0x000fc40000004100 */
[----:B------:R-:W-:Y:S01]  /*ca10*/  HADD2.F32 R67, -RZ, R34.H0_H0 ;  /* 0x20000022ff437230 */ /* 0x000fe20000004100 */
[----:B------:R-:W-:Y:S02]  /*ca20*/  SHF.R.U64 R63, R16, 0x10, R17 ;  /* 0x00000010103f7819 */ /* 0x000fe40000001211 */
[--C-:B------:R-:W-:Y:S02]  /*ca30*/  SHF.R.U64 R62, R18, 0x10, R19.reuse ;  /* 0x00000010123e7819 */ /* 0x100fe40000001213 */
[----:B------:R-:W-:Y:S02]  /*ca40*/  SHF.R.U32.HI R56, RZ, 0x10, R19 ;  /* 0x00000010ff387819 */ /* 0x000fe40000011613 */
        /* <DEDUP_REMOVED lines=8> */
[--C-:B------:R-:W-:Y:S02]  /*cad0*/  HADD2.F32 R30, -RZ, R20.reuse.H0_H0 ;  /* 0x20000014ff1e7230 */ /* 0x100fe40000004100 */
[----:B------:R-:W-:Y:S02]  /*cae0*/  HADD2.F32 R32, -RZ, R20.H1_H1 ;  /* 0x30000014ff207230 */ /* 0x000fe40000004100 */
[----:B------:R-:W-:Y:S02]  /*caf0*/  HADD2.F32 R29, -RZ, R21.H1_H1 ;  /* 0x30000015ff1d7230 */ /* 0x000fe40000004100 */
[----:B--2---:R-:W-:-:S02]  /*cb00*/  HADD2.F32 R3, -RZ, R25.H0_H0 ;  /* 0x20000019ff037230 */ /* 0x004fc40000004100 */
[--C-:B------:R-:W-:Y:S02]  /*cb10*/  HADD2.F32 R13, -RZ, R24.reuse.H0_H0 ;  /* 0x20000018ff0d7230 */ /* 0x100fe40000004100 */
[----:B------:R-:W-:Y:S02]  /*cb20*/  HADD2.F32 R20, -RZ, R24.H1_H1 ;  /* 0x30000018ff147230 */ /* 0x000fe40000004100 */
[----:B------:R-:W-:Y:S01]  /*cb30*/  HADD2.F32 R24, -RZ, R12.H0_H0 ;  /* 0x2000000cff187230 */ /* 0x000fe20000004100 */
[-C--:B------:R-:W-:Y:S01]  /*cb40*/  FMUL.FTZ R14, R31, R0.reuse ;  /* 0x000000001f0e7220 */ /* 0x080fe20000410000 */
[----:B------:R-:W-:Y:S01]  /*cb50*/  HADD2.F32 R2, -RZ, R25.H1_H1 ;  /* 0x30000019ff027230 */ /* 0x000fe20000004100 */
[----:B------:R-:W-:Y:S01]  /*cb60*/  FMUL.FTZ R54, R3, R0 ;  /* 0x0000000003367220 */ /* 0x000fe20000410000 */
[----:B------:R-:W-:Y:S01]  /*cb70*/  HADD2.F32 R12, -RZ, R52.H1_H1 ;  /* 0x30000034ff0c7230 */ /* 0x000fe20000004100 */
[----:B------:R-:W-:Y:S02]  /*cb80*/  FMUL.FTZ R0, R29, R24 ;  /* 0x000000181d007220 */ /* 0x000fe40000410000 */
[----:B------:R-:W-:Y:S01]  /*cb90*/  FFMA.FTZ R60, R3, R15, R14 ;  /* 0x0000000f033c7223 */ /* 0x000fe2000001000e */
[----:B------:R-:W-:Y:S01]  /*cba0*/  HADD2.F32 R14, -RZ, R53.H1_H1 ;  /* 0x30000035ff0e7230 */ /* 0x000fe20000004100 */
[----:B------:R-:W-:Y:S01]  /*cbb0*/  FMUL.FTZ R3, R30, R12 ;  /* 0x0000000c1e037220 */ /* 0x000fe20000410000 */
[----:B------:R-:W-:Y:S01]  /*cbc0*/  HADD2.F32 R21, -RZ, R23.H0_H0 ;  /* 0x20000017ff157230 */ /* 0x000fe20000004100 */
[C---:B------:R-:W-:Y:S01]  /*cbd0*/  FFMA.FTZ R59, R2.reuse, R67, R0 ;  /* 0x00000043023b7223 */ /* 0x040fe20000010000 */
[----:B------:R-:W-:Y:S01]  /*cbe0*/  HADD2.F32 R0, -RZ, R57.H0_H0 ;  /* 0x20000039ff007230 */ /* 0x000fe20000004100 */
        /* <DEDUP_REMOVED lines=8> */
[--C-:B------:R-:W-:Y:S02]  /*cc70*/  HADD2.F32 R19, -RZ, R26.reuse.H0_H0 ;  /* 0x2000001aff137230 */ /* 0x100fe40000004100 */
[----:B------:R-:W-:Y:S02]  /*cc80*/  HADD2.F32 R18, -RZ, R26.H1_H1 ;  /* 0x3000001aff127230 */ /* 0x000fe40000004100 */
[----:B------:R-:W-:Y:S01]  /*cc90*/  HADD2.F32 R16, -RZ, R27.H1_H1 ;  /* 0x3000001bff107230 */ /* 0x000fe20000004100 */
[C---:B------:R-:W-:Y:S01]  /*cca0*/  FFMA.FTZ R27, R17.reuse, R3, R13 ;  /* 0x00000003111b7223 */ /* 0x040fe2000001000d */
[----:B------:R-:W-:Y:S02]  /*ccb0*/  HADD2.F32 R23, -RZ, R23.H1_H1 ;  /* 0x30000017ff177230 */ /* 0x000fe40000004100 */
        /* <DEDUP_REMOVED lines=15> */
[----:B------:R-:W-:Y:S02]  /*cdb0*/  FFMA.FTZ R24, R16, R65, R0 ;  /* 0x0000004110187223 */ /* 0x000fe40000010000 */
[----:B------:R-:W-:Y:S02]  /*cdc0*/  FMUL.FTZ R0, R22, R17 ;  /* 0x0000001116007220 */ /* 0x000fe40000410000 */
[C---:B------:R-:W-:Y:S02]  /*cdd0*/  FFMA.FTZ R26, R20.reuse, R58, R2 ;  /* 0x0000003a141a7223 */ /* 0x040fe40000010002 */
[----:B------:R-:W-:Y:S02]  /*cde0*/  FMUL.FTZ R13, R20, R13 ;  /* 0x0000000d140d7220 */ /* 0x000fe40000410000 */
[C---:B------:R-:W-:Y:S02]  /*cdf0*/  FMUL.FTZ R2, R18.reuse, R17 ;  /* 0x0000001112027220 */ /* 0x040fe40000410000 */
[----:B------:R-:W-:-:S02]  /*ce00*/  FFMA.FTZ R35, R18, R56, R0 ;  /* 0x0000003812237223 */ /* 0x000fc40000010000 */
[----:B------:R-:W-:Y:S02]  /*ce10*/  FFMA.FTZ R16, R30, R14, -R52 ;  /* 0x0000000e1e107223 */ /* 0x000fe40000010834 */
[----:B------:R-:W-:Y:S02]  /*ce20*/  FFMA.FTZ R20, R31, R15, -R54 ;  /* 0x0000000f1f147223 */ /* 0x000fe40000010836 */
[----:B------:R-:W-:Y:S02]  /*ce30*/  FFMA.FTZ R17, R29, R67, -R53 ;  /* 0x000000431d117223 */ /* 0x000fe40000010835 */
[----:B------:R-:W-:Y:S02]  /*ce40*/  FFMA.FTZ R18, R28, R12, -R34 ;  /* 0x0000000c1c127223 */ /* 0x000fe40000010822 */
[----:B------:R-:W-:Y:S02]  /*ce50*/  FFMA.FTZ R3, R21, R3, -R25 ;  /* 0x0000000315037223 */ /* 0x000fe40000010819 */
[----:B------:R-:W-:-:S02]  /*ce60*/  FFMA.FTZ R0, R23, R65, -R19 ;  /* 0x0000004117007223 */ /* 0x000fc40000010813 */
[----:B------:R-:W-:Y:S02]  /*ce70*/  FFMA.FTZ R14, R32, R58, -R13 ;  /* 0x0000003a200e7223 */ /* 0x000fe4000001080d */
[----:B------:R-:W-:Y:S01]  /*ce80*/  FFMA.FTZ R2, R22, R56, -R2 ;  /* 0x0000003816027223 */ /* 0x000fe20000010802 */
[----:B------:R-:W-:Y:S02]  /*ce90*/  F2FP.PACK_AB R19, R0, R3 ;  /* 0x000000030013723e */ /* 0x000fe400000000ff */
[----:B------:R-:W-:Y:S02]  /*cea0*/  F2FP.PACK_AB R17, R17, R20 ;  /* 0x000000141111723e */ /* 0x000fe400000000ff */
[----:B------:R-:W-:Y:S02]  /*ceb0*/  F2FP.PACK_AB R16, R14, R16 ;  /* 0x000000100e10723e */ /* 0x000fe400000000ff */
[----:B------:R-:W-:Y:S02]  /*cec0*/  F2FP.PACK_AB R18, R2, R18 ;  /* 0x000000120212723e */ /* 0x000fe400000000ff */
[----:B------:R-:W-:-:S02]  /*ced0*/  F2FP.PACK_AB R15, R24, R27 ;  /* 0x0000001b180f723e */ /* 0x000fc400000000ff */
[----:B------:R-:W-:Y:S02]  /*cee0*/  F2FP.PACK_AB R13, R59, R60 ;  /* 0x0000003c3b0d723e */ /* 0x000fe400000000ff */
[----:B------:R-:W-:Y:S02]  /*cef0*/  F2FP.PACK_AB R12, R26, R55 ;  /* 0x000000371a0c723e */ /* 0x000fe400000000ff */
[----:B------:R-:W-:Y:S01]  /*cf00*/  F2FP.PACK_AB R14, R35, R57 ;  /* 0x00000039230e723e */ /* 0x000fe200000000ff */
[----:B------:R1:W-:Y:S04]  /*cf10*/  STS.128 [R83], R16 ;  /* 0x0000001053007388 */ /* 0x0003e80000000c00 */
[----:B------:R1:W-:Y:S02]  /*cf20*/  STS.128 [R33+0x5100], R12 ;  /* 0x0051000c21007388 */ /* 0x0003e40000000c00 */
.L_x_1737:
[----:B------:R-:W-:Y:S05]  /*cf30*/  BSYNC B0 ;  /* 0x0000000000007941 */ /* 0x000fea0003800000 */
.L_x_1736:
        /* <DEDUP_REMOVED lines=32> */
[----:B------:R-:W-:Y:S02]  /*d140*/  HADD2.F32 R0, -RZ, R68.H0_H0 ;  /* 0x20000044ff007230 */ /* 0x000fe40000004100 */
        /* <DEDUP_REMOVED lines=11> */
[----:B------:R-:W-:Y:S01]  /*d200*/  HADD2.F32 R4, -RZ, R68.H1_H1 ;  /* 0x30000044ff047230 */ /* 0x000fe20000004100 */
[----:B------:R-:W-:-:S02]  /*d210*/  FMUL.FTZ R0, R21, R16 ;  /* 0x0000001015007220 */ /* 0x000fc40000410000 */
[----:B------:R-:W-:Y:S01]  /*d220*/  FFMA.FTZ R52, R3, R7, R6 ;  /* 0x0000000703347223 */ /* 0x000fe20000010006 */
[----:B------:R-:W-:Y:S01]  /*d230*/  HADD2.F32 R6, -RZ, R69.H1_H1 ;  /* 0x30000045ff067230 */ /* 0x000fe20000004100 */
[----:B------:R-:W-:Y:S01]  /*d240*/  FMUL.FTZ R3, R22, R4 ;  /* 0x0000000416037220 */ /* 0x000fe20000410000 */
[----:B------:R-:W-:Y:S01]  /*d250*/  HADD2.F32 R13, -RZ, R15.H0_H0 ;  /* 0x2000000fff0d7230 */ /* 0x000fe20000004100 */
[C---:B------:R-:W-:Y:S01]  /*d260*/  FFMA.FTZ R35, R2.reuse, R57, R0 ;  /* 0x0000003902237223 */ /* 0x040fe20000010000 */
[----:B------:R-:W-:Y:S01]  /*d270*/  HADD2.F32 R0, -RZ, R70.H1_H1 ;  /* 0x30000046ff007230 */ /* 0x000fe20000004100 */
[----:B------:R-:W-:Y:S01]  /*d280*/  FMUL.FTZ R30, R2, R16 ;  /* 0x00000010021e7220 */ /* 0x000fe20000410000 */
[----:B------:R-:W-:Y:S01]  /*d290*/  HADD2.F32 R20, -RZ, R14.H0_H0 ;  /* 0x2000000eff147230 */ /* 0x000fe20000004100 */
[C---:B------:R-:W-:Y:S01]  /*d2a0*/  FFMA.FTZ R32, R5.reuse, R6, R3 ;  /* 0x0000000605207223 */ /* 0x040fe20000010003 */
[----:B------:R-:W-:Y:S01]  /*d2b0*/  HADD2.F32 R2, -RZ, R70.H0_H0 ;  /* 0x20000046ff027230 */ /* 0x000fe20000004100 */
[----:B------:R-:W-:Y:S01]  /*d2c0*/  FMUL.FTZ R29, R5, R4 ;  /* 0x00000004051d7220 */ /* 0x000fe20000410000 */
[----:B------:R-:W-:Y:S01]  /*d2d0*/  HADD2.F32 R9, -RZ, R19.H0_H0 ;  /* 0x20000013ff097230 */ /* 0x000fe20000004100 */
[----:B------:R-:W-:Y:S01]  /*d2e0*/  FMUL.FTZ R5, R13, R0 ;  /* 0x000000000d057220 */ /* 0x000fe20000410000 */
[----:B------:R-:W-:-:S02]  /*d2f0*/  HADD2.F32 R3, -RZ, R71.H0_H0 ;  /* 0x20000047ff037230 */ /* 0x000fc40000004100 */
[----:B------:R-:W-:Y:S02]  /*d300*/  HADD2.F32 R15, -RZ, R15.H1_H1 ;  /* 0x3000000fff0f7230 */ /* 0x000fe40000004100 */
[----:B------:R-:W-:Y:S01]  /*d310*/  HADD2.F32 R17, -RZ, R26.H0_H0 ;  /* 0x2000001aff117230 */ /* 0x000fe20000004100 */
[----:B------:R-:W-:Y:S01]  /*d320*/  FMUL.FTZ R16, R20, R2 ;  /* 0x0000000214107220 */ /* 0x000fe20000410000 */
[--C-:B------:R-:W-:Y:S02]  /*d330*/  HADD2.F32 R11, -RZ, R18.reuse.H0_H0 ;  /* 0x20000012ff0b7230 */ /* 0x100fe40000004100 */
[----:B------:R-:W-:Y:S01]  /*d340*/  HADD2.F32 R4, -RZ, R71.H1_H1 ;  /* 0x30000047ff047230 */ /* 0x000fe20000004100 */
        /* <DEDUP_REMOVED lines=37> */
.L_x_1739:
[----:B------:R-:W-:Y:S05]  /*d5a0*/  BSYNC B0 ;  /* 0x0000000000007941 */ /* 0x000fea0003800000 */
.L_x_1738:
        /* <DEDUP_REMOVED lines=50> */
[-C--:B------:R-:W-:Y:S01]  /*d8d0*/  FMUL.FTZ R0, R17, R11.reuse ;  /* 0x0000000b11007220 */ /* 0x080fe20000410000 */
[----:B------:R-:W-:Y:S01]  /*d8e0*/  HADD2.F32 R4, -RZ, R72.H1_H1 ;  /* 0x30000048ff047230 */ /* 0x000fe20000004100 */
[----:B------:R-:W-:Y:S01]  /*d8f0*/  FFMA.FTZ R36, R3, R6, R5 ;  /* 0x0000000603247223 */ /* 0x000fe20000010005 */
[----:B------:R-:W-:Y:S01]  /*d900*/  HADD2.F32 R5, -RZ, R73.H1_H1 ;  /* 0x30000049ff057230 */ /* 0x000fe20000004100 */
[----:B------:R-:W-:Y:S02]  /*d910*/  FMUL.FTZ R30, R2, R11 ;  /* 0x0000000b021e7220 */ /* 0x000fe40000410000 */
[----:B------:R-:W-:Y:S02]  /*d920*/  FMUL.FTZ R3, R18, R4 ;  /* 0x0000000412037220 */ /* 0x000fe40000410000 */
[----:B------:R-:W-:Y:S01]  /*d930*/  FFMA.FTZ R35, R2, R41, R0 ;  /* 0x0000002902237223 */ /* 0x000fe20000010000 */
[----:B------:R-:W-:-:S02]  /*d940*/  HADD2.F32 R2, -RZ, R74.H0_H0 ;  /* 0x2000004aff027230 */ /* 0x000fc40000004100 */
[----:B------:R-:W-:Y:S01]  /*d950*/  HADD2.F32 R0, -RZ, R74.H1_H1 ;  /* 0x3000004aff007230 */ /* 0x000fe20000004100 */
[C---:B------:R-:W-:Y:S01]  /*d960*/  FMUL.FTZ R29, R9.reuse, R4 ;  /* 0x00000004091d7220 */ /* 0x040fe20000410000 */
[----:B------:R-:W-:Y:S01]  /*d970*/  HADD2.F32 R12, -RZ, R10.H0_H0 ;  /* 0x2000000aff0c7230 */ /* 0x000fe20000004100 */
[----:B------:R-:W-:Y:S01]  /*d980*/  FFMA.FTZ R32, R9, R5, R3 ;  /* 0x0000000509207223 */ /* 0x000fe20000010003 */
[--C-:B------:R-:W-:Y:S01]  /*d990*/  HADD2.F32 R4, -RZ, R76.reuse.H1_H1 ;  /* 0x3000004cff047230 */ /* 0x100fe20000004100 */
[----:B------:R-:W-:Y:S01]  /*d9a0*/  FMUL.FTZ R11, R16, R2 ;  /* 0x00000002100b7220 */ /* 0x000fe20000410000 */
[----:B------:R-:W-:Y:S01]  /*d9b0*/  HADD2.F32 R3, -RZ, R76.H0_H0 ;  /* 0x2000004cff037230 */ /* 0x000fe20000004100 */
        /* <DEDUP_REMOVED lines=37> */
.L_x_1741:
[----:B------:R-:W-:Y:S05]  /*dc10*/  BSYNC B0 ;  /* 0x0000000000007941 */ /* 0x000fea0003800000 */
.L_x_1740:
        /* <DEDUP_REMOVED lines=101> */
.L_x_1729:
[----:B------:R-:W-:Y:S05]  /*e270*/  BSYNC B2 ;  /* 0x0000000000027941 */ /* 0x000fea0003800000 */
.L_x_1707:
[----:B------:R-:W-:Y:S01]  /*e280*/  IMAD R0, R81, c[0x0][0x208], RZ ;  /* 0x0000820051007a24 */ /* 0x000fe200078e02ff */
[----:B------:R-:W-:-:S04]  /*e290*/  DEPBAR.LE SB0, 0x0 ;  /* 0x000080000000791a */ /* 0x000fc80000000000 */
[C---:B-1----:R-:W-:Y:S01]  /*e2a0*/  IMAD.WIDE.U32 R2, R231.reuse, c[0x0][0x208], RZ ;  /* 0x00008200e7027a25 */ /* 0x042fe200078e00ff */
[----:B------:R-:W-:Y:S01]  /*e2b0*/  BAR.SYNC.DEFER_BLOCKING 0x0 ;  /* 0x0000000000007b1d */ /* 0x000fe20000010000 */
[C---:B------:R-:W-:Y:S02]  /*e2c0*/  SHF.L.U32 R37, R244.reuse, 0x1, RZ ;  /* 0x00000001f4257819 */ /* 0x040fe400000006ff */
[----:B------:R-:W-:Y:S01]  /*e2d0*/  IMAD R0, R231, c[0x0][0x20c], R0 ;  /* 0x00008300e7007a24 */ /* 0x000fe200078e0200 */
[----:B------:R-:W-:Y:S01]  /*e2e0*/  SHF.L.U64.HI R36, R244, 0x1, R245 ;  /* 0x00000001f4247819 */ /* 0x000fe200000102f5 */
[----:B------:R-:W-:Y:S01]  /*e2f0*/  IMAD.WIDE.U32 R6, R75, c[0x0][0x210], RZ ;  /* 0x000084004b067a25 */ /* 0x000fe200078e00ff */
[----:B------:R-:W-:Y:S02]  /*e300*/  BSSY B0, `(.L_x_1742) ;  /* 0x0000189000007945 */ /* 0x000fe40003800000 */
[----:B------:R-:W-:Y:S01]  /*e310*/  IADD3 R3, R3, R0, RZ ;  /* 0x0000000003037210 */ /* 0x000fe20007ffe0ff */
[----:B------:R-:W-:Y:S01]  /*e320*/  IMAD R0, R82, c[0x0][0x218], RZ ;  /* 0x0000860052007a24 */ /* 0x000fe200078e02ff */
[----:B------:R-:W-:Y:S01]  /*e330*/  STL.64 [R1+0x8], R6 ;  /* 0x0000080601007387 */ /* 0x000fe20000100a00 */
[----:B------:R-:W-:-:S02]  /*e340*/  IMAD R4, R75, c[0x0][0x214], R7 ;  /* 0x000085004b047a24 */ /* 0x000fc400078e0207 */
[----:B------:R-:W-:-:S03]  /*e350*/  IMAD.WIDE.U32 R2, R220, c[0x0][0x218], R2 ;  /* 0x00008600dc027a25 */ /* 0x000fc600078e0002 */
[----:B------:R-:W-:Y:S01]  /*e360*/  STL [R1+0x4], R4 ;  /* 0x0000040401007387 */ /* 0x000fe20000100800 */
[----:B------:R-:W-:Y:S01]  /*e370*/  IMAD R0, R220, c[0x0][0x21c], R0 ;  /* 0x00008700dc007a24 */ /* 0x000fe200078e0200 */
[----:B------:R-:W-:-:S04]  /*e380*/  IADD3 R2, P0, R2, R6, RZ ;  /* 0x0000000602027210 */ /* 0x000fc80007f1e0ff */
[----:B------:R-:W-:Y:S02]  /*e390*/  IADD3.X R3, R4, R3, R0, P0, !PT ;  /* 0x0000000304037210 */ /* 0x000fe400007fe400 */
[C---:B------:R-:W-:Y:S01]  /*e3a0*/  LEA R0, P0, R2.reuse, c[0x0][0x1f8], 0x1 ;  /* 0x00007e0002007a11 */ /* 0x040fe200078008ff */
[----:B------:R-:W-:Y:S03]  /*e3b0*/  LDSM.16.M88.4 R32, [R198] ;  /* 0x00000000c620783b */ /* 0x000fe60000000200 */
[----:B------:R-:W-:Y:S01]  /*e3c0*/  LEA.HI.X R2, R2, c[0x0][0x1fc], R3, 0x1, P0 ;  /* 0x00007f0002027a11 */ /* 0x000fe200000f0c03 */
[----:B------:R-:W1:Y:S01]  /*e3d0*/  SHFL.IDX PT, R4, R0, 0x1, 0x181f ;  /* 0x00381f0000047f89 */ /* 0x000e6200000e0000 */
[----:B------:R-:W-:-:S03]  /*e3e0*/  ISETP.GE.AND P0, PT, R244, c[0x0][0x1d4], PT ;  /* 0x00007500f4007a0c */ /* 0x000fc60003f06270 */
[----:B------:R-:W2:Y:S04]  /*e3f0*/  SHFL.IDX PT, R3, R0, RZ, 0x181f ;  /* 0x00181fff00037589 */ /* 0x000ea800000e0000 */
[----:B------:R-:W3:Y:S04]  /*e400*/  SHFL.IDX PT, R6, R0, 0x2, 0x181f ;  /* 0x00581f0000067f89 */ /* 0x000ee800000e0000 */
[----:B------:R-:W4:Y:S04]  /*e410*/  SHFL.IDX PT, R7, R2, RZ, 0x181f ;  /* 0x00181fff02077589 */ /* 0x000f2800000e0000 */
[----:B------:R-:W5:Y:S04]  /*e420*/  SHFL.IDX PT, R9, R2, 0x1, 0x181f ;  /* 0x00381f0002097f89 */ /* 0x000f6800000e0000 */
[----:B------:R-:W-:Y:S04]  /*e430*/  LDSM.16.M88.4 R52, [R95] ;  /* 0x000000005f34783b */ /* 0x000fe80000000200 */
[----:B------:R-:W5:Y:S01]  /*e440*/  SHFL.IDX PT, R14, R2, 0x2, 0x181f ;  /* 0x00581f00020e7f89 */ /* 0x000f6200000e0000 */
[----:B-1----:R-:W-:-:S03]  /*e450*/  IADD3 R8, P3, R4, R37, RZ ;  /* 0x0000002504087210 */ /* 0x002fc60007f7e0ff */
[----:B------:R-:W1:Y:S01]  /*e460*/  SHFL.IDX PT, R5, R0, 0x3, 0x181f ;  /* 0x00781f0000057f89 */ /* 0x000e6200000e0000 */
[----:B--2---:R-:W-:-:S03]  /*e470*/  IADD3 R10, P1, R3, R37, RZ ;  /* 0x00000025030a7210 */ /* 0x004fc60007f3e0ff */
[----:B------:R-:W-:Y:S01]  /*e480*/  SHFL.IDX PT, R0, R0, 0x4, 0x181f ;  /* 0x00981f0000007f89 */ /* 0x000fe200000e0000 */
[----:B---3--:R-:W-:-:S03]  /*e490*/  IADD3 R6, P4, R6, R37, RZ ;  /* 0x0000002506067210 */ /* 0x008fc60007f9e0ff */
[----:B------:R-:W2:Y:S01]  /*e4a0*/  SHFL.IDX PT, R13, R2, 0x3, 0x181f ;  /* 0x00781f00020d7f89 */ /* 0x000ea200000e0000 */
[----:B----4-:R-:W-:-:S03]  /*e4b0*/  IADD3.X R11, R7, R36, RZ, P1, !PT ;  /* 0x00000024070b7210 */ /* 0x010fc60000ffe4ff */
[----:B------:R3:W4:Y:S01]  /*e4c0*/  SHFL.IDX PT, R12, R2, 0x4, 0x181f ;  /* 0x00981f00020c7f89 */ /* 0x00072200000e0000 */
[-C--:B-----5:R-:W-:Y:S02]  /*e4d0*/  IADD3.X R9, R9, R36.reuse, RZ, P3, !PT ;  /* 0x0000002409097210 */ /* 0x0a0fe40001ffe4ff */
[----:B------:R-:W-:Y:S01]  /*e4e0*/  ISETP.LT.OR P3, PT, R66, 0x1, P0 ;  /* 0x000000014200780c */ /* 0x000fe20000761670 */
[----:B------:R-:W5:Y:S04]  /*e4f0*/  LDSM.16.M88.4 R28, [R198+0x2000] ;  /* 0x00200000c61c783b */ /* 0x000f680000000200 */
[----:B------:R-:W-:Y:S01]  /*e500*/  LDSM.16.M88.4 R24, [R201] ;  /* 0x00000000c918783b */ /* 0x000fe20000000200 */
[----:B------:R-:W-:Y:S02]  /*e510*/  IADD3.X R7, R14, R36, RZ, P4, !PT ;  /* 0x000000240e077210 */ /* 0x000fe400027fe4ff */
[----:B------:R-:W-:Y:S01]  /*e520*/  ISETP.LT.OR P4, PT, R66, 0x11, P0 ;  /* 0x000000114200780c */ /* 0x000fe20000781670 */
[----:B------:R-:W5:Y:S01]  /*e530*/  LDSM.16.M88.4 R48, [R202] ;  /* 0x00000000ca30783b */ /* 0x000f620000000200 */
[----:B-1----:R-:W-:-:S03]  /*e540*/  IADD3 R4, P2, R5, R37, RZ ;  /* 0x0000002505047210 */ /* 0x002fc60007f5e0ff */
[----:B------:R-:W-:Y:S01]  /*e550*/  LDSM.16.M88.4 R56, [R95+0x800] ;  /* 0x000800005f38783b */ /* 0x000fe20000000200 */
[----:B--2---:R-:W-:-:S03]  /*e560*/  IADD3.X R5, R13, R36, RZ, P2, !PT ;  /* 0x000000240d057210 */ /* 0x004fc600017fe4ff */
[----:B------:R-:W-:Y:S01]  /*e570*/  LDSM.16.M88.4 R100, [R95+0x1000] ;  /* 0x001000005f64783b */ /* 0x000fe20000000200 */
[----:B------:R-:W-:Y:S01]  /*e580*/  ISETP.LT.OR P2, PT, R66, 0x21, P0 ;  /* 0x000000214200780c */ /* 0x000fe20000741670 */
[----:B------:R-:W-:Y:S01]  /*e590*/  HMMA.16816.F32 R72, R32, R54, RZ ;  /* 0x000000362048723c */ /* 0x000fe200000018ff */
[----:B---3--:R-:W-:Y:S01]  /*e5a0*/  IADD3 R2, P1, R0, R37, RZ ;  /* 0x0000002500027210 */ /* 0x008fe20007f3e0ff */
[----:B------:R-:W-:Y:S03]  /*e5b0*/  LDSM.16.M88.4 R108, [R95+0x1800] ;  /* 0x001800005f6c783b */ /* 0x000fe60000000200 */
[----:B----4-:R-:W-:Y:S01]  /*e5c0*/  IADD3.X R3, R12, R36, RZ, P1, !PT ;  /* 0x000000240c037210 */ /* 0x010fe20000ffe4ff */
[----:B------:R-:W-:Y:S01]  /*e5d0*/  LDSM.16.M88.4 R116, [R95+0x2000] ;  /* 0x002000005f74783b */ /* 0x000fe20000000200 */
[C---:B------:R-:W-:Y:S02]  /*e5e0*/  ISETP.LT.OR P1, PT, R66.reuse, 0x31, P0 ;  /* 0x000000314200780c */ /* 0x040fe40000721670 */
[----:B------:R-:W-:Y:S01]  /*e5f0*/  ISETP.LT.OR P0, PT, R66, 0x41, P0 ;  /* 0x000000414200780c */ /* 0x000fe20000701670 */
[----:B------:R-:W1:Y:S04]  /*e600*/  LDSM.16.M88.4 R20, [R201+0x2000] ;  /* 0x00200000c914783b */ /* 0x000e680000000200 */
[----:B------:R-:W-:Y:S04]  /*e610*/  LDSM.16.M88.4 R76, [R206] ;  /* 0x00000000ce4c783b */ /* 0x000fe80000000200 */
        /* <DEDUP_REMOVED lines=9> */
[----:B------:R5:W-:Y:S04]  /*e6b0*/  LDGSTS.E.BYPASS.LTC128B.128 [R208+0x1900], [R4.64], !P1 ;  /* 0x0190000004d07fae */ /* 0x000be8000c901d48 */
[----:B------:R3:W-:Y:S01]  /*e6c0*/  LDGSTS.E.BYPASS.LTC128B.128 [R208+0x2100], [R2.64], !P0 ;  /* 0x0210000002d07fae */ /* 0x0007e2000c101d48 */
[----:B------:R-:W-:-:S03]  /*e6d0*/  ISETP.GT.AND P0, PT, R161, R252, PT ;  /* 0x000000fca100720c */ /* 0x000fc60003f04270 */
[----:B------:R-:W-:Y:S04]  /*e6e0*/  LDSM.16.M88.4 R44, [R197] ;  /* 0x00000000c52c783b */ /* 0x000fe80000000200 */
[----:B------:R-:W4:Y:S04]  /*e6f0*/  LDSM.16.M88.4 R16, [R199] ;  /* 0x00000000c710783b */ /* 0x000f280000000200 */
[----:B------:R-:W3:Y:S01]  /*e700*/  LDSM.16.M88.4 R12, [R199+0x2000] ;  /* 0x00200000c70c783b */ /* 0x000ee20000000200 */
[-C--:B--2---:R-:W-:Y:S03]  /*e710*/  HMMA.16816.F32 R8, R32, R52.reuse, RZ ;  /* 0x000000342008723c */ /* 0x084fe600000018ff */
[----:B------:R-:W-:Y:S04]  /*e720*/  LDSM.16.M88.4 R40, [R194] ;  /* 0x00000000c228783b */ /* 0x000fe80000000200 */
[----:B------:R-:W0:Y:S01]  /*e730*/  LDGDEPBAR ;  /* 0x00000000000079af */ /* 0x000e220000000000 */
[C---:B-----5:R-:W-:Y:S08]  /*e740*/  HMMA.16816.F32 R4, R28.reuse, R52, RZ ;  /* 0x000000341c04723c */ /* 0x060ff000000018ff */
[----:B------:R-:W-:Y:S08]  /*e750*/  HMMA.16816.F32 R52, R28, R54, RZ ;  /* 0x000000361c34723c */ /* 0x000ff000000018ff */
[-C--:B------:R-:W-:Y:S01]  /*e760*/  HMMA.16816.F32 R60, R24, R48.reuse, R8 ;  /* 0x00000030183c723c */ /* 0x080fe20000001808 */
[----:B------:R-:W2:Y:S07]  /*e770*/  LDSM.16.M88.4 R8, [R200] ;  /* 0x00000000c808783b */ /* 0x000eae0000000200 */
[----:B-1----:R-:W-:Y:S01]  /*e780*/  HMMA.16816.F32 R68, R20, R48, R4 ;  /* 0x000000301444723c */ /* 0x002fe20000001804 */
[----:B------:R-:W1:Y:S11]  /*e790*/  LDSM.16.M88.4 R4, [R200+0x2000] ;  /* 0x00200000c804783b */ /* 0x000e760000000200 */
[----:B------:R-:W-:Y:S04]  /*e7a0*/  @!UPT UIADD3 URZ, URZ, URZ, URZ ;  /* 0x0000003f3f3ff290 */ /* 0x000fe8000fffe03f */
[-C--:B----4-:R-:W-:Y:S08]  /*e7b0*/  HMMA.16816.F32 R64, R16, R44.reuse, R60 ;  /* 0x0000002c1040723c */ /* 0x090ff0000000183c */
[----:B---3--:R-:W-:Y:S08]  /*e7c0*/  HMMA.16816.F32 R60, R12, R44, R68 ;  /* 0x0000002c0c3c723c */ /* 0x008ff00000001844 */
[-C--:B------:R-:W-:Y:S08]  /*e7d0*/  HMMA.16816.F32 R68, R24, R50.reuse, R72 ;  /* 0x000000321844723c */ /* 0x080ff00000001848 */
[----:B------:R-:W-:Y:S08]  /*e7e0*/  HMMA.16816.F32 R48, R20, R50, R52 ;  /* 0x000000321430723c */ /* 0x000ff00000001834 */
[----:B--2---:R-:W-:Y:S08]  /*e7f0*/  HMMA.16816.F32 R72, R8, R40, R64 ;  /* 0x000000280848723c */ /* 0x004ff00000001840 */
[----:B------:R-:W-:Y:S08]  /*e800*/  HMMA.16816.F32 R64, R32, R56, RZ ;  /* 0x000000382040723c */ /* 0x000ff000000018ff */
[-C--:B------:R-:W-:Y:S08]  /*e810*/  HMMA.16816.F32 R52, R16, R46.reuse, R68 ;  /* 0x0000002e1034723c */ /* 0x080ff00000001844 */
[----:B------:R-:W-:Y:S01]  /*e820*/  HMMA.16816.F32 R48, R12, R46, R48 ;  /* 0x0000002e0c30723c */ /* 0x000fe20000001830 */
[----:B------:R-:W2:Y:S01]  /*e830*/  LDSM.16.M88.4 R44, [R197+0x800] ;  /* 0x00080000c52c783b */ /* 0x000ea20000000200 */
[----:B------:R-:W-:-:S04]  /*e840*/  FMUL.FTZ R0, R72, c[0x0][0x320] ;  /* 0x0000c80048007a20 */ /* 0x000fc80000410000 */
[----:B------:R3:W4:Y:S02]  /*e850*/  MUFU.TANH R152, R0 ;  /* 0x0000000000987308 */ /* 0x0007240000002400 */
[----:B-1----:R-:W-:Y:S08]  /*e860*/  HMMA.16816.F32 R96, R4, R40, R60 ;  /* 0x000000280460723c */ /* 0x002ff0000000183c */
[----:B------:R-:W-:Y:S01]  /*e870*/  HMMA.16816.F32 R60, R28, R56, RZ ;  /* 0x000000381c3c723c */ /* 0x000fe200000018ff */
[----:B---3--:R-:W-:-:S07]  /*e880*/  FMUL.FTZ R0, R73, c[0x0][0x320] ;  /* 0x0000c80049007a20 */ /* 0x008fce0000410000 */
[----:B------:R-:W-:Y:S01]  /*e890*/  HMMA.16816.F32 R68, R24, R76, R64 ;  /* 0x0000004c1844723c */ /* 0x000fe20000001840 */
[----:B------:R1:W3:Y:S07]  /*e8a0*/  MUFU.TANH R151, R0 ;  /* 0x0000000000977308 */ /* 0x0002ee0000002400 */
[----:B------:R-:W-:Y:S08]  /*e8b0*/  HMMA.16816.F32 R80, R4, R42, R48 ;  /* 0x0000002a0450723c */ /* 0x000ff00000001830 */
[----:B------:R-:W-:Y:S01]  /*e8c0*/  HMMA.16816.F32 R64, R20, R76, R60 ;  /* 0x0000004c1440723c */ /* 0x000fe2000000183c */
[----:B-1----:R-:W-:-:S04]  /*e8d0*/  FMUL.FTZ R0, R74, c[0x0][0x320] ;  /* 0x0000c8004a007a20 */ /* 0x002fc80000410000 */
[----:B------:R1:W1:Y:S03]  /*e8e0*/  MUFU.TANH R158, R0 ;  /* 0x00000000009e7308 */ /* 0x0002660000002400 */
[-C--:B------:R-:W-:Y:S08]  /*e8f0*/  HMMA.16816.F32 R48, R32, R58.reuse, RZ ;  /* 0x0000003a2030723c */ /* 0x080ff000000018ff */
[----:B------:R-:W-:Y:S01]  /*e900*/  HMMA.16816.F32 R60, R28, R58, RZ ;  /* 0x0000003a1c3c723c */ /* 0x000fe200000018ff */
[----:B-1----:R-:W-:-:S07]  /*e910*/  FMUL.FTZ R0, R75, c[0x0][0x320] ;  /* 0x0000c8004b007a20 */ /* 0x002fce0000410000 */
[----:B------:R-:W-:Y:S01]  /*e920*/  HMMA.16816.F32 R72, R8, R42, R52 ;  /* 0x0000002a0848723c */ /* 0x000fe20000001834 */
[----:B------:R-:W1:Y:S01]  /*e930*/  LDSM.16.M88.4 R40, [R194+0x800] ;  /* 0x00080000c228783b */ /* 0x000e620000000200 */
[----:B------:R5:W1:Y:S06]  /*e940*/  MUFU.TANH R155, R0 ;  /* 0x00000000009b7308 */ /* 0x000a6c0000002400 */
[-C--:B--2---:R-:W-:Y:S08]  /*e950*/  HMMA.16816.F32 R56, R16, R44.reuse, R68 ;  /* 0x0000002c1038723c */ /* 0x084ff00000001844 */
[----:B------:R-:W-:Y:S01]  /*e960*/  HMMA.16816.F32 R52, R12, R44, R64 ;  /* 0x0000002c0c34723c */ /* 0x000fe20000001840 */
[----:B-----5:R-:W-:-:S04]  /*e970*/  FMUL.FTZ R0, R96, c[0x0][0x320] ;  /* 0x0000c80060007a20 */ /* 0x020fc80000410000 */
[----:B------:R2:W1:Y:S03]  /*e980*/  MUFU.TANH R154, R0 ;  /* 0x00000000009a7308 */ /* 0x0004660000002400 */
[-C--:B------:R-:W-:Y:S08]  /*e990*/  HMMA.16816.F32 R48, R24, R78.reuse, R48 ;  /* 0x0000004e1830723c */ /* 0x080ff00000001830 */
[----:B------:R-:W-:Y:S01]  /*e9a0*/  HMMA.16816.F32 R68, R20, R78, R60 ;  /* 0x0000004e1444723c */ /* 0x000fe2000000183c */
[----:B--2---:R-:W-:-:S07]  /*e9b0*/  FMUL.FTZ R0, R97, c[0x0][0x320] ;  /* 0x0000c80061007a20 */ /* 0x004fce0000410000 */
[----:B------:R-:W-:Y:S01]  /*e9c0*/  HMMA.16816.F32 R60, R32, R100, RZ ;  /* 0x00000064203c723c */ /* 0x000fe200000018ff */
[----:B------:R2:W2:Y:S07]  /*e9d0*/  MUFU.TANH R153, R0 ;  /* 0x0000000000997308 */ /* 0x0004ae0000002400 */
[-C--:B-1----:R-:W-:Y:S08]  /*e9e0*/  HMMA.16816.F32 R64, R8, R40.reuse, R56 ;  /* 0x000000280840723c */ /* 0x082ff00000001838 */
[----:B------:R-:W-:Y:S01]  /*e9f0*/  HMMA.16816.F32 R76, R4, R40, R52 ;  /* 0x00000028044c723c */ /* 0x000fe20000001834 */
[----:B--2---:R-:W-:-:S04]  /*ea00*/  FMUL.FTZ R0, R98, c[0x0][0x320] ;  /* 0x0000c80062007a20 */ /* 0x004fc80000410000 */
[----:B------:R1:W2:Y:S03]  /*ea10*/  MUFU.TANH R157, R0 ;  /* 0x00000000009d7308 */ /* 0x0002a60000002400 */
[-C--:B------:R-:W-:Y:S08]  /*ea20*/  HMMA.16816.F32 R52, R16, R46.reuse, R48 ;  /* 0x0000002e1034723c */ /* 0x080ff00000001830 */
[----:B------:R-:W-:Y:S01]  /*ea30*/  HMMA.16816.F32 R48, R12, R46, R68 ;  /* 0x0000002e0c30723c */ /* 0x000fe20000001844 */
[----:B------:R-:W5:Y:S01]  /*ea40*/  LDSM.16.M88.4 R44, [R197+0x1000] ;  /* 0x00100000c52c783b */ /* 0x000f620000000200 */
[----:B-1----:R-:W-:-:S06]  /*ea50*/  FMUL.FTZ R0, R99, c[0x0][0x320] ;  /* 0x0000c80063007a20 */ /* 0x002fcc0000410000 */
[----:B------:R-:W-:Y:S01]  /*ea60*/  HMMA.16816.F32 R56, R28, R100, RZ ;  /* 0x000000641c38723c */ /* 0x000fe200000018ff */
[----:B------:R1:W1:Y:S07]  /*ea70*/  MUFU.TANH R156, R0 ;  /* 0x00000000009c7308 */ /* 0x00026e0000002400 */
[----:B------:R-:W-:Y:S01]  /*ea80*/  HMMA.16816.F32 R60, R24, R104, R60 ;  /* 0x00000068183c723c */ /* 0x000fe2000000183c */
[----:B-1----:R-:W-:-:S04]  /*ea90*/  FMUL.FTZ R0, R72, c[0x0][0x320] ;  /* 0x0000c80048007a20 */ /* 0x002fc80000410000 */
[----:B------:R1:W1:Y:S11]  /*eaa0*/  MUFU.TANH R144, R0 ;  /* 0x0000000000907308 */ /* 0x0002760000002400 */
[----:B------:R-:W-:Y:S08]  /*eab0*/  HMMA.16816.F32 R56, R20, R104, R56 ;  /* 0x000000681438723c */ /* 0x000ff00000001838 */
[----:B-----5:R-:W-:Y:S01]  /*eac0*/  HMMA.16816.F32 R60, R16, R44, R60 ;  /* 0x0000002c103c723c */ /* 0x020fe2000000183c */
[----:B-1----:R-:W-:-:S04]  /*ead0*/  FMUL.FTZ R0, R73, c[0x0][0x320] ;  /* 0x0000c80049007a20 */ /* 0x002fc80000410000 */
[----:B------:R1:W1:Y:S11]  /*eae0*/  MUFU.TANH R143, R0 ;  /* 0x00000000008f7308 */ /* 0x0002760000002400 */
[----:B------:R-:W-:Y:S01]  /*eaf0*/  HMMA.16816.F32 R56, R12, R44, R56 ;  /* 0x0000002c0c38723c */ /* 0x000fe20000001838 */
        /* <DEDUP_REMOVED lines=31> */
[----:B-----5:R-:W-:-:S07]  /*ecf0*/  FMUL.FTZ R0, R77, c[0x0][0x320] ;  /* 0x0000c8004d007a20 */ /* 0x020fce0000410000 */
[-C--:B------:R-:W-:Y:S01]  /*ed00*/  HMMA.16816.F32 R52, R16, R46.reuse, R48 ;  /* 0x0000002e1034723c */ /* 0x080fe20000001830 */
[----:B------:R5:W1:Y:S11]  /*ed10*/  MUFU.TANH R137, R0 ;  /* 0x0000000000897308 */ /* 0x000a760000002400 */
[----:B------:R-:W-:Y:S04]  /*ed20*/  @!UPT UIADD3 URZ, URZ, URZ, URZ ;  /* 0x0000003f3f3ff290 */ /* 0x000fe8000fffe03f */
[----:B------:R-:W-:Y:S01]  /*ed30*/  HMMA.16816.F32 R48, R12, R46, R68 ;  /* 0x0000002e0c30723c */ /* 0x000fe20000001844 */
[----:B------:R-:W2:Y:S01]  /*ed40*/  LDSM.16.M88.4 R44, [R197+0x1800] ;  /* 0x00180000c52c783b */ /* 0x000ea20000000200 */
[----:B-----5:R-:W-:-:S04]  /*ed50*/  FMUL.FTZ R0, R78, c[0x0][0x320] ;  /* 0x0000c8004e007a20 */ /* 0x020fc80000410000 */
[----:B------:R5:W1:Y:S02]  /*ed60*/  MUFU.TANH R141, R0 ;  /* 0x00000000008d7308 */ /* 0x000a640000002400 */
[----:B-----5:R-:W-:Y:S02]  /*ed70*/  FMUL.FTZ R0, R79, c[0x0][0x320] ;  /* 0x0000c8004f007a20 */ /* 0x020fe40000410000 */
[----:B-1----:R-:W-:Y:S04]  /*ed80*/  HMMA.16816.F32 R76, R4, R40, R56 ;  /* 0x00000028044c723c */ /* 0x002fe80000001838 */
        /* <DEDUP_REMOVED lines=9> */
[----:B--2---:R-:W-:Y:S01]  /*ee20*/  HMMA.16816.F32 R56, R12, R44, R56 ;  /* 0x0000002c0c38723c */ /* 0x004fe20000001838 */
[----:B-1----:R-:W-:-:S04]  /*ee30*/  FMUL.FTZ R0, R66, c[0x0][0x320] ;  /* 0x0000c80042007a20 */ /* 0x002fc80000410000 */
[----:B------:R1:W2:Y:S02]  /*ee40*/  MUFU.TANH R134, R0 ;  /* 0x0000000000867308 */ /* 0x0002a40000002400 */
        /* <DEDUP_REMOVED lines=46> */
[C---:B------:R-:W-:Y:S08]  /*f130*/  HMMA.16816.F32 R56, R32.reuse, R116, RZ ;  /* 0x000000742038723c */ /* 0x040ff000000018ff */
        /* <DEDUP_REMOVED lines=18> */
[----:B------:R-:W-:Y:S01]  /*f260*/  HMMA.16816.F32 R60, R8, R42, R52 ;  /* 0x0000002a083c723c */ /* 0x000fe20000001834 */
[----:B------:R1:W1:Y:S07]  /*f270*/  MUFU.TANH R87, R0 ;  /* 0x0000000000577308 */ /* 0x00026e0000002400 */
[----:B------:R-:W-:Y:S08]  /*f280*/  HMMA.16816.F32 R52, R28, R118, RZ ;  /* 0x000000761c34723c */ /* 0x000ff000000018ff */
[----:B--2---:R-:W-:Y:S01]  /*f290*/  HMMA.16816.F32 R28, R12, R44, R68 ;  /* 0x0000002c0c1c723c */ /* 0x004fe20000001844 */
[----:B-1----:R-:W-:-:S04]  /*f2a0*/  FMUL.FTZ R0, R74, c[0x0][0x320] ;  /* 0x0000c8004a007a20 */ /* 0x002fc80000410000 */
[----:B------:R1:W2:Y:S11]  /*f2b0*/  MUFU.TANH R125, R0 ;  /* 0x00000000007d7308 */ /* 0x0002b60000002400 */
[----:B------:R-:W-:Y:S01]  /*f2c0*/  HMMA.16816.F32 R32, R20, R122, R52 ;  /* 0x0000007a1420723c */ /* 0x000fe20000001834 */
        /* <DEDUP_REMOVED lines=19> */
[----:B-----5:R-:W-:-:S09]  /*f400*/  FMUL.FTZ R0, R77, c[0x0][0x320] ;  /* 0x0000c8004d007a20 */ /* 0x020fd20000410000 */
[-C--:B-1----:R-:W-:Y:S01]  /*f410*/  HMMA.16816.F32 R48, R8, R40.reuse, R48 ;  /* 0x000000280830723c */ /* 0x082fe20000001830 */
[----:B------:R1:W1:Y:S07]  /*f420*/  MUFU.TANH R80, R0 ;  /* 0x0000000000507308 */ /* 0x00026e0000002400 */
[----:B------:R-:W-:Y:S08]  /*f430*/  HMMA.16816.F32 R20, R4, R40, R28 ;  /* 0x000000280414723c */ /* 0x000ff0000000181c */
        /* <DEDUP_REMOVED lines=54> */
[----:B------:R-:W-:Y:S06]  /*f7a0*/  BAR.SYNC.DEFER_BLOCKING 0x0 ;  /* 0x0000000000007b1d */ /* 0x000fec0000010000 */
        /* <DEDUP_REMOVED lines=29> */
.L_x_1854:
        /* <DEDUP_REMOVED lines=24> */
.L_x_1855:
        /* <DEDUP_REMOVED lines=9> */
.L_x_1743:
[----:B--234-:R-:W-:Y:S05]  /*fb90*/  BSYNC B0 ;  /* 0x0000000000007941 */ /* 0x01cfea0003800000 */
.L_x_1742:
[----:B-1----:R-:W2:Y:S01]  /*fba0*/  LDL R2, [R1+0x2c] ;  /* 0x00002c0001027983 */ /* 0x002ea20000100800 */
[----:B------:R-:W-:-:S03]  /*fbb0*/  IMAD.MOV.U32 R3, RZ, RZ, c[0x0][0x2c4] ;  /* 0x0000b100ff037624 */ /* 0x000fc600078e00ff */
[----:B------:R-:W2:Y:S04]  /*fbc0*/  LDL R0, [R1+0x60] ;  /* 0x0000600001007983 */ /* 0x000ea80000100800 */
[----:B------:R-:W3:Y:S04]  /*fbd0*/  LDL R5, [R1+0x34] ;  /* 0x0000340001057983 */ /* 0x000ee80000100800 */
[----:B------:R-:W4:Y:S01]  /*fbe0*/  LDL R4, [R1+0x30] ;  /* 0x0000300001047983 */ /* 0x000f220000100800 */
[----:B------:R-:W-:-:S03]  /*fbf0*/  ISETP.NE.AND P0, PT, R3, 0x1, PT ;  /* 0x000000010300780c */ /* 0x000fc60003f05270 */
[----:B------:R-:W0:Y:S01]  /*fc00*/  LDGDEPBAR ;  /* 0x00000000000079af */ /* 0x000e220000000000 */
[----:B--2---:R-:W-:-:S09]  /*fc10*/  IMAD.IADD R0, R0, 0x1, R2 ;  /* 0x0000000100007824 */ /* 0x004fd200078e0202 */
[----:B------:R-:W-:Y:S01]  /*fc20*/  @P0 IMAD.HI.U32 R3, R0, c[0x0][0x2c8], RZ ;  /* 0x0000b20000030a27 */ /* 0x000fe200078e00ff */
[C---:B---3--:R-:W-:Y:S02]  /*fc30*/  IADD3 R2, -R5.reuse, 0x1, R159 ;  /* 0x0000000105027810 */ /* 0x048fe40007ffe19f */
[----:B------:R-:W-:Y:S02]  /*fc40*/  IADD3 R5, -R5, R159, RZ ;  /* 0x0000009f05057210 */ /* 0x000fe40007ffe1ff */
[----:B------:R-:W-:Y:S01]  /*fc50*/  @P0 SHF.R.U32.HI R0, RZ, c[0x0][0x2cc], R3 ;  /* 0x0000b300ff000a19 */ /* 0x000fe20000011603 */
[----:B----4-:R-:W-:Y:S01]  /*fc60*/  IMAD.IADD R4, R2, 0x1, -R4 ;  /* 0x0000000102047824 */ /* 0x010fe200078e0a04 */
[----:B------:R-:W-:Y:S05]  /*fc70*/  BRA.DIV ~URZ, `(.L_x_1746) ;  /* 0x000109127f007947 */ /* 0x000fea000b800000 */
[----:B------:R1:W2:Y:S02]  /*fc80*/  SHFL.IDX PT, R2, R0, RZ, 0x1c1f ;  /* 0x001c1fff00027589 */ /* 0x0002a400000e0000 */
.L_x_1856:
[----:B--2---:R-:W-:-:S05]  /*fc90*/  IMAD.IADD R2, R4, 0x1, R2 ;  /* 0x0000000104027824 */ /* 0x004fca00078e0202 */
[----:B------:R-:W-:-:S04]  /*fca0*/  IMNMX R2, R5, R2, PT ;  /* 0x0000000205027217 */ /* 0x000fc80003800200 */
[C---:B------:R-:W-:Y:S02]  /*fcb0*/  ISETP.GT.AND P0, PT, R2.reuse, RZ, PT ;  /* 0x000000ff0200720c */ /* 0x040fe40003f04270 */
[----:B------:R-:W-:Y:S02]  /*fcc0*/  ISETP.GT.AND P1, PT, R2, 0x1, PT ;  /* 0x000000010200780c */ /* 0x000fe40003f24270 */
[----:B------:R-:W-:Y:S02]  /*fcd0*/  FSEL R10, R152, -INF , P0 ;  /* 0xff800000980a7808 */ /* 0x000fe40000000000 */
        /* <DEDUP_REMOVED lines=27> */
[C---:B------:R-:W-:Y:S02]  /*fe90*/  ISETP.GT.AND P4, PT, R2.reuse, 0x39, PT ;  /* 0x000000390200780c */ /* 0x040fe40003f84270 */
        /* <DEDUP_REMOVED lines=18> */
[----:B------:R-:W-:Y:S02]  /*ffc0*/  ISETP.GT.AND P1, PT, R2, 0x1, PT ;  /* 0x000000010200780c */ /* 0x000fe40003f24270 */
[----:B------:R-:W-:Y:S02]  /*ffd0*/  FSEL R26, R154, -INF , P0 ;  /* 0xff8000009a1a7808 */ /* 0x000fe40000000000 */
[C---:B------:R-:W-:Y:S02]  /*ffe0*/  ISETP.GT.AND P3, PT, R2.reuse, 0x8, PT ;  /* 0x000000080200780c */ /* 0x040fe40003f64270 */
[C---:B------:R-:W-:Y:S02]  /*fff0*/  ISETP.GT.AND P0, PT, R2.reuse, 0x10, PT ;  /* 0x000000100200780c */ /* 0x040fe40003f04270 */
[----:B------:R-:W-:-:S02]  /*10000*/  ISETP.GT.AND P4, PT, R2, 0x9, PT ;  /* 0x000000090200780c */ /* 0x000fc40003f84270 */
[----:B------:R-:W-:Y:S02]  /*10010*/  FSEL R27, R153, -INF , P1 ;  /* 0xff800000991b7808 */ /* 0x000fe40000800000 */
[----:B------:R-:W-:Y:S02]  /*10020*/  ISETP.GT.AND P2, PT, R2, 0x11, PT ;  /* 0x000000110200780c */ /* 0x000fe40003f44270 */
[----:B------:R-:W-:Y:S02]  /*10030*/  FSEL R30, R146, -INF , P3 ;  /* 0xff800000921e7808 */ /* 0x000fe40001800000 */
[----:B------:R-:W-:Y:S02]  /*10040*/  FSEL R32, R138, -INF , P0 ;  /* 0xff8000008a207808 */ /* 0x000fe40000000000 */
[C---:B------:R-:W-:Y:S02]  /*10050*/  ISETP.GT.AND P3, PT, R2.reuse, 0x18, PT ;  /* 0x000000180200780c */ /* 0x040fe40003f64270 */
[----:B------:R-:W-:-:S02]  /*10060*/  ISETP.GT.AND P1, PT, R2, 0x20, PT ;  /* 0x000000200200780c */ /* 0x000fc40003f24270 */
[C---:B------:R-:W-:Y:S02]  /*10070*/  ISETP.GT.AND P0, PT, R2.reuse, 0x21, PT ;  /* 0x000000210200780c */ /* 0x040fe40003f04270 */
[----:B------:R-:W-:Y:S02]  /*10080*/  FSEL R31, R145, -INF , P4 ;  /* 0xff800000911f7808 */ /* 0x000fe40002000000 */
[----:B------:R-:W-:Y:S02]  /*10090*/  FSEL R33, R137, -INF , P2 ;  /* 0xff80000089217808 */ /* 0x000fe40001000000 */
[----:B------:R-:W-:Y:S02]  /*100a0*/  ISETP.GT.AND P4, PT, R2, 0x19, PT ;  /* 0x000000190200780c */ /* 0x000fe40003f84270 */
[----:B------:R-:W-:Y:S02]  /*100b0*/  FSEL R34, R101, -INF , P3 ;  /* 0xff80000065227808 */ /* 0x000fe40001800000 */
[----:B------:R-:W-:-:S02]  /*100c0*/  FSEL R82, R97, -INF , P1 ;  /* 0xff80000061527808 */ /* 0x000fc40000800000 */
[----:B------:R-:W-:Y:S02]  /*100d0*/  ISETP.GT.AND P2, PT, R2, 0x30, PT ;  /* 0x000000300200780c */ /* 0x000fe40003f44270 */
[----:B------:R-:W-:Y:S02]  /*100e0*/  FSEL R86, R96, -INF , P0 ;  /* 0xff80000060567808 */ /* 0x000fe40000000000 */
[C---:B------:R-:W-:Y:S02]  /*100f0*/  ISETP.GT.AND P3, PT, R2.reuse, 0x28, PT ;  /* 0x000000280200780c */ /* 0x040fe40003f64270 */
[C---:B------:R-:W-:Y:S02]  /*10100*/  ISETP.GT.AND P1, PT, R2.reuse, 0x31, PT ;  /* 0x000000310200780c */ /* 0x040fe40003f24270 */
[----:B------:R-:W-:Y:S02]  /*10110*/  ISETP.GT.AND P0, PT, R2, 0x38, PT ;  /* 0x000000380200780c */ /* 0x000fe40003f04270 */
[----:B------:R-:W-:-:S02]  /*10120*/  FSEL R35, R100, -INF , P4 ;  /* 0xff80000064237808 */ /* 0x000fc40002000000 */
[----:B------:R-:W-:Y:S02]  /*10130*/  FSEL R101, R81, -INF , P2 ;  /* 0xff80000051657808 */ /* 0x000fe40001000000 */
[----:B------:R-:W-:Y:S02]  /*10140*/  ISETP.GT.AND P4, PT, R2, 0x29, PT ;  /* 0x000000290200780c */ /* 0x000fe40003f84270 */
[----:B------:R-:W-:Y:S02]  /*10150*/  FSEL R88, R88, -INF , P3 ;  /* 0xff80000058587808 */ /* 0x000fe40001800000 */
[----:B------:R-:W-:Y:S02]  /*10160*/  FSEL R100, R80, -INF , P1 ;  /* 0xff80000050647808 */ /* 0x000fe40000800000 */
[----:B------:R-:W-:Y:S02]  /*10170*/  ISETP.GT.AND P2, PT, R2, 0x41, PT ;  /* 0x000000410200780c */ /* 0x000fe40003f44270 */
[----:B------:R-:W-:-:S02]  /*10180*/  FSEL R113, R60, -INF , P0 ;  /* 0xff8000003c717808 */ /* 0x000fc40000000000 */
[----:B------:R-:W-:Y:S02]  /*10190*/  IMNMX R3, R5, R3, PT ;  /* 0x0000000305037217 */ /* 0x000fe40003800200 */
[C---:B------:R-:W-:Y:S02]  /*101a0*/  ISETP.GT.AND P3, PT, R2.reuse, 0x40, PT ;  /* 0x000000400200780c */ /* 0x040fe40003f64270 */
[C---:B------:R-:W-:Y:S02]  /*101b0*/  ISETP.GT.AND P1, PT, R2.reuse, 0x48, PT ;  /* 0x000000480200780c */ /* 0x040fe40003f24270 */
[----:B------:R-:W-:Y:S02]  /*101c0*/  ISETP.GT.AND P0, PT, R2, 0x49, PT ;  /* 0x000000490200780c */ /* 0x000fe40003f04270 */
[----:B------:R-:W-:Y:S02]  /*101d0*/  FSEL R97, R87, -INF , P4 ;  /* 0xff80000057617808 */ /* 0x000fe40002000000 */
[----:B------:R-:W-:-:S02]  /*101e0*/  FSEL R96, R41, -INF , P2 ;  /* 0xff80000029607808 */ /* 0x000fc40001000000 */
[----:B------:R-:W-:Y:S02]  /*101f0*/  FSEL R99, R44, -INF , P3 ;  /* 0xff8000002c637808 */ /* 0x000fe40001800000 */
[----:B------:R-:W-:Y:S02]  /*10200*/  ISETP.GT.AND P2, PT, R3, 0x1, PT ;  /* 0x000000010300780c */ /* 0x000fe40003f44270 */
[----:B------:R-:W-:Y:S02]  /*10210*/  FSEL R87, R25, -INF , P1 ;  /* 0xff80000019577808 */ /* 0x000fe40000800000 */
[----:B------:R-:W-:Y:S02]  /*10220*/  FSEL R83, R24, -INF , P0 ;  /* 0xff80000018537808 */ /* 0x000fe40000000000 */
[C---:B------:R-:W-:Y:S02]  /*10230*/  ISETP.GT.AND P3, PT, R3.reuse, RZ, PT ;  /* 0x000000ff0300720c */ /* 0x040fe40003f64270 */
[----:B------:R-:W-:-:S02]  /*10240*/  ISETP.GT.AND P1, PT, R3, 0x8, PT ;  /* 0x000000080300780c */ /* 0x000fc40003f24270 */
[----:B------:R-:W-:Y:S02]  /*10250*/  ISETP.GT.AND P0, PT, R3, 0x9, PT ;  /* 0x000000090300780c */ /* 0x000fe40003f04270 */
[----:B------:R-:W-:Y:S02]  /*10260*/  FSEL R13, R155, -INF , P2 ;  /* 0xff8000009b0d7808 */ /* 0x000fe40001000000 */
[----:B------:R-:W-:Y:S02]  /*10270*/  FSEL R11, R158, -INF , P3 ;  /* 0xff8000009e0b7808 */ /* 0x000fe40001800000 */
[----:B------:R-:W-:Y:S02]  /*10280*/  ISETP.GT.AND P2, PT, R3, 0x11, PT ;  /* 0x000000110300780c */ /* 0x000fe40003f44270 */
[----:B------:R-:W-:Y:S02]  /*10290*/  FSEL R15, R150, -INF , P1 ;  /* 0xff800000960f7808 */ /* 0x000fe40000800000 */
[----:B------:R-:W-:-:S02]  /*102a0*/  FSEL R17, R147, -INF , P0 ;  /* 0xff80000093117808 */ /* 0x000fc40000000000 */
[C---:B------:R-:W-:Y:S02]  /*102b0*/  ISETP.GT.AND P3, PT, R3.reuse, 0x10, PT ;  /* 0x000000100300780c */ /* 0x040fe40003f64270 */
[C---:B------:R-:W-:Y:S02]  /*102c0*/  ISETP.GT.AND P1, PT, R3.reuse, 0x18, PT ;  /* 0x000000180300780c */ /* 0x040fe40003f24270 */
[----:B------:R-:W-:Y:S02]  /*102d0*/  ISETP.GT.AND P0, PT, R3, 0x19, PT ;  /* 0x000000190300780c */ /* 0x000fe40003f04270 */
[----:B------:R-:W-:Y:S02]  /*102e0*/  FSEL R21, R139, -INF , P2 ;  /* 0xff8000008b157808 */ /* 0x000fe40001000000 */
[----:B------:R-:W-:Y:S02]  /*102f0*/  FSEL R19, R142, -INF , P3 ;  /* 0xff8000008e137808 */ /* 0x000fe40001800000 */
[----:B------:R-:W-:-:S02]  /*10300*/  ISETP.GT.AND P2, PT, R3, 0x21, PT ;  /* 0x000000210300780c */ /* 0x000fc40003f44270 */
[----:B------:R-:W-:Y:S02]  /*10310*/  FSEL R23, R134, -INF , P1 ;  /* 0xff80000086177808 */ /* 0x000fe40000800000 */
[----:B------:R-:W-:Y:S02]  /*10320*/  FSEL R28, R131, -INF , P0 ;  /* 0xff800000831c7808 */ /* 0x000fe40000000000 */
[C---:B------:R-:W-:Y:S02]  /*10330*/  ISETP.GT.AND P3, PT, R3.reuse, 0x20, PT ;  /* 0x000000200300780c */ /* 0x040fe40003f64270 */
[C---:B------:R-:W-:Y:S02]  /*10340*/  ISETP.GT.AND P1, PT, R3.reuse, 0x28, PT ;  /* 0x000000280300780c */ /* 0x040fe40003f24270 */
[----:B------:R-:W-:Y:S02]  /*10350*/  ISETP.GT.AND P0, PT, R3, 0x29, PT ;  /* 0x000000290300780c */ /* 0x000fe40003f04270 */
[----:B------:R-:W-:-:S02]  /*10360*/  FSEL R64, R127, -INF , P2 ;  /* 0xff8000007f407808 */ /* 0x000fc40001000000 */
[----:B------:R-:W-:Y:S02]  /*10370*/  FSEL R65, R130, -INF , P3 ;  /* 0xff80000082417808 */ /* 0x000fe40001800000 */
[C---:B------:R-:W-:Y:S02]  /*10380*/  ISETP.GT.AND P2, PT, R3.reuse, 0x31, PT ;  /* 0x000000310300780c */ /* 0x040fe40003f44270 */
[----:B------:R-:W-:Y:S02]  /*10390*/  FSEL R78, R126, -INF , P1 ;  /* 0xff8000007e4e7808 */ /* 0x000fe40000800000 */
[----:B------:R-:W-:Y:S02]  /*103a0*/  FSEL R77, R124, -INF , P0 ;  /* 0xff8000007c4d7808 */ /* 0x000fe40000000000 */
[C---:B------:R-:W-:Y:S02]  /*103b0*/  ISETP.GT.AND P3, PT, R3.reuse, 0x30, PT ;  /* 0x000000300300780c */ /* 0x040fe40003f64270 */
[----:B------:R-:W-:-:S02]  /*103c0*/  ISETP.GT.AND P1, PT, R3, 0x38, PT ;  /* 0x000000380300780c */ /* 0x000fc40003f24270 */
[----:B------:R-:W-:Y:S02]  /*103d0*/  ISETP.GT.AND P0, PT, R3, 0x39, PT ;  /* 0x000000390300780c */ /* 0x000fe40003f04270 */
[----:B------:R-:W-:Y:S02]  /*103e0*/  FSEL R75, R75, -INF , P2 ;  /* 0xff8000004b4b7808 */ /* 0x000fe40001000000 */
[----:B------:R-:W-:Y:S02]  /*103f0*/  FSEL R76, R115, -INF , P3 ;  /* 0xff800000734c7808 */ /* 0x000fe40001800000 */
[----:B------:R-:W-:Y:S02]  /*10400*/  ISETP.GT.AND P2, PT, R3, 0x41, PT ;  /* 0x000000410300780c */ /* 0x000fe40003f44270 */
[----:B------:R-:W-:Y:S02]  /*10410*/  FSEL R74, R74, -INF , P1 ;  /* 0xff8000004a4a7808 */ /* 0x000fe40000800000 */
[----:B------:R-:W-:-:S02]  /*10420*/  FSEL R73, R63, -INF , P0 ;  /* 0xff8000003f497808 */ /* 0x000fc40000000000 */
[----:B------:R-:W-:Y:S02]  /*10430*/  IMNMX R0, R5, R0, PT ;  /* 0x0000000005007217 */ /* 0x000fe40003800200 */
[C---:B------:R-:W-:Y:S02]  /*10440*/  ISETP.GT.AND P3, PT, R3.reuse, 0x40, PT ;  /* 0x000000400300780c */ /* 0x040fe40003f64270 */
[C---:B------:R-:W-:Y:S02]  /*10450*/  ISETP.GT.AND P1, PT, R3.reuse, 0x48, PT ;  /* 0x000000480300780c */ /* 0x040fe40003f24270 */
[----:B------:R-:W-:Y:S02]  /*10460*/  ISETP.GT.AND P0, PT, R3, 0x49, PT ;  /* 0x000000490300780c */ /* 0x000fe40003f04270 */
[----:B------:R-:W-:Y:S02]  /*10470*/  FSEL R67, R45, -INF , P2 ;  /* 0xff8000002d437808 */ /* 0x000fe40001000000 */
[----:B------:R-:W-:-:S02]  /*10480*/  FSEL R72, R48, -INF , P3 ;  /* 0xff80000030487808 */ /* 0x000fc40001800000 */
[----:B------:R-:W-:Y:S02]  /*10490*/  ISETP.GT.AND P2, PT, R0, 0x1, PT ;  /* 0x000000010000780c */ /* 0x000fe40003f44270 */
[----:B------:R-:W-:Y:S02]  /*104a0*/  FSEL R66, R39, -INF , P1 ;  /* 0xff80000027427808 */ /* 0x000fe40000800000 */
[----:B------:R-:W-:Y:S02]  /*104b0*/  FSEL R63, R38, -INF , P0 ;  /* 0xff800000263f7808 */ /* 0x000fe40000000000 */
[C---:B------:R-:W-:Y:S02]  /*104c0*/  ISETP.GT.AND P3, PT, R0.reuse, RZ, PT ;  /* 0x000000ff0000720c */ /* 0x040fe40003f64270 */
[C---:B------:R-:W-:Y:S02]  /*104d0*/  ISETP.GT.AND P1, PT, R0.reuse, 0x8, PT ;  /* 0x000000080000780c */ /* 0x040fe40003f24270 */
[----:B------:R-:W-:-:S02]  /*104e0*/  ISETP.GT.AND P0, PT, R0, 0x9, PT ;  /* 0x000000090000780c */ /* 0x000fc40003f04270 */
[----:B------:R-:W-:Y:S02]  /*104f0*/  FSEL R25, R156, -INF , P2 ;  /* 0xff8000009c197808 */ /* 0x000fe40001000000 */
[----:B------:R-:W-:Y:S02]  /*10500*/  FSEL R24, R157, -INF , P3 ;  /* 0xff8000009d187808 */ /* 0x000fe40001800000 */
[----:B------:R-:W-:Y:S02]  /*10510*/  ISETP.GT.AND P2, PT, R0, 0x11, PT ;  /* 0x000000110000780c */ /* 0x000fe40003f44270 */
[----:B------:R-:W-:Y:S02]  /*10520*/  FSEL R36, R149, -INF , P1 ;  /* 0xff80000095247808 */ /* 0x000fe40000800000 */
[----:B------:R-:W-:Y:S02]  /*10530*/  FSEL R37, R148, -INF , P0 ;  /* 0xff80000094257808 */ /* 0x000fe40000000000 */
[----:B------:R-:W-:-:S02]  /*10540*/  ISETP.GT.AND P3, PT, R0, 0x10, PT ;  /* 0x000000100000780c */ /* 0x000fc40003f64270 */
[C---:B------:R-:W-:Y:S02]  /*10550*/  ISETP.GT.AND P1, PT, R0.reuse, 0x18, PT ;  /* 0x000000180000780c */ /* 0x040fe40003f24270 */
[----:B------:R-:W-:Y:S02]  /*10560*/  ISETP.GT.AND P0, PT, R0, 0x19, PT ;  /* 0x000000190000780c */ /* 0x000fe40003f04270 */
[----:B------:R-:W-:Y:S02]  /*10570*/  FSEL R39, R140, -INF , P2 ;  /* 0xff8000008c277808 */ /* 0x000fe40001000000 */
[----:B------:R-:W-:Y:S02]  /*10580*/  FSEL R38, R141, -INF , P3 ;  /* 0xff8000008d267808 */ /* 0x000fe40001800000 */
[----:B------:R-:W-:Y:S02]  /*10590*/  ISETP.GT.AND P2, PT, R0, 0x21, PT ;  /* 0x000000210000780c */ /* 0x000fe40003f44270 */
[----:B------:R-:W-:-:S02]  /*105a0*/  FSEL R53, R133, -INF , P1 ;  /* 0xff80000085357808 */ /* 0x000fc40000800000 */
[----:B------:R-:W-:Y:S02]  /*105b0*/  FSEL R54, R132, -INF , P0 ;  /* 0xff80000084367808 */ /* 0x000fe40000000000 */
        /* <DEDUP_REMOVED lines=8> */
[C---:B------:R-:W-:Y:S02]  /*10640*/  ISETP.GT.AND P3, PT, R0.reuse, 0x30, PT ;  /* 0x000000300000780c */ /* 0x040fe40003f64270 */
[C---:B------:R-:W-:Y:S02]  /*10650*/  ISETP.GT.AND P1, PT, R0.reuse, 0x38, PT ;  /* 0x000000380000780c */ /* 0x040fe40003f24270 */
[----:B------:R-:W-:-:S02]  /*10660*/  ISETP.GT.AND P0, PT, R0, 0x39, PT ;  /* 0x000000390000780c */ /* 0x000fc40003f04270 */
[----:B------:R-:W-:Y:S02]  /*10670*/  FMNMX.FTZ R4, R10, R12, !PT ;  /* 0x0000000c0a047209 */ /* 0x000fe40007810000 */
[----:B------:R-:W-:Y:S02]  /*10680*/  FSEL R80, R79, -INF , P2 ;  /* 0xff8000004f507808 */ /* 0x000fe40001000000 */
[----:B------:R-:W-:Y:S02]  /*10690*/  ISETP.GT.AND P4, PT, R2, 0x39, PT ;  /* 0x000000390200780c */ /* 0x000fe40003f84270 */
[----:B------:R-:W-:Y:S02]  /*106a0*/  FSEL R81, R114, -INF , P3 ;  /* 0xff80000072517808 */ /* 0x000fe40001800000 */
[----:B------:R-:W-:Y:S02]  /*106b0*/  FSEL R79, R55, -INF , P1 ;  /* 0xff800000374f7808 */ /* 0x000fe40000800000 */
[----:B------:R-:W-:-:S02]  /*106c0*/  FSEL R62, R52, -INF , P0 ;  /* 0xff800000343e7808 */ /* 0x000fc40000000000 */
[----:B------:R-:W-:Y:S02]  /*106d0*/  FMNMX.FTZ R2, R14, R4, !PT ;  /* 0x000000040e027209 */ /* 0x000fe40007810000 */
[C---:B------:R-:W-:Y:S02]  /*106e0*/  ISETP.GT.AND P3, PT, R0.reuse, 0x40, PT ;  /* 0x000000400000780c */ /* 0x040fe40003f64270 */
[C---:B------:R-:W-:Y:S02]  /*106f0*/  ISETP.GT.AND P2, PT, R0.reuse, 0x41, PT ;  /* 0x000000410000780c */ /* 0x040fe40003f44270 */
[C---:B------:R-:W-:Y:S02]  /*10700*/  ISETP.GT.AND P1, PT, R0.reuse, 0x48, PT ;  /* 0x000000480000780c */ /* 0x040fe40003f24270 */
[----:B------:R-:W-:Y:S02]  /*10710*/  ISETP.GT.AND P0, PT, R0, 0x49, PT ;  /* 0x000000490000780c */ /* 0x000fe40003f04270 */
        /* <DEDUP_REMOVED lines=94> */
.L_x_1857:
[C---:B------:R-:W-:Y:S01]  /*10d00*/  FMUL.FTZ R0, R71.reuse, c[0x0][0x2d0] ;  /* 0x0000b40047007a20 */ /* 0x040fe20000410000 */
[----:B------:R-:W-:Y:S01]  /*10d10*/  FSETP.NEU.FTZ.AND P0, PT, R71, -INF , PT ;  /* 0xff8000004700780b */ /* 0x000fe20003f1d000 */
[----:B------:R-:W2:Y:S03]  /*10d20*/  LDL R218, [R1+0x2c] ;  /* 0x00002c0001da7983 */ /* 0x000ea60000100800 */
[----:B------:R-:W-:Y:S01]  /*10d30*/  FSEL R4, R0, RZ, P0 ;  /* 0x000000ff00047208 */ /* 0x000fe20000000000 */
[----:B------:R-:W3:Y:S04]  /*10d40*/  LDL R217, [R1+0x30] ;  /* 0x0000300001d97983 */ /* 0x000ee80000100800 */
[--C-:B------:R-:W-:Y:S01]  /*10d50*/  FFMA.FTZ R0, R10, c[0x0][0x2d0], -R4.reuse ;  /* 0x0000b4000a007a23 */ /* 0x100fe20000010804 */
[----:B------:R-:W3:Y:S01]  /*10d60*/  LDL R216, [R1+0x38] ;  /* 0x0000380001d87983 */ /* 0x000ee20000100800 */
[C---:B------:R-:W-:Y:S01]  /*10d70*/  FMUL.FTZ R3, R70.reuse, c[0x0][0x2d0] ;  /* 0x0000b40046037a20 */ /* 0x040fe20000410000 */
[----:B------:R-:W-:Y:S01]  /*10d80*/  FSETP.NEU.FTZ.AND P0, PT, R70, -INF , PT ;  /* 0xff8000004600780b */ /* 0x000fe20003f1d000 */
[----:B------:R1:W-:Y:S01]  /*10d90*/  MUFU.EX2 R121, R0 ;  /* 0x0000000000797308 */ /* 0x0003e20000000800 */
[--C-:B------:R-:W-:Y:S01]  /*10da0*/  FFMA.FTZ R2, R22, c[0x0][0x2d0], -R4.reuse ;  /* 0x0000b40016027a23 */ /* 0x100fe20000010804 */
[----:B----4-:R-:W-:Y:S01]  /*10db0*/  FMNMX.FTZ R68, R9, R8, !PT ;  /* 0x0000000809447209 */ /* 0x010fe20007810000 */
[----:B------:R-:W-:Y:S01]  /*10dc0*/  WARPSYNC 0xffffffff ;  /* 0xffffffff00007948 */ /* 0x000fe20003800000 */
[----:B------:R-:W-:Y:S01]  /*10dd0*/  FSEL R3, R3, RZ, P0 ;  /* 0x000000ff03037208 */ /* 0x000fe20000000000 */
[----:B------:R-:W4:Y:S01]  /*10de0*/  LDSM.16.MT88.4 R48, [R192] ;  /* 0x00000000c030783b */ /* 0x000f220000004200 */
[----:B------:R-:W-:Y:S01]  /*10df0*/  FSETP.NEU.FTZ.AND P0, PT, R69, -INF , PT ;  /* 0xff8000004500780b */ /* 0x000fe20003f1d000 */
[--C-:B------:R-:W-:Y:S01]  /*10e00*/  FFMA.FTZ R111, R111, c[0x0][0x2d0], -R4.reuse ;  /* 0x0000b4006f6f7a23 */ /* 0x100fe20000010804 */
[----:B------:R5:W-:Y:S01]  /*10e10*/  MUFU.EX2 R213, R2 ;  /* 0x0000000200d57308 */ /* 0x000be20000000800 */
[----:B------:R-:W-:Y:S01]  /*10e20*/  FFMA.FTZ R5, R23, c[0x0][0x2d0], -R3 ;  /* 0x0000b40017057a23 */ /* 0x000fe20000010803 */
[----:B------:R-:W2:Y:S01]  /*10e30*/  LDSM.16.MT88.4 R44, [R192+0x800] ;  /* 0x00080000c02c783b */ /* 0x000ea20000004200 */
[--C-:B------:R-:W-:Y:S01]  /*10e40*/  FFMA.FTZ R110, R110, c[0x0][0x2d0], -R4.reuse ;  /* 0x0000b4006e6e7a23 */ /* 0x100fe20000010804 */
[----:B------:R-:W-:Y:S01]  /*10e50*/  MOV R221, c[0x0][0x2c4] ;  /* 0x0000b10000dd7a02 */ /* 0x000fe20000000f00 */
[--C-:B------:R-:W-:Y:S01]  /*10e60*/  FFMA.FTZ R109, R109, c[0x0][0x2d0], -R4.reuse ;  /* 0x0000b4006d6d7a23 */ /* 0x100fe20000010804 */
[----:B------:R-:W-:Y:S01]  /*10e70*/  LDSM.16.MT88.4 R40, [R196+0x800] ;  /* 0x00080000c428783b */ /* 0x000fe20000004200 */
[--C-:B------:R-:W-:Y:S01]  /*10e80*/  FFMA.FTZ R108, R108, c[0x0][0x2d0], -R4.reuse ;  /* 0x0000b4006c6c7a23 */ /* 0x100fe20000010804 */
[----:B------:R5:W-:Y:S01]  /*10e90*/  MUFU.EX2 R211, R5 ;  /* 0x0000000500d37308 */ /* 0x000be20000000800 */
[--C-:B-1----:R-:W-:Y:S01]  /*10ea0*/  FFMA.FTZ R0, R12, c[0x0][0x2d0], -R4.reuse ;  /* 0x0000b4000c007a23 */ /* 0x102fe20000010804 */
[----:B------:R-:W-:Y:S01]  /*10eb0*/  ISETP.NE.AND P1, PT, R221, 0x1, PT ;  /* 0x00000001dd00780c */ /* 0x000fe20003f25270 */
[--C-:B------:R-:W-:Y:S01]  /*10ec0*/  FFMA.FTZ R146, R107, c[0x0][0x2d0], -R4.reuse ;  /* 0x0000b4006b927a23 */ /* 0x100fe20000010804 */
[----:B------:R-:W-:Y:S01]  /*10ed0*/  IADD3 R223, R223, -0x2, RZ ;  /* 0xfffffffedfdf7810 */ /* 0x000fe20007ffe0ff */
[----:B------:R-:W-:-:S02]  /*10ee0*/  FFMA.FTZ R145, R106, c[0x0][0x2d0], -R4 ;  /* 0x0000b4006a917a23 */ /* 0x000fc40000010804 */
[--C-:B------:R-:W-:Y:S01]  /*10ef0*/  FFMA.FTZ R144, R105, c[0x0][0x2d0], -R4.reuse ;  /* 0x0000b40069907a23 */ /* 0x100fe20000010804 */
[----:B------:R1:W-:Y:S01]  /*10f00*/  MUFU.EX2 R120, R0 ;  /* 0x0000000000787308 */ /* 0x0003e20000000800 */
[----:B-----5:R-:W-:Y:S02]  /*10f10*/  FMUL.FTZ R2, R69, c[0x0][0x2d0] ;  /* 0x0000b40045027a20 */ /* 0x020fe40000410000 */
[--C-:B------:R-:W-:Y:S02]  /*10f20*/  FFMA.FTZ R143, R104, c[0x0][0x2d0], -R4.reuse ;  /* 0x0000b400688f7a23 */ /* 0x100fe40000010804 */
[--C-:B------:R-:W-:Y:S01]  /*10f30*/  FFMA.FTZ R168, R103, c[0x0][0x2d0], -R4.reuse ;  /* 0x0000b40067a87a23 */ /* 0x100fe20000010804 */
[----:B------:R-:W-:Y:S01]  /*10f40*/  FSEL R2, R2, RZ, P0 ;  /* 0x000000ff02027208 */ /* 0x000fe20000000000 */
[--C-:B------:R-:W-:Y:S01]  /*10f50*/  FFMA.FTZ R172, R102, c[0x0][0x2d0], -R4.reuse ;  /* 0x0000b40066ac7a23 */ /* 0x100fe20000010804 */
[----:B------:R-:W-:Y:S01]  /*10f60*/  FSETP.NEU.FTZ.AND P0, PT, R68, -INF , PT ;  /* 0xff8000004400780b */ /* 0x000fe20003f1d000 */
[----:B------:R-:W-:Y:S01]  /*10f70*/  FFMA.FTZ R171, R98, c[0x0][0x2d0], -R4 ;  /* 0x0000b40062ab7a23 */ /* 0x000fe20000010804 */
[----:B------:R-:W-:Y:S01]  /*10f80*/  MUFU.EX2 R110, R110 ;  /* 0x0000006e006e7308 */ /* 0x000fe20000000800 */
[----:B------:R-:W-:-:S02]  /*10f90*/  FFMA.FTZ R5, R35, c[0x0][0x2d0], -R2 ;  /* 0x0000b40023057a23 */ /* 0x000fc40000010802 */
[--C-:B------:R-:W-:Y:S02]  /*10fa0*/  FFMA.FTZ R170, R89, c[0x0][0x2d0], -R4.reuse ;  /* 0x0000b40059aa7a23 */ /* 0x100fe40000010804 */
[--C-:B------:R-:W-:Y:S02]  /*10fb0*/  FFMA.FTZ R89, R65, c[0x0][0x2d0], -R3.reuse ;  /* 0x0000b40041597a23 */ /* 0x100fe40000010803 */
[----:B-1----:R-:W-:Y:S01]  /*10fc0*/  FFMA.FTZ R0, R14, c[0x0][0x2d0], -R4 ;  /* 0x0000b4000e007a23 */ /* 0x002fe20000010804 */
[----:B------:R-:W-:Y:S01]  /*10fd0*/  MUFU.EX2 R210, R5 ;  /* 0x0000000500d27308 */ /* 0x000fe20000000800 */
[--C-:B------:R-:W-:Y:S02]  /*10fe0*/  FFMA.FTZ R104, R64, c[0x0][0x2d0], -R3.reuse ;  /* 0x0000b40040687a23 */ /* 0x100fe40000010803 */
[----:B------:R-:W-:Y:S02]  /*10ff0*/  FFMA.FTZ R169, R66, c[0x0][0x2d0], -R3 ;  /* 0x0000b40042a97a23 */ /* 0x000fe40000010803 */
        /* <DEDUP_REMOVED lines=10> */
[--C-:B------:R-:W-:Y:S02]  /*110a0*/  FFMA.FTZ R182, R96, c[0x0][0x2d0], -R2.reuse ;  /* 0x0000b40060b67a23 */ /* 0x100fe40000010802 */
[----:B------:R-:W-:Y:S01]  /*110b0*/  FFMA.FTZ R181, R87, c[0x0][0x2d0], -R2 ;  /* 0x0000b40057b57a23 */ /* 0x000fe20000010802 */
[----:B------:R-:W-:Y:S01]  /*110c0*/  MUFU.EX2 R187, R143 ;  /* 0x0000008f00bb7308 */ /* 0x000fe20000000800 */
[----:B-1----:R-:W-:Y:S02]  /*110d0*/  FFMA.FTZ R0, R16, c[0x0][0x2d0], -R4 ;  /* 0x0000b40010007a23 */ /* 0x002fe40000010804 */
[----:B------:R-:W-:Y:S02]  /*110e0*/  FFMA.FTZ R180, R83, c[0x0][0x2d0], -R2 ;  /* 0x0000b40053b47a23 */ /* 0x000fe40000010802 */
[----:B------:R-:W-:-:S02]  /*110f0*/  FFMA.FTZ R175, R63, c[0x0][0x2d0], -R3 ;  /* 0x0000b4003faf7a23 */ /* 0x000fc40000010803 */
[--C-:B------:R-:W-:Y:S01]  /*11100*/  FFMA.FTZ R103, R78, c[0x0][0x2d0], -R3.reuse ;  /* 0x0000b4004e677a23 */ /* 0x100fe20000010803 */
[----:B------:R1:W5:Y:S01]  /*11110*/  MUFU.EX2 R162, R0 ;  /* 0x0000000000a27308 */ /* 0x0003620000000800 */
[--C-:B------:R-:W-:Y:S02]  /*11120*/  FFMA.FTZ R102, R77, c[0x0][0x2d0], -R3.reuse ;  /* 0x0000b4004d667a23 */ /* 0x100fe40000010803 */
[--C-:B------:R-:W-:Y:S02]  /*11130*/  FFMA.FTZ R140, R76, c[0x0][0x2d0], -R3.reuse ;  /* 0x0000b4004c8c7a23 */ /* 0x100fe40000010803 */
[--C-:B------:R-:W-:Y:S02]  /*11140*/  FFMA.FTZ R141, R75, c[0x0][0x2d0], -R3.reuse ;  /* 0x0000b4004b8d7a23 */ /* 0x100fe40000010803 */
[--C-:B------:R-:W-:Y:S02]  /*11150*/  FFMA.FTZ R142, R74, c[0x0][0x2d0], -R3.reuse ;  /* 0x0000b4004a8e7a23 */ /* 0x100fe40000010803 */
[----:B------:R-:W-:-:S02]  /*11160*/  FFMA.FTZ R147, R73, c[0x0][0x2d0], -R3 ;  /* 0x0000b40049937a23 */ /* 0x000fc40000010803 */
[--C-:B------:R-:W-:Y:S02]  /*11170*/  FFMA.FTZ R165, R72, c[0x0][0x2d0], -R3.reuse ;  /* 0x0000b40048a57a23 */ /* 0x100fe40000010803 */
[----:B------:R-:W-:Y:S02]  /*11180*/  FFMA.FTZ R164, R67, c[0x0][0x2d0], -R3 ;  /* 0x0000b40043a47a23 */ /* 0x000fe40000010803 */
[----:B-1----:R-:W-:Y:S01]  /*11190*/  FFMA.FTZ R0, R18, c[0x0][0x2d0], -R4 ;  /* 0x0000b40012007a23 */ /* 0x002fe20000010804 */
[----:B-----5:R-:W-:-:S03]  /*111a0*/  F2FP.PACK_AB R22, R162, R161 ;  /* 0x000000a1a216723e */ /* 0x020fc600000000ff */
[----:B------:R1:W-:Y:S02]  /*111b0*/  MUFU.EX2 R163, R0 ;  /* 0x0000000000a37308 */ /* 0x0003e40000000800 */
[----:B-1----:R-:W-:Y:S01]  /*111c0*/  FFMA.FTZ R0, R20, c[0x0][0x2d0], -R4 ;  /* 0x0000b40014007a23 */ /* 0x002fe20000010804 */
[----:B------:R-:W-:-:S05]  /*111d0*/  F2FP.PACK_AB R20, R120, R121 ;  /* 0x000000797814723e */ /* 0x000fca00000000ff */
        /* <DEDUP_REMOVED lines=8> */
[----:B------:R1:W-:Y:S02]  /*11260*/  MUFU.EX2 R6, R0 ;  /* 0x0000000000067308 */ /* 0x0003e40000000800 */
[----:B-1----:R-:W-:-:S06]  /*11270*/  FFMA.FTZ R0, R15, c[0x0][0x2d0], -R3 ;  /* 0x0000b4000f007a23 */ /* 0x002fcc0000010803 */
        /* <DEDUP_REMOVED lines=9> */
[----:B----4-:R-:W-:Y:S01]  /*11310*/  HMMA.16816.F32 R8, R20, R48, RZ ;  /* 0x000000301408723c */ /* 0x010fe200000018ff */
[----:B-1----:R-:W-:Y:S01]  /*11320*/  FFMA.FTZ R0, R28, c[0x0][0x2d0], -R3 ;  /* 0x0000b4001c007a23 */ /* 0x002fe20000010803 */
[----:B-----5:R-:W-:-:S04]  /*11330*/  F2FP.PACK_AB R13, R173, R160 ;  /* 0x000000a0ad0d723e */ /* 0x020fc800000000ff */
[----:B------:R1:W4:Y:S02]  /*11340*/  MUFU.EX2 R212, R0 ;  /* 0x0000000000d47308 */ /* 0x0003240000000800 */
[----:B-1----:R-:W-:Y:S01]  /*11350*/  FFMA.FTZ R0, R26, c[0x0][0x2d0], -R2 ;  /* 0x0000b4001a007a23 */ /* 0x002fe20000010802 */
[----:B----4-:R-:W-:-:S05]  /*11360*/  F2FP.PACK_AB R15, R212, R211 ;  /* 0x000000d3d40f723e */ /* 0x010fca00000000ff */
[----:B------:R1:W-:Y:S10]  /*11370*/  MUFU.EX2 R151, R0 ;  /* 0x0000000000977308 */ /* 0x0003f40000000800 */
[----:B--2---:R-:W-:Y:S01]  /*11380*/  HMMA.16816.F32 R116, R12, R44, R8 ;  /* 0x0000002c0c74723c */ /* 0x004fe20000001808 */
[----:B-1----:R-:W-:-:S04]  /*11390*/  FFMA.FTZ R0, R27, c[0x0][0x2d0], -R2 ;  /* 0x0000b4001b007a23 */ /* 0x002fc80000010802 */
[----:B------:R1:W2:Y:S02]  /*113a0*/  MUFU.EX2 R150, R0 ;  /* 0x0000000000967308 */ /* 0x0002a40000000800 */
[----:B-1----:R-:W-:Y:S01]  /*113b0*/  FFMA.FTZ R0, R30, c[0x0][0x2d0], -R2 ;  /* 0x0000b4001e007a23 */ /* 0x002fe20000010802 */
[----:B--2---:R-:W-:Y:S01]  /*113c0*/  F2FP.PACK_AB R16, R150, R151 ;  /* 0x000000979610723e */ /* 0x004fe200000000ff */
[----:B------:R-:W-:-:S04]  /*113d0*/  FADD.FTZ R3, R151, R150 ;  /* 0x0000009697037221 */ /* 0x000fc80000010000 */
[----:B------:R1:W2:Y:S08]  /*113e0*/  MUFU.EX2 R152, R0 ;  /* 0x0000000000987308 */ /* 0x0002b00000000800 */
[----:B------:R-:W-:Y:S01]  /*113f0*/  MUFU.EX2 R150, R64 ;  /* 0x0000004000967308 */ /* 0x000fe20000000800 */
[----:B-1----:R-:W-:-:S07]  /*11400*/  FFMA.FTZ R0, R31, c[0x0][0x2d0], -R2 ;  /* 0x0000b4001f007a23 */ /* 0x002fce0000010802 */
[----:B------:R-:W-:Y:S01]  /*11410*/  MUFU.EX2 R151, R103 ;  /* 0x0000006700977308 */ /* 0x000fe20000000800 */
[----:B--2---:R-:W-:-:S07]  /*11420*/  FADD.FTZ R3, R152, R3 ;  /* 0x0000000398037221 */ /* 0x004fce0000010000 */
[----:B------:R1:W2:Y:S02]  /*11430*/  MUFU.EX2 R154, R0 ;  /* 0x00000000009a7308 */ /* 0x0002a40000000800 */
[----:B-1----:R-:W-:Y:S01]  /*11440*/  FFMA.FTZ R0, R32, c[0x0][0x2d0], -R2 ;  /* 0x0000b40020007a23 */ /* 0x002fe20000010802 */
[C---:B--2---:R-:W-:Y:S01]  /*11450*/  F2FP.PACK_AB R18, R154.reuse, R152 ;  /* 0x000000989a12723e */ /* 0x044fe200000000ff */
[----:B------:R-:W-:-:S04]  /*11460*/  FADD.FTZ R3, R154, R3 ;  /* 0x000000039a037221 */ /* 0x000fc80000010000 */
[----:B------:R-:W-:Y:S08]  /*11470*/  MUFU.EX2 R152, R102 ;  /* 0x0000006600987308 */ /* 0x000ff00000000800 */
[----:B------:R1:W2:Y:S08]  /*11480*/  MUFU.EX2 R167, R0 ;  /* 0x0000000000a77308 */ /* 0x0002b00000000800 */
[----:B------:R-:W-:Y:S01]  /*11490*/  MUFU.EX2 R154, R109 ;  /* 0x0000006d009a7308 */ /* 0x000fe20000000800 */
[----:B-1----:R-:W-:-:S02]  /*114a0*/  FFMA.FTZ R0, R33, c[0x0][0x2d0], -R2 ;  /* 0x0000b40021007a23 */ /* 0x002fc40000010802 */
[----:B--2---:R-:W-:-:S05]  /*114b0*/  FADD.FTZ R3, R167, R3 ;  /* 0x00000003a7037221 */ /* 0x004fca0000010000 */
[----:B------:R1:W2:Y:S02]  /*114c0*/  MUFU.EX2 R191, R0 ;  /* 0x0000000000bf7308 */ /* 0x0002a40000000800 */
[----:B-1----:R-:W-:Y:S01]  /*114d0*/  FFMA.FTZ R0, R34, c[0x0][0x2d0], -R2 ;  /* 0x0000b40022007a23 */ /* 0x002fe20000010802 */
[C---:B--2---:R-:W-:Y:S01]  /*114e0*/  F2FP.PACK_AB R8, R191.reuse, R167 ;  /* 0x000000a7bf08723e */ /* 0x044fe200000000ff */
[----:B------:R-:W1:Y:S01]  /*114f0*/  LDSM.16.MT88.4 R32, [R196] ;  /* 0x00000000c420783b */ /* 0x000e620000004200 */
[----:B------:R-:W-:-:S03]  /*11500*/  FADD.FTZ R3, R191, R3 ;  /* 0x00000003bf037221 */ /* 0x000fc60000010000 */
[----:B------:R2:W4:Y:S02]  /*11510*/  MUFU.EX2 R209, R0 ;  /* 0x0000000000d17308 */ /* 0x0005240000000800 */
[----:B--2---:R-:W-:Y:S01]  /*11520*/  FMUL.FTZ R0, R68, c[0x0][0x2d0] ;  /* 0x0000b40044007a20 */ /* 0x004fe20000410000 */
[----:B----4-:R-:W-:-:S04]  /*11530*/  F2FP.PACK_AB R10, R210, R209 ;  /* 0x000000d1d20a723e */ /* 0x010fc800000000ff */
[----:B------:R-:W-:-:S05]  /*11540*/  FSEL R0, R0, RZ, P0 ;  /* 0x000000ff00007208 */ /* 0x000fca0000000000 */
[--C-:B------:R-:W-:Y:S02]  /*11550*/  FFMA.FTZ R5, R24, c[0x0][0x2d0], -R0.reuse ;  /* 0x0000b40018057a23 */ /* 0x100fe40000010800 */
[--C-:B------:R-:W-:Y:S02]  /*11560*/  FFMA.FTZ R177, R55, c[0x0][0x2d0], -R0.reuse ;  /* 0x0000b40037b17a23 */ /* 0x100fe40000010800 */
[----:B------:R2:W-:Y:S01]  /*11570*/  MUFU.EX2 R115, R5 ;  /* 0x0000000500737308 */ /* 0x0005e20000000800 */
[--C-:B------:R-:W-:Y:S02]  /*11580*/  FFMA.FTZ R176, R52, c[0x0][0x2d0], -R0.reuse ;  /* 0x0000b40034b07a23 */ /* 0x100fe40000010800 */
[--C-:B------:R-:W-:Y:S02]  /*11590*/  FFMA.FTZ R179, R59, c[0x0][0x2d0], -R0.reuse ;  /* 0x0000b4003bb37a23 */ /* 0x100fe40000010800 */
[--C-:B------:R-:W-:Y:S02]  /*115a0*/  FFMA.FTZ R178, R56, c[0x0][0x2d0], -R0.reuse ;  /* 0x0000b40038b27a23 */ /* 0x100fe40000010800 */
[--C-:B------:R-:W-:Y:S01]  /*115b0*/  FFMA.FTZ R86, R62, c[0x0][0x2d0], -R0.reuse ;  /* 0x0000b4003e567a23 */ /* 0x100fe20000010800 */
[----:B-1----:R-:W-:Y:S01]  /*115c0*/  HMMA.16816.F32 R28, R20, R32, RZ ;  /* 0x00000020141c723c */ /* 0x002fe200000018ff */
[----:B------:R-:W-:-:S02]  /*115d0*/  FFMA.FTZ R149, R81, c[0x0][0x2d0], -R0 ;  /* 0x0000b40051957a23 */ /* 0x000fc40000010800 */
[--C-:B------:R-:W-:Y:S02]  /*115e0*/  FFMA.FTZ R88, R80, c[0x0][0x2d0], -R0.reuse ;  /* 0x0000b40050587a23 */ /* 0x100fe40000010800 */
[--C-:B------:R-:W-:Y:S02]  /*115f0*/  FFMA.FTZ R87, R79, c[0x0][0x2d0], -R0.reuse ;  /* 0x0000b4004f577a23 */ /* 0x100fe40000010800 */
[--C-:B--2---:R-:W-:Y:S02]  /*11600*/  FFMA.FTZ R5, R25, c[0x0][0x2d0], -R0.reuse ;  /* 0x0000b40019057a23 */ /* 0x104fe40000010800 */
[----:B------:R-:W-:Y:S08]  /*11610*/  MUFU.EX2 R167, R87 ;  /* 0x0000005700a77308 */ /* 0x000ff00000000800 */
[----:B------:R1:W2:Y:S07]  /*11620*/  MUFU.EX2 R114, R5 ;  /* 0x0000000500727308 */ /* 0x0002ae0000000800 */
[----:B------:R-:W-:Y:S01]  /*11630*/  HMMA.16816.F32 R136, R12, R40, R28 ;  /* 0x000000280c88723c */ /* 0x000fe2000000181c */
[----:B------:R-:W-:Y:S01]  /*11640*/  MUFU.EX2 R87, R175 ;  /* 0x000000af00577308 */ /* 0x000fe20000000800 */
[----:B-1----:R-:W-:Y:S01]  /*11650*/  FFMA.FTZ R5, R36, c[0x0][0x2d0], -R0 ;  /* 0x0000b40024057a23 */ /* 0x002fe20000010800 */
[----:B--2---:R-:W-:-:S06]  /*11660*/  F2FP.PACK_AB R17, R114, R115 ;  /* 0x000000737211723e */ /* 0x004fcc00000000ff */
[----:B------:R1:W-:Y:S02]  /*11670*/  MUFU.EX2 R148, R5 ;  /* 0x0000000500947308 */ /* 0x0003e40000000800 */
[----:B-1----:R-:W-:-:S06]  /*11680*/  FFMA.FTZ R5, R37, c[0x0][0x2d0], -R0 ;  /* 0x0000b40025057a23 */ /* 0x002fcc0000010800 */
[----:B------:R1:W2:Y:S02]  /*11690*/  MUFU.EX2 R166, R5 ;  /* 0x0000000500a67308 */ /* 0x0002a40000000800 */
[----:B-1----:R-:W-:Y:S01]  /*116a0*/  FFMA.FTZ R5, R38, c[0x0][0x2d0], -R0 ;  /* 0x0000b40026057a23 */ /* 0x002fe20000010800 */
[----:B--2---:R-:W-:-:S05]  /*116b0*/  F2FP.PACK_AB R19, R166, R148 ;  /* 0x00000094a613723e */ /* 0x004fca00000000ff */
[----:B------:R1:W-:Y:S02]  /*116c0*/  MUFU.EX2 R184, R5 ;  /* 0x0000000500b87308 */ /* 0x0003e40000000800 */
[----:B------:R-:W-:Y:S07]  /*116d0*/  HMMA.16816.F32 R24, R16, R32, RZ ;  /* 0x000000201018723c */ /* 0x000fee00000018ff */
[----:B------:R-:W-:Y:S02]  /*116e0*/  FADD.FTZ R32, R7, R6 ;  /* 0x0000000607207221 */ /* 0x000fe40000010000 */
[----:B-1----:R-:W-:-:S02]  /*116f0*/  FFMA.FTZ R5, R39, c[0x0][0x2d0], -R0 ;  /* 0x0000b40027057a23 */ /* 0x002fc40000010800 */
[----:B------:R-:W-:Y:S02]  /*11700*/  HMMA.16816.F32 R36, R16, R48, RZ ;  /* 0x000000301024723c */ /* 0x000fe400000018ff */
[----:B------:R1:W2:Y:S02]  /*11710*/  MUFU.EX2 R185, R5 ;  /* 0x0000000500b97308 */ /* 0x0002a40000000800 */
[----:B-1----:R-:W-:Y:S01]  /*11720*/  FFMA.FTZ R5, R53, c[0x0][0x2d0], -R0 ;  /* 0x0000b40035057a23 */ /* 0x002fe20000010800 */
[----:B--2---:R-:W-:-:S05]  /*11730*/  F2FP.PACK_AB R9, R185, R184 ;  /* 0x000000b8b909723e */ /* 0x004fca00000000ff */
        /* <DEDUP_REMOVED lines=8> */
[----:B------:R-:W2:Y:S01]  /*117c0*/  LDSM.16.MT88.4 R24, [R193+0x800] ;  /* 0x00080000c118783b */ /* 0x000ea20000004200 */
[----:B------:R-:W-:Y:S01]  /*117d0*/  FADD.FTZ R2, R121, R120 ;  /* 0x0000007879027221 */ /* 0x000fe20000010000 */
[----:B------:R-:W-:Y:S01]  /*117e0*/  MUFU.EX2 R189, R45 ;  /* 0x0000002d00bd7308 */ /* 0x000fe20000000800 */
[----:B------:R-:W-:-:S02]  /*117f0*/  FFMA.FTZ R44, R57, c[0x0][0x2d0], -R0 ;  /* 0x0000b400392c7a23 */ /* 0x000fc40000010800 */
[----:B------:R-:W-:Y:S02]  /*11800*/  FADD.FTZ R2, R161, R2 ;  /* 0x00000002a1027221 */ /* 0x000fe40000010000 */
[--C-:B------:R-:W-:Y:S02]  /*11810*/  FFMA.FTZ R41, R58, c[0x0][0x2d0], -R0.reuse ;  /* 0x0000b4003a297a23 */ /* 0x100fe40000010800 */
[----:B------:R-:W-:Y:S01]  /*11820*/  FFMA.FTZ R40, R60, c[0x0][0x2d0], -R0 ;  /* 0x0000b4003c287a23 */ /* 0x000fe20000010800 */
[----:B------:R-:W-:Y:S01]  /*11830*/  MUFU.EX2 R109, R44 ;  /* 0x0000002c006d7308 */ /* 0x000fe20000000800 */
[----:B------:R-:W-:-:S04]  /*11840*/  FADD.FTZ R2, R162, R2 ;  /* 0x00000002a2027221 */ /* 0x000fc80000010000 */
        /* <DEDUP_REMOVED lines=11> */
[-C--:B--2---:R-:W-:Y:S01]  /*11900*/  HMMA.16816.F32 R128, R12, R24.reuse, R28 ;  /* 0x000000180c80723c */ /* 0x084fe2000000181c */
[----:B------:R-:W1:Y:S05]  /*11910*/  LDSM.16.MT88.4 R28, [R195] ;  /* 0x00000000c31c783b */ /* 0x000e6a0000004200 */
[----:B------:R-:W-:Y:S02]  /*11920*/  MUFU.EX2 R88, R168 ;  /* 0x000000a800587308 */ /* 0x000fe40000000800 */
[----:B------:R-:W-:Y:S01]  /*11930*/  HMMA.16816.F32 R120, R8, R24, R4 ;  /* 0x000000180878723c */ /* 0x000fe20000001804 */
[----:B------:R-:W2:Y:S05]  /*11940*/  LDSM.16.MT88.4 R4, [R195+0x800] ;  /* 0x00080000c304783b */ /* 0x000eaa0000004200 */
[----:B------:R-:W-:Y:S01]  /*11950*/  MUFU.EX2 R86, R164 ;  /* 0x000000a400567308 */ /* 0x000fe20000000800 */
[----:B------:R-:W-:-:S02]  /*11960*/  FADD.FTZ R24, R115, R114 ;  /* 0x0000007273187221 */ /* 0x000fc40000010000 */
[----:B------:R-:W-:Y:S02]  /*11970*/  FFMA.FTZ R25, R61, c[0x0][0x2d0], -R0 ;  /* 0x0000b4003d197a23 */ /* 0x000fe40000010800 */
[----:B------:R-:W-:Y:S02]  /*11980*/  FADD.FTZ R0, R158, R32 ;  /* 0x000000209e007221 */ /* 0x000fe40000010000 */
[----:B------:R-:W-:Y:S01]  /*11990*/  FADD.FTZ R24, R148, R24 ;  /* 0x0000001894187221 */ /* 0x000fe20000010000 */
[----:B------:R-:W-:Y:S01]  /*119a0*/  MUFU.EX2 R158, R108 ;  /* 0x0000006c009e7308 */ /* 0x000fe20000000800 */
[----:B------:R-:W-:-:S04]  /*119b0*/  FADD.FTZ R0, R159, R0 ;  /* 0x000000009f007221 */ /* 0x000fc80000010000 */
[----:B------:R-:W-:-:S03]  /*119c0*/  FADD.FTZ R0, R160, R0 ;  /* 0x00000000a0007221 */ /* 0x000fc60000010000 */
[----:B------:R-:W4:Y:S01]  /*119d0*/  MUFU.EX2 R148, R41 ;  /* 0x0000002900947308 */ /* 0x000f220000000800 */
        /* <DEDUP_REMOVED lines=9> */
[----:B--2---:R-:W-:Y:S08]  /*11a70*/  HMMA.16816.F32 R96, R8, R4, R52 ;  /* 0x000000040860723c */ /* 0x004ff00000001834 */
[----:B------:R-:W-:Y:S08]  /*11a80*/  HMMA.16816.F32 R52, R16, R50, RZ ;  /* 0x000000321034723c */ /* 0x000ff000000018ff */
[----:B------:R-:W-:Y:S07]  /*11a90*/  HMMA.16816.F32 R112, R12, R4, R56 ;  /* 0x000000040c70723c */ /* 0x000fee0000001838 */
[----:B----4-:R-:W-:Y:S01]  /*11aa0*/  F2FP.PACK_AB R5, R148, R109 ;  /* 0x0000006d9405723e */ /* 0x010fe200000000ff */
        /* <DEDUP_REMOVED lines=13> */
[----:B------:R-:W-:Y:S08]  /*11b80*/  HMMA.16816.F32 R16, R16, R30, RZ ;  /* 0x0000001e1010723c */ /* 0x000ff000000018ff */
[C---:B------:R-:W-:Y:S01]  /*11b90*/  HMMA.16816.F32 R72, R8.reuse, R26, R52 ;  /* 0x0000001a0848723c */ /* 0x040fe20000001834 */
[----:B------:R-:W2:Y:S08]  /*11ba0*/  MUFU.EX2 R27, R111 ;  /* 0x0000006f001b7308 */ /* 0x000eb00000000800 */
[----:B------:R-:W4:Y:S07]  /*11bb0*/  MUFU.EX2 R26, R89 ;  /* 0x00000059001a7308 */ /* 0x000f2e0000000800 */
[----:B------:R-:W-:Y:S01]  /*11bc0*/  HMMA.16816.F32 R76, R8, R6, R16 ;  /* 0x00000006084c723c */ /* 0x000fe20000001810 */
[----:B------:R-:W-:Y:S01]  /*11bd0*/  MUFU.EX2 R89, R66 ;  /* 0x0000004200597308 */ /* 0x000fe20000000800 */
[----:B--2---:R-:W-:-:S04]  /*11be0*/  FADD.FTZ R2, R27, R2 ;  /* 0x000000021b027221 */ /* 0x004fc80000010000 */
[----:B------:R-:W-:Y:S01]  /*11bf0*/  FADD.FTZ R2, R110, R2 ;  /* 0x000000026e027221 */ /* 0x000fe20000010000 */
[----:B------:R-:W-:Y:S01]  /*11c00*/  F2FP.PACK_AB R6, R189, R150 ;  /* 0x00000096bd06723e */ /* 0x000fe200000000ff */
[----:B------:R-:W-:Y:S01]  /*11c10*/  FADD.FTZ R16, R166, R24 ;  /* 0x00000018a6107221 */ /* 0x000fe20000010000 */
[----:B------:R-:W2:Y:S01]  /*11c20*/  MUFU.EX2 R111, R65 ;  /* 0x00000041006f7308 */ /* 0x000ea20000000800 */
[----:B------:R-:W-:Y:S01]  /*11c30*/  F2FP.PACK_AB R7, R190, R188 ;  /* 0x000000bcbe07723e */ /* 0x000fe200000000ff */
[----:B----4-:R-:W-:Y:S01]  /*11c40*/  FADD.FTZ R0, R26, R0 ;  /* 0x000000001a007221 */ /* 0x010fe20000010000 */
[----:B------:R-:W-:Y:S01]  /*11c50*/  F2FP.PACK_AB R8, R110, R27 ;  /* 0x0000001b6e08723e */ /* 0x000fe200000000ff */
[----:B------:R-:W-:Y:S01]  /*11c60*/  FADD.FTZ R2, R154, R2 ;  /* 0x000000029a027221 */ /* 0x000fe20000010000 */
[C---:B------:R-:W-:Y:S01]  /*11c70*/  F2FP.PACK_AB R9, R108.reuse, R26 ;  /* 0x0000001a6c09723e */ /* 0x040fe200000000ff */
[----:B------:R-:W-:Y:S01]  /*11c80*/  FADD.FTZ R0, R108, R0 ;  /* 0x000000006c007221 */ /* 0x000fe20000010000 */
[----:B------:R-:W-:Y:S01]  /*11c90*/  F2FP.PACK_AB R10, R158, R154 ;  /* 0x0000009a9e0a723e */ /* 0x000fe200000000ff */
[----:B------:R-:W-:Y:S01]  /*11ca0*/  MUFU.EX2 R166, R155 ;  /* 0x0000009b00a67308 */ /* 0x000fe20000000800 */
[----:B------:R-:W-:Y:S01]  /*11cb0*/  F2FP.PACK_AB R11, R152, R151 ;  /* 0x00000097980b723e */ /* 0x000fe200000000ff */
[----:B------:R-:W-:-:S02]  /*11cc0*/  FADD.FTZ R0, R151, R0 ;  /* 0x0000000097007221 */ /* 0x000fc40000010000 */
[----:B------:R-:W-:Y:S02]  /*11cd0*/  FADD.FTZ R2, R158, R2 ;  /* 0x000000029e027221 */ /* 0x000fe40000010000 */
[----:B------:R-:W-:Y:S01]  /*11ce0*/  FADD.FTZ R0, R152, R0 ;  /* 0x0000000098007221 */ /* 0x000fe20000010000 */
[----:B--2---:R-:W-:Y:S01]  /*11cf0*/  F2FP.PACK_AB R4, R111, R89 ;  /* 0x000000596f04723e */ /* 0x004fe200000000ff */
[----:B-1----:R-:W-:Y:S01]  /*11d00*/  HMMA.16816.F32 R64, R8, R12, R116 ;  /* 0x0000000c0840723c */ /* 0x002fe20000001874 */
[----:B------:R-:W-:Y:S07]  /*11d10*/  MUFU.EX2 R26, R180 ;  /* 0x000000b4001a7308 */ /* 0x000fee0000000800 */
[C---:B------:R-:W-:Y:S01]  /*11d20*/  HMMA.16816.F32 R104, R4.reuse, R14, R56 ;  /* 0x0000000e0468723c */ /* 0x040fe20000001838 */
[----:B------:R-:W-:Y:S07]  /*11d30*/  MUFU.EX2 R27, R176 ;  /* 0x000000b0001b7308 */ /* 0x000fee0000000800 */
[----:B------:R-:W-:Y:S08]  /*11d40*/  HMMA.16816.F32 R124, R4, R12, R124 ;  /* 0x0000000c047c723c */ /* 0x000ff0000000187c */
[C---:B------:R-:W-:Y:S01]  /*11d50*/  HMMA.16816.F32 R56, R8.reuse, R14, R48 ;  /* 0x0000000e0838723c */ /* 0x040fe20000001830 */
[----:B------:R-:W1:Y:S07]  /*11d60*/  LDSM.16.MT88.4 R12, [R196+0x1000] ;  /* 0x00100000c40c783b */ /* 0x000e6e0000004200 */
[-C--:B-1----:R-:W-:Y:S08]  /*11d70*/  HMMA.16816.F32 R52, R8, R12.reuse, R136 ;  /* 0x0000000c0834723c */ /* 0x082ff00000001888 */
[C---:B------:R-:W-:Y:S08]  /*11d80*/  HMMA.16816.F32 R116, R4.reuse, R12, R132 ;  /* 0x0000000c0474723c */ /* 0x040ff00000001884 */
[-C--:B------:R-:W-:Y:S08]  /*11d90*/  HMMA.16816.F32 R100, R4, R14.reuse, R60 ;  /* 0x0000000e0464723c */ /* 0x080ff0000000183c */
[C---:B------:R-:W-:Y:S01]  /*11da0*/  HMMA.16816.F32 R48, R8.reuse, R14, R32 ;  /* 0x0000000e0830723c */ /* 0x040fe20000001820 */
[----:B------:R-:W1:Y:S07]  /*11db0*/  LDSM.16.MT88.4 R12, [R193+0x1000] ;  /* 0x00100000c10c783b */ /* 0x000e6e0000004200 */
[-C--:B-1----:R-:W-:Y:S08]  /*11dc0*/  HMMA.16816.F32 R44, R8, R12.reuse, R128 ;  /* 0x0000000c082c723c */ /* 0x082ff00000001880 */
[C---:B------:R-:W-:Y:S01]  /*11dd0*/  HMMA.16816.F32 R80, R4.reuse, R12, R120 ;  /* 0x0000000c0450723c */ /* 0x040fe20000001878 */
[----:B------:R-:W-:Y:S07]  /*11de0*/  LDSM.16.MT88.4 R120, [R192+0x2000] ;  /* 0x00200000c078783b */ /* 0x000fee0000004200 */
[-C--:B------:R-:W-:Y:S08]  /*11df0*/  HMMA.16816.F32 R72, R4, R14.reuse, R72 ;  /* 0x0000000e0448723c */ /* 0x080ff00000001848 */
[----:B------:R-:W-:Y:S01]  /*11e00*/  HMMA.16816.F32 R36, R8, R14, R36 ;  /* 0x0000000e0824723c */ /* 0x000fe20000001824 */
[----:B------:R-:W1:Y:S07]  /*11e10*/  LDSM.16.MT88.4 R12, [R195+0x1000] ;  /* 0x00100000c30c783b */ /* 0x000e6e0000004200 */
[C---:B-1----:R-:W-:Y:S01]  /*11e20*/  HMMA.16816.F32 R60, R4.reuse, R12, R96 ;  /* 0x0000000c043c723c */ /* 0x042fe20000001860 */
[----:B------:R-:W-:Y:S07]  /*11e30*/  MUFU.EX2 R98, R146 ;  /* 0x0000009200627308 */ /* 0x000fee0000000800 */
[----:B------:R-:W-:Y:S01]  /*11e40*/  HMMA.16816.F32 R40, R4, R14, R76 ;  /* 0x0000000e0428723c */ /* 0x000fe2000000184c */
[----:B------:R-:W1:Y:S06]  /*11e50*/  MUFU.EX2 R99, R145 ;  /* 0x0000009100637308 */ /* 0x000e6c0000000800 */
[----:B------:R-:W-:Y:S01]  /*11e60*/  FADD.FTZ R4, R184, R16 ;  /* 0x00000010b8047221 */ /* 0x000fe20000010000 */
[C---:B------:R-:W-:Y:S01]  /*11e70*/  HMMA.16816.F32 R32, R8.reuse, R12, R112 ;  /* 0x0000000c0820723c */ /* 0x040fe20000001870 */
[----:B------:R-:W-:Y:S01]  /*11e80*/  LDSM.16.MT88.4 R16, [R196+0x1800] ;  /* 0x00180000c410783b */ /* 0x000fe20000004200 */
[----:B------:R-:W-:Y:S01]  /*11e90*/  FADD.FTZ R5, R209, R3 ;  /* 0x00000003d1057221 */ /* 0x000fe20000010000 */
[----:B------:R-:W2:Y:S01]  /*11ea0*/  MUFU.EX2 R97, R140 ;  /* 0x0000008c00617308 */ /* 0x000ea20000000800 */
[----:B------:R-:W-:Y:S01]  /*11eb0*/  FADD.FTZ R3, R185, R4 ;  /* 0x00000004b9037221 */ /* 0x000fe20000010000 */
[----:B------:R-:W-:Y:S01]  /*11ec0*/  F2FP.PACK_AB R6, R187, R186 ;  /* 0x000000babb06723e */ /* 0x000fe200000000ff */
[----:B------:R-:W-:Y:S01]  /*11ed0*/  FADD.FTZ R24, R210, R5 ;  /* 0x00000005d2187221 */ /* 0x000fe20000010000 */
[----:B------:R-:W-:Y:S01]  /*11ee0*/  LDSM.16.MT88.4 R112, [R196+0x2000] ;  /* 0x00200000c470783b */ /* 0x000fe20000004200 */
[----:B------:R-:W-:Y:S01]  /*11ef0*/  HMMA.16816.F32 R28, R8, R14, R20 ;  /* 0x0000000e081c723c */ /* 0x000fe20000001814 */
[----:B-1----:R-:W-:Y:S01]  /*11f00*/  F2FP.PACK_AB R4, R99, R98 ;  /* 0x000000626304723e */ /* 0x002fe200000000ff */
[----:B------:R-:W-:Y:S01]  /*11f10*/  FADD.FTZ R3, R207, R3 ;  /* 0x00000003cf037221 */ /* 0x000fe20000010000 */
[----:B------:R-:W1:Y:S01]  /*11f20*/  LDSM.16.MT88.4 R20, [R192+0x1800] ;  /* 0x00180000c014783b */ /* 0x000e620000004200 */
[----:B------:R-:W4:Y:S01]  /*11f30*/  MUFU.EX2 R96, R141 ;  /* 0x0000008d00607308 */ /* 0x000f220000000800 */
[----:B------:R-:W-:-:S02]  /*11f40*/  FADD.FTZ R2, R98, R2 ;  /* 0x0000000262027221 */ /* 0x000fc40000010000 */
[----:B------:R-:W5:Y:S01]  /*11f50*/  LDSM.16.MT88.4 R12, [R193+0x1800] ;  /* 0x00180000c10c783b */ /* 0x000f620000004200 */
[----:B------:R-:W-:Y:S02]  /*11f60*/  FADD.FTZ R25, R215, R3 ;  /* 0x00000003d7197221 */ /* 0x000fe40000010000 */
[----:B------:R-:W-:Y:S01]  /*11f70*/  FADD.FTZ R24, R89, R24 ;  /* 0x0000001859187221 */ /* 0x000fe20000010000 */
[----:B------:R-:W3:Y:S01]  /*11f80*/  LDSM.16.MT88.4 R8, [R195+0x1800] ;  /* 0x00180000c308783b */ /* 0x000ee20000004200 */
[----:B------:R-:W-:Y:S01]  /*11f90*/  MUFU.EX2 R184, R142 ;  /* 0x0000008e00b87308 */ /* 0x000fe20000000800 */
[----:B--2---:R-:W-:Y:S02]  /*11fa0*/  FADD.FTZ R0, R97, R0 ;  /* 0x0000000061007221 */ /* 0x004fe40000010000 */
[----:B------:R-:W-:-:S04]  /*11fb0*/  FADD.FTZ R3, R111, R24 ;  /* 0x000000186f037221 */ /* 0x000fc80000010000 */
[----:B------:R-:W-:Y:S01]  /*11fc0*/  FADD.FTZ R3, R150, R3 ;  /* 0x0000000396037221 */ /* 0x000fe20000010000 */
[----:B------:R-:W2:Y:S01]  /*11fd0*/  MUFU.EX2 R185, R147 ;  /* 0x0000009300b97308 */ /* 0x000ea20000000800 */
[----:B----4-:R-:W-:Y:S02]  /*11fe0*/  F2FP.PACK_AB R5, R96, R97 ;  /* 0x000000616005723e */ /* 0x010fe400000000ff */
[----:B------:R-:W-:-:S05]  /*11ff0*/  FADD.FTZ R3, R189, R3 ;  /* 0x00000003bd037221 */ /* 0x000fca0000010000 */
[----:B------:R-:W4:Y:S01]  /*12000*/  MUFU.EX2 R76, R157 ;  /* 0x0000009d004c7308 */ /* 0x000f220000000800 */
[----:B--2---:R-:W-:-:S07]  /*12010*/  F2FP.PACK_AB R7, R185, R184 ;  /* 0x000000b8b907723e */ /* 0x004fce00000000ff */
[----:B------:R-:W2:Y:S01]  /*12020*/  MUFU.EX2 R79, R172 ;  /* 0x000000ac004f7308 */ /* 0x000ea20000000800 */
[----:B-1----:R-:W-:Y:S01]  /*12030*/  HMMA.16816.F32 R64, R4, R20, R64 ;  /* 0x000000140440723c */ /* 0x002fe20000001840 */
[----:B----4-:R-:W-:-:S06]  /*12040*/  FADD.FTZ R3, R76, R3 ;  /* 0x000000034c037221 */ /* 0x010fcc0000010000 */
[----:B------:R-:W1:Y:S01]  /*12050*/  MUFU.EX2 R89, R171 ;  /* 0x000000ab00597308 */ /* 0x000e620000000800 */
[C---:B------:R-:W-:Y:S07]  /*12060*/  HMMA.16816.F32 R56, R4.reuse, R22, R56 ;  /* 0x000000160438723c */ /* 0x040fee0000001838 */
[----:B------:R-:W4:Y:S01]  /*12070*/  MUFU.EX2 R77, R165 ;  /* 0x000000a5004d7308 */ /* 0x000f220000000800 */
[----:B--2---:R-:W-:Y:S01]  /*12080*/  F2FP.PACK_AB R156, R79, R88 ;  /* 0x000000584f9c723e */ /* 0x004fe200000000ff */
[C---:B------:R-:W-:Y:S06]  /*12090*/  HMMA.16816.F32 R52, R4.reuse, R16, R52 ;  /* 0x000000100434723c */ /* 0x040fec0000001834 */
[----:B------:R-:W2:Y:S01]  /*120a0*/  MUFU.EX2 R78, R169 ;  /* 0x000000a9004e7308 */ /* 0x000ea20000000800 */
[----:B-1----:R-:W-:Y:S01]  /*120b0*/  F2FP.PACK_AB R158, R160, R89 ;  /* 0x00000059a09e723e */ /* 0x002fe200000000ff */
[C---:B------:R-:W-:Y:S06]  /*120c0*/  HMMA.16816.F32 R48, R4.reuse, R18, R48 ;  /* 0x000000120430723c */ /* 0x040fec0000001830 */
[----:B------:R-:W1:Y:S01]  /*120d0*/  MUFU.EX2 R24, R181 ;  /* 0x000000b500187308 */ /* 0x000e620000000800 */
[----:B----4-:R-:W-:Y:S01]  /*120e0*/  F2FP.PACK_AB R157, R86, R77 ;  /* 0x0000004d569d723e */ /* 0x010fe200000000ff */
[----:B-----5:R-:W-:Y:S01]  /*120f0*/  HMMA.16816.F32 R44, R4, R12, R44 ;  /* 0x0000000c042c723c */ /* 0x020fe2000000182c */
[----:B--2---:R-:W-:-:S07]  /*12100*/  F2FP.PACK_AB R159, R87, R78 ;  /* 0x0000004e579f723e */ /* 0x004fce00000000ff */
[----:B------:R-:W-:Y:S01]  /*12110*/  HMMA.16816.F32 R36, R4, R14, R36 ;  /* 0x0000000e0424723c */ /* 0x000fe20000001824 */
[----:B-1----:R-:W-:-:S07]  /*12120*/  F2FP.PACK_AB R98, R26, R24 ;  /* 0x000000181a62723e */ /* 0x002fce00000000ff */
[C---:B---3--:R-:W-:Y:S08]  /*12130*/  HMMA.16816.F32 R32, R4.reuse, R8, R32 ;  /* 0x000000080420723c */ /* 0x048ff00000001820 */
        /* <DEDUP_REMOVED lines=19> */
[----:B------:R-:W3:Y:S01]  /*12270*/  MUFU.EX2 R15, R178 ;  /* 0x000000b2000f7308 */ /* 0x000ee20000000800 */
[----:B------:R-:W4:Y:S05]  /*12280*/  LDSM.16.MT88.4 R8, [R195+0x2000] ;  /* 0x00200000c308783b */ /* 0x000f2a0000004200 */
[----:B------:R-:W-:Y:S01]  /*12290*/  FADD.FTZ R4, R109, R25 ;  /* 0x000000196d047221 */ /* 0x000fe20000010000 */
[----:B------:R-:W-:Y:S01]  /*122a0*/  HMMA.16816.F32 R128, R156, R120, R64 ;  /* 0x000000789c80723c */ /* 0x000fe20000001840 */
[----:B------:R-:W5:Y:S01]  /*122b0*/  MUFU.EX2 R25, R177 ;  /* 0x000000b100197308 */ /* 0x000f620000000800 */
[----:B------:R-:W-:Y:S01]  /*122c0*/  FADD.FTZ R5, R96, R0 ;  /* 0x0000000060057221 */ /* 0x000fe20000010000 */
[----:B------:R-:W-:Y:S01]  /*122d0*/  MOV R0, R218 ;  /* 0x000000da00007202 */ /* 0x000fe20000000f00 */
[----:B------:R-:W-:Y:S01]  /*122e0*/  FADD.FTZ R4, R148, R4 ;  /* 0x0000000494047221 */ /* 0x000fe20000010000 */
[----:B--2---:R-:W-:Y:S01]  /*122f0*/  F2FP.PACK_AB R96, R13, R12 ;  /* 0x0000000c0d60723e */ /* 0x004fe200000000ff */
[----:B------:R-:W-:-:S02]  /*12300*/  FADD.FTZ R5, R184, R5 ;  /* 0x00000005b8057221 */ /* 0x000fc40000010000 */
[----:B------:R-:W-:Y:S01]  /*12310*/  FADD.FTZ R4, R188, R4 ;  /* 0x00000004bc047221 */ /* 0x000fe20000010000 */
[----:B---3--:R-:W-:Y:S01]  /*12320*/  F2FP.PACK_AB R97, R15, R14 ;  /* 0x0000000e0f61723e */ /* 0x008fe200000000ff */
[C---:B------:R-:W-:Y:S02]  /*12330*/  HMMA.16816.F32 R132, R156.reuse, R122, R56 ;  /* 0x0000007a9c84723c */ /* 0x040fe40000001838 */
[----:B------:R-:W-:Y:S02]  /*12340*/  FADD.FTZ R6, R190, R4 ;  /* 0x00000004be067221 */ /* 0x000fe40000010000 */
[----:B------:R-:W-:Y:S02]  /*12350*/  FADD.FTZ R4, R99, R2 ;  /* 0x0000000263047221 */ /* 0x000fe40000010000 */
[----:B------:R-:W-:Y:S01]  /*12360*/  @P1 IMAD.HI.U32 R2, R218, c[0x0][0x2c8], RZ ;  /* 0x0000b200da021a27 */ /* 0x000fe200078e00ff */
[----:B-----5:R-:W-:Y:S01]  /*12370*/  F2FP.PACK_AB R99, R27, R25 ;  /* 0x000000191b63723e */ /* 0x020fe200000000ff */
[----:B-1----:R-:W-:Y:S03]  /*12380*/  HMMA.16816.F32 R144, R156, R104, R44 ;  /* 0x000000689c90723c */ /* 0x002fe6000000182c */
[----:B------:R-:W-:-:S04]  /*12390*/  @P1 SHF.R.U32.HI R0, RZ, c[0x0][0x2cc], R2 ;  /* 0x0000b300ff001a19 */ /* 0x000fc80000011602 */
[----:B------:R-:W-:Y:S01]  /*123a0*/  IADD3 R0, R0, R216, -R217 ;  /* 0x000000d800007210 */ /* 0x000fe20007ffe8d9 */
[----:B------:R-:W-:Y:S04]  /*123b0*/  HMMA.16816.F32 R116, R96, R112, R116 ;  /* 0x000000706074723c */ /* 0x000fe80000001874 */
[----:B------:R-:W-:-:S04]  /*123c0*/  IMAD.HI R0, R0, 0x66666667, RZ ;  /* 0x6666666700007827 */ /* 0x000fc800078e02ff */
[----:B------:R-:W-:Y:S01]  /*123d0*/  HMMA.16816.F32 R112, R96, R114, R16 ;  /* 0x000000726070723c */ /* 0x000fe20000001810 */
[----:B------:R-:W-:-:S04]  /*123e0*/  SHF.R.U32.HI R2, RZ, 0x1f, R0 ;  /* 0x0000001fff027819 */ /* 0x000fc80000011600 */
[----:B------:R-:W-:Y:S01]  /*123f0*/  LEA.HI.SX32 R7, R0, R2, 0x1b ;  /* 0x0000000200077211 */ /* 0x000fe200078fdaff */
[----:B------:R-:W-:Y:S02]  /*12400*/  FADD.FTZ R2, R162, R3 ;  /* 0x00000003a2027221 */ /* 0x000fe40000010000 */
[----:B------:R-:W-:Y:S01]  /*12410*/  FADD.FTZ R3, R161, R6 ;  /* 0x00000006a1037221 */ /* 0x000fe20000010000 */
[----:B------:R-:W-:Y:S01]  /*12420*/  IMNMX R16, R252, R7, !PT ;  /* 0x00000007fc107217 */ /* 0x000fe20007800200 */
[----:B------:R-:W-:Y:S01]  /*12430*/  FADD.FTZ R0, R186, R4 ;  /* 0x00000004ba007221 */ /* 0x000fe20000010000 */
[----:B------:R-:W-:Y:S01]  /*12440*/  HMMA.16816.F32 R148, R156, R106, R36 ;  /* 0x0000006a9c94723c */ /* 0x000fe20000001824 */
[----:B------:R-:W-:Y:S01]  /*12450*/  FADD.FTZ R4, R166, R2 ;  /* 0x00000002a6047221 */ /* 0x000fe20000010000 */
[----:B------:R-:W-:Y:S01]  /*12460*/  ISETP.GE.AND P0, PT, R223, R16, PT ;  /* 0x00000010df00720c */ /* 0x000fe20003f06270 */
[----:B------:R-:W-:Y:S01]  /*12470*/  FADD.FTZ R6, R163, R3 ;  /* 0x00000003a3067221 */ /* 0x000fe20000010000 */
[----:B------:R1:W-:Y:S01]  /*12480*/  STL [R1], R16 ;  /* 0x0000001001007387 */ /* 0x0003e20000100800 */
        /* <DEDUP_REMOVED lines=12> */
[----:B----4-:R-:W-:Y:S01]  /*12550*/  HMMA.16816.F32 R152, R156, R8, R32 ;  /* 0x000000089c98723c */ /* 0x010fe20000001820 */
        /* <DEDUP_REMOVED lines=12> */
[----:B------:R-:W-:-:S03]  /*12620*/  FADD.FTZ R247, R27, R0 ;  /* 0x000000001bf77221 */ /* 0x000fc60000010000 */
[----:B------:R-:W-:Y:S08]  /*12630*/  HMMA.16816.F32 R100, R96, R8, R60 ;  /* 0x000000086064723c */ /* 0x000ff0000000183c */
[-C--:B------:R-:W-:Y:S08]  /*12640*/  HMMA.16816.F32 R156, R156, R10.reuse, R28 ;  /* 0x0000000a9c9c723c */ /* 0x080ff0000000181c */
[----:B------:R-:W-:Y:S01]  /*12650*/  HMMA.16816.F32 R96, R96, R10, R40 ;  /* 0x0000000a6060723c */ /* 0x000fe20000001828 */
[----:B------:R-:W-:Y:S02]  /*12660*/  @!UPT UIADD3 URZ, URZ, URZ, URZ ;  /* 0x0000003f3f3ff290 */ /* 0x000fe4000fffe03f */
[----:B------:R-:W-:Y:S11]  /*12670*/  @!P0 BRA `(.L_x_1748) ;  /* 0x0000493000008947 */ /* 0x000ff60003800000 */
[----:B-1----:R-:W-:Y:S01]  /*12680*/  IMAD.MOV.U32 R87, RZ, RZ, R70 ;  /* 0x000000ffff577224 */ /* 0x002fe200078e0046 */
[----:B------:R-:W-:Y:S01]  /*12690*/  MOV R89, R68 ;  /* 0x0000004400597202 */ /* 0x000fe20000000f00 */
[----:B------:R-:W-:Y:S01]  /*126a0*/  IMAD.MOV.U32 R86, RZ, RZ, R71 ;  /* 0x000000ffff567224 */ /* 0x000fe200078e0047 */
[----:B------:R-:W-:-:S07]  /*126b0*/  MOV R88, R69 ;  /* 0x0000004500587202 */ /* 0x000fce0000000f00 */
.L_x_1759:
[----:B------:R-:W-:Y:S04]  /*126c0*/  DEPBAR.LE SB0, 0x0 ;  /* 0x000080000000791a */ /* 0x000fe80000000000 */
[----:B------:R-:W-:Y:S01]  /*126d0*/  WARPSYNC 0xffffffff ;  /* 0xffffffff00007948 */ /* 0x000fe20003800000 */
[----:B------:R-:W-:Y:S01]  /*126e0*/  BAR.SYNC.DEFER_BLOCKING 0x0 ;  /* 0x0000000000007b1d */ /* 0x000fe20000010000 */
[----:B------:R-:W-:Y:S05]  /*126f0*/  ISETP.GT.AND P0, PT, R252, R223, PT ;  /* 0x000000dffc00720c */ /* 0x000fea0003f04270 */
[----:B------:R1:W2:Y:S01]  /*12700*/  LDSM.16.M88.4 R80, [R198] ;  /* 0x00000000c650783b */ /* 0x0002a20000000200 */
[----:B------:R-:W-:Y:S03]  /*12710*/  BSSY B0, `(.L_x_1749) ;  /* 0x0000045000007945 */ /* 0x000fe60003800000 */
[----:B------:R1:W3:Y:S04]  /*12720*/  LDSM.16.M88.4 R76, [R198+0x2000] ;  /* 0x00200000c64c783b */ /* 0x0002e80000000200 */
[----:B------:R1:W4:Y:S04]  /*12730*/  LDSM.16.M88.4 R16, [R95] ;  /* 0x000000005f10783b */ /* 0x0003280000000200 */
        /* <DEDUP_REMOVED lines=11> */
[----:B------:R-:W-:-:S05]  /*127f0*/  @P0 BRA `(.L_x_1750) ;  /* 0x0000036000000947 */ /* 0x000fca0003800000 */
[C---:B--234-:R-:W-:Y:S01]  /*12800*/  IMAD.WIDE.U32 R2, R231.reuse, c[0x0][0x208], RZ ;  /* 0x00008200e7027a25 */ /* 0x05cfe200078e00ff */
        /* <DEDUP_REMOVED lines=17> */
[----:B------:R2:W3:Y:S02]  /*12920*/  SHFL.IDX PT, R7, R4, RZ, 0x181f ;  /* 0x00181fff04077589 */ /* 0x0004e400000e0000 */
.L_x_1858:
[----:B------:R-:W-:-:S05]  /*12930*/  BRA.DIV ~URZ, `(.L_x_1752) ;  /* 0x0000ed527f007947 */ /* 0x000fca000b800000 */
[----:B------:R-:W4:Y:S01]  /*12940*/  SHFL.IDX PT, R2, R0, RZ, 0x181f ;  /* 0x00181fff00027589 */ /* 0x000f2200000e0000 */
[----:B------:R-:W-:Y:S02]  /*12950*/  ISETP.GE.AND P1, PT, R244, c[0x0][0x1d4], PT ;  /* 0x00007500f4007a0c */ /* 0x000fe40003f26270 */
[-C--:B----4-:R-:W-:Y:S05]  /*12960*/  IADD3 R2, P0, R2, R5.reuse, RZ ;  /* 0x0000000502027210 */ /* 0x090fea0007f1e0ff */
[--C-:B---3--:R-:W-:Y:S01]  /*12970*/  IMAD.X R3, R7, 0x1, R6.reuse, P0 ;  /* 0x0000000107037824 */ /* 0x108fe200000e0606 */
[----:B------:R-:W-:Y:S05]  /*12980*/  SEL R7, RZ, 0x10, P1 ;  /* 0x00000010ff077807 */ /* 0x000fea0000800000 */
[----:B------:R-:W-:Y:S01]  /*12990*/  @!PT LDS RZ, [RZ] ;  /* 0x00000000fffff984 */ /* 0x000fe20000000800 */
[----:B------:R-:W-:Y:S01]  /*129a0*/  @!PT LDS RZ, [RZ] ;  /* 0x00000000fffff984 */ /* 0x000fe20000000800 */
[----:B------:R3:W-:Y:S04]  /*129b0*/  LDGSTS.E.BYPASS.LTC128B.128 [R208+0x100], [R2.64], !P1 ;  /* 0x0010000002d07fae */ /* 0x0007e8000c901d48 */
[----:B---3--:R-:W3:Y:S04]  /*129c0*/  SHFL.IDX PT, R2, R0, 0x1, 0x181f ;  /* 0x00381f0000027f89 */ /* 0x008ee800000e0000 */
[----:B------:R-:W4:Y:S01]  /*129d0*/  SHFL.IDX PT, R3, R4, 0x1, 0x181f ;  /* 0x00381f0004037f89 */ /* 0x000f2200000e0000 */
[-C--:B---3--:R-:W-:Y:S05]  /*129e0*/  IADD3 R2, P0, R2, R5.reuse, RZ ;  /* 0x0000000502027210 */ /* 0x088fea0007f1e0ff */
[--C-:B----4-:R-:W-:Y:S05]  /*129f0*/  IMAD.X R3, R3, 0x1, R6.reuse, P0 ;  /* 0x0000000103037824 */ /* 0x110fea00000e0606 */
[----:B------:R3:W-:Y:S04]  /*12a00*/  LDGSTS.E.BYPASS.LTC128B.128 [R208+0x900], [R2.64], !P1 ;  /* 0x0090000002d07fae */ /* 0x0007e8000c901d48 */
[----:B---3--:R-:W3:Y:S04]  /*12a10*/  SHFL.IDX PT, R2, R0, 0x2, 0x181f ;  /* 0x00581f0000027f89 */ /* 0x008ee800000e0000 */
[----:B------:R-:W4:Y:S01]  /*12a20*/  SHFL.IDX PT, R3, R4, 0x2, 0x181f ;  /* 0x00581f0004037f89 */ /* 0x000f2200000e0000 */
[-C--:B---3--:R-:W-:Y:S05]  /*12a30*/  IADD3 R2, P0, R2, R5.reuse, RZ ;  /* 0x0000000502027210 */ /* 0x088fea0007f1e0ff */
[--C-:B----4-:R-:W-:Y:S05]  /*12a40*/  IMAD.X R3, R3, 0x1, R6.reuse, P0 ;  /* 0x0000000103037824 */ /* 0x110fea00000e0606 */
[----:B------:R3:W-:Y:S04]  /*12a50*/  LDGSTS.E.BYPASS.LTC128B.128 [R208+0x1100], [R2.64], !P1 ;  /* 0x0110000002d07fae */ /* 0x0007e8000c901d48 */
[----:B---3--:R-:W3:Y:S04]  /*12a60*/  SHFL.IDX PT, R2, R0, 0x3, 0x181f ;  /* 0x00781f0000027f89 */ /* 0x008ee800000e0000 */
[----:B------:R-:W4:Y:S04]  /*12a70*/  SHFL.IDX PT, R3, R4, 0x3, 0x181f ;  /* 0x00781f0004037f89 */ /* 0x000f2800000e0000 */
[----:B------:R-:W2:Y:S04]  /*12a80*/  SHFL.IDX PT, R0, R0, 0x4, 0x181f ;  /* 0x00981f0000007f89 */ /* 0x000ea800000e0000 */
[----:B--2---:R-:W2:Y:S01]  /*12a90*/  SHFL.IDX PT, R4, R4, 0x4, 0x181f ;  /* 0x00981f0004047f89 */ /* 0x004ea200000e0000 */
[----:B---3--:R-:W-:Y:S05]  /*12aa0*/  IADD3 R2, P0, R2, R5, RZ ;  /* 0x0000000502027210 */ /* 0x008fea0007f1e0ff */
[----:B----4-:R-:W-:Y:S05]  /*12ab0*/  IMAD.X R3, R3, 0x1, R6, P0 ;  /* 0x0000000103037824 */ /* 0x010fea00000e0606 */
[----:B------:R3:W-:Y:S03]  /*12ac0*/  LDGSTS.E.BYPASS.LTC128B.128 [R208+0x1900], [R2.64], !P1 ;  /* 0x0190000002d07fae */ /* 0x0007e6000c901d48 */
.L_x_1859:
[C---:B---3--:R-:W-:Y:S02]  /*12ad0*/  IADD3 R2, -R7.reuse, 0x10, RZ ;  /* 0x0000001007027810 */ /* 0x048fe40007ffe1ff */
[----:B------:R-:W-:Y:S02]  /*12ae0*/  ISETP.NE.U32.AND P2, PT, R7, RZ, PT ;  /* 0x000000ff0700720c */ /* 0x000fe40003f45070 */
[----:B------:R-:W-:Y:S04]  /*12af0*/  LOP3.LUT R2, R2, 0xf, RZ, 0xc0, !PT ;  /* 0x0000000f02027812 */ /* 0x000fe800078ec0ff */
[----:B------:R-:W-:Y:S04]  /*12b00*/  IADD3 R2, P1, P0, R2, R0, R5 ;  /* 0x0000000002027210 */ /* 0x000fe8000783e005 */
[----:B--2---:R-:W-:Y:S05]  /*12b10*/  IADD3.X R3, RZ, R4, R6, P1, P0 ;  /* 0x00000004ff037210 */ /* 0x004fea0000fe0406 */
[----:B------:R-:W-:Y:S01]  /*12b20*/  @!PT LDS RZ, [RZ] ;  /* 0x00000000fffff984 */ /* 0x000fe20000000800 */
[----:B------:R-:W-:Y:S01]  /*12b30*/  @!PT LDS RZ, [RZ] ;  /* 0x00000000fffff984 */ /* 0x000fe20000000800 */
[----:B------:R-:W-:Y:S01]  /*12b40*/  @!PT LDS RZ, [RZ] ;  /* 0x00000000fffff984 */ /* 0x000fe20000000800 */
[----:B------:R2:W-:Y:S04]  /*12b50*/  LDGSTS.E.BYPASS.LTC128B.128.ZFILL [R208+0x2100], [R2.64], P2 ;  /* 0x0210000002d07fae */ /* 0x0005e80009141d48 */
.L_x_1750:
[----:B--234-:R-:W-:Y:S05]  /*12b60*/  BSYNC B0 ;  /* 0x0000000000007941 */ /* 0x01cfea0003800000 */
.L_x_1749:
[----:B------:R-:W0:Y:S01]  /*12b70*/  LDGDEPBAR ;  /* 0x00000000000079af */ /* 0x000e220000000000 */
[----:B------:R-:W-:Y:S01]  /*12b80*/  WARPSYNC 0xffffffff ;  /* 0xffffffff00007948 */ /* 0x000fe20003800000 */
[-C--:B------:R-:W-:Y:S01]  /*12b90*/  HMMA.16816.F32 R4, R80, R16.reuse, RZ ;  /* 0x000000105004723c */ /* 0x080fe200000018ff */
[----:B------:R-:W-:Y:S02]  /*12ba0*/  BSSY B0, `(.L_x_1753) ;  /* 0x0000147000007945 */ /* 0x000fe40003800000 */
[----:B------:R-:W-:Y:S05]  /*12bb0*/  ISETP.GT.AND P0, PT, R223, R252, PT ;  /* 0x000000fcdf00720c */ /* 0x000fea0003f04270 */
[C---:B------:R-:W-:Y:S08]  /*12bc0*/  HMMA.16816.F32 R8, R76.reuse, R16, RZ ;  /* 0x000000104c08723c */ /* 0x040ff000000018ff */
[-C--:B------:R-:W-:Y:S08]  /*12bd0*/  HMMA.16816.F32 R12, R76, R18.reuse, RZ ;  /* 0x000000124c0c723c */ /* 0x080ff000000018ff */
[C---:B------:R-:W-:Y:S08]  /*12be0*/  HMMA.16816.F32 R16, R80.reuse, R18, RZ ;  /* 0x000000125010723c */ /* 0x040ff000000018ff */
[-C--:B-1----:R-:W-:Y:S08]  /*12bf0*/  HMMA.16816.F32 R20, R80, R32.reuse, RZ ;  /* 0x000000205014723c */ /* 0x082ff000000018ff */
        /* <DEDUP_REMOVED lines=41> */
[----:B------:R-:W5:Y:S07]  /*12e90*/  LDSM.16.M88.4 R164, [R197+0x1800] ;  /* 0x00180000c5a4783b */ /* 0x000f6e0000000200 */
        /* <DEDUP_REMOVED lines=210> */
[----:B--234-:R-:W-:Y:S01]  /*13bc0*/  MOV R220, RZ ;  /* 0x000000ff00dc7202 */ /* 0x01cfe20000000f00 */
[----:B------:R-:W2:Y:S01]  /*13bd0*/  LDL R238, [R1+0x28] ;  /* 0x0000280001ee7983 */ /* 0x000ea20000100800 */
[C---:B------:R-:W-:Y:S02]  /*13be0*/  SHF.L.U64.HI R6, R244.reuse, 0x1, R245 ;  /* 0x00000001f4067819 */ /* 0x040fe400000102f5 */
[----:B------:R-:W-:Y:S01]  /*13bf0*/  SHF.L.U32 R5, R244, 0x1, RZ ;  /* 0x00000001f4057819 */ /* 0x000fe200000006ff */
[----:B------:R-:W3:Y:S04]  /*13c00*/  LDL.64 R240, [R1+0x18] ;  /* 0x0000180001f07983 */ /* 0x000ee80000100a00 */
[----:B------:R-:W4:Y:S04]  /*13c10*/  LDL R235, [R1+0x24] ;  /* 0x0000240001eb7983 */ /* 0x000f280000100800 */
[----:B------:R-:W5:Y:S04]  /*13c20*/  LDL.64 R236, [R1+0x10] ;  /* 0x0000100001ec7983 */ /* 0x000f680000100a00 */
[----:B------:R-:W3:Y:S01]  /*13c30*/  LDL R234, [R1+0x20] ;  /* 0x0000200001ea7983 */ /* 0x000ee20000100800 */
[----:B--2---:R-:W-:Y:S05]  /*13c40*/  IMAD R2, R223, 0x50, R238 ;  /* 0x00000050df027824 */ /* 0x004fea00078e02ee */
[----:B------:R-:W-:Y:S05]  /*13c50*/  IADD3 R2, R2, -0x50, R251 ;  /* 0xffffffb002027810 */ /* 0x000fea0007ffe0fb */
[----:B------:R-:W-:Y:S04]  /*13c60*/  @P6 IMAD.HI.U32 R3, R2, c[0x0][0x2bc], RZ ;  /* 0x0000af0002036a27 */ /* 0x000fe800078e00ff */
[----:B-1----:R-:W-:Y:S01]  /*13c70*/  IMAD.MOV.U32 R0, RZ, RZ, R2 ;  /* 0x000000ffff007224 */ /* 0x002fe200078e0002 */
        /* <DEDUP_REMOVED lines=23> */
.L_x_1860:
[----:B------:R-:W-:-:S05]  /*13df0*/  BRA.DIV ~URZ, `(.L_x_1756) ;  /* 0x0000de627f007947 */ /* 0x000fca000b800000 */
[----:B------:R-:W3:Y:S01]  /*13e00*/  SHFL.IDX PT, R2, R0, RZ, 0x181f ;  /* 0x00181fff00027589 */ /* 0x000ee200000e0000 */
[----:B------:R-:W-:Y:S03]  /*13e10*/  ISETP.GE.AND P1, PT, R244, c[0x0][0x1d4], PT ;  /* 0x00007500f4007a0c */ /* 0x000fe60003f26270 */
[----:B------:R-:W-:Y:S01]  /*13e20*/  SHFL.IDX PT, R8, R0, 0x4, 0x181f ;  /* 0x00981f0000087f89 */ /* 0x000fe200000e0000 */
[-C--:B---3--:R-:W-:Y:S05]  /*13e30*/  IADD3 R2, P0, R2, R5.reuse, RZ ;  /* 0x0000000502027210 */ /* 0x088fea0007f1e0ff */
[--C-:B--2---:R-:W-:Y:S01]  /*13e40*/  IMAD.X R3, R7, 0x1, R6.reuse, P0 ;  /* 0x0000000107037824 */ /* 0x104fe200000e0606 */
[----:B------:R-:W-:Y:S04]  /*13e50*/  SEL R7, RZ, 0x10, P1 ;  /* 0x00000010ff077807 */ /* 0x000fe80000800000 */
        /* <DEDUP_REMOVED lines=14> */
[----:B-1----:R-:W1:Y:S01]  /*13f40*/  SHFL.IDX PT, R4, R4, 0x4, 0x181f ;  /* 0x00981f0004047f89 */ /* 0x002e6200000e0000 */
[----:B--2---:R-:W-:Y:S05]  /*13f50*/  IADD3 R2, P0, R2, R5, RZ ;  /* 0x0000000502027210 */ /* 0x004fea0007f1e0ff */
[----:B---3--:R-:W-:Y:S05]  /*13f60*/  IMAD.X R3, R3, 0x1, R6, P0 ;  /* 0x0000000103037824 */ /* 0x008fea00000e0606 */
[----:B------:R2:W-:Y:S03]  /*13f70*/  LDGSTS.E.BYPASS.LTC128B.128 [R208+0x4100], [R2.64], !P1 ;  /* 0x0410000002d07fae */ /* 0x0005e6000c901d48 */
.L_x_1861:
[C---:B-1----:R-:W-:Y:S02]  /*13f80*/  IADD3 R0, -R7.reuse, 0x10, RZ ;  /* 0x0000001007007810 */ /* 0x042fe40007ffe1ff */
[----:B------:R-:W-:Y:S02]  /*13f90*/  ISETP.NE.U32.AND P2, PT, R7, RZ, PT ;  /* 0x000000ff0700720c */ /* 0x000fe40003f45070 */
[----:B------:R-:W-:Y:S04]  /*13fa0*/  LOP3.LUT R0, R0, 0xf, RZ, 0xc0, !PT ;  /* 0x0000000f00007812 */ /* 0x000fe800078ec0ff */
[----:B--2---:R-:W-:Y:S04]  /*13fb0*/  IADD3 R2, P1, P0, R0, R8, R5 ;  /* 0x0000000800027210 */ /* 0x004fe8000783e005 */
[----:B------:R-:W-:Y:S05]  /*13fc0*/  IADD3.X R3, RZ, R4, R6, P1, P0 ;  /* 0x00000004ff037210 */ /* 0x000fea0000fe0406 */
[----:B------:R-:W-:Y:S01]  /*13fd0*/  @!PT LDS RZ, [RZ] ;  /* 0x00000000fffff984 */ /* 0x000fe20000000800 */
[----:B------:R-:W-:Y:S01]  /*13fe0*/  @!PT LDS RZ, [RZ] ;  /* 0x00000000fffff984 */ /* 0x000fe20000000800 */
[----:B------:R-:W-:Y:S01]  /*13ff0*/  @!PT LDS RZ, [RZ] ;  /* 0x00000000fffff984 */ /* 0x000fe20000000800 */
[----:B------:R1:W-:Y:S04]  /*14000*/  LDGSTS.E.BYPASS.LTC128B.128.ZFILL [R208+0x4900], [R2.64], P2 ;  /* 0x0490000002d07fae */ /* 0x0003e80009141d48 */
.L_x_1754:
[----:B--234-:R-:W-:Y:S05]  /*14010*/  BSYNC B0 ;  /* 0x0000000000007941 */ /* 0x01cfea0003800000 */
.L_x_1753:
[----:B------:R-:W2:Y:S01]  /*14020*/  LDL R4, [R1+0x2c] ;  /* 0x00002c0001047983 */ /* 0x000ea20000100800 */
[----:B------:R-:W-:Y:S03]  /*14030*/  IMAD.MOV.U32 R6, RZ, RZ, c[0x0][0x2c4] ;  /* 0x0000b100ff067624 */ /* 0x000fe600078e00ff */
[----:B-1----:R-:W2:Y:S02]  /*14040*/  LDL R0, [R1+0x60] ;  /* 0x0000600001007983 */ /* 0x002ea40000100800 */
[----:B------:R-:W-:Y:S02]  /*14050*/  ISETP.NE.AND P0, PT, R6, 0x1, PT ;  /* 0x000000010600780c */ /* 0x000fe40003f05270 */
[----:B------:R-:W3:Y:S04]  /*14060*/  LDL R5, [R1+0x34] ;  /* 0x0000340001057983 */ /* 0x000ee80000100800 */
[----:B------:R-:W4:Y:S04]  /*14070*/  LDL R3, [R1+0x38] ;  /* 0x0000380001037983 */ /* 0x000f280000100800 */
[----:B------:R-:W4:Y:S04]  /*14080*/  LDL R2, [R1+0x30] ;  /* 0x0000300001027983 */ /* 0x000f280000100800 */
[----:B------:R-:W0:Y:S01]  /*14090*/  LDGDEPBAR ;  /* 0x00000000000079af */ /* 0x000e220000000000 */
[----:B--2---:R-:W-:Y:S04]  /*140a0*/  IMAD.IADD R4, R0, 0x1, R4 ;  /* 0x0000000100047824 */ /* 0x004fe800078e0204 */
[----:B------:R-:W-:Y:S05]  /*140b0*/  @P0 IMAD.HI.U32 R0, R4, c[0x0][0x2c8], RZ ;  /* 0x0000b20004000a27 */ /* 0x000fea00078e00ff */
[----:B------:R-:W-:Y:S01]  /*140c0*/  @P0 SHF.R.U32.HI R4, RZ, c[0x0][0x2cc], R0 ;  /* 0x0000b300ff040a19 */ /* 0x000fe20000011600 */
[----:B------:R-:W-:Y:S05]  /*140d0*/  IMAD R0, R223, -0x50, RZ ;  /* 0xffffffb0df007824 */ /* 0x000fea00078e02ff */
[----:B---3--:R-:W-:Y:S04]  /*140e0*/  IADD3 R0, -R5, 0x1, R0 ;  /* 0x0000000105007810 */ /* 0x008fe80007ffe100 */
[----:B----4-:R-:W-:Y:S01]  /*140f0*/  IADD3 R5, -R2, R0, R3 ;  /* 0x0000000002057210 */ /* 0x010fe20007ffe103 */
[----:B------:R-:W-:-:S05]  /*14100*/  BRA.DIV ~URZ, `(.L_x_1757) ;  /* 0x0000e0b27f007947 */ /* 0x000fca000b800000 */
[----:B------:R1:W2:Y:S02]  /*14110*/  SHFL.IDX PT, R0, R4, RZ, 0x1c1f ;  /* 0x001c1fff04007589 */ /* 0x0002a400000e0000 */
.L_x_1862:
[----:B--2---:R-:W-:Y:S05]  /*14120*/  IMAD.IADD R0, R5, 0x1, R0 ;  /* 0x0000000105007824 */ /* 0x004fea00078e0200 */
[C---:B------:R-:W-:Y:S02]  /*14130*/  ISETP.GT.AND P0, PT, R0.reuse, RZ, PT ;  /* 0x000000ff0000720c */ /* 0x040fe40003f04270 */
[C---:B------:R-:W-:Y:S02]  /*14140*/  ISETP.GT.AND P1, PT, R0.reuse, 0x1, PT ;  /* 0x000000010000780c */ /* 0x040fe40003f24270 */
[C---:B------:R-:W-:Y:S02]  /*14150*/  ISETP.GT.AND P3, PT, R0.reuse, 0x8, PT ;  /* 0x000000080000780c */ /* 0x040fe40003f64270 */
        /* <DEDUP_REMOVED lines=11> */
[C---:B------:R-:W-:Y:S02]  /*14210*/  ISETP.GT.AND P0, PT, R0.reuse, 0x21, PT ;  /* 0x000000210000780c */ /* 0x040fe40003f04270 */
[----:B------:R-:W-:Y:S02]  /*14220*/  FSEL R28, R165, -INF , P2 ;  /* 0xff800000a51c7808 */ /* 0x000fe40001000000 */
        /* <DEDUP_REMOVED lines=8> */
[----:B------:R-:W-:Y:S02]  /*142b0*/  ISETP.GT.AND P0, PT, R0, 0x38, PT ;  /* 0x000000380000780c */ /* 0x000fe40003f04270 */
[----:B------:R-:W-:Y:S02]  /*142c0*/  FSEL R23, R23, -INF , P3 ;  /* 0xff80000017177808 */ /* 0x000fe40001800000 */
        /* <DEDUP_REMOVED lines=8> */
[----:B------:R-:W-:Y:S02]  /*14350*/  ISETP.GT.AND P0, PT, R0, 0x49, PT ;  /* 0x000000490000780c */ /* 0x000fe40003f04270 */
[----:B------:R-:W-:Y:S02]  /*14360*/  FSEL R17, R17, -INF , P4 ;  /* 0xff80000011117808 */ /* 0x000fe40002000000 */
        /* <DEDUP_REMOVED lines=12> */
[C---:B------:R-:W-:Y:S02]  /*14430*/  ISETP.GT.AND P1, PT, R3.reuse, 0x1, PT ;  /* 0x000000010300780c */ /* 0x040fe40003f24270 */
[C---:B------:R-:W-:Y:S02]  /*14440*/  ISETP.GT.AND P2, PT, R3.reuse, 0x8, PT ;  /* 0x000000080300780c */ /* 0x040fe40003f44270 */
        /* <DEDUP_REMOVED lines=34> */
[----:B------:R-:W-:Y:S02]  /*14670*/  ISETP.GT.AND P0, PT, R2, RZ, PT ;  /* 0x000000ff0200720c */ /* 0x000fe40003f04270 */
        /* <DEDUP_REMOVED lines=37> */
[----:B------:R-:W-:Y:S02]  /*148d0*/  FMNMX.FTZ R2, R9, R86, !PT ;  /* 0x0000005609027209 */ /* 0x000fe40007810000 */
[----:B------:R-:W-:Y:S02]  /*148e0*/  FSEL R74, R58, -INF , P0 ;  /* 0xff8000003a4a7808 */ /* 0x000fe40000000000 */
[----:B------:R-:W-:Y:S02]  /*148f0*/  FMNMX.FTZ R2, R10, R2, !PT ;  /* 0x000000020a027209 */ /* 0x000fe40007810000 */
[----:B------:R-:W-:Y:S02]  /*14900*/  ISETP.GT.AND P0, PT, R0, RZ, PT ;  /* 0x000000ff0000720c */ /* 0x000fe40003f04270 */
[----:B------:R-:W-:Y:S02]  /*14910*/  FMNMX.FTZ R2, R11, R2, !PT ;  /* 0x000000020b027209 */ /* 0x000fe40007810000 */
[----:B------:R-:W-:Y:S02]  /*14920*/  FSEL R80, R60, -INF , P3 ;  /* 0xff8000003c507808 */ /* 0x000fe40001800000 */
[----:B------:R-:W-:Y:S02]  /*14930*/  FMNMX.FTZ R2, R16, R2, !PT ;  /* 0x0000000210027209 */ /* 0x000fe40007810000 */
[----:B------:R-:W-:Y:S02]  /*14940*/  FSEL R67, R57, -INF , P1 ;  /* 0xff80000039437808 */ /* 0x000fe40000800000 */
[----:B------:R-:W-:Y:S02]  /*14950*/  FMNMX.FTZ R2, R29, R2, !PT ;  /* 0x000000021d027209 */ /* 0x000fe40007810000 */
[----:B------:R-:W-:Y:S02]  /*14960*/  ISETP.GT.AND P1, PT, R0, 0x1, PT ;  /* 0x000000010000780c */ /* 0x000fe40003f24270 */
        /* <DEDUP_REMOVED lines=14> */
[----:B------:R-:W-:Y:S02]  /*14a50*/  FMNMX.FTZ R2, R21, R2, !PT ;  /* 0x0000000215027209 */ /* 0x000fe40007810000 */
[----:B------:R-:W-:Y:S02]  /*14a60*/  ISETP.GT.AND P2, PT, R0, 0x11, PT ;  /* 0x000000110000780c */ /* 0x000fe40003f44270 */
[----:B------:R-:W-:Y:S02]  /*14a70*/  FMNMX.FTZ R2, R20, R2, !PT ;  /* 0x0000000214027209 */ /* 0x000fe40007810000 */
[----:B------:R-:W-:Y:S02]  /*14a80*/  FSEL R61, R230, -INF , P3 ;  /* 0xff800000e63d7808 */ /* 0x000fe40001800000 */
        /* <DEDUP_REMOVED lines=8> */
[C---:B------:R-:W-:Y:S02]  /*14b10*/  ISETP.GT.AND P1, PT, R0.reuse, 0x20, PT ;  /* 0x000000200000780c */ /* 0x040fe40003f24270 */
[----:B------:R-:W-:Y:S02]  /*14b20*/  ISETP.GT.AND P0, PT, R0, 0x21, PT ;  /* 0x000000210000780c */ /* 0x000fe40003f04270 */
[----:B------:R-:W-:Y:S02]  /*14b30*/  FMNMX.FTZ R2, R13, R2, !PT ;  /* 0x000000020d027209 */ /* 0x000fe40007810000 */
        /* <DEDUP_REMOVED lines=21> */
[----:B------:R-:W-:Y:S01]  /*14c90*/  FSEL R31, R171, -INF , P4 ;  /* 0xff800000ab1f7808 */ /* 0x000fe20002000000 */
[----:B------:R-:W2:Y:S01]  /*14ca0*/  SHFL.BFLY PT, R0, R2, 0x2, 0x1f ;  /* 0x0c401f0002007f89 */ /* 0x000ea200000e0000 */
[----:B------:R-:W-:Y:S02]  /*14cb0*/  FSEL R8, R73, -INF , P3 ;  /* 0xff80000049087808 */ /* 0x000fe40001800000 */
[----:B------:R-:W-:Y:S02]  /*14cc0*/  FSEL R7, R72, -INF , P2 ;  /* 0xff80000048077808 */ /* 0x000fe40001000000 */
[----:B------:R-:W-:Y:S02]  /*14cd0*/  FSEL R6, R68, -INF , P1 ;  /* 0xff80000044067808 */ /* 0x000fe40000800000 */
[----:B------:R-:W-:Y:S02]  /*14ce0*/  FSEL R5, R65, -INF , P0 ;  /* 0xff80000041057808 */ /* 0x000fe40000000000 */
[----:B--2---:R-:W-:Y:S05]  /*14cf0*/  FMNMX.FTZ R0, R0, R2, !PT ;  /* 0x0000000200007209 */ /* 0x004fea0007810000 */
        /* <DEDUP_REMOVED lines=71> */
[----:B-12---:R-:W-:Y:S06]  /*15170*/  FMNMX.FTZ R4, R0, R2, !PT ;  /* 0x0000000200047209 */ /* 0x006fec0007810000 */
[----:B------:R1:W2:Y:S02]  /*15180*/  SHFL.BFLY PT, R0, R4, 0x1, 0x1f ;  /* 0x0c201f0004007f89 */ /* 0x0002a400000e0000 */
.L_x_1863:
        /* <DEDUP_REMOVED lines=18> */
[--C-:B-1----:R-:W-:Y:S02]  /*152b0*/  FFMA.FTZ R4, R10, c[0x0][0x2d0], -R2.reuse ;  /* 0x0000b4000a047a23 */ /* 0x102fe40000010802 */
        /* <DEDUP_REMOVED lines=14> */
[----:B------:R-:W1:Y:S10]  /*153a0*/  MUFU.EX2 R2, R4 ;  /* 0x0000000400027308 */ /* 0x000e740000000800 */
[----:B------:R-:W-:Y:S01]  /*153b0*/  MUFU.EX2 R11, R11 ;  /* 0x0000000b000b7308 */ /* 0x000fe20000000800 */
[----:B--2---:R-:W-:Y:S01]  /*153c0*/  FFMA.FTZ R0, R65, R239, R3 ;  /* 0x000000ef41007223 */ /* 0x004fe20000010003 */
[C---:B-1----:R-:W-:Y:S03]  /*153d0*/  F2FP.PACK_AB R72, R2.reuse, R3 ;  /* 0x000000030248723e */ /* 0x042fe600000000ff */
        /* <DEDUP_REMOVED lines=32> */
[----:B-1----:R-:W-:Y:S02]  /*155e0*/  FFMA.FTZ R0, R3, R243, R9 ;  /* 0x000000f303007223 */ /* 0x002fe40000010009 */
[C---:B------:R-:W-:Y:S02]  /*155f0*/  FMUL.FTZ R48, R65.reuse, R148 ;  /* 0x0000009441307220 */ /* 0x040fe40000410000 */
[----:B------:R-:W-:Y:S02]  /*15600*/  FMUL.FTZ R49, R65, R149 ;  /* 0x0000009541317220 */ /* 0x000fe40000410000 */
[C---:B------:R-:W-:Y:S02]  /*15610*/  FMUL.FTZ R50, R3.reuse, R150 ;  /* 0x0000009603327220 */ /* 0x040fe40000410000 */
[----:B------:R-:W-:Y:S01]  /*15620*/  FMUL.FTZ R51, R3, R151 ;  /* 0x0000009703337220 */ /* 0x000fe20000410000 */
[----:B------:R-:W-:Y:S01]  /*15630*/  MUFU.EX2 R243, R168 ;  /* 0x000000a800f37308 */ /* 0x000fe20000000800 */
[----:B------:R-:W-:Y:S09]  /*15640*/  LDSM.16.MT88.4 R148, [R193+0x2000] ;  /* 0x00200000c194783b */ /* 0x000ff20000004200 */
[----:B------:R-:W-:Y:S01]  /*15650*/  MUFU.EX2 R169, R228 ;  /* 0x000000e400a97308 */ /* 0x000fe20000000800 */
[C---:B--2---:R-:W-:Y:S01]  /*15660*/  FADD.FTZ R38, R2.reuse, R0 ;  /* 0x0000000002267221 */ /* 0x044fe20000010000 */
[----:B------:R-:W-:Y:S01]  /*15670*/  F2FP.PACK_AB R73, R2, R9 ;  /* 0x000000090249723e */ /* 0x000fe200000000ff */
[C---:B------:R-:W-:Y:S01]  /*15680*/  FMUL.FTZ R2, R69.reuse, c[0x0][0x2d0] ;  /* 0x0000b40045027a20 */ /* 0x040fe20000410000 */
[----:B------:R-:W-:Y:S06]  /*15690*/  FSEL R0, R69, RZ, P0 ;  /* 0x000000ff45007208 */ /* 0x000fec0000000000 */
[----:B------:R-:W-:Y:S01]  /*156a0*/  MUFU.EX2 R168, R229 ;  /* 0x000000e500a87308 */ /* 0x000fe20000000800 */
        /* <DEDUP_REMOVED lines=12> */
[----:B------:R-:W-:Y:S01]  /*15770*/  FMUL.FTZ R0, R0, c[0x0][0x2d0] ;  /* 0x0000b40000007a20 */ /* 0x000fe20000410000 */
[----:B------:R-:W-:Y:S01]  /*15780*/  LDSM.16.MT88.4 R80, [R195] ;  /* 0x00000000c350783b */ /* 0x000fe20000004200 */
[--C-:B------:R-:W-:Y:S02]  /*15790*/  FFMA.FTZ R19, R79, c[0x0][0x2d0], -R2.reuse ;  /* 0x0000b4004f137a23 */ /* 0x100fe40000010802 */
[--C-:B------:R-:W-:Y:S02]  /*157a0*/  FFMA.FTZ R237, R63, c[0x0][0x2d0], -R2.reuse ;  /* 0x0000b4003fed7a23 */ /* 0x100fe40000010802 */
[--C-:B------:R-:W-:Y:S02]  /*157b0*/  FFMA.FTZ R166, R166, c[0x0][0x2d0], -R2.reuse ;  /* 0x0000b400a6a67a23 */ /* 0x100fe40000010802 */
[--C-:B------:R-:W-:Y:S01]  /*157c0*/  FFMA.FTZ R165, R165, c[0x0][0x2d0], -R2.reuse ;  /* 0x0000b400a5a57a23 */ /* 0x100fe20000010802 */
[----:B------:R-:W3:Y:S01]  /*157d0*/  MUFU.EX2 R0, R0 ;  /* 0x0000000000007308 */ /* 0x000ee20000000800 */
[--C-:B------:R-:W-:Y:S02]  /*157e0*/  FFMA.FTZ R164, R164, c[0x0][0x2d0], -R2.reuse ;  /* 0x0000b400a4a47a23 */ /* 0x100fe40000010802 */
[--C-:B------:R-:W-:Y:S02]  /*157f0*/  FFMA.FTZ R175, R162, c[0x0][0x2d0], -R2.reuse ;  /* 0x0000b400a2af7a23 */ /* 0x100fe40000010802 */
[----:B-1----:R-:W-:Y:S02]  /*15800*/  FMUL.FTZ R4, R68, c[0x0][0x2d0] ;  /* 0x0000b40044047a20 */ /* 0x002fe40000410000 */
[--C-:B------:R-:W-:Y:S02]  /*15810*/  FFMA.FTZ R177, R161, c[0x0][0x2d0], -R2.reuse ;  /* 0x0000b400a1b17a23 */ /* 0x100fe40000010802 */
[--C-:B------:R-:W-:Y:S01]  /*15820*/  FFMA.FTZ R187, R160, c[0x0][0x2d0], -R2.reuse ;  /* 0x0000b400a0bb7a23 */ /* 0x100fe20000010802 */
[----:B------:R-:W-:Y:S01]  /*15830*/  FSEL R4, R4, RZ, P0 ;  /* 0x000000ff04047208 */ /* 0x000fe20000000000 */
[--C-:B------:R-:W-:Y:S01]  /*15840*/  FFMA.FTZ R233, R74, c[0x0][0x2d0], -R2.reuse ;  /* 0x0000b4004ae97a23 */ /* 0x100fe20000010802 */
[----:B------:R-:W-:Y:S01]  /*15850*/  F2FP.PACK_AB R74, R10, R11 ;  /* 0x0000000b0a4a723e */ /* 0x000fe200000000ff */
[--C-:B------:R-:W-:Y:S02]  /*15860*/  FFMA.FTZ R234, R67, c[0x0][0x2d0], -R2.reuse ;  /* 0x0000b40043ea7a23 */ /* 0x100fe40000010802 */
[--C-:B------:R-:W-:Y:S02]  /*15870*/  FFMA.FTZ R239, R58, c[0x0][0x2d0], -R2.reuse ;  /* 0x0000b4003aef7a23 */ /* 0x100fe40000010802 */
[--C-:B------:R-:W-:Y:S02]  /*15880*/  FFMA.FTZ R167, R167, c[0x0][0x2d0], -R2.reuse ;  /* 0x0000b400a7a77a23 */ /* 0x100fe40000010802 */
[----:B------:R-:W-:Y:S01]  /*15890*/  FFMA.FTZ R163, R163, c[0x0][0x2d0], -R2 ;  /* 0x0000b400a3a37a23 */ /* 0x000fe20000010802 */
[----:B------:R-:W-:Y:S01]  /*158a0*/  FSEL R2, R68, RZ, P0 ;  /* 0x000000ff44027208 */ /* 0x000fe20000000000 */
[--C-:B--2---:R-:W-:Y:S02]  /*158b0*/  FFMA.FTZ R9, R30, c[0x0][0x2d0], -R4.reuse ;  /* 0x0000b4001e097a23 */ /* 0x104fe40000010804 */
[--C-:B------:R-:W-:Y:S02]  /*158c0*/  FFMA.FTZ R225, R32, c[0x0][0x2d0], -R4.reuse ;  /* 0x0000b40020e17a23 */ /* 0x100fe40000010804 */
[----:B------:R1:W-:Y:S01]  /*158d0*/  MUFU.EX2 R32, R9 ;  /* 0x0000000900207308 */ /* 0x0003e20000000800 */
[----:B------:R-:W-:Y:S02]  /*158e0*/  FADD.FTZ R2, -R2, R89 ;  /* 0x0000005902027221 */ /* 0x000fe40000010100 */
[--C-:B------:R-:W-:Y:S02]  /*158f0*/  FFMA.FTZ R207, R36, c[0x0][0x2d0], -R4.reuse ;  /* 0x0000b40024cf7a23 */ /* 0x100fe40000010804 */
[----:B------:R-:W-:Y:S02]  /*15900*/  FMUL.FTZ R2, R2, c[0x0][0x2d0] ;  /* 0x0000b40002027a20 */ /* 0x000fe40000410000 */
[----:B---3--:R-:W-:Y:S02]  /*15910*/  FMUL.FTZ R45, R0, R105 ;  /* 0x00000069002d7220 */ /* 0x008fe40000410000 */
[--C-:B------:R-:W-:Y:S02]  /*15920*/  FFMA.FTZ R18, R62, c[0x0][0x2d0], -R4.reuse ;  /* 0x0000b4003e127a23 */ /* 0x100fe40000010804 */
[----:B------:R-:W2:Y:S01]  /*15930*/  MUFU.EX2 R2, R2 ;  /* 0x0000000200027308 */ /* 0x000ea20000000800 */
[--C-:B------:R-:W-:Y:S02]  /*15940*/  FFMA.FTZ R17, R61, c[0x0][0x2d0], -R4.reuse ;  /* 0x0000b4003d117a23 */ /* 0x100fe40000010804 */
[--C-:B------:R-:W-:Y:S01]  /*15950*/  FFMA.FTZ R16, R76, c[0x0][0x2d0], -R4.reuse ;  /* 0x0000b4004c107a23 */ /* 0x100fe20000010804 */
[----:B------:R-:W-:Y:S01]  /*15960*/  F2FP.PACK_AB R76, R20, R21 ;  /* 0x00000015144c723e */ /* 0x000fe200000000ff */
        /* <DEDUP_REMOVED lines=17> */
[C---:B------:R-:W-:Y:S02]  /*15a80*/  FFMA.FTZ R4, R0.reuse, R246, R21 ;  /* 0x000000f600047223 */ /* 0x040fe40000010015 */
[----:B------:R-:W-:Y:S02]  /*15a90*/  FMUL.FTZ R56, R0, R100 ;  /* 0x0000006400387220 */ /* 0x000fe40000410000 */
[----:B------:R-:W-:Y:S02]  /*15aa0*/  FADD.FTZ R100, R20, R4 ;  /* 0x0000000414647221 */ /* 0x000fe40000010000 */
[----:B------:R-:W3:Y:S01]  /*15ab0*/  LDSM.16.MT88.4 R20, [R192] ;  /* 0x00000000c014783b */ /* 0x000ee20000004200 */
[----:B------:R-:W-:Y:S01]  /*15ac0*/  FADD.FTZ R8, R11, R12 ;  /* 0x0000000c0b087221 */ /* 0x000fe20000010000 */
[----:B------:R-:W-:Y:S01]  /*15ad0*/  MUFU.EX2 R176, R188 ;  /* 0x000000bc00b07308 */ /* 0x000fe20000000800 */
[C---:B------:R-:W-:Y:S02]  /*15ae0*/  FMUL.FTZ R60, R0.reuse, R96 ;  /* 0x00000060003c7220 */ /* 0x040fe40000410000 */
[C---:B------:R-:W-:Y:S02]  /*15af0*/  FMUL.FTZ R61, R0.reuse, R97 ;  /* 0x00000061003d7220 */ /* 0x040fe40000410000 */
[C---:B------:R-:W-:Y:S02]  /*15b00*/  FMUL.FTZ R40, R0.reuse, R108 ;  /* 0x0000006c00287220 */ /* 0x040fe40000410000 */
[C---:B------:R-:W-:Y:S02]  /*15b10*/  FMUL.FTZ R41, R0.reuse, R109 ;  /* 0x0000006d00297220 */ /* 0x040fe40000410000 */
[C---:B------:R-:W-:Y:S01]  /*15b20*/  FMUL.FTZ R44, R0.reuse, R104 ;  /* 0x00000068002c7220 */ /* 0x040fe20000410000 */
[----:B------:R-:W-:Y:S01]  /*15b30*/  MUFU.EX2 R109, R180 ;  /* 0x000000b4006d7308 */ /* 0x000fe20000000800 */
[----:B------:R-:W-:Y:S02]  /*15b40*/  FMUL.FTZ R57, R0, R101 ;  /* 0x0000006500397220 */ /* 0x000fe40000410000 */
[----:B------:R-:W-:Y:S02]  /*15b50*/  FADD.FTZ R66, R10, R8 ;  /* 0x000000080a427221 */ /* 0x000fe40000010000 */
[C---:B------:R-:W-:Y:S02]  /*15b60*/  FMUL.FTZ R8, R0.reuse, R124 ;  /* 0x0000007c00087220 */ /* 0x040fe40000410000 */
[C---:B-1----:R-:W-:Y:S02]  /*15b70*/  FMUL.FTZ R9, R0.reuse, R125 ;  /* 0x0000007d00097220 */ /* 0x042fe40000410000 */
[C---:B------:R-:W-:Y:S01]  /*15b80*/  FMUL.FTZ R12, R0.reuse, R120 ;  /* 0x00000078000c7220 */ /* 0x040fe20000410000 */
[----:B------:R1:W-:Y:S01]  /*15b90*/  MUFU.EX2 R104, R55 ;  /* 0x0000003700687308 */ /* 0x0003e20000000800 */
[C---:B------:R-:W-:Y:S02]  /*15ba0*/  FMUL.FTZ R13, R0.reuse, R121 ;  /* 0x00000079000d7220 */ /* 0x040fe40000410000 */
[C---:B------:R-:W-:Y:S02]  /*15bb0*/  FMUL.FTZ R24, R0.reuse, R116 ;  /* 0x0000007400187220 */ /* 0x040fe40000410000 */
[C---:B------:R-:W-:Y:S02]  /*15bc0*/  FMUL.FTZ R25, R0.reuse, R117 ;  /* 0x0000007500197220 */ /* 0x040fe40000410000 */
[C---:B------:R-:W-:Y:S02]  /*15bd0*/  FMUL.FTZ R28, R0.reuse, R112 ;  /* 0x00000070001c7220 */ /* 0x040fe40000410000 */
[----:B------:R-:W-:Y:S01]  /*15be0*/  FMUL.FTZ R29, R0, R113 ;  /* 0x00000071001d7220 */ /* 0x000fe20000410000 */
[----:B------:R-:W4:Y:S01]  /*15bf0*/  MUFU.EX2 R101, R18 ;  /* 0x0000001200657308 */ /* 0x000f220000000800 */
[C---:B--2---:R-:W-:Y:S02]  /*15c00*/  FMUL.FTZ R59, R2.reuse, R103 ;  /* 0x00000067023b7220 */ /* 0x044fe40000410000 */
[C---:B------:R-:W-:Y:S02]  /*15c10*/  FMUL.FTZ R58, R2.reuse, R102 ;  /* 0x00000066023a7220 */ /* 0x040fe40000410000 */
[C---:B------:R-:W-:Y:S02]  /*15c20*/  FMUL.FTZ R6, R3.reuse, R130 ;  /* 0x0000008203067220 */ /* 0x040fe40000410000 */
[----:B------:R-:W-:Y:S02]  /*15c30*/  FMUL.FTZ R7, R3, R131 ;  /* 0x0000008303077220 */ /* 0x000fe40000410000 */
[C---:B------:R-:W-:Y:S01]  /*15c40*/  FMUL.FTZ R4, R65.reuse, R128 ;  /* 0x0000008041047220 */ /* 0x040fe20000410000 */
[----:B------:R-:W2:Y:S01]  /*15c50*/  MUFU.EX2 R0, R14 ;  /* 0x0000000e00007308 */ /* 0x000ea20000000800 */
[C---:B------:R-:W-:Y:S02]  /*15c60*/  FMUL.FTZ R5, R65.reuse, R129 ;  /* 0x0000008141057220 */ /* 0x040fe40000410000 */
[C---:B------:R-:W-:Y:S01]  /*15c70*/  FMUL.FTZ R10, R2.reuse, R126 ;  /* 0x0000007e020a7220 */ /* 0x040fe20000410000 */
[----:B-1----:R-:W-:Y:S01]  /*15c80*/  LDSM.16.MT88.4 R52, [R193] ;  /* 0x00000000c134783b */ /* 0x002fe20000004200 */
[C---:B------:R-:W-:Y:S02]  /*15c90*/  FMUL.FTZ R11, R2.reuse, R127 ;  /* 0x0000007f020b7220 */ /* 0x040fe40000410000 */
[C---:B------:R-:W-:Y:S02]  /*15ca0*/  FMUL.FTZ R15, R2.reuse, R123 ;  /* 0x0000007b020f7220 */ /* 0x040fe40000410000 */
[C---:B------:R-:W-:Y:S01]  /*15cb0*/  FFMA.FTZ R89, R2.reuse, R247, R32 ;  /* 0x000000f702597223 */ /* 0x040fe20000010020 */
[----:B------:R1:W-:Y:S01]  /*15cc0*/  MUFU.EX2 R103, R37 ;  /* 0x0000002500677308 */ /* 0x0003e20000000800 */
[----:B------:R-:W-:Y:S01]  /*15cd0*/  FMUL.FTZ R33, R65, R141 ;  /* 0x0000008d41217220 */ /* 0x000fe20000410000 */
[----:B------:R-:W5:Y:S01]  /*15ce0*/  LDL R247, [R1] ;  /* 0x0000000001f77983 */ /* 0x000f620000100800 */
[----:B------:R-:W-:Y:S01]  /*15cf0*/  FMUL.FTZ R34, R3, R142 ;  /* 0x0000008e03227220 */ /* 0x000fe20000410000 */
[----:B----4-:R-:W-:Y:S01]  /*15d00*/  F2FP.PACK_AB R77, R101, R32 ;  /* 0x00000020654d723e */ /* 0x010fe200000000ff */
[----:B------:R-:W-:Y:S02]  /*15d10*/  FMUL.FTZ R18, R3, R134 ;  /* 0x0000008603127220 */ /* 0x000fe40000410000 */
[----:B------:R-:W-:Y:S02]  /*15d20*/  FMUL.FTZ R32, R65, R140 ;  /* 0x0000008c41207220 */ /* 0x000fe40000410000 */
[----:B------:R-:W-:Y:S01]  /*15d30*/  FMUL.FTZ R35, R3, R143 ;  /* 0x0000008f03237220 */ /* 0x000fe20000410000 */
[----:B------:R4:W-:Y:S01]  /*15d40*/  MUFU.EX2 R102, R17 ;  /* 0x0000001100667308 */ /* 0x0009e20000000800 */
[----:B------:R-:W-:Y:S01]  /*15d50*/  LDSM.16.MT88.4 R140, [R196+0x2000] ;  /* 0x00200000c48c783b */ /* 0x000fe20000004200 */
[----:B------:R-:W-:Y:S01]  /*15d60*/  FMUL.FTZ R46, R2, R106 ;  /* 0x0000006a022e7220 */ /* 0x000fe20000410000 */
[----:B--2---:R-:W-:Y:S01]  /*15d70*/  F2FP.PACK_AB R75, R104, R0 ;  /* 0x00000000684b723e */ /* 0x004fe200000000ff */
[----:B------:R-:W-:Y:S02]  /*15d80*/  FADD.FTZ R88, R0, R38 ;  /* 0x0000002600587221 */ /* 0x000fe40000010000 */
[C---:B------:R-:W-:Y:S02]  /*15d90*/  FMUL.FTZ R47, R2.reuse, R107 ;  /* 0x0000006b022f7220 */ /* 0x040fe40000410000 */
[C---:B------:R-:W-:Y:S02]  /*15da0*/  FMUL.FTZ R62, R2.reuse, R98 ;  /* 0x00000062023e7220 */ /* 0x040fe40000410000 */
[----:B------:R-:W2:Y:S01]  /*15db0*/  MUFU.EX2 R121, R19 ;  /* 0x0000001300797308 */ /* 0x000ea20000000800 */
[-C--:B---3--:R-:W-:Y:S01]  /*15dc0*/  HMMA.16816.F32 R4, R72, R20.reuse, R4 ;  /* 0x000000144804723c */ /* 0x088fe20000001804 */
[----:B-1----:R-:W1:Y:S04]  /*15dd0*/  LDSM.16.MT88.4 R36, [R196] ;  /* 0x00000000c424783b */ /* 0x002e680000004200 */
[C---:B------:R-:W-:Y:S02]  /*15de0*/  FMUL.FTZ R14, R2.reuse, R122 ;  /* 0x0000007a020e7220 */ /* 0x040fe40000410000 */
[C---:B------:R-:W-:Y:S02]  /*15df0*/  FMUL.FTZ R26, R2.reuse, R118 ;  /* 0x00000076021a7220 */ /* 0x040fe40000410000 */
[----:B------:R-:W3:Y:S03]  /*15e00*/  MUFU.EX2 R120, R16 ;  /* 0x0000001000787308 */ /* 0x000ee60000000800 */
[C---:B------:R-:W-:Y:S02]  /*15e10*/  FMUL.FTZ R27, R2.reuse, R119 ;  /* 0x00000077021b7220 */ /* 0x040fe40000410000 */
[----:B----4-:R-:W-:Y:S02]  /*15e20*/  FMUL.FTZ R17, R65, R133 ;  /* 0x0000008541117220 */ /* 0x010fe40000410000 */
[C---:B------:R-:W-:Y:S02]  /*15e30*/  FMUL.FTZ R63, R2.reuse, R99 ;  /* 0x00000063023f7220 */ /* 0x040fe40000410000 */
[----:B------:R-:W4:Y:S01]  /*15e40*/  LDSM.16.MT88.4 R96, [R192+0x800] ;  /* 0x00080000c060783b */ /* 0x000f220000004200 */
[----:B------:R-:W-:Y:S01]  /*15e50*/  MUFU.EX2 R108, R178 ;  /* 0x000000b2006c7308 */ /* 0x000fe20000000800 */
[C---:B------:R-:W-:Y:S02]  /*15e60*/  FMUL.FTZ R42, R2.reuse, R110 ;  /* 0x0000006e022a7220 */ /* 0x040fe40000410000 */
[C---:B------:R-:W-:Y:S01]  /*15e70*/  FMUL.FTZ R43, R2.reuse, R111 ;  /* 0x0000006f022b7220 */ /* 0x040fe20000410000 */
[----:B--2---:R-:W-:Y:S01]  /*15e80*/  F2FP.PACK_AB R78, R121, R103 ;  /* 0x00000067794e723e */ /* 0x004fe200000000ff */
[C---:B------:R-:W-:Y:S02]  /*15e90*/  FMUL.FTZ R19, R3.reuse, R135 ;  /* 0x0000008703137220 */ /* 0x040fe40000410000 */
[----:B------:R-:W-:Y:S02]  /*15ea0*/  FMUL.FTZ R67, R3, R159 ;  /* 0x0000009f03437220 */ /* 0x000fe40000410000 */
[C---:B------:R-:W-:Y:S01]  /*15eb0*/  FMUL.FTZ R30, R2.reuse, R114 ;  /* 0x00000072021e7220 */ /* 0x040fe20000410000 */
[----:B------:R-:W-:Y:S01]  /*15ec0*/  MUFU.EX2 R111, R182 ;  /* 0x000000b6006f7308 */ /* 0x000fe20000000800 */
[----:B------:R-:W-:Y:S02]  /*15ed0*/  FMUL.FTZ R31, R2, R115 ;  /* 0x00000073021f7220 */ /* 0x000fe40000410000 */
[----:B------:R-:W-:Y:S01]  /*15ee0*/  FADD.FTZ R0, R64, R66 ;  /* 0x0000004240007221 */ /* 0x000fe20000010000 */
[----:B---3--:R-:W-:Y:S01]  /*15ef0*/  F2FP.PACK_AB R79, R120, R102 ;  /* 0x00000066784f723e */ /* 0x008fe200000000ff */
[----:B------:R-:W-:Y:S02]  /*15f00*/  FMUL.FTZ R16, R65, R132 ;  /* 0x0000008441107220 */ /* 0x000fe40000410000 */
[----:B------:R-:W-:Y:S01]  /*15f10*/  LDSM.16.MT88.4 R132, [R192+0x2000] ;  /* 0x00200000c084783b */ /* 0x000fe20000004200 */
[----:B------:R-:W-:Y:S02]  /*15f20*/  FMUL.FTZ R66, R3, R158 ;  /* 0x0000009e03427220 */ /* 0x000fe40000410000 */
[----:B------:R-:W-:Y:S01]  /*15f30*/  MUFU.EX2 R110, R179 ;  /* 0x000000b3006e7308 */ /* 0x000fe20000000800 */
[C---:B------:R-:W-:Y:S07]  /*15f40*/  HMMA.16816.F32 R8, R76.reuse, R20, R8 ;  /* 0x000000144c08723c */ /* 0x040fee0000001808 */
[C---:B------:R-:W-:Y:S01]  /*15f50*/  FMUL.FTZ R20, R65.reuse, R136 ;  /* 0x0000008841147220 */ /* 0x040fe20000410000 */
[-C--:B------:R-:W-:Y:S01]  /*15f60*/  HMMA.16816.F32 R12, R76, R22.reuse, R12 ;  /* 0x000000164c0c723c */ /* 0x080fe2000000180c */
[----:B------:R-:W2:Y:S03]  /*15f70*/  MUFU.EX2 R2, R184 ;  /* 0x000000b800027308 */ /* 0x000ea60000000800 */
[----:B------:R-:W-:Y:S04]  /*15f80*/  FMUL.FTZ R21, R65, R137 ;  /* 0x0000008941157220 */ /* 0x000fe80000410000 */
[C---:B------:R-:W-:Y:S03]  /*15f90*/  HMMA.16816.F32 R16, R72.reuse, R22, R16 ;  /* 0x000000164810723c */ /* 0x040fe60000001810 */
[----:B------:R-:W-:Y:S04]  /*15fa0*/  MUFU.EX2 R179, R186 ;  /* 0x000000ba00b37308 */ /* 0x000fe80000000800 */
[C---:B------:R-:W-:Y:S02]  /*15fb0*/  FMUL.FTZ R22, R3.reuse, R138 ;  /* 0x0000008a03167220 */ /* 0x040fe40000410000 */
[----:B------:R-:W-:Y:S04]  /*15fc0*/  FMUL.FTZ R23, R3, R139 ;  /* 0x0000008b03177220 */ /* 0x000fe80000410000 */
[----:B------:R-:W-:Y:S03]  /*15fd0*/  MUFU.EX2 R115, R173 ;  /* 0x000000ad00737308 */ /* 0x000fe60000000800 */
[-C--:B-1----:R-:W-:Y:S03]  /*15fe0*/  HMMA.16816.F32 R20, R72, R36.reuse, R20 ;  /* 0x000000244814723c */ /* 0x082fe60000001814 */
[----:B--2---:R-:W-:Y:S04]  /*15ff0*/  FADD.FTZ R0, R2, R0 ;  /* 0x0000000002007221 */ /* 0x004fe80000010000 */
[----:B------:R-:W-:Y:S01]  /*16000*/  FADD.FTZ R0, R87, R0 ;  /* 0x0000000057007221 */ /* 0x000fe20000010000 */
[C---:B------:R-:W-:Y:S01]  /*16010*/  HMMA.16816.F32 R24, R76.reuse, R36, R24 ;  /* 0x000000244c18723c */ /* 0x040fe20000001818 */
[----:B------:R-:W1:Y:S03]  /*16020*/  MUFU.EX2 R123, R172 ;  /* 0x000000ac007b7308 */ /* 0x000e660000000800 */
[----:B------:R-:W-:Y:S03]  /*16030*/  FADD.FTZ R0, R86, R0 ;  /* 0x0000000056007221 */ /* 0x000fe60000010000 */
[----:B------:R-:W-:Y:S01]  /*16040*/  FMUL.FTZ R36, R65, R144 ;  /* 0x0000009041247220 */ /* 0x000fe20000410000 */
[-C--:B------:R-:W-:Y:S03]  /*16050*/  HMMA.16816.F32 R28, R76, R38.reuse, R28 ;  /* 0x000000264c1c723c */ /* 0x080fe6000000181c */
[----:B------:R-:W-:Y:S01]  /*16060*/  MUFU.EX2 R126, R171 ;  /* 0x000000ab007e7308 */ /* 0x000fe20000000800 */
[----:B------:R-:W-:Y:S02]  /*16070*/  FADD.FTZ R0, R111, R0 ;  /* 0x000000006f007221 */ /* 0x000fe40000010000 */
[----:B------:R-:W-:Y:S02]  /*16080*/  FMUL.FTZ R37, R65, R145 ;  /* 0x0000009141257220 */ /* 0x000fe40000410000 */
[C---:B------:R-:W-:Y:S04]  /*16090*/  HMMA.16816.F32 R32, R72.reuse, R38, R32 ;  /* 0x000000264820723c */ /* 0x040fe80000001820 */
[----:B------:R-:W-:Y:S01]  /*160a0*/  FADD.FTZ R0, R109, R0 ;  /* 0x000000006d007221 */ /* 0x000fe20000010000 */
[----:B------:R-:W-:Y:S02]  /*160b0*/  MUFU.EX2 R171, R190 ;  /* 0x000000be00ab7308 */ /* 0x000fe40000000800 */
[C---:B------:R-:W-:Y:S02]  /*160c0*/  FMUL.FTZ R38, R3.reuse, R146 ;  /* 0x0000009203267220 */ /* 0x040fe40000410000 */
[----:B------:R-:W-:Y:S03]  /*160d0*/  FMUL.FTZ R39, R3, R147 ;  /* 0x0000009303277220 */ /* 0x000fe60000410000 */
[----:B------:R-:W-:Y:S03]  /*160e0*/  FADD.FTZ R0, R110, R0 ;  /* 0x000000006e007221 */ /* 0x000fe60000010000 */
[----:B------:R-:W2:Y:S01]  /*160f0*/  MUFU.EX2 R128, R170 ;  /* 0x000000aa00807308 */ /* 0x000ea20000000800 */
[-C--:B------:R-:W-:Y:S08]  /*16100*/  HMMA.16816.F32 R36, R72, R52.reuse, R36 ;  /* 0x000000344824723c */ /* 0x080ff00000001824 */
[C---:B------:R-:W-:Y:S01]  /*16110*/  HMMA.16816.F32 R40, R76.reuse, R52, R40 ;  /* 0x000000344c28723c */ /* 0x040fe20000001828 */
[----:B------:R-:W-:Y:S06]  /*16120*/  MUFU.EX2 R114, R167 ;  /* 0x000000a700727308 */ /* 0x000fec0000000800 */
[C---:B------:R-:W-:Y:S01]  /*16130*/  FMUL.FTZ R52, R65.reuse, R152 ;  /* 0x0000009841347220 */ /* 0x040fe20000410000 */
[-C--:B------:R-:W-:Y:S03]  /*16140*/  HMMA.16816.F32 R44, R76, R54.reuse, R44 ;  /* 0x000000364c2c723c */ /* 0x080fe6000000182c */
[----:B------:R-:W3:Y:S01]  /*16150*/  MUFU.EX2 R124, R166 ;  /* 0x000000a6007c7308 */ /* 0x000ee20000000800 */
[----:B------:R-:W-:Y:S04]  /*16160*/  FMUL.FTZ R53, R65, R153 ;  /* 0x0000009941357220 */ /* 0x000fe80000410000 */
[C---:B------:R-:W-:Y:S05]  /*16170*/  HMMA.16816.F32 R48, R72.reuse, R54, R48 ;  /* 0x000000364830723c */ /* 0x040fea0000001830 */
[----:B------:R-:W-:Y:S02]  /*16180*/  MUFU.EX2 R127, R165 ;  /* 0x000000a5007f7308 */ /* 0x000fe40000000800 */
[C---:B------:R-:W-:Y:S02]  /*16190*/  FMUL.FTZ R54, R3.reuse, R154 ;  /* 0x0000009a03367220 */ /* 0x040fe40000410000 */
[----:B------:R-:W-:Y:S03]  /*161a0*/  FMUL.FTZ R55, R3, R155 ;  /* 0x0000009b03377220 */ /* 0x000fe60000410000 */
[----:B------:R-:W-:Y:S03]  /*161b0*/  FADD.FTZ R3, R103, R100 ;  /* 0x0000006467037221 */ /* 0x000fe60000010000 */
[----:B------:R-:W-:Y:S01]  /*161c0*/  MUFU.EX2 R166, R222 ;  /* 0x000000de00a67308 */ /* 0x000fe20000000800 */
[-C--:B------:R-:W-:Y:S08]  /*161d0*/  HMMA.16816.F32 R52, R72, R80.reuse, R52 ;  /* 0x000000504834723c */ /* 0x080ff00000001834 */
[C---:B------:R-:W-:Y:S01]  /*161e0*/  HMMA.16816.F32 R56, R76.reuse, R80, R56 ;  /* 0x000000504c38723c */ /* 0x040fe20000001838 */
[----:B------:R-:W2:Y:S07]  /*161f0*/  MUFU.EX2 R246, R164 ;  /* 0x000000a400f67308 */ /* 0x000eae0000000800 */
[-C--:B------:R-:W-:Y:S03]  /*16200*/  HMMA.16816.F32 R60, R76, R82.reuse, R60 ;  /* 0x000000524c3c723c */ /* 0x080fe6000000183c */
[----:B------:R-:W-:Y:S04]  /*16210*/  MUFU.EX2 R117, R162 ;  /* 0x000000a200757308 */ /* 0x000fe80000000800 */
[----:B------:R-:W-:Y:S01]  /*16220*/  F2FP.PACK_AB R76, R2, R64 ;  /* 0x00000040024c723e */ /* 0x000fe200000000ff */
[C---:B------:R-:W-:Y:S01]  /*16230*/  FMUL.FTZ R64, R65.reuse, R156 ;  /* 0x0000009c41407220 */ /* 0x040fe20000410000 */
[----:B------:R-:W-:Y:S03]  /*16240*/  F2FP.PACK_AB R78, R86, R87 ;  /* 0x00000057564e723e */ /* 0x000fe600000000ff */
[----:B------:R-:W-:Y:S01]  /*16250*/  FMUL.FTZ R65, R65, R157 ;  /* 0x0000009d41417220 */ /* 0x000fe20000410000 */
[----:B------:R-:W3:Y:S01]  /*16260*/  MUFU.EX2 R118, R161 ;  /* 0x000000a100767308 */ /* 0x000ee20000000800 */
[----:B------:R-:W-:Y:S01]  /*16270*/  FADD.FTZ R2, R101, R89 ;  /* 0x0000005965027221 */ /* 0x000fe20000010000 */
[----:B-1----:R-:W-:Y:S01]  /*16280*/  F2FP.PACK_AB R77, R123, R115 ;  /* 0x000000737b4d723e */ /* 0x002fe200000000ff */
[----:B------:R-:W-:Y:S01]  /*16290*/  FADD.FTZ R87, R104, R88 ;  /* 0x0000005868577221 */ /* 0x000fe20000010000 */
[----:B--2---:R-:W-:Y:S01]  /*162a0*/  F2FP.PACK_AB R79, R128, R126 ;  /* 0x0000007e804f723e */ /* 0x004fe200000000ff */
[----:B------:R-:W-:Y:S01]  /*162b0*/  LDSM.16.MT88.4 R104, [R193+0x1000] ;  /* 0x00100000c168783b */ /* 0x000fe20000004200 */
[----:B------:R-:W-:Y:S04]  /*162c0*/  HMMA.16816.F32 R64, R72, R82, R64 ;  /* 0x000000524840723c */ /* 0x000fe80000001840 */
[----:B------:R-:W1:Y:S01]  /*162d0*/  MUFU.EX2 R125, R160 ;  /* 0x000000a0007d7308 */ /* 0x000e620000000800 */
[----:B------:R-:W-:Y:S01]  /*162e0*/  FADD.FTZ R86, R102, R2 ;  /* 0x0000000266567221 */ /* 0x000fe20000010000 */
[----:B------:R-:W-:Y:S01]  /*162f0*/  F2FP.PACK_AB R157, R168, R169 ;  /* 0x000000a9a89d723e */ /* 0x000fe200000000ff */
[----:B------:R-:W2:Y:S01]  /*16300*/  LDSM.16.MT88.4 R80, [R196+0x800] ;  /* 0x00080000c450783b */ /* 0x000ea20000004200 */
[-C--:B----4-:R-:W-:Y:S05]  /*16310*/  HMMA.16816.F32 R4, R76, R96.reuse, R4 ;  /* 0x000000604c04723c */ /* 0x090fea0000001804 */
[----:B---3--:R-:W-:Y:S01]  /*16320*/  F2FP.PACK_AB R72, R124, R114 ;  /* 0x000000727c48723e */ /* 0x008fe200000000ff */
[----:B------:R-:W-:Y:S01]  /*16330*/  FADD.FTZ R2, R108, R0 ;  /* 0x000000006c027221 */ /* 0x000fe20000010000 */
[----:B------:R-:W-:Y:S01]  /*16340*/  F2FP.PACK_AB R74, R246, R127 ;  /* 0x0000007ff64a723e */ /* 0x000fe200000000ff */
[----:B------:R-:W3:Y:S01]  /*16350*/  LDSM.16.MT88.4 R100, [R193+0x800] ;  /* 0x00080000c164783b */ /* 0x000ee20000004200 */
[----:B------:R-:W-:Y:S03]  /*16360*/  MUFU.EX2 R165, R224 ;  /* 0x000000e000a57308 */ /* 0x000fe60000000800 */
[----:B------:R-:W-:Y:S01]  /*16370*/  F2FP.PACK_AB R73, R118, R117 ;  /* 0x000000757649723e */ /* 0x000fe200000000ff */
[----:B------:R-:W-:Y:S02]  /*16380*/  FADD.FTZ R0, R121, R3 ;  /* 0x0000000379007221 */ /* 0x000fe40000010000 */
[----:B------:R-:W-:Y:S02]  /*16390*/  FADD.FTZ R3, R115, R87 ;  /* 0x0000005773037221 */ /* 0x000fe40000010000 */
[----:B------:R-:W-:Y:S02]  /*163a0*/  FADD.FTZ R87, R114, R0 ;  /* 0x0000000072577221 */ /* 0x000fe40000010000 */
[----:B------:R-:W-:Y:S01]  /*163b0*/  MUFU.EX2 R164, R225 ;  /* 0x000000e100a47308 */ /* 0x000fe20000000800 */
[----:B-1----:R-:W-:Y:S01]  /*163c0*/  F2FP.PACK_AB R75, R183, R125 ;  /* 0x0000007db74b723e */ /* 0x002fe200000000ff */
[----:B------:R-:W-:Y:S02]  /*163d0*/  FADD.FTZ R86, R120, R86 ;  /* 0x0000005678567221 */ /* 0x000fe40000010000 */
[----:B------:R-:W-:Y:S02]  /*163e0*/  FADD.FTZ R3, R123, R3 ;  /* 0x000000037b037221 */ /* 0x000fe40000010000 */
[----:B------:R-:W-:Y:S02]  /*163f0*/  FADD.FTZ R87, R124, R87 ;  /* 0x000000577c577221 */ /* 0x000fe40000010000 */
[C---:B------:R-:W-:Y:S02]  /*16400*/  HMMA.16816.F32 R8, R72.reuse, R96, R8 ;  /* 0x000000604808723c */ /* 0x040fe40000001808 */
[----:B------:R-:W-:Y:S06]  /*16410*/  MUFU.EX2 R162, R226 ;  /* 0x000000e200a27308 */ /* 0x000fec0000000800 */
[-C--:B------:R-:W-:Y:S04]  /*16420*/  HMMA.16816.F32 R12, R72, R98.reuse, R12 ;  /* 0x00000062480c723c */ /* 0x080fe8000000180c */
[----:B------:R-:W1:Y:S04]  /*16430*/  MUFU.EX2 R184, R174 ;  /* 0x000000ae00b87308 */ /* 0x000e680000000800 */
[C---:B------:R-:W-:Y:S01]  /*16440*/  HMMA.16816.F32 R16, R76.reuse, R98, R16 ;  /* 0x000000624c10723c */ /* 0x040fe20000001810 */
[----:B------:R-:W4:Y:S05]  /*16450*/  LDSM.16.MT88.4 R96, [R195+0x800] ;  /* 0x00080000c360783b */ /* 0x000f2a0000004200 */
[----:B------:R-:W-:Y:S02]  /*16460*/  MUFU.EX2 R174, R189 ;  /* 0x000000bd00ae7308 */ /* 0x000fe40000000800 */
[-C--:B--2---:R-:W-:Y:S08]  /*16470*/  HMMA.16816.F32 R20, R76, R80.reuse, R20 ;  /* 0x000000504c14723c */ /* 0x084ff00000001814 */
[C---:B------:R-:W-:Y:S01]  /*16480*/  HMMA.16816.F32 R24, R72.reuse, R80, R24 ;  /* 0x000000504818723c */ /* 0x040fe20000001818 */
[----:B------:R-:W-:Y:S07]  /*16490*/  MUFU.EX2 R182, R163 ;  /* 0x000000a300b67308 */ /* 0x000fee0000000800 */
[-C--:B------:R-:W-:Y:S03]  /*164a0*/  HMMA.16816.F32 R28, R72, R82.reuse, R28 ;  /* 0x00000052481c723c */ /* 0x080fe6000000181c */
[----:B------:R-:W2:Y:S05]  /*164b0*/  MUFU.EX2 R180, R175 ;  /* 0x000000af00b47308 */ /* 0x000eaa0000000800 */
[C---:B------:R-:W-:Y:S01]  /*164c0*/  HMMA.16816.F32 R32, R76.reuse, R82, R32 ;  /* 0x000000524c20723c */ /* 0x040fe20000001820 */
[----:B------:R-:W1:Y:S04]  /*164d0*/  LDSM.16.MT88.4 R80, [R192+0x1000] ;  /* 0x00100000c050783b */ /* 0x000e680000004200 */
[----:B------:R-:W-:Y:S03]  /*164e0*/  MUFU.EX2 R155, R177 ;  /* 0x000000b1009b7308 */ /* 0x000fe60000000800 */
[-C--:B---3--:R-:W-:Y:S03]  /*164f0*/  HMMA.16816.F32 R36, R76, R100.reuse, R36 ;  /* 0x000000644c24723c */ /* 0x088fe60000001824 */
[C---:B-----5:R-:W-:Y:S02]  /*16500*/  ISETP.GT.AND P0, PT, R223.reuse, R247, PT ;  /* 0x000000f7df00720c */ /* 0x060fe40003f04270 */
[----:B------:R-:W-:Y:S02]  /*16510*/  IADD3 R223, R223, -0x1, RZ ;  /* 0xffffffffdfdf7810 */ /* 0x000fe40007ffe0ff */
[----:B------:R-:W3:Y:S01]  /*16520*/  MUFU.EX2 R175, R187 ;  /* 0x000000bb00af7308 */ /* 0x000ee20000000800 */
[C---:B------:R-:W-:Y:S08]  /*16530*/  HMMA.16816.F32 R40, R72.reuse, R100, R40 ;  /* 0x000000644828723c */ /* 0x040ff00000001828 */
[-C--:B------:R-:W-:Y:S01]  /*16540*/  HMMA.16816.F32 R44, R72, R102.reuse, R44 ;  /* 0x00000066482c723c */ /* 0x080fe2000000182c */
[----:B------:R-:W-:Y:S07]  /*16550*/  MUFU.EX2 R154, R181 ;  /* 0x000000b5009a7308 */ /* 0x000fee0000000800 */
[C---:B------:R-:W-:Y:S01]  /*16560*/  HMMA.16816.F32 R48, R76.reuse, R102, R48 ;  /* 0x000000664c30723c */ /* 0x040fe20000001830 */
[----:B------:R-:W5:Y:S02]  /*16570*/  LDSM.16.MT88.4 R100, [R196+0x1000] ;  /* 0x00100000c464783b */ /* 0x000f640000004200 */
[----:B------:R-:W1:Y:S05]  /*16580*/  MUFU.EX2 R153, R191 ;  /* 0x000000bf00997308 */ /* 0x000e6a0000000800 */
[-C--:B----4-:R-:W-:Y:S05]  /*16590*/  HMMA.16816.F32 R52, R76, R96.reuse, R52 ;  /* 0x000000604c34723c */ /* 0x090fea0000001834 */
[----:B------:R-:W-:Y:S03]  /*165a0*/  MUFU.EX2 R152, R207 ;  /* 0x000000cf00987308 */ /* 0x000fe60000000800 */
[C---:B------:R-:W-:Y:S07]  /*165b0*/  HMMA.16816.F32 R56, R72.reuse, R96, R56 ;  /* 0x000000604838723c */ /* 0x040fee0000001838 */
[----:B------:R-:W4:Y:S01]  /*165c0*/  MUFU.EX2 R170, R209 ;  /* 0x000000d100aa7308 */ /* 0x000f220000000800 */
[-C--:B------:R-:W-:Y:S07]  /*165d0*/  HMMA.16816.F32 R60, R72, R98.reuse, R60 ;  /* 0x00000062483c723c */ /* 0x080fee000000183c */
[----:B------:R-:W-:Y:S01]  /*165e0*/  F2FP.PACK_AB R72, R109, R111 ;  /* 0x0000006f6d48723e */ /* 0x000fe200000000ff */
[----:B------:R-:W-:Y:S01]  /*165f0*/  HMMA.16816.F32 R64, R76, R98, R64 ;  /* 0x000000624c40723c */ /* 0x000fe20000001840 */
[----:B------:R-:W5:Y:S01]  /*16600*/  LDSM.16.MT88.4 R96, [R195+0x1000] ;  /* 0x00100000c360783b */ /* 0x000f620000004200 */
[----:B------:R-:W4:Y:S02]  /*16610*/  MUFU.EX2 R89, R218 ;  /* 0x000000da00597308 */ /* 0x000f240000000800 */
[----:B------:R-:W-:Y:S02]  /*16620*/  F2FP.PACK_AB R74, R108, R110 ;  /* 0x0000006e6c4a723e */ /* 0x000fe400000000ff */
[----:B------:R-:W-:Y:S02]  /*16630*/  F2FP.PACK_AB R73, R243, R242 ;  /* 0x000000f2f349723e */ /* 0x000fe400000000ff */
[----:B-1----:R-:W-:Y:S01]  /*16640*/  F2FP.PACK_AB R75, R185, R184 ;  /* 0x000000b8b94b723e */ /* 0x002fe200000000ff */
[----:B------:R-:W-:Y:S03]  /*16650*/  LDSM.16.MT88.4 R108, [R195+0x1800] ;  /* 0x00180000c36c783b */ /* 0x000fe60000004200 */
[----:B--2---:R-:W-:Y:S01]  /*16660*/  F2FP.PACK_AB R76, R180, R182 ;  /* 0x000000b6b44c723e */ /* 0x004fe200000000ff */
[----:B------:R-:W1:Y:S01]  /*16670*/  MUFU.EX2 R88, R217 ;  /* 0x000000d900587308 */ /* 0x000e620000000800 */
[----:B---3--:R-:W-:Y:S01]  /*16680*/  F2FP.PACK_AB R78, R175, R155 ;  /* 0x0000009baf4e723e */ /* 0x008fe200000000ff */
[-C--:B------:R-:W-:Y:S05]  /*16690*/  HMMA.16816.F32 R4, R72, R80.reuse, R4 ;  /* 0x000000504804723c */ /* 0x080fea0000001804 */
[----:B------:R-:W-:Y:S02]  /*166a0*/  F2FP.PACK_AB R77, R153, R154 ;  /* 0x0000009a994d723e */ /* 0x000fe400000000ff */
[----:B----4-:R-:W-:Y:S01]  /*166b0*/  F2FP.PACK_AB R79, R170, R152 ;  /* 0x00000098aa4f723e */ /* 0x010fe200000000ff */
[----:B------:R-:W2:Y:S01]  /*166c0*/  MUFU.EX2 R113, R216 ;  /* 0x000000d800717308 */ /* 0x000ea20000000800 */
[----:B------:R-:W-:Y:S05]  /*166d0*/  FADD.FTZ R0, R89, R2 ;  /* 0x0000000259007221 */ /* 0x000fea0000010000 */
[C---:B------:R-:W-:Y:S04]  /*166e0*/  HMMA.16816.F32 R8, R76.reuse, R80, R8 ;  /* 0x000000504c08723c */ /* 0x040fe80000001808 */
[----:B------:R-:W3:Y:S04]  /*166f0*/  MUFU.EX2 R112, R215 ;  /* 0x000000d700707308 */ /* 0x000ee80000000800 */
[-C--:B------:R-:W-:Y:S04]  /*16700*/  HMMA.16816.F32 R12, R76, R82.reuse, R12 ;  /* 0x000000524c0c723c */ /* 0x080fe8000000180c */
[----:B-1----:R-:W-:Y:S02]  /*16710*/  FADD.FTZ R0, R88, R0 ;  /* 0x0000000058007221 */ /* 0x002fe40000010000 */
[----:B------:R-:W-:Y:S02]  /*16720*/  MUFU.EX2 R172, R213 ;  /* 0x000000d500ac7308 */ /* 0x000fe40000000800 */
[C---:B------:R-:W-:Y:S01]  /*16730*/  HMMA.16816.F32 R16, R72.reuse, R82, R16 ;  /* 0x000000524810723c */ /* 0x040fe20000001810 */
[----:B------:R-:W1:Y:S03]  /*16740*/  LDSM.16.MT88.4 R80, [R192+0x1800] ;  /* 0x00180000c050783b */ /* 0x000e660000004200 */
[----:B--2---:R-:W-:Y:S04]  /*16750*/  FADD.FTZ R0, R113, R0 ;  /* 0x0000000071007221 */ /* 0x004fe80000010000 */
[-C--:B-----5:R-:W-:Y:S01]  /*16760*/  HMMA.16816.F32 R20, R72, R100.reuse, R20 ;  /* 0x000000644814723c */ /* 0x0a0fe20000001814 */
        /* <DEDUP_REMOVED lines=9> */
[----:B------:R-:W2:Y:S06]  /*16800*/  LDSM.16.MT88.4 R100, [R196+0x1800] ;  /* 0x00180000c464783b */ /* 0x000eac0000004200 */
        /* <DEDUP_REMOVED lines=17> */
[----:B------:R-:W-:Y:S03]  /*16920*/  MUFU.EX2 R167, R230 ;  /* 0x000000e600a77308 */ /* 0x000fe60000000800 */
[----:B-----5:R-:W-:Y:S02]  /*16930*/  FADD.FTZ R0, R116, R0 ;  /* 0x0000000074007221 */ /* 0x020fe40000010000 */
[----:B------:R-:W-:Y:S02]  /*16940*/  FADD.FTZ R2, R154, R2 ;  /* 0x000000029a027221 */ /* 0x000fe40000010000 */
[-C--:B------:R-:W-:Y:S03]  /*16950*/  HMMA.16816.F32 R60, R76, R98.reuse, R60 ;  /* 0x000000624c3c723c */ /* 0x080fe6000000183c */
[----:B------:R-:W4:Y:S01]  /*16960*/  MUFU.EX2 R163, R235 ;  /* 0x000000eb00a37308 */ /* 0x000f220000000800 */
[----:B------:R-:W-:Y:S01]  /*16970*/  FADD.FTZ R2, R153, R2 ;  /* 0x0000000299027221 */ /* 0x000fe20000010000 */
[----:B-1----:R-:W-:Y:S03]  /*16980*/  F2FP.PACK_AB R158, R114, R116 ;  /* 0x00000074729e723e */ /* 0x002fe600000000ff */
[----:B------:R-:W-:Y:S04]  /*16990*/  HMMA.16816.F32 R64, R72, R98, R64 ;  /* 0x000000624840723c */ /* 0x000fe80000001840 */
[----:B------:R-:W-:Y:S01]  /*169a0*/  F2FP.PACK_AB R76, R88, R89 ;  /* 0x00000059584c723e */ /* 0x000fe200000000ff */
[----:B------:R-:W-:Y:S01]  /*169b0*/  MUFU.EX2 R161, R233 ;  /* 0x000000e900a17308 */ /* 0x000fe20000000800 */
        /* <DEDUP_REMOVED lines=9> */
[----:B------:R-:W-:Y:S01]  /*16a50*/  F2FP.PACK_AB R73, R165, R166 ;  /* 0x000000a6a549723e */ /* 0x000fe200000000ff */
[-C--:B------:R-:W-:Y:S05]  /*16a60*/  HMMA.16816.F32 R4, R76, R80.reuse, R4 ;  /* 0x000000504c04723c */ /* 0x080fea0000001804 */
[----:B------:R-:W-:Y:S01]  /*16a70*/  F2FP.PACK_AB R75, R162, R164 ;  /* 0x000000a4a24b723e */ /* 0x000fe200000000ff */
[----:B------:R-:W5:Y:S01]  /*16a80*/  MUFU.EX2 R160, R234 ;  /* 0x000000ea00a07308 */ /* 0x000f620000000800 */
[----:B----4-:R-:W-:Y:S01]  /*16a90*/  F2FP.PACK_AB R159, R163, R167 ;  /* 0x000000a7a39f723e */ /* 0x010fe200000000ff */
[----:B------:R-:W-:Y:S04]  /*16aa0*/  FADD.FTZ R2, R165, R2 ;  /* 0x00000002a5027221 */ /* 0x000fe80000010000 */
[C---:B------:R-:W-:Y:S04]  /*16ab0*/  HMMA.16816.F32 R8, R72.reuse, R80, R8 ;  /* 0x000000504808723c */ /* 0x040fe80000001808 */
[----:B------:R-:W4:Y:S01]  /*16ac0*/  MUFU.EX2 R89, R237 ;  /* 0x000000ed00597308 */ /* 0x000f220000000800 */
[----:B------:R-:W-:Y:S03]  /*16ad0*/  FADD.FTZ R2, R164, R2 ;  /* 0x00000002a4027221 */ /* 0x000fe60000010000 */
[-C--:B------:R-:W-:Y:S04]  /*16ae0*/  HMMA.16816.F32 R12, R72, R82.reuse, R12 ;  /* 0x00000052480c723c */ /* 0x080fe8000000180c */
[----:B-1----:R-:W-:Y:S02]  /*16af0*/  FADD.FTZ R239, R114, R0 ;  /* 0x0000000072ef7221 */ /* 0x002fe40000010000 */
[----:B------:R-:W-:Y:S01]  /*16b00*/  MUFU.EX2 R81, R240 ;  /* 0x000000f000517308 */ /* 0x000fe20000000800 */
[----:B------:R-:W-:Y:S01]  /*16b10*/  FADD.FTZ R0, R126, R3 ;  /* 0x000000037e007221 */ /* 0x000fe20000010000 */
[C---:B------:R-:W-:Y:S04]  /*16b20*/  HMMA.16816.F32 R16, R76.reuse, R82, R16 ;  /* 0x000000524c10723c */ /* 0x040fe80000001810 */
[----:B------:R-:W-:Y:S01]  /*16b30*/  FADD.FTZ R0, R128, R0 ;  /* 0x0000000080007221 */ /* 0x000fe20000010000 */
[----:B-----5:R-:W-:Y:S01]  /*16b40*/  F2FP.PACK_AB R96, R160, R161 ;  /* 0x000000a1a060723e */ /* 0x020fe200000000ff */
[----:B------:R-:W-:Y:S01]  /*16b50*/  FADD.FTZ R3, R127, R87 ;  /* 0x000000577f037221 */ /* 0x000fe20000010000 */
[----:B------:R-:W-:Y:S01]  /*16b60*/  MOV R87, R70 ;  /* 0x0000004600577202 */ /* 0x000fe20000000f00 */
[-C--:B--2---:R-:W-:Y:S01]  /*16b70*/  HMMA.16816.F32 R20, R76, R100.reuse, R20 ;  /* 0x000000644c14723c */ /* 0x084fe20000001814 */
[----:B------:R-:W-:Y:S03]  /*16b80*/  MUFU.EX2 R82, R236 ;  /* 0x000000ec00527308 */ /* 0x000fe60000000800 */
[----:B----4-:R-:W-:Y:S01]  /*16b90*/  F2FP.PACK_AB R98, R88, R89 ;  /* 0x000000595862723e */ /* 0x010fe200000000ff */
[----:B------:R-:W-:Y:S02]  /*16ba0*/  FADD.FTZ R3, R246, R3 ;  /* 0x00000003f6037221 */ /* 0x000fe40000010000 */
[----:B------:R-:W-:Y:S01]  /*16bb0*/  FADD.FTZ R0, R242, R0 ;  /* 0x00000000f2007221 */ /* 0x000fe20000010000 */
[C---:B------:R-:W-:Y:S03]  /*16bc0*/  HMMA.16816.F32 R24, R72.reuse, R100, R24 ;  /* 0x000000644818723c */ /* 0x040fe60000001818 */
[----:B------:R-:W1:Y:S01]  /*16bd0*/  MUFU.EX2 R83, R238 ;  /* 0x000000ee00537308 */ /* 0x000e620000000800 */
[----:B------:R-:W-:Y:S02]  /*16be0*/  FADD.FTZ R3, R182, R3 ;  /* 0x00000003b6037221 */ /* 0x000fe40000010000 */
[----:B------:R-:W-:Y:S02]  /*16bf0*/  FADD.FTZ R0, R243, R0 ;  /* 0x00000000f3007221 */ /* 0x000fe40000010000 */
[-C--:B------:R-:W-:Y:S04]  /*16c00*/  HMMA.16816.F32 R28, R72, R102.reuse, R28 ;  /* 0x00000066481c723c */ /* 0x080fe8000000181c */
[----:B------:R-:W-:Y:S01]  /*16c10*/  FADD.FTZ R3, R180, R3 ;  /* 0x00000003b4037221 */ /* 0x000fe20000010000 */
[----:B------:R-:W2:Y:S01]  /*16c20*/  MUFU.EX2 R80, R241 ;  /* 0x000000f100507308 */ /* 0x000ea20000000800 */
[----:B------:R-:W-:Y:S02]  /*16c30*/  FADD.FTZ R0, R184, R0 ;  /* 0x00000000b8007221 */ /* 0x000fe40000010000 */
[C---:B------:R-:W-:Y:S04]  /*16c40*/  HMMA.16816.F32 R32, R76.reuse, R102, R32 ;  /* 0x000000664c20723c */ /* 0x040fe80000001820 */
[----:B------:R-:W-:Y:S02]  /*16c50*/  FADD.FTZ R3, R155, R3 ;  /* 0x000000039b037221 */ /* 0x000fe40000010000 */
[----:B------:R-:W-:Y:S02]  /*16c60*/  FADD.FTZ R0, R185, R0 ;  /* 0x00000000b9007221 */ /* 0x000fe40000010000 */
[-C--:B---3--:R-:W-:Y:S04]  /*16c70*/  HMMA.16816.F32 R36, R76, R104.reuse, R36 ;  /* 0x000000684c24723c */ /* 0x088fe80000001824 */
[----:B-1----:R-:W-:Y:S01]  /*16c80*/  F2FP.PACK_AB R97, R83, R82 ;  /* 0x000000525361723e */ /* 0x002fe200000000ff */
[----:B------:R-:W-:Y:S02]  /*16c90*/  FADD.FTZ R3, R175, R3 ;  /* 0x00000003af037221 */ /* 0x000fe40000010000 */
[----:B------:R-:W-:Y:S01]  /*16ca0*/  FADD.FTZ R0, R172, R0 ;  /* 0x00000000ac007221 */ /* 0x000fe20000010000 */
[C---:B------:R-:W-:Y:S04]  /*16cb0*/  HMMA.16816.F32 R40, R72.reuse, R104, R40 ;  /* 0x000000684828723c */ /* 0x040fe80000001828 */
[----:B------:R-:W-:Y:S01]  /*16cc0*/  FADD.FTZ R3, R171, R3 ;  /* 0x00000003ab037221 */ /* 0x000fe20000010000 */
[----:B--2---:R-:W-:Y:S01]  /*16cd0*/  F2FP.PACK_AB R99, R80, R81 ;  /* 0x000000515063723e */ /* 0x004fe200000000ff */
        /* <DEDUP_REMOVED lines=45> */
.L_x_1748:
[----:B-1----:R-:W-:-:S13]  /*16fb0*/  ISETP.GE.AND P0, PT, R223, R252, PT ;  /* 0x000000fcdf00720c */ /* 0x002fda0003f06270 */
[----:B------:R-:W-:Y:S05]  /*16fc0*/  @!P0 BRA `(.L_x_1760) ;  /* 0x00003c7000008947 */ /* 0x000fea0003800000 */
[----:B------:R-:W-:Y:S01]  /*16fd0*/  IMAD.MOV.U32 R87, RZ, RZ, R70 ;  /* 0x000000ffff577224 */ /* 0x000fe200078e0046 */
[----:B------:R-:W-:Y:S01]  /*16fe0*/  MOV R89, R68 ;  /* 0x0000004400597202 */ /* 0x000fe20000000f00 */
[----:B------:R-:W-:Y:S01]  /*16ff0*/  IMAD.MOV.U32 R86, RZ, RZ, R71 ;  /* 0x000000ffff567224 */ /* 0x000fe200078e0047 */
[----:B------:R-:W-:Y:S02]  /*17000*/  MOV R88, R69 ;  /* 0x0000004500587202 */ /* 0x000fe40000000f00 */
.L_x_1767:
[----:B------:R-:W2:Y:S01]  /*17010*/  LDL.64 R6, [R1+0x8] ;  /* 0x0000080001067983 */ /* 0x000ea20000100a00 */
[----:B------:R-:W-:Y:S04]  /*17020*/  DEPBAR.LE SB0, 0x0 ;  /* 0x000080000000791a */ /* 0x000fe80000000000 */
[----:B------:R-:W3:Y:S01]  /*17030*/  LDL R4, [R1+0x4] ;  /* 0x0000040001047983 */ /* 0x000ee20000100800 */
[----:B------:R-:W-:Y:S01]  /*17040*/  WARPSYNC 0xffffffff ;  /* 0xffffffff00007948 */ /* 0x000fe20003800000 */
[----:B------:R-:W-:Y:S01]  /*17050*/  SHF.R.S32.HI R0, RZ, 0x1f, R231 ;  /* 0x0000001fff007819 */ /* 0x000fe200000114e7 */
[C---:B------:R-:W-:Y:S01]  /*17060*/  IMAD.WIDE.U32 R2, R231.reuse, c[0x0][0x208], RZ ;  /* 0x00008200e7027a25 */ /* 0x040fe200078e00ff */
        /* <DEDUP_REMOVED lines=30> */
.L_x_1864:
        /* <DEDUP_REMOVED lines=324> */
.L_x_1865:
        /* <DEDUP_REMOVED lines=25> */
.L_x_1866:
        /* <DEDUP_REMOVED lines=9> */
.L_x_1763:
[----:B--234-:R-:W-:Y:S05]  /*188b0*/  BSYNC B0 ;  /* 0x0000000000007941 */ /* 0x01cfea0003800000 */
.L_x_1762:
        /* <DEDUP_REMOVED lines=97> */
.L_x_1867:
[C---:B------:R-:W-:Y:S01]  /*18ed0*/  FMUL.FTZ R2, R71.reuse, c[0x0][0x2d0] ;  /* 0x0000b40047027a20 */ /* 0x040fe20000410000 */
[----:B--2---:R-:W-:Y:S01]  /*18ee0*/  FMNMX.FTZ R68, R0, R4, !PT ;  /* 0x0000000400447209 */ /* 0x004fe20007810000 */
[----:B------:R-:W-:Y:S01]  /*18ef0*/  FADD.FTZ R0, -R71, R86 ;  /* 0x0000005647007221 */ /* 0x000fe20000010100 */
[----:B------:R-:W-:Y:S01]  /*18f00*/  WARPSYNC 0xffffffff ;  /* 0xffffffff00007948 */ /* 0x000fe20003800000 */
[--C-:B-1----:R-:W-:Y:S01]  /*18f10*/  FFMA.FTZ R4, R188, c[0x0][0x2d0], -R2.reuse ;  /* 0x0000b400bc047a23 */ /* 0x102fe20000010802 */
[----:B------:R-:W-:Y:S01]  /*18f20*/  LDSM.16.MT88.4 R52, [R193] ;  /* 0x00000000c134783b */ /* 0x000fe20000004200 */
[----:B------:R-:W-:Y:S01]  /*18f30*/  FMUL.FTZ R0, R0, c[0x0][0x2d0] ;  /* 0x0000b40000007a20 */ /* 0x000fe20000410000 */
[----:B------:R-:W-:Y:S01]  /*18f40*/  ISETP.GT.AND P0, PT, R223, R252, PT ;  /* 0x000000fcdf00720c */ /* 0x000fe20003f04270 */
        /* <DEDUP_REMOVED lines=183> */
[C---:B------:R-:W-:Y:S02]  /*19ac0*/  FMUL.FTZ R7, R3.reuse, R131 ;  /* 0x0000008303077220 */ /* 0x040fe40000410000 */
        /* <DEDUP_REMOVED lines=58> */
[----:B---3--:R-:W-:Y:S01]  /*19e70*/  FADD.FTZ R3, R123, R3 ;  /* 0x000000037b037221 */ /* 0x008fe20000010000 */
        /* <DEDUP_REMOVED lines=122> */
[----:B------:R-:W-:Y:S01]  /*1a620*/  MUFU.EX2 R167, R241 ;  /* 0x000000f100a77308 */ /* 0x000fe20000000800 */
[----:B------:R-:W-:Y:S01]  /*1a630*/  F2FP.PACK_AB R72, R175, R172 ;  /* 0x000000acaf48723e */ /* 0x000fe200000000ff */
[----:B------:R-:W-:Y:S01]  /*1a640*/  FADD.FTZ R2, R166, R2 ;  /* 0x00000002a6027221 */ /* 0x000fe20000010000 */
[----:B------:R-:W-:Y:S01]  /*1a650*/  F2FP.PACK_AB R74, R178, R177 ;  /* 0x000000b1b24a723e */ /* 0x000fe200000000ff */
[-C--:B------:R-:W-:Y:S05]  /*1a660*/  HMMA.16816.F32 R4, R76, R80.reuse, R4 ;  /* 0x000000504c04723c */ /* 0x080fea0000001804 */
[C---:B------:R-:W-:Y:S01]  /*1a670*/  F2FP.PACK_AB R73, R165.reuse, R166 ;  /* 0x000000a6a549723e */ /* 0x040fe200000000ff */
[----:B------:R-:W4:Y:S01]  /*1a680*/  MUFU.EX2 R163, R242 ;  /* 0x000000f200a37308 */ /* 0x000f220000000800 */
        /* <DEDUP_REMOVED lines=8> */
[----:B------:R-:W-:Y:S01]  /*1a710*/  FADD.FTZ R3, R127, R87 ;  /* 0x000000577f037221 */ /* 0x000fe20000010000 */
[----:B------:R-:W-:Y:S01]  /*1a720*/  MOV R87, R70 ;  /* 0x0000004600577202 */ /* 0x000fe20000000f00 */
[-C--:B------:R-:W-:Y:S04]  /*1a730*/  HMMA.16816.F32 R12, R72, R82.reuse, R12 ;  /* 0x00000052480c723c */ /* 0x080fe8000000180c */
[----:B------:R-:W1:Y:S01]  /*1a740*/  MUFU.EX2 R160, R224 ;  /* 0x000000e000a07308 */ /* 0x000e620000000800 */
[----:B------:R-:W-:Y:S02]  /*1a750*/  FADD.FTZ R0, R128, R0 ;  /* 0x0000000080007221 */ /* 0x000fe40000010000 */
[----:B------:R-:W-:Y:S01]  /*1a760*/  FADD.FTZ R3, R243, R3 ;  /* 0x00000003f3037221 */ /* 0x000fe20000010000 */
[C---:B------:R-:W-:Y:S04]  /*1a770*/  HMMA.16816.F32 R16, R76.reuse, R82, R16 ;  /* 0x000000524c10723c */ /* 0x040fe80000001810 */
[----:B----4-:R-:W-:Y:S01]  /*1a780*/  F2FP.PACK_AB R159, R163, R167 ;  /* 0x000000a7a39f723e */ /* 0x010fe200000000ff */
[----:B------:R-:W-:Y:S01]  /*1a790*/  FADD.FTZ R3, R183, R3 ;  /* 0x00000003b7037221 */ /* 0x000fe20000010000 */
[----:B------:R-:W-:Y:S01]  /*1a7a0*/  MUFU.EX2 R89, R225 ;  /* 0x000000e100597308 */ /* 0x000fe20000000800 */
[----:B------:R-:W-:Y:S01]  /*1a7b0*/  FADD.FTZ R0, R230, R0 ;  /* 0x00000000e6007221 */ /* 0x000fe20000010000 */
[-C--:B--2---:R-:W-:Y:S04]  /*1a7c0*/  HMMA.16816.F32 R20, R76, R100.reuse, R20 ;  /* 0x000000644c14723c */ /* 0x084fe80000001814 */
[----:B------:R-:W-:Y:S02]  /*1a7d0*/  FADD.FTZ R3, R182, R3 ;  /* 0x00000003b6037221 */ /* 0x000fe40000010000 */
        /* <DEDUP_REMOVED lines=70> */
.L_x_1760:
[----:B------:R-:W-:Y:S05]  /*1ac40*/  BRA.DIV ~URZ, `(.L_x_1768) ;  /* 0x00008e227f007947 */ /* 0x000fea000b800000 */
[----:B------:R1:W2:Y:S02]  /*1ac50*/  SHFL.BFLY PT, R0, R239, 0x2, 0x1f ;  /* 0x0c401f00ef007f89 */ /* 0x0002a400000e0000 */
.L_x_1868:
        /* <DEDUP_REMOVED lines=15> */
.L_x_1869:
        /* <DEDUP_REMOVED lines=102> */
.L_x_1679:
        /* <DEDUP_REMOVED lines=8> */
[----:B------:R-:W3:Y:S08]  /*1b430*/  FLO.U32 R3, UR4 ;  /* 0x0000000400037d00 */ /* 0x000ef000080e0000 */
[----:B------:R-:W4:Y:S01]  /*1b440*/  POPC R2, UR4 ;  /* 0x0000000400027d09 */ /* 0x000f220008000000 */
[----:B---3--:R-:W-:Y:S01]  /*1b450*/  ISETP.EQ.U32.AND P0, PT, R3, R4, PT ;  /* 0x000000040300720c */ /* 0x008fe20003f02070 */
[----:B------:R-:W-:-:S12]  /*1b460*/  IMAD.MOV.U32 R4, RZ, RZ, c[0x0][0x560] ;  /* 0x00015800ff047624 */ /* 0x000fd800078e00ff */
[----:B----4-:R3:W4:Y:S04]  /*1b470*/  @P0 ATOMG.E.ADD.STRONG.GPU PT, R2, [R4.64], R2 ;  /* 0x00000002040209a8 */ /* 0x01072800081ee1c8 */
[----:B---3--:R-:W3:Y:S04]  /*1b480*/  S2R R4, SR_LTMASK ;  /* 0x0000000000047919 */ /* 0x008ee80000003900 */
[----:B----4-:R3:W4:Y:S02]  /*1b490*/  SHFL.IDX PT, R3, R2, R3, 0x1f ;  /* 0x00001f0302037589 */ /* 0x01072400000e0000 */
[----:B---3--:R-:W-:-:S06]  /*1b4a0*/  LOP3.LUT R2, R4, UR4, RZ, 0xc0, !PT ;  /* 0x0000000404027c12 */ /* 0x008fcc000f8ec0ff */
[----:B------:R-:W4:Y:S02]  /*1b4b0*/  POPC R2, R2 ;  /* 0x0000000200027309 */ /* 0x000f240000000000 */
[----:B----45:R-:W-:-:S05]  /*1b4c0*/  IADD3 R6, R3, c[0x0][0xc], R2 ;  /* 0x0000030003067a10 */ /* 0x030fca0007ffe002 */
[----:B------:R3:W-:Y:S02]  /*1b4d0*/  STL [R1+0x40], R6 ;  /* 0x0000400601007387 */ /* 0x0007e40000100800 */
.L_x_1771:
[----:B---3--:R-:W-:Y:S05]  /*1b4e0*/  BSYNC B0 ;  /* 0x0000000000007941 */ /* 0x008fea0003800000 */
.L_x_1770:
[----:B------:R-:W-:Y:S01]  /*1b4f0*/  PRMT R0, R0, 0x9910, RZ ;  /* 0x0000991000007816 */ /* 0x000fe200000000ff */
[----:B------:R-:W-:Y:S01]  /*1b500*/  BSSY B1, `(.L_x_1772) ;  /* 0x00002f1000017945 */ /* 0x000fe20003800000 */
[----:B-----5:R-:W-:Y:S02]  /*1b510*/  IMAD.MOV.U32 R57, RZ, RZ, R6 ;  /* 0x000000ffff397224 */ /* 0x020fe400078e0006 */
[----:B------:R-:W-:-:S13]  /*1b520*/  ISETP.NE.AND P0, PT, R0, RZ, PT ;  /* 0x000000ff0000720c */ /* 0x000fda0003f05270 */
[----:B------:R-:W-:Y:S05]  /*1b530*/  @!P0 BRA `(.L_x_1773) ;  /* 0x000022f000008947 */ /* 0x000fea0003800000 */
[----:B------:R-:W3:Y:S04]  /*1b540*/  LDL R6, [R1+0x9c] ;  /* 0x00009c0001067983 */ /* 0x000ee80000100800 */
[----:B------:R-:W4:Y:S04]  /*1b550*/  LDL R5, [R1+0xac] ;  /* 0x0000ac0001057983 */ /* 0x000f280000100800 */
[----:B-12---:R-:W2:Y:S04]  /*1b560*/  LDL R9, [R1+0xb4] ;  /* 0x0000b40001097983 */ /* 0x006ea80000100800 */
        /* <DEDUP_REMOVED lines=18> */
[----:B------:R-:W-:Y:S04]  /*1b690*/  STS [R6+0x2000], R3 ;  /* 0x0020000306007388 */ /* 0x000fe80000000800 */
[----:B------:R3:W-:Y:S01]  /*1b6a0*/  STS [R6+0x2400], R2 ;  /* 0x0024000206007388 */ /* 0x0007e20000000800 */
[----:B-1----:R-:W-:-:S03]  /*1b6b0*/  F2FP.PACK_AB R0, R35, R34 ;  /* 0x000000222300723e */ /* 0x002fc600000000ff */
[----:B---3--:R-:W3:Y:S01]  /*1b6c0*/  LDL R6, [R1+0xa8] ;  /* 0x0000a80001067983 */ /* 0x008ee20000100800 */
[----:B------:R-:W-:Y:S02]  /*1b6d0*/  F2FP.PACK_AB R3, R79, R78 ;  /* 0x0000004e4f03723e */ /* 0x000fe400000000ff */
[----:B------:R-:W-:Y:S01]  /*1b6e0*/  F2FP.PACK_AB R2, R131, R130 ;  /* 0x000000828302723e */ /* 0x000fe200000000ff */
[----:B------:R1:W-:Y:S04]  /*1b6f0*/  STS [R5+0x2000], R0 ;  /* 0x0020000005007388 */ /* 0x0003e80000000800 */
[----:B------:R4:W-:Y:S04]  /*1b700*/  STS [R5+0x2400], R4 ;  /* 0x0024000405007388 */ /* 0x0009e80000000800 */
[----:B--2---:R2:W-:Y:S04]  /*1b710*/  STS [R9], R3 ;  /* 0x0000000309007388 */ /* 0x0045e80000000800 */
[----:B------:R2:W-:Y:S04]  /*1b720*/  STS [R9+0x400], R2 ;  /* 0x0004000209007388 */ /* 0x0005e80000000800 */
[----:B------:R-:W3:Y:S01]  /*1b730*/  LDL.LU R11, [R1+0x64] ;  /* 0x00006400010b7983 */ /* 0x000ee20000300800 */
[----:B-1----:R-:W-:-:S02]  /*1b740*/  F2FP.PACK_AB R0, R81, R80 ;  /* 0x000000505100723e */ /* 0x002fc400000000ff */
[----:B----4-:R-:W-:-:S03]  /*1b750*/  F2FP.PACK_AB R4, R39, R38 ;  /* 0x000000262704723e */ /* 0x010fc600000000ff */
[----:B------:R1:W-:Y:S01]  /*1b760*/  STS [R8], R0 ;  /* 0x0000000008007388 */ /* 0x0003e20000000800 */
[----:B------:R-:W-:Y:S02]  /*1b770*/  F2FP.PACK_AB R5, R59, R58 ;  /* 0x0000003a3b05723e */ /* 0x000fe400000000ff */
[----:B--2---:R-:W-:Y:S02]  /*1b780*/  F2FP.PACK_AB R3, R133, R132 ;  /* 0x000000848503723e */ /* 0x004fe400000000ff */
[----:B------:R-:W-:-:S03]  /*1b790*/  F2FP.PACK_AB R2, R41, R40 ;  /* 0x000000282902723e */ /* 0x000fc600000000ff */
[----:B------:R-:W-:Y:S04]  /*1b7a0*/  STS [R8+0x400], R3 ;  /* 0x0004000308007388 */ /* 0x000fe80000000800 */
[----:B------:R-:W-:Y:S04]  /*1b7b0*/  STS [R9+0x2000], R4 ;  /* 0x0020000409007388 */ /* 0x000fe80000000800 */
[----:B------:R2:W-:Y:S01]  /*1b7c0*/  STS [R9+0x2400], R2 ;  /* 0x0024000209007388 */ /* 0x0005e20000000800 */
[----:B-1----:R-:W-:-:S03]  /*1b7d0*/  F2FP.PACK_AB R0, R43, R42 ;  /* 0x0000002a2b00723e */ /* 0x002fc600000000ff */
[----:B--2---:R-:W2:Y:S01]  /*1b7e0*/  LDL.LU R9, [R1+0x68] ;  /* 0x0000680001097983 */ /* 0x004ea20000300800 */
        /* <DEDUP_REMOVED lines=15> */
[----:B---3--:R1:W-:Y:S04]  /*1b8e0*/  STS [R6], R2 ;  /* 0x0000000206007388 */ /* 0x0083e80000000800 */
[----:B------:R3:W-:Y:S04]  /*1b8f0*/  STS [R6+0x400], R0 ;  /* 0x0004000006007388 */ /* 0x0007e80000000800 */
[----:B------:R3:W-:Y:S04]  /*1b900*/  STS [R7+0x2000], R4 ;  /* 0x0020000407007388 */ /* 0x0007e80000000800 */
[----:B------:R3:W-:Y:S01]  /*1b910*/  STS [R7+0x2400], R3 ;  /* 0x0024000307007388 */ /* 0x0007e20000000800 */
[----:B-1----:R-:W-:-:S02]  /*1b920*/  F2FP.PACK_AB R2, R51, R50 ;  /* 0x000000323302723e */ /* 0x002fc400000000ff */
[----:B---3--:R-:W-:-:S03]  /*1b930*/  F2FP.PACK_AB R0, R47, R46 ;  /* 0x0000002e2f00723e */ /* 0x008fc600000000ff */
        /* <DEDUP_REMOVED lines=12> */
[----:B---3--:R-:W-:Y:S02]  /*1ba00*/  F2FP.PACK_AB R3, R29, R28 ;  /* 0x0000001c1d03723e */ /* 0x008fe400000000ff */
[----:B--2---:R-:W-:-:S05]  /*1ba10*/  F2FP.PACK_AB R2, R33, R32 ;  /* 0x000000202102723e */ /* 0x004fca00000000ff */
        /* <DEDUP_REMOVED lines=20> */
.L_x_1774:
        /* <DEDUP_REMOVED lines=70> */
[----:B---3--:R-:W-:-:S05]  /*1bfc0*/  IMAD.IADD R6, R61, 0x1, R56 ;  /* 0x000000013d067824 */ /* 0x008fca00078e0238 */
        /* <DEDUP_REMOVED lines=25> */
[----:B-1----:R-:W-:Y:S01]  /*1c160*/  IADD3 R8, R251, R56, RZ ;  /* 0x00000038fb087210 */ /* 0x002fe20007ffe0ff */
        /* <DEDUP_REMOVED lines=39> */
[----:B------:R-:W-:Y:S01]  /*1c3e0*/  IADD3 R4, R10, R56, RZ ;  /* 0x000000380a047210 */ /* 0x000fe20007ffe0ff */
[----:B------:R-:W-:Y:S05]  /*1c3f0*/  BRA.DIV ~URZ, `(.L_x_1776) ;  /* 0x000078f27f007947 */ /* 0x000fea000b800000 */
[----:B-1234-:R1:W2:Y:S02]  /*1c400*/  SHFL.IDX PT, R7, R5, RZ, 0x181f ;  /* 0x00181fff05077589 */ /* 0x01e2a400000e0000 */
.L_x_1870:
[----:B------:R-:W-:Y:S05]  /*1c410*/  BRA.DIV ~URZ, `(.L_x_1777) ;  /* 0x000079427f007947 */ /* 0x000fea000b800000 */
[----:B------:R3:W4:Y:S02]  /*1c420*/  SHFL.IDX PT, R2, R6, RZ, 0x181f ;  /* 0x00181fff06027589 */ /* 0x00072400000e0000 */
.L_x_1871:
[----:B------:R-:W-:-:S13]  /*1c430*/  ISETP.GE.OR P0, PT, R4, R0, P2 ;  /* 0x000000000400720c */ /* 0x000fda0001706670 */
[----:B----4-:R-:W-:-:S04]  /*1c440*/  @!P0 LEA R2, P1, R244, R2, 0x1 ;  /* 0x00000002f4028211 */ /* 0x010fc800078208ff */
[----:B--2---:R-:W-:-:S05]  /*1c450*/  @!P0 LEA.HI.X R3, R244, R7, R245, 0x1, P1 ;  /* 0x00000007f4038211 */ /* 0x004fca00008f0cf5 */
[----:B------:R2:W-:Y:S01]  /*1c460*/  @!P0 ST.E.128 [R2.64], R12 ;  /* 0x0000000c02008985 */ /* 0x0005e2000c101d08 */
[----:B------:R-:W-:Y:S05]  /*1c470*/  BRA.DIV ~URZ, `(.L_x_1778) ;  /* 0x000079527f007947 */ /* 0x000fea000b800000 */
[----:B------:R4:W1:Y:S04]  /*1c480*/  SHFL.IDX PT, R7, R5, 0x1, 0x181f ;  /* 0x00381f0005077f89 */ /* 0x00086800000e0000 */
[----:B--2---:R4:W2:Y:S02]  /*1c490*/  SHFL.IDX PT, R2, R6, 0x1, 0x181f ;  /* 0x00381f0006027f89 */ /* 0x0048a400000e0000 */
.L_x_1872:
[----:B------:R-:W-:-:S04]  /*1c4a0*/  IADD3 R3, R4, 0x10, RZ ;  /* 0x0000001004037810 */ /* 0x000fc80007ffe0ff */
[----:B------:R-:W-:-:S13]  /*1c4b0*/  ISETP.GE.OR P0, PT, R3, R0, P2 ;  /* 0x000000000300720c */ /* 0x000fda0001706670 */
[----:B--2---:R-:W-:-:S04]  /*1c4c0*/  @!P0 LEA R2, P1, R244, R2, 0x1 ;  /* 0x00000002f4028211 */ /* 0x004fc800078208ff */
[----:B-1----:R-:W-:-:S05]  /*1c4d0*/  @!P0 LEA.HI.X R3, R244, R7, R245, 0x1, P1 ;  /* 0x00000007f4038211 */ /* 0x002fca00008f0cf5 */
[----:B------:R1:W-:Y:S01]  /*1c4e0*/  @!P0 ST.E.128 [R2.64], R16 ;  /* 0x0000001002008985 */ /* 0x0003e2000c101d08 */
[----:B------:R-:W-:Y:S05]  /*1c4f0*/  BRA.DIV ~URZ, `(.L_x_1779) ;  /* 0x000079a27f007947 */ /* 0x000fea000b800000 */
[----:B------:R2:W1:Y:S02]  /*1c500*/  SHFL.IDX PT, R7, R5, 0x2, 0x181f ;  /* 0x00581f0005077f89 */ /* 0x00046400000e0000 */
.L_x_1873:
[----:B------:R-:W-:Y:S05]  /*1c510*/  BRA.DIV ~URZ, `(.L_x_1780) ;  /* 0x000079f27f007947 */ /* 0x000fea000b800000 */
[----:B-1----:R1:W2:Y:S02]  /*1c520*/  SHFL.IDX PT, R2, R6, 0x2, 0x181f ;  /* 0x00581f0006027f89 */ /* 0x0022a400000e0000 */
.L_x_1874:
        /* <DEDUP_REMOVED lines=8> */
.L_x_1875:
[----:B------:R-:W-:-:S04]  /*1c5b0*/  IADD3 R3, R4, 0x30, RZ ;  /* 0x0000003004037810 */ /* 0x000fc80007ffe0ff */
[----:B------:R-:W-:-:S13]  /*1c5c0*/  ISETP.GE.OR P0, PT, R3, R0, P2 ;  /* 0x000000000300720c */ /* 0x000fda0001706670 */
[----:B--2---:R-:W-:-:S04]  /*1c5d0*/  @!P0 LEA R2, P1, R244, R2, 0x1 ;  /* 0x00000002f4028211 */ /* 0x004fc800078208ff */
[----:B------:R-:W-:-:S05]  /*1c5e0*/  @!P0 LEA.HI.X R3, R244, R7, R245, 0x1, P1 ;  /* 0x00000007f4038211 */ /* 0x000fca00008f0cf5 */
[----:B------:R2:W-:Y:S01]  /*1c5f0*/  @!P0 ST.E.128 [R2.64], R24 ;  /* 0x0000001802008985 */ /* 0x0005e2000c101d08 */
[----:B------:R-:W-:Y:S05]  /*1c600*/  BRA.DIV ~URZ, `(.L_x_1782) ;  /* 0x00007a427f007947 */ /* 0x000fea000b800000 */
[----:B------:R1:W2:Y:S02]  /*1c610*/  SHFL.IDX PT, R7, R5, 0x4, 0x181f ;  /* 0x00981f0005077f89 */ /* 0x0002a400000e0000 */
.L_x_1876:
[----:B------:R-:W-:Y:S05]  /*1c620*/  BRA.DIV ~URZ, `(.L_x_1783) ;  /* 0x00007a927f007947 */ /* 0x000fea000b800000 */
[----:B--2---:R2:W1:Y:S02]  /*1c630*/  SHFL.IDX PT, R2, R6, 0x4, 0x181f ;  /* 0x00981f0006027f89 */ /* 0x00446400000e0000 */
.L_x_1877:
        /* <DEDUP_REMOVED lines=8> */
.L_x_1878:
[----:B------:R-:W-:-:S04]  /*1c6c0*/  IADD3 R3, R4, 0x50, RZ ;  /* 0x0000005004037810 */ /* 0x000fc80007ffe0ff */
[----:B------:R-:W-:-:S13]  /*1c6d0*/  ISETP.GE.OR P0, PT, R3, R0, P2 ;  /* 0x000000000300720c */ /* 0x000fda0001706670 */
[----:B---3--:R-:W-:-:S04]  /*1c6e0*/  @!P0 LEA R2, P1, R244, R2, 0x1 ;  /* 0x00000002f4028211 */ /* 0x008fc800078208ff */
[----:B--2---:R-:W-:-:S05]  /*1c6f0*/  @!P0 LEA.HI.X R3, R244, R7, R245, 0x1, P1 ;  /* 0x00000007f4038211 */ /* 0x004fca00008f0cf5 */
[----:B------:R2:W-:Y:S01]  /*1c700*/  @!P0 ST.E.128 [R2.64], R32 ;  /* 0x0000002002008985 */ /* 0x0005e2000c101d08 */
[----:B------:R-:W-:Y:S05]  /*1c710*/  BRA.DIV ~URZ, `(.L_x_1785) ;  /* 0x00007ae27f007947 */ /* 0x000fea000b800000 */
[----:B------:R3:W1:Y:S02]  /*1c720*/  SHFL.IDX PT, R7, R5, 0x6, 0x181f ;  /* 0x00d81f0005077f89 */ /* 0x00066400000e0000 */
.L_x_1879:
[----:B------:R-:W-:Y:S05]  /*1c730*/  BRA.DIV ~URZ, `(.L_x_1786) ;  /* 0x00007b327f007947 */ /* 0x000fea000b800000 */
[----:B--2---:R2:W3:Y:S02]  /*1c740*/  SHFL.IDX PT, R2, R6, 0x6, 0x181f ;  /* 0x00d81f0006027f89 */ /* 0x0044e400000e0000 */
.L_x_1880:
        /* <DEDUP_REMOVED lines=8> */
.L_x_1881:
[----:B------:R-:W-:-:S04]  /*1c7d0*/  IADD3 R2, R4, 0x70, RZ ;  /* 0x0000007004027810 */ /* 0x000fc80007ffe0ff */
[----:B------:R-:W-:-:S13]  /*1c7e0*/  ISETP.GE.OR P0, PT, R2, R0, P2 ;  /* 0x000000000200720c */ /* 0x000fda0001706670 */
[----:B------:R-:W-:Y:S05]  /*1c7f0*/  @P0 BRA `(.L_x_1788) ;  /* 0x00001c1000000947 */ /* 0x000fea0003800000 */
[----:B----4-:R-:W-:-:S04]  /*1c800*/  LEA R2, P0, R244, R3, 0x1 ;  /* 0x00000003f4027211 */ /* 0x010fc800078008ff */
[----:B---3--:R-:W-:-:S05]  /*1c810*/  LEA.HI.X R3, R244, R5, R245, 0x1, P0 ;  /* 0x00000005f4037211 */ /* 0x008fca00000f0cf5 */
[----:B------:R3:W-:Y:S01]  /*1c820*/  ST.E.128 [R2.64], R40 ;  /* 0x0000002802007985 */ /* 0x0007e2000c101d08 */
[----:B------:R-:W-:Y:S05]  /*1c830*/  BRA `(.L_x_1788) ;  /* 0x00001bd000007947 */ /* 0x000fea0003800000 */
.L_x_1775:
        /* <DEDUP_REMOVED lines=33> */
.L_x_1882:
[----:B------:R-:W-:Y:S05]  /*1ca50*/  BRA.DIV ~URZ, `(.L_x_1790) ;  /* 0x000079c27f007947 */ /* 0x000fea000b800000 */
[----:B------:R3:W4:Y:S02]  /*1ca60*/  SHFL.IDX PT, R0, R12, RZ, 0x1c1f ;  /* 0x001c1fff0c007589 */ /* 0x00072400000e0000 */
.L_x_1883:
        /* <DEDUP_REMOVED lines=50> */
.L_x_1792:
[----:B------:R-:W-:Y:S05]  /*1cd90*/  BSYNC B0 ;  /* 0x0000000000007941 */ /* 0x000fea0003800000 */
.L_x_1791:
[----:B------:R-:W-:Y:S05]  /*1cda0*/  BRA.DIV ~URZ, `(.L_x_1793) ;  /* 0x000076e27f007947 */ /* 0x000fea000b800000 */
[----:B--2---:R2:W1:Y:S04]  /*1cdb0*/  SHFL.IDX PT, R4, R5, 0x1, 0x1c1f ;  /* 0x003c1f0005047f89 */ /* 0x00446800000e0000 */
[----:B----4-:R2:W4:Y:S02]  /*1cdc0*/  SHFL.IDX PT, R0, R12, 0x1, 0x1c1f ;  /* 0x003c1f000c007f89 */ /* 0x01052400000e0000 */
.L_x_1884:
        /* <DEDUP_REMOVED lines=50> */
.L_x_1795:
[----:B------:R-:W-:Y:S05]  /*1d0f0*/  BSYNC B0 ;  /* 0x0000000000007941 */ /* 0x000fea0003800000 */
.L_x_1794:
[----:B------:R-:W-:Y:S05]  /*1d100*/  BRA.DIV ~URZ, `(.L_x_1796) ;  /* 0x000074527f007947 */ /* 0x000fea000b800000 */
[----:B-1----:R1:W2:Y:S02]  /*1d110*/  SHFL.IDX PT, R4, R5, 0x2, 0x1c1f ;  /* 0x005c1f0005047f89 */ /* 0x0022a400000e0000 */
.L_x_1885:
[----:B------:R-:W-:Y:S05]  /*1d120*/  BRA.DIV ~URZ, `(.L_x_1797) ;  /* 0x000074a27f007947 */ /* 0x000fea000b800000 */
[----:B----4-:R4:W1:Y:S02]  /*1d130*/  SHFL.IDX PT, R0, R12, 0x2, 0x1c1f ;  /* 0x005c1f000c007f89 */ /* 0x01086400000e0000 */
.L_x_1886:
[----:B--23--:R-:W2:Y:S01]  /*1d140*/  LDL R2, [R1+0x6c] ;  /* 0x00006c0001027983 */ /* 0x00cea20000100800 */
[----:B------:R-:W-:Y:S01]  /*1d150*/  BSSY B0, `(.L_x_1798) ;  /* 0x0000033000007945 */ /* 0x000fe20003800000 */
[----:B--2---:R-:W-:-:S13]  /*1d160*/  LOP3.LUT P0, RZ, R2, 0x1, RZ, 0xc0, !PT ;  /* 0x0000000102ff7812 */ /* 0x004fda000780c0ff */
[----:B------:R-:W-:Y:S05]  /*1d170*/  @P0 BRA `(.L_x_1799) ;  /* 0x0000030000000947 */ /* 0x000fea0003800000 */
[----:B------:R-:W2:Y:S04]  /*1d180*/  LDL R8, [R1+0x34] ;  /* 0x0000340001087983 */ /* 0x000ea80000100800 */
        /* <DEDUP_REMOVED lines=47> */
.L_x_1799:
[----:B------:R-:W-:Y:S05]  /*1d480*/  BSYNC B0 ;  /* 0x0000000000007941 */ /* 0x000fea0003800000 */
.L_x_1798:
[----:B------:R-:W-:Y:S05]  /*1d490*/  BRA.DIV ~URZ, `(.L_x_1800) ;  /* 0x000071a27f007947 */ /* 0x000fea000b800000 */
[----:B------:R3:W2:Y:S04]  /*1d4a0*/  SHFL.IDX PT, R4, R5, 0x3, 0x1c1f ;  /* 0x007c1f0005047f89 */ /* 0x0006a800000e0000 */
[----:B-1----:R3:W1:Y:S02]  /*1d4b0*/  SHFL.IDX PT, R0, R12, 0x3, 0x1c1f ;  /* 0x007c1f000c007f89 */ /* 0x00266400000e0000 */
.L_x_1887:
[----:B--2---:R-:W2:Y:S02]  /*1d4c0*/  LDL R2, [R1+0x6c] ;  /* 0x00006c0001027983 */ /* 0x004ea40000100800 */
[----:B--2---:R-:W-:-:S13]  /*1d4d0*/  LOP3.LUT P0, RZ, R2, 0x2, RZ, 0xc0, !PT ;  /* 0x0000000202ff7812 */ /* 0x004fda000780c0ff */
[----:B------:R-:W-:Y:S05]  /*1d4e0*/  @P0 BRA `(.L_x_1788) ;  /* 0x00000f2000000947 */ /* 0x000fea0003800000 */
[----:B------:R-:W2:Y:S04]  /*1d4f0*/  LDL R6, [R1+0x34] ;  /* 0x0000340001067983 */ /* 0x000ea80000100800 */
[----:B------:R-:W5:Y:S04]  /*1d500*/  LDL R10, [R1+0x8c] ;  /* 0x00008c00010a7983 */ /* 0x000f680000100800 */
[----:B---3--:R-:W3:Y:S04]  /*1d510*/  LDL R7, [R1+0xd4] ;  /* 0x0000d40001077983 */ /* 0x008ee80000100800 */
[----:B----4-:R-:W4:Y:S04]  /*1d520*/  LDL R18, [R1+0x84] ;  /* 0x0000840001127983 */ /* 0x010f280000100800 */
[----:B------:R-:W3:Y:S04]  /*1d530*/  LDL R8, [R1+0x88] ;  /* 0x0000880001087983 */ /* 0x000ee80000100800 */
        /* <DEDUP_REMOVED lines=11> */
[----:B-----5:R-:W-:-:S11]  /*1d5f0*/  ISETP.GE.AND P5, PT, R10, c[0x0][0x3c8], PT ;  /* 0x0000f2000a007a0c */ /* 0x020fd60003fa6270 */
[----:B-1----:R-:W-:-:S04]  /*1d600*/  @!P0 LEA R2, P1, R6, R0, 0x2 ;  /* 0x0000000006028211 */ /* 0x002fc800078210ff */
[----:B---3--:R-:W-:Y:S02]  /*1d610*/  @!P0 LEA.HI.X R3, R6, R4, R7, 0x2, P1 ;  /* 0x0000000406038211 */ /* 0x008fe400008f1407 */
        /* <DEDUP_REMOVED lines=33> */
.L_x_1773:
[----:B------:R-:W3:Y:S04]  /*1d830*/  LDL.LU R0, [R1+0x64] ;  /* 0x0000640001007983 */ /* 0x000ee80000300800 */
[----:B------:R-:W4:Y:S01]  /*1d840*/  LDL.LU R7, [R1+0x68] ;  /* 0x0000680001077983 */ /* 0x000f220000300800 */
[----:B------:R-:W-:Y:S02]  /*1d850*/  ISETP.NE.U32.AND P0, PT, RZ, c[0x0][0x508], PT ;  /* 0x00014200ff007a0c */ /* 0x000fe40003f05070 */
[----:B------:R-:W-:Y:S01]  /*1d860*/  ISETP.NE.U32.AND P3, PT, RZ, c[0x0][0x500], PT ;  /* 0x00014000ff007a0c */ /* 0x000fe20003f65070 */
[----:B--2---:R-:W2:Y:S01]  /*1d870*/  LDL.LU R6, [R1+0x44] ;  /* 0x0000440001067983 */ /* 0x004ea20000300800 */
[----:B------:R-:W-:Y:S01]  /*1d880*/  ISETP.NE.AND.EX P2, PT, RZ, c[0x0][0x50c], PT, P0 ;  /* 0x00014300ff007a0c */ /* 0x000fe20003f45300 */
[----:B-1----:R-:W-:Y:S01]  /*1d890*/  IMAD.MOV.U32 R18, RZ, RZ, c[0x0][0x388] ;  /* 0x0000e200ff127624 */ /* 0x002fe200078e00ff */
[----:B------:R-:W-:-:S02]  /*1d8a0*/  ISETP.NE.AND.EX P3, PT, RZ, c[0x0][0x504], PT, P3 ;  /* 0x00014100ff007a0c */ /* 0x000fc40003f65330 */
[----:B---3--:R-:W-:-:S09]  /*1d8b0*/  IADD3 R2, P1, R0, c[0x0][0x500], RZ ;  /* 0x0001400000027a10 */ /* 0x008fd20007f3e0ff */
[----:B------:R-:W-:Y:S01]  /*1d8c0*/  @P2 IADD3 R4, P0, R0, c[0x0][0x508], RZ ;  /* 0x0001420000042a10 */ /* 0x000fe20007f1e0ff */
[----:B------:R-:W-:Y:S01]  /*1d8d0*/  IMAD.MOV.U32 R0, RZ, RZ, RZ ;  /* 0x000000ffff007224 */ /* 0x000fe200078e00ff */
[C---:B----4-:R-:W-:Y:S02]  /*1d8e0*/  IADD3.X R3, R7.reuse, c[0x0][0x504], RZ, P1, !PT ;  /* 0x0001410007037a10 */ /* 0x050fe40000ffe4ff */
[----:B------:R-:W-:-:S03]  /*1d8f0*/  @P2 IADD3.X R5, R7, c[0x0][0x50c], RZ, P0, !PT ;  /* 0x0001430007052a10 */ /* 0x000fc600007fe4ff */
[----:B------:R1:W5:Y:S04]  /*1d900*/  @P3 LDG.E R0, [R2.64] ;  /* 0x0000000802003981 */ /* 0x000368000c1e1900 */
[----:B------:R1:W5:Y:S01]  /*1d910*/  @P2 LDG.E R18, [R4.64] ;  /* 0x0000000804122981 */ /* 0x000362000c1e1900 */
[----:B--2---:R-:W-:-:S04]  /*1d920*/  ISETP.NE.AND P0, PT, R6, RZ, PT ;  /* 0x000000ff0600720c */ /* 0x004fc80003f05270 */
[----:B------:R-:W-:Y:S01]  /*1d930*/  SEL R19, R6, c[0x0][0x3d4], P0 ;  /* 0x0000f50006137a07 */ /* 0x000fe20000000000 */
[----:B------:R-:W-:Y:S05]  /*1d940*/  @P2 BRA `(.L_x_1801) ;  /* 0x0000004000002947 */ /* 0x000fea0003800000 */
[----:B------:R-:W-:Y:S05]  /*1d950*/  @!P3 BRA `(.L_x_1801) ;  /* 0x000000300000b947 */ /* 0x000fea0003800000 */
[----:B-1----:R1:W2:Y:S04]  /*1d960*/  LDG.E R4, [R2.64] ;  /* 0x0000000802047981 */ /* 0x0022a8000c1e1900 */
[----:B-1----:R-:W2:Y:S02]  /*1d970*/  LDG.E R2, [R2.64+0x4] ;  /* 0x0000040802027981 */ /* 0x002ea4000c1e1900 */
[----:B--2--5:R-:W-:Y:S02]  /*1d980*/  IADD3 R18, -R4, R2, RZ ;  /* 0x0000000204127210 */ /* 0x024fe40007ffe1ff */
.L_x_1801:
        /* <DEDUP_REMOVED lines=60> */
.L_x_1803:
[----:B------:R-:W-:Y:S05]  /*1dd50*/  BSYNC B0 ;  /* 0x0000000000007941 */ /* 0x000fea0003800000 */
.L_x_1802:
        /* <DEDUP_REMOVED lines=20> */
[----:B--2---:R-:W-:-:S04]  /*1dea0*/  IADD3 R4, R251, R11, RZ ;  /* 0x0000000bfb047210 */ /* 0x004fc80007ffe0ff */
        /* <DEDUP_REMOVED lines=20> */
.L_x_1888:
[----:B------:R-:W-:Y:S05]  /*1dff0*/  BRA.DIV ~URZ, `(.L_x_1805) ;  /* 0x000067827f007947 */ /* 0x000fea000b800000 */
[----:B------:R3:W4:Y:S02]  /*1e000*/  SHFL.IDX PT, R2, R6, RZ, 0x181f ;  /* 0x00181fff06027589 */ /* 0x00072400000e0000 */
.L_x_1889:
        /* <DEDUP_REMOVED lines=8> */
.L_x_1890:
[----:B------:R-:W-:-:S04]  /*1e090*/  IADD3 R3, R0, 0x10, RZ ;  /* 0x0000001000037810 */ /* 0x000fc80007ffe0ff */
[----:B------:R-:W-:-:S13]  /*1e0a0*/  ISETP.GE.OR P0, PT, R3, R4, P2 ;  /* 0x000000040300720c */ /* 0x000fda0001706670 */
[----:B--2---:R-:W-:-:S04]  /*1e0b0*/  @!P0 LEA R2, P1, R244, R2, 0x1 ;  /* 0x00000002f4028211 */ /* 0x004fc800078208ff */
[----:B-1----:R-:W-:-:S05]  /*1e0c0*/  @!P0 LEA.HI.X R3, R244, R7, R245, 0x1, P1 ;  /* 0x00000007f4038211 */ /* 0x002fca00008f0cf5 */
[----:B------:R1:W-:Y:S01]  /*1e0d0*/  @!P0 ST.E.128 [R2.64], RZ ;  /* 0x000000ff02008985 */ /* 0x0003e2000c101d08 */
[----:B------:R-:W-:Y:S05]  /*1e0e0*/  BRA.DIV ~URZ, `(.L_x_1807) ;  /* 0x000067d27f007947 */ /* 0x000fea000b800000 */
[----:B------:R2:W1:Y:S02]  /*1e0f0*/  SHFL.IDX PT, R7, R5, 0x2, 0x181f ;  /* 0x00581f0005077f89 */ /* 0x00046400000e0000 */
.L_x_1891:
[----:B------:R-:W-:Y:S05]  /*1e100*/  BRA.DIV ~URZ, `(.L_x_1808) ;  /* 0x000068227f007947 */ /* 0x000fea000b800000 */
[----:B-1----:R1:W2:Y:S02]  /*1e110*/  SHFL.IDX PT, R2, R6, 0x2, 0x181f ;  /* 0x00581f0006027f89 */ /* 0x0022a400000e0000 */
.L_x_1892:
        /* <DEDUP_REMOVED lines=8> */
.L_x_1893:
[----:B------:R-:W-:-:S04]  /*1e1a0*/  IADD3 R3, R0, 0x30, RZ ;  /* 0x0000003000037810 */ /* 0x000fc80007ffe0ff */
[----:B------:R-:W-:-:S13]  /*1e1b0*/  ISETP.GE.OR P0, PT, R3, R4, P2 ;  /* 0x000000040300720c */ /* 0x000fda0001706670 */
[----:B--2---:R-:W-:-:S04]  /*1e1c0*/  @!P0 LEA R2, P1, R244, R2, 0x1 ;  /* 0x00000002f4028211 */ /* 0x004fc800078208ff */
[----:B------:R-:W-:-:S05]  /*1e1d0*/  @!P0 LEA.HI.X R3, R244, R7, R245, 0x1, P1 ;  /* 0x00000007f4038211 */ /* 0x000fca00008f0cf5 */
[----:B------:R2:W-:Y:S01]  /*1e1e0*/  @!P0 ST.E.128 [R2.64], RZ ;  /* 0x000000ff02008985 */ /* 0x0005e2000c101d08 */
[----:B------:R-:W-:Y:S05]  /*1e1f0*/  BRA.DIV ~URZ, `(.L_x_1810) ;  /* 0x000068727f007947 */ /* 0x000fea000b800000 */
[----:B------:R1:W2:Y:S02]  /*1e200*/  SHFL.IDX PT, R7, R5, 0x4, 0x181f ;  /* 0x00981f0005077f89 */ /* 0x0002a400000e0000 */
.L_x_1894:
[----:B------:R-:W-:Y:S05]  /*1e210*/  BRA.DIV ~URZ, `(.L_x_1811) ;  /* 0x000068c27f007947 */ /* 0x000fea000b800000 */
[----:B--2---:R2:W1:Y:S02]  /*1e220*/  SHFL.IDX PT, R2, R6, 0x4, 0x181f ;  /* 0x00981f0006027f89 */ /* 0x00446400000e0000 */
.L_x_1895:
        /* <DEDUP_REMOVED lines=8> */
.L_x_1896:
[----:B------:R-:W-:-:S04]  /*1e2b0*/  IADD3 R3, R0, 0x50, RZ ;  /* 0x0000005000037810 */ /* 0x000fc80007ffe0ff */
[----:B------:R-:W-:-:S13]  /*1e2c0*/  ISETP.GE.OR P0, PT, R3, R4, P2 ;  /* 0x000000040300720c */ /* 0x000fda0001706670 */
[----:B---3--:R-:W-:-:S04]  /*1e2d0*/  @!P0 LEA R2, P1, R244, R2, 0x1 ;  /* 0x00000002f4028211 */ /* 0x008fc800078208ff */
[----:B--2---:R-:W-:-:S05]  /*1e2e0*/  @!P0 LEA.HI.X R3, R244, R7, R245, 0x1, P1 ;  /* 0x00000007f4038211 */ /* 0x004fca00008f0cf5 */
[----:B------:R2:W-:Y:S01]  /*1e2f0*/  @!P0 ST.E.128 [R2.64], RZ ;  /* 0x000000ff02008985 */ /* 0x0005e2000c101d08 */
[----:B------:R-:W-:Y:S05]  /*1e300*/  BRA.DIV ~URZ, `(.L_x_1813) ;  /* 0x000069127f007947 */ /* 0x000fea000b800000 */
[----:B------:R3:W1:Y:S02]  /*1e310*/  SHFL.IDX PT, R7, R5, 0x6, 0x181f ;  /* 0x00d81f0005077f89 */ /* 0x00066400000e0000 */
.L_x_1897:
[----:B------:R-:W-:Y:S05]  /*1e320*/  BRA.DIV ~URZ, `(.L_x_1814) ;  /* 0x000069627f007947 */ /* 0x000fea000b800000 */
[----:B--2---:R2:W3:Y:S02]  /*1e330*/  SHFL.IDX PT, R2, R6, 0x6, 0x181f ;  /* 0x00d81f0006027f89 */ /* 0x0044e400000e0000 */
.L_x_1898:
        /* <DEDUP_REMOVED lines=8> */
.L_x_1899:
[----:B------:R-:W-:-:S04]  /*1e3c0*/  IADD3 R0, R0, 0x70, RZ ;  /* 0x0000007000007810 */ /* 0x000fc80007ffe0ff */
[----:B------:R-:W-:-:S13]  /*1e3d0*/  ISETP.GE.OR P0, PT, R0, R4, P2 ;  /* 0x000000040000720c */ /* 0x000fda0001706670 */
[----:B----4-:R-:W-:-:S04]  /*1e3e0*/  @!P0 LEA R2, P1, R244, R2, 0x1 ;  /* 0x00000002f4028211 */ /* 0x010fc800078208ff */
[----:B---3--:R-:W-:-:S05]  /*1e3f0*/  @!P0 LEA.HI.X R3, R244, R5, R245, 0x1, P1 ;  /* 0x00000005f4038211 */ /* 0x008fca00008f0cf5 */
[----:B------:R3:W-:Y:S04]  /*1e400*/  @!P0 ST.E.128 [R2.64], RZ ;  /* 0x000000ff02008985 */ /* 0x0007e8000c101d08 */
.L_x_1788:
[----:B------:R-:W-:Y:S05]  /*1e410*/  BSYNC B1 ;  /* 0x0000000000017941 */ /* 0x000fea0003800000 */
.L_x_1772:
        /* <DEDUP_REMOVED lines=15> */
.L_x_1900:
[----:B------:R-:W-:Y:S05]  /*1e510*/  BRA.DIV ~URZ, `(.L_x_1818) ;  /* 0x000069227f007947 */ /* 0x000fea000b800000 */
[----:B------:R3:W4:Y:S02]  /*1e520*/  SHFL.IDX PT, R8, R57, 0x1, 0x1f ;  /* 0x00201f0039087f89 */ /* 0x00072400000e0000 */
.L_x_1901:
        /* <DEDUP_REMOVED lines=19> */
.L_x_1902:
        /* <DEDUP_REMOVED lines=16> */
.L_x_1903:
[----:B---3--:R-:W-:Y:S01]  /*1e760*/  IMAD R0, R0, c[0x0][0x538], RZ ;  /* 0x00014e0000007a24 */ /* 0x008fe200078e02ff */
[----:B------:R-:W-:Y:S04]  /*1e770*/  BSSY B1, `(.L_x_1821) ;  /* 0x00000ce000017945 */ /* 0x000fe80003800000 */
[----:B----4-:R-:W-:-:S04]  /*1e780*/  IADD3 R8, R0, R8, RZ ;  /* 0x0000000800087210 */ /* 0x010fc80007ffe0ff */
[----:B--2---:R-:W-:-:S13]  /*1e790*/  ISETP.GT.AND P0, PT, R8, R9, PT ;  /* 0x000000090800720c */ /* 0x004fda0003f04270 */
[----:B------:R-:W-:Y:S05]  /*1e7a0*/  @P0 BRA `(.L_x_1822) ;  /* 0x0000025000000947 */ /* 0x000fea0003800000 */
.L_x_1826:
        /* <DEDUP_REMOVED lines=17> */
.L_x_1904:
        /* <DEDUP_REMOVED lines=16> */
.L_x_1905:
[----:B--2---:R-:W-:-:S05]  /*1e9c0*/  IMAD R0, R0, c[0x0][0x538], RZ ;  /* 0x00014e0000007a24 */ /* 0x004fca00078e02ff */
[----:B------:R-:W-:-:S04]  /*1e9d0*/  IADD3 R8, R0, R8, RZ ;  /* 0x0000000800087210 */ /* 0x000fc80007ffe0ff */
[----:B------:R-:W-:-:S13]  /*1e9e0*/  ISETP.GT.AND P0, PT, R8, R9, PT ;  /* 0x000000090800720c */ /* 0x000fda0003f04270 */
[----:B-1----:R-:W-:Y:S05]  /*1e9f0*/  @!P0 BRA `(.L_x_1826) ;  /* 0xfffffdb000008947 */ /* 0x002fea000383ffff */
.L_x_1822:
[----:B------:R-:W-:-:S05]  /*1ea00*/  IADD3 R8, -R0, R8, RZ ;  /* 0x0000000800087210 */ /* 0x000fca0007ffe1ff */
[----:B------:R-:W-:-:S05]  /*1ea10*/  IMAD R0, R4, c[0x0][0x538], R8 ;  /* 0x00014e0004007a24 */ /* 0x000fca00078e0208 */
[----:B------:R-:W-:Y:S01]  /*1ea20*/  ISETP.GT.AND P0, PT, R0, R9, PT ;  /* 0x000000090000720c */ /* 0x000fe20003f04270 */
[----:B------:R-:W-:-:S12]  /*1ea30*/  BRA.DIV ~URZ, `(.L_x_1827) ;  /* 0x000068627f007947 */ /* 0x000fd8000b800000 */
[----:B------:R-:W-:-:S03]  /*1ea40*/  VOTE.ANY R5, PT, !P0 ;  /* 0x0000000000057806 */ /* 0x000fc600040e0100 */
.L_x_1906:
[----:B------:R-:W2:Y:S01]  /*1ea50*/  LDL.LU R2, [R1+0x4c] ;  /* 0x00004c0001027983 */ /* 0x000ea20000300800 */
[----:B------:R-:W2:Y:S02]  /*1ea60*/  POPC R0, R5 ;  /* 0x0000000500007309 */ /* 0x000ea40000000000 */
[----:B--2---:R-:W-:-:S05]  /*1ea70*/  IADD3 R2, R0, R2, RZ ;  /* 0x0000000200027210 */ /* 0x004fca0007ffe0ff */
[----:B------:R2:W-:Y:S01]  /*1ea80*/  STL [R1+0x4c], R2 ;  /* 0x00004c0201007387 */ /* 0x0005e20000100800 */
[----:B------:R-:W-:Y:S05]  /*1ea90*/  BRA.DIV ~URZ, `(.L_x_1828) ;  /* 0x000068527f007947 */ /* 0x000fea000b800000 */
[----:B------:R3:W4:Y:S04]  /*1eaa0*/  SHFL.IDX PT, R6, R6, R0, 0x1f ;  /* 0x00001f0006067589 */ /* 0x00072800000e0000 */
[----:B------:R3:W1:Y:S02]  /*1eab0*/  SHFL.IDX PT, R7, R7, R0, 0x1f ;  /* 0x00001f0007077589 */ /* 0x00066400000e0000 */
.L_x_1907:
[----:B------:R-:W-:Y:S01]  /*1eac0*/  ISETP.NE.AND P0, PT, R5, RZ, PT ;  /* 0x000000ff0500720c */ /* 0x000fe20003f05270 */
[----:B------:R-:W-:-:S12]  /*1ead0*/  BSSY B0, `(.L_x_1829) ;  /* 0x0000005000007945 */ /* 0x000fd80003800000 */
[----:B------:R-:W-:Y:S05]  /*1eae0*/  @!P0 BRA `(.L_x_1830) ;  /* 0x0000003000008947 */ /* 0x000fea0003800000 */
[----:B---3--:R-:W-:Y:S01]  /*1eaf0*/  IADD3 R0, R0, -0x1, RZ ;  /* 0xffffffff00007810 */ /* 0x008fe20007ffe0ff */
[----:B------:R-:W-:Y:S05]  /*1eb00*/  BRA.DIV ~URZ, `(.L_x_1831) ;  /* 0x000068b27f007947 */ /* 0x000fea000b800000 */
[----:B------:R3:W2:Y:S02]  /*1eb10*/  SHFL.IDX PT, R10, R4, R0, 0x1f ;  /* 0x00001f00040a7589 */ /* 0x0006a400000e0000 */
.L_x_1830:
[----:B------:R-:W-:Y:S05]  /*1eb20*/  BSYNC B0 ;  /* 0x0000000000007941 */ /* 0x000fea0003800000 */
.L_x_1829:
        /* <DEDUP_REMOVED lines=68> */
.L_x_1833:
        /* <DEDUP_REMOVED lines=68> */
.L_x_1834:
[----:B------:R-:W-:Y:S05]  /*1f3b0*/  BSYNC B0 ;  /* 0x0000000000007941 */ /* 0x000fea0003800000 */
.L_x_1832:
[----:B------:R-:W-:-:S04]  /*1f3c0*/  LOP3.LUT R2, RZ, R2, RZ, 0x33, !PT ;  /* 0x00000002ff027212 */ /* 0x000fc800078e33ff */
[----:B-1----:R-:W-:-:S05]  /*1f3d0*/  IADD3 R0, R2, R6, RZ ;  /* 0x0000000602007210 */ /* 0x002fca0007ffe0ff */
[----:B------:R1:W-:Y:S01]  /*1f3e0*/  STL [R1+0x44], R0 ;  /* 0x0000440001007387 */ /* 0x0003e20000100800 */
[----:B------:R-:W-:Y:S05]  /*1f3f0*/  BRA `(.L_x_1835) ;  /* 0x0000005000007947 */ /* 0x000fea0003800000 */
.L_x_1823:
[----:B------:R-:W-:Y:S01]  /*1f400*/  MOV R0, c[0x0][0x53c] ;  /* 0x00014f0000007a02 */ /* 0x000fe20000000f00 */
[----:B------:R2:W-:Y:S04]  /*1f410*/  STL [R1+0x40], R9 ;  /* 0x0000400901007387 */ /* 0x0005e80000100800 */
[----:B------:R2:W-:Y:S04]  /*1f420*/  STL [R1+0x44], RZ ;  /* 0x000044ff01007387 */ /* 0x0005e80000100800 */
[----:B------:R2:W-:Y:S04]  /*1f430*/  STL [R1+0x48], RZ ;  /* 0x000048ff01007387 */ /* 0x0005e80000100800 */
[----:B------:R2:W-:Y:S02]  /*1f440*/  STL [R1+0x4c], R0 ;  /* 0x00004c0001007387 */ /* 0x0005e40000100800 */
.L_x_1835:
[----:B------:R-:W-:Y:S05]  /*1f450*/  BSYNC B1 ;  /* 0x0000000000017941 */ /* 0x000fea0003800000 */
.L_x_1821:
        /* <DEDUP_REMOVED lines=9> */
.L_x_1816:
[----:B--2---:R-:W2:Y:S02]  /*1f4f0*/  LDL R0, [R1+0x4c] ;  /* 0x00004c0001007983 */ /* 0x004ea40000100800 */
[----:B--2---:R-:W-:-:S13]  /*1f500*/  ISETP.GE.AND P0, PT, R0, c[0x0][0x53c], PT ;  /* 0x00014f0000007a0c */ /* 0x004fda0003f06270 */
[----:B-1--4-:R-:W-:Y:S01]  /*1f510*/  @P0 CALL.REL.NOINC `(.L_x_1836) ;  /* 0x0000001000000944 */ /* 0x012fe20003c00000 */
[----:B------:R-:W-:Y:S05]  /*1f520*/  BRA `(.L_x_1837) ;  /* 0xfffe2a0000007947 */ /* 0x000fea000383ffff */
.L_x_1836:
[----:B------:R-:W-:Y:S05]  /*1f530*/  EXIT ;  /* 0x000000000000794d */ /* 0x000fea0003800000 */
.L_x_1624:
[----:B------:R-:W-:Y:S01]  /*1f540*/  IMAD.MOV.U32 R0, RZ, RZ, R5 ;  /* 0x000000ffff007224 */ /* 0x000fe200078e0005 */
[----:B------:R-:W-:Y:S02]  /*1f550*/  MOV R2, 0x1 ;  /* 0x0000000100027802 */ /* 0x000fe40000000f00 */
[----:B------:R-:W-:Y:S02]  /*1f560*/  MOV R3, 0x1f580 ;  /* 0x0001f58000037802 */ /* 0x000fe40000000f00 */
[----:B------:R-:W-:Y:S05]  /*1f570*/  CALL.REL.NOINC `($__internal_24_$__cuda_sm70_shflsync_up_p) ;  /* 0x00005f7000007944 */ /* 0x000fea0003c00000 */
[----:B------:R-:W-:Y:S01]  /*1f580*/  MOV R0, R4 ;  /* 0x0000000400007202 */ /* 0x000fe20000000f00 */
[----:B------:R-:W-:Y:S05]  /*1f590*/  BRA `(.L_x_1838) ;  /* 0xfffe0ec000007947 */ /* 0x000fea000383ffff */
.L_x_1625:
[----:B------:R-:W-:Y:S01]  /*1f5a0*/  IMAD.MOV.U32 R0, RZ, RZ, R5 ;  /* 0x000000ffff007224 */ /* 0x000fe200078e0005 */
[----:B------:R-:W-:Y:S02]  /*1f5b0*/  MOV R2, 0x2 ;  /* 0x0000000200027802 */ /* 0x000fe40000000f00 */
[----:B------:R-:W-:Y:S02]  /*1f5c0*/  MOV R3, 0x1f5e0 ;  /* 0x0001f5e000037802 */ /* 0x000fe40000000f00 */
[----:B------:R-:W-:Y:S05]  /*1f5d0*/  CALL.REL.NOINC `($__internal_24_$__cuda_sm70_shflsync_up_p) ;  /* 0x00005f1000007944 */ /* 0x000fea0003c00000 */
[----:B------:R-:W-:Y:S01]  /*1f5e0*/  SEL R0, R4, RZ, P4 ;  /* 0x000000ff04007207 */ /* 0x000fe20002000000 */
[----:B------:R-:W-:Y:S01]  /*1f5f0*/  IMAD.MOV.U32 R2, RZ, RZ, 0x4 ;  /* 0x00000004ff027424 */ /* 0x000fe200078e00ff */
[----:B------:R-:W-:-:S03]  /*1f600*/  MOV R3, 0x1f630 ;  /* 0x0001f63000037802 */ /* 0x000fc60000000f00 */
[----:B------:R-:W-:Y:S02]  /*1f610*/  IMAD.IADD R0, R5, 0x1, R0 ;  /* 0x0000000105007824 */ /* 0x000fe400078e0200 */
        /* <DEDUP_REMOVED lines=13> */
[----:B------:R-:W-:Y:S02]  /*1f6f0*/  MOV R61, 0x1f ;  /* 0x0000001f003d7802 */ /* 0x000fe40000000f00 */
[----:B------:R-:W-:Y:S01]  /*1f700*/  MOV R3, 0x1f740 ;  /* 0x0001f74000037802 */ /* 0x000fe20000000f00 */
[----:B------:R-:W-:-:S04]  /*1f710*/  IMAD.IADD R4, R0, 0x1, R4 ;  /* 0x0000000100047824 */ /* 0x000fc800078e0204 */
[----:B------:R-:W-:Y:S02]  /*1f720*/  IMAD.MOV.U32 R56, RZ, RZ, R4 ;  /* 0x000000ffff387224 */ /* 0x000fe400078e0004 */
[----:B------:R-:W-:Y:S05]  /*1f730*/  CALL.REL.NOINC `($__internal_23_$__cuda_sm70_shflsync_idx_p) ;  /* 0x00005d5000007944 */ /* 0x000fea0003c00000 */
[----:B------:R-:W-:Y:S01]  /*1f740*/  MOV R0, R62 ;  /* 0x0000003e00007202 */ /* 0x000fe20000000f00 */
[----:B------:R-:W-:Y:S05]  /*1f750*/  BRA `(.L_x_1839) ;  /* 0xfffe0e0000007947 */ /* 0x000fea000383ffff */
.L_x_1627:
[----:B------:R-:W-:Y:S02]  /*1f760*/  SEL R0, RZ, 0x1, P0 ;  /* 0x00000001ff007807 */ /* 0x000fe40000000000 */
[----:B------:R-:W-:Y:S02]  /*1f770*/  MOV R2, 0x1f790 ;  /* 0x0001f79000027802 */ /* 0x000fe40000000f00 */
[----:B------:R-:W-:Y:S05]  /*1f780*/  CALL.REL.NOINC `($__internal_25_$__cuda_sm70_votesync_ballot) ;  /* 0x00005dd000007944 */ /* 0x000fea0003c00000 */
[----:B------:R-:W-:Y:S01]  /*1f790*/  MOV R7, R0 ;  /* 0x0000000000077202 */ /* 0x000fe20000000f00 */
[----:B------:R-:W-:Y:S05]  /*1f7a0*/  BRA `(.L_x_1840) ;  /* 0xfffe0e4000007947 */ /* 0x000fea000383ffff */
.L_x_1628:
[----:B------:R-:W-:Y:S01]  /*1f7b0*/  IMAD.MOV.U32 R56, RZ, RZ, R9 ;  /* 0x000000ffff387224 */ /* 0x000fe200078e0009 */
[----:B-1----:R-:W-:Y:S01]  /*1f7c0*/  MOV R2, R0 ;  /* 0x0000000000027202 */ /* 0x002fe20000000f00 */
[----:B------:R-:W-:Y:S01]  /*1f7d0*/  IMAD.MOV.U32 R61, RZ, RZ, 0x1f ;  /* 0x0000001fff3d7424 */ /* 0x000fe200078e00ff */
[----:B------:R-:W-:Y:S02]  /*1f7e0*/  MOV R3, 0x1f800 ;  /* 0x0001f80000037802 */ /* 0x000fe40000000f00 */
[----:B------:R-:W-:Y:S05]  /*1f7f0*/  CALL.REL.NOINC `($__internal_23_$__cuda_sm70_shflsync_idx_p) ;  /* 0x00005c9000007944 */ /* 0x000fea0003c00000 */
[----:B------:R-:W-:Y:S01]  /*1f800*/  IMAD.MOV.U32 R12, RZ, RZ, R62 ;  /* 0x000000ffff0c7224 */ /* 0x000fe200078e003e */
[----:B------:R-:W-:Y:S01]  /*1f810*/  MOV R56, R8 ;  /* 0x0000000800387202 */ /* 0x000fe20000000f00 */
[----:B------:R-:W-:Y:S01]  /*1f820*/  IMAD.MOV.U32 R5, RZ, RZ, RZ ;  /* 0x000000ffff057224 */ /* 0x000fe200078e00ff */
[----:B------:R-:W-:Y:S01]  /*1f830*/  MOV R2, R0 ;  /* 0x0000000000027202 */ /* 0x000fe20000000f00 */
[----:B------:R-:W-:Y:S01]  /*1f840*/  IMAD.MOV.U32 R61, RZ, RZ, 0x1f ;  /* 0x0000001fff3d7424 */ /* 0x000fe200078e00ff */
[----:B------:R-:W-:-:S02]  /*1f850*/  MOV R3, 0x1f870 ;  /* 0x0001f87000037802 */ /* 0x000fc40000000f00 */
[----:B------:R-:W-:Y:S05]  /*1f860*/  CALL.REL.NOINC `($__internal_23_$__cuda_sm70_shflsync_idx_p) ;  /* 0x00005c2000007944 */ /* 0x000fea0003c00000 */
[----:B------:R-:W-:Y:S01]  /*1f870*/  MOV R9, R62 ;  /* 0x0000003e00097202 */ /* 0x000fe20000000f00 */
[----:B------:R-:W-:Y:S05]  /*1f880*/  BRA `(.L_x_1841) ;  /* 0xfffe0dd000007947 */ /* 0x000fea000383ffff */
.L_x_1631:
[----:B------:R-:W-:Y:S01]  /*1f890*/  IMAD.MOV.U32 R56, RZ, RZ, R4 ;  /* 0x000000ffff387224 */ /* 0x000fe200078e0004 */
[----:B-1----:R-:W-:Y:S01]  /*1f8a0*/  MOV R2, R0 ;  /* 0x0000000000027202 */ /* 0x002fe20000000f00 */
[----:B------:R-:W-:Y:S01]  /*1f8b0*/  IMAD.MOV.U32 R61, RZ, RZ, 0x1f ;  /* 0x0000001fff3d7424 */ /* 0x000fe200078e00ff */
[----:B------:R-:W-:-:S02]  /*1f8c0*/  MOV R3, 0x1f8e0 ;  /* 0x0001f8e000037802 */ /* 0x000fc40000000f00 */
[----:B---34-:R-:W-:Y:S05]  /*1f8d0*/  CALL.REL.NOINC `($__internal_23_$__cuda_sm70_shflsync_idx_p) ;  /* 0x00005bb000007944 */ /* 0x018fea0003c00000 */
[----:B------:R-:W-:Y:S01]  /*1f8e0*/  MOV R5, R62 ;  /* 0x0000003e00057202 */ /* 0x000fe20000000f00 */
[----:B------:R-:W-:Y:S05]  /*1f8f0*/  BRA `(.L_x_1630) ;  /* 0xfffe0dc000007947 */ /* 0x000fea000383ffff */
.L_x_1680:
[----:B------:R-:W-:Y:S01]  /*1f900*/  IMAD.MOV.U32 R56, RZ, RZ, R5 ;  /* 0x000000ffff387224 */ /* 0x000fe200078e0005 */
[----:B------:R-:W-:Y:S01]  /*1f910*/  MOV R2, RZ ;  /* 0x000000ff00027202 */ /* 0x000fe20000000f00 */
[----:B------:R-:W-:Y:S01]  /*1f920*/  IMAD.MOV.U32 R61, RZ, RZ, 0x181f ;  /* 0x0000181fff3d7424 */ /* 0x000fe200078e00ff */
[----:B------:R-:W-:-:S02]  /*1f930*/  MOV R3, 0x1f950 ;  /* 0x0001f95000037802 */ /* 0x000fc40000000f00 */
[----:B-----5:R-:W-:Y:S05]  /*1f940*/  CALL.REL.NOINC `($__internal_23_$__cuda_sm70_shflsync_idx_p) ;  /* 0x00005b4000007944 */ /* 0x020fea0003c00000 */
[----:B------:R-:W-:Y:S01]  /*1f950*/  MOV R7, R62 ;  /* 0x0000003e00077202 */ /* 0x000fe20000000f00 */
[----:B------:R-:W-:Y:S05]  /*1f960*/  BRA `(.L_x_1842) ;  /* 0xfffe91d000007947 */ /* 0x000fea000383ffff */
.L_x_1681:
[----:B------:R-:W-:Y:S01]  /*1f970*/  IMAD.MOV.U32 R56, RZ, RZ, R6 ;  /* 0x000000ffff387224 */ /* 0x000fe200078e0006 */
[----:B------:R-:W-:Y:S01]  /*1f980*/  MOV R2, RZ ;  /* 0x000000ff00027202 */ /* 0x000fe20000000f00 */
[----:B------:R-:W-:Y:S01]  /*1f990*/  IMAD.MOV.U32 R61, RZ, RZ, 0x181f ;  /* 0x0000181fff3d7424 */ /* 0x000fe200078e00ff */
[----:B------:R-:W-:-:S02]  /*1f9a0*/  MOV R3, 0x1f9c0 ;  /* 0x0001f9c000037802 */ /* 0x000fc40000000f00 */
[----:B-12--5:R-:W-:Y:S05]  /*1f9b0*/  CALL.REL.NOINC `($__internal_23_$__cuda_sm70_shflsync_idx_p) ;  /* 0x00005ad000007944 */ /* 0x026fea0003c00000 */
[----:B------:R-:W-:Y:S01]  /*1f9c0*/  MOV R2, R62 ;  /* 0x0000003e00027202 */ /* 0x000fe20000000f00 */
[----:B------:R-:W-:Y:S05]  /*1f9d0*/  BRA `(.L_x_1843) ;  /* 0xfffe918000007947 */ /* 0x000fea000383ffff */
.L_x_1684:
[----:B------:R-:W-:Y:S01]  /*1f9e0*/  IMAD.MOV.U32 R56, RZ, RZ, R5 ;  /* 0x000000ffff387224 */ /* 0x000fe200078e0005 */
[----:B--2-4-:R-:W-:Y:S01]  /*1f9f0*/  MOV R2, 0x1 ;  /* 0x0000000100027802 */ /* 0x014fe20000000f00 */
[----:B------:R-:W-:Y:S01]  /*1fa00*/  IMAD.MOV.U32 R61, RZ, RZ, 0x181f ;  /* 0x0000181fff3d7424 */ /* 0x000fe200078e00ff */
[----:B------:R-:W-:-:S02]  /*1fa10*/  MOV R3, 0x1fa30 ;  /* 0x0001fa3000037802 */ /* 0x000fc40000000f00 */
[----:B-1---5:R-:W-:Y:S05]  /*1fa20*/  CALL.REL.NOINC `($__internal_23_$__cuda_sm70_shflsync_idx_p) ;  /* 0x00005a6000007944 */ /* 0x022fea0003c00000 */
[----:B------:R-:W-:Y:S01]  /*1fa30*/  IMAD.MOV.U32 R7, RZ, RZ, R62 ;  /* 0x000000ffff077224 */ /* 0x000fe200078e003e */
[----:B------:R-:W-:Y:S01]  /*1fa40*/  MOV R2, 0x1 ;  /* 0x0000000100027802 */ /* 0x000fe20000000f00 */
[----:B------:R-:W-:Y:S01]  /*1fa50*/  IMAD.MOV.U32 R56, RZ, RZ, R6 ;  /* 0x000000ffff387224 */ /* 0x000fe200078e0006 */
[----:B------:R-:W-:-:S02]  /*1fa60*/  MOV R61, 0x181f ;  /* 0x0000181f003d7802 */ /* 0x000fc40000000f00 */
[----:B------:R-:W-:Y:S02]  /*1fa70*/  MOV R3, 0x1fa90 ;  /* 0x0001fa9000037802 */ /* 0x000fe40000000f00 */
[----:B------:R-:W-:Y:S05]  /*1fa80*/  CALL.REL.NOINC `($__internal_23_$__cuda_sm70_shflsync_idx_p) ;  /* 0x00005a0000007944 */ /* 0x000fea0003c00000 */
[----:B------:R-:W-:Y:S01]  /*1fa90*/  MOV R2, R62 ;  /* 0x0000003e00027202 */ /* 0x000fe20000000f00 */
[----:B------:R-:W-:Y:S05]  /*1faa0*/  BRA `(.L_x_1844) ;  /* 0xfffe91a000007947 */ /* 0x000fea000383ffff */
.L_x_1687:
[----:B------:R-:W-:Y:S01]  /*1fab0*/  IMAD.MOV.U32 R56, RZ, RZ, R5 ;  /* 0x000000ffff387224 */ /* 0x000fe200078e0005 */
[----:B---34-:R-:W-:Y:S01]  /*1fac0*/  MOV R2, 0x2 ;  /* 0x0000000200027802 */ /* 0x018fe20000000f00 */
[----:B------:R-:W-:Y:S01]  /*1fad0*/  IMAD.MOV.U32 R61, RZ, RZ, 0x181f ;  /* 0x0000181fff3d7424 */ /* 0x000fe200078e00ff */
[----:B------:R-:W-:Y:S02]  /*1fae0*/  MOV R3, 0x1fb00 ;  /* 0x0001fb0000037802 */ /* 0x000fe40000000f00 */
[----:B-12--5:R-:W-:Y:S05]  /*1faf0*/  CALL.REL.NOINC `($__internal_23_$__cuda_sm70_shflsync_idx_p) ;  /* 0x0000599000007944 */ /* 0x026fea0003c00000 */
[----:B------:R-:W-:Y:S01]  /*1fb00*/  MOV R7, R62 ;  /* 0x0000003e00077202 */ /* 0x000fe20000000f00 */
[----:B------:R-:W-:Y:S05]  /*1fb10*/  BRA `(.L_x_1845) ;  /* 0xfffe920000007947 */ /* 0x000fea000383ffff */
.L_x_1688:
[----:B------:R-:W-:Y:S01]  /*1fb20*/  IMAD.MOV.U32 R56, RZ, RZ, R6 ;  /* 0x000000ffff387224 */ /* 0x000fe200078e0006 */
[----:B----4-:R-:W-:Y:S01]  /*1fb30*/  MOV R2, 0x2 ;  /* 0x0000000200027802 */ /* 0x010fe20000000f00 */
[----:B------:R-:W-:Y:S01]  /*1fb40*/  IMAD.MOV.U32 R61, RZ, RZ, 0x181f ;  /* 0x0000181fff3d7424 */ /* 0x000fe200078e00ff */
[----:B------:R-:W-:Y:S02]  /*1fb50*/  MOV R3, 0x1fb70 ;  /* 0x0001fb7000037802 */ /* 0x000fe40000000f00 */
[----:B-123-5:R-:W-:Y:S05]  /*1fb60*/  CALL.REL.NOINC `($__internal_23_$__cuda_sm70_shflsync_idx_p) ;  /* 0x0000592000007944 */ /* 0x02efea0003c00000 */
[----:B------:R-:W-:Y:S01]  /*1fb70*/  MOV R2, R62 ;  /* 0x0000003e00027202 */ /* 0x000fe20000000f00 */
[----:B------:R-:W-:Y:S05]  /*1fb80*/  BRA `(.L_x_1846) ;  /* 0xfffe91b000007947 */ /* 0x000fea000383ffff */
.L_x_1691:
[----:B------:R-:W-:Y:S01]  /*1fb90*/  IMAD.MOV.U32 R56, RZ, RZ, R5 ;  /* 0x000000ffff387224 */ /* 0x000fe200078e0005 */
[----:B-12---:R-:W-:Y:S01]  /*1fba0*/  MOV R2, 0x3 ;  /* 0x0000000300027802 */ /* 0x006fe20000000f00 */
[----:B------:R-:W-:Y:S01]  /*1fbb0*/  IMAD.MOV.U32 R61, RZ, RZ, 0x181f ;  /* 0x0000181fff3d7424 */ /* 0x000fe200078e00ff */
[----:B------:R-:W-:-:S02]  /*1fbc0*/  MOV R3, 0x1fbe0 ;  /* 0x0001fbe000037802 */ /* 0x000fc40000000f00 */
[----:B---345:R-:W-:Y:S05]  /*1fbd0*/  CALL.REL.NOINC `($__internal_23_$__cuda_sm70_shflsync_idx_p) ;  /* 0x000058b000007944 */ /* 0x038fea0003c00000 */
        /* <DEDUP_REMOVED lines=8> */
.L_x_1694:
[----:B------:R-:W-:Y:S01]  /*1fc60*/  IMAD.MOV.U32 R56, RZ, RZ, R5 ;  /* 0x000000ffff387224 */ /* 0x000fe200078e0005 */
[----:B--2---:R-:W-:Y:S01]  /*1fc70*/  MOV R2, 0x4 ;  /* 0x0000000400027802 */ /* 0x004fe20000000f00 */
[----:B------:R-:W-:Y:S01]  /*1fc80*/  IMAD.MOV.U32 R61, RZ, RZ, 0x181f ;  /* 0x0000181fff3d7424 */ /* 0x000fe200078e00ff */
[----:B------:R-:W-:Y:S02]  /*1fc90*/  MOV R3, 0x1fcb0 ;  /* 0x0001fcb000037802 */ /* 0x000fe40000000f00 */
[----:B-1-345:R-:W-:Y:S05]  /*1fca0*/  CALL.REL.NOINC `($__internal_23_$__cuda_sm70_shflsync_idx_p) ;  /* 0x000057e000007944 */ /* 0x03afea0003c00000 */
[----:B------:R-:W-:Y:S01]  /*1fcb0*/  MOV R7, R62 ;  /* 0x0000003e00077202 */ /* 0x000fe20000000f00 */
[----:B------:R-:W-:Y:S05]  /*1fcc0*/  BRA `(.L_x_1848) ;  /* 0xfffe922000007947 */ /* 0x000fea000383ffff */
.L_x_1695:
[----:B------:R-:W-:Y:S01]  /*1fcd0*/  IMAD.MOV.U32 R56, RZ, RZ, R6 ;  /* 0x000000ffff387224 */ /* 0x000fe200078e0006 */
[----:B--2---:R-:W-:Y:S01]  /*1fce0*/  MOV R2, 0x4 ;  /* 0x0000000400027802 */ /* 0x004fe20000000f00 */
[----:B------:R-:W-:Y:S01]  /*1fcf0*/  IMAD.MOV.U32 R61, RZ, RZ, 0x181f ;  /* 0x0000181fff3d7424 */ /* 0x000fe200078e00ff */
[----:B------:R-:W-:Y:S02]  /*1fd00*/  MOV R3, 0x1fd20 ;  /* 0x0001fd2000037802 */ /* 0x000fe40000000f00 */
[----:B-1-345:R-:W-:Y:S05]  /*1fd10*/  CALL.REL.NOINC `($__internal_23_$__cuda_sm70_shflsync_idx_p) ;  /* 0x0000577000007944 */ /* 0x03afea0003c00000 */
[----:B------:R-:W-:Y:S01]  /*1fd20*/  MOV R2, R62 ;  /* 0x0000003e00027202 */ /* 0x000fe20000000f00 */
[----:B------:R-:W-:Y:S05]  /*1fd30*/  BRA `(.L_x_1849) ;  /* 0xfffe91d000007947 */ /* 0x000fea000383ffff */
.L_x_1698:
[----:B------:R-:W-:Y:S01]  /*1fd40*/  IMAD.MOV.U32 R56, RZ, RZ, R5 ;  /* 0x000000ffff387224 */ /* 0x000fe200078e0005 */
[----:B-1-3--:R-:W-:Y:S01]  /*1fd50*/  MOV R2, 0x5 ;  /* 0x0000000500027802 */ /* 0x00afe20000000f00 */
[----:B------:R-:W-:Y:S01]  /*1fd60*/  IMAD.MOV.U32 R61, RZ, RZ, 0x181f ;  /* 0x0000181fff3d7424 */ /* 0x000fe200078e00ff */
[----:B------:R-:W-:-:S02]  /*1fd70*/  MOV R3, 0x1fd90 ;  /* 0x0001fd9000037802 */ /* 0x000fc40000000f00 */
[----:B--2-45:R-:W-:Y:S05]  /*1fd80*/  CALL.REL.NOINC `($__internal_23_$__cuda_sm70_shflsync_idx_p) ;  /* 0x0000570000007944 */ /* 0x034fea0003c00000 */
        /* <DEDUP_REMOVED lines=8> */
.L_x_1701:
[----:B------:R-:W-:Y:S01]  /*1fe10*/  IMAD.MOV.U32 R56, RZ, RZ, R5 ;  /* 0x000000ffff387224 */ /* 0x000fe200078e0005 */
[----:B--23--:R-:W-:Y:S01]  /*1fe20*/  MOV R2, 0x6 ;  /* 0x0000000600027802 */ /* 0x00cfe20000000f00 */
[----:B------:R-:W-:Y:S01]  /*1fe30*/  IMAD.MOV.U32 R61, RZ, RZ, 0x181f ;  /* 0x0000181fff3d7424 */ /* 0x000fe200078e00ff */
[----:B------:R-:W-:Y:S02]  /*1fe40*/  MOV R3, 0x1fe60 ;  /* 0x0001fe6000037802 */ /* 0x000fe40000000f00 */
[----:B-1--45:R-:W-:Y:S05]  /*1fe50*/  CALL.REL.NOINC `($__internal_23_$__cuda_sm70_shflsync_idx_p) ;  /* 0x0000563000007944 */ /* 0x032fea0003c00000 */
[----:B------:R-:W-:Y:S01]  /*1fe60*/  MOV R7, R62 ;  /* 0x0000003e00077202 */ /* 0x000fe20000000f00 */
[----:B------:R-:W-:Y:S05]  /*1fe70*/  BRA `(.L_x_1851) ;  /* 0xfffe924000007947 */ /* 0x000fea000383ffff */
.L_x_1702:
[----:B------:R-:W-:Y:S01]  /*1fe80*/  IMAD.MOV.U32 R56, RZ, RZ, R6 ;  /* 0x000000ffff387224 */ /* 0x000fe200078e0006 */
[----:B---3--:R-:W-:Y:S01]  /*1fe90*/  MOV R2, 0x6 ;  /* 0x0000000600027802 */ /* 0x008fe20000000f00 */
[----:B------:R-:W-:Y:S01]  /*1fea0*/  IMAD.MOV.U32 R61, RZ, RZ, 0x181f ;  /* 0x0000181fff3d7424 */ /* 0x000fe200078e00ff */
[----:B------:R-:W-:Y:S02]  /*1feb0*/  MOV R3, 0x1fed0 ;  /* 0x0001fed000037802 */ /* 0x000fe40000000f00 */
[----:B-12-45:R-:W-:Y:S05]  /*1fec0*/  CALL.REL.NOINC `($__internal_23_$__cuda_sm70_shflsync_idx_p) ;  /* 0x000055c000007944 */ /* 0x036fea0003c00000 */
[----:B------:R-:W-:Y:S01]  /*1fed0*/  MOV R2, R62 ;  /* 0x0000003e00027202 */ /* 0x000fe20000000f00 */
[----:B------:R-:W-:Y:S05]  /*1fee0*/  BRA `(.L_x_1852) ;  /* 0xfffe91f000007947 */ /* 0x000fea000383ffff */
.L_x_1705:
        /* <DEDUP_REMOVED lines=13> */
.L_x_1744:
[----:B------:R-:W-:Y:S01]  /*1ffc0*/  IMAD.MOV.U32 R56, RZ, RZ, R4 ;  /* 0x000000ffff387224 */ /* 0x000fe200078e0004 */
[----:B------:R-:W-:Y:S01]  /*1ffd0*/  MOV R2, RZ ;  /* 0x000000ff00027202 */ /* 0x000fe20000000f00 */
[----:B------:R-:W-:Y:S01]  /*1ffe0*/  IMAD.MOV.U32 R61, RZ, RZ, 0x181f ;  /* 0x0000181fff3d7424 */ /* 0x000fe200078e00ff */
[----:B------:R-:W-:Y:S02]  /*1fff0*/  MOV R3, 0x20010 ;  /* 0x0002001000037802 */ /* 0x000fe40000000f00 */
[----:B------:R-:W-:Y:S05]  /*20000*/  CALL.REL.NOINC `($__internal_23_$__cuda_sm70_shflsync_idx_p) ;  /* 0x0000548000007944 */ /* 0x000fea0003c00000 */
[----:B------:R-:W-:Y:S01]  /*20010*/  MOV R7, R62 ;  /* 0x0000003e00077202 */ /* 0x000fe20000000f00 */
[----:B------:R-:W-:Y:S05]  /*20020*/  BRA `(.L_x_1854) ;  /* 0xfffef95000007947 */ /* 0x000fea000383ffff */
.L_x_1745:
[----:B------:R-:W-:Y:S01]  /*20030*/  IMAD.MOV.U32 R56, RZ, RZ, R0 ;  /* 0x000000ffff387224 */ /* 0x000fe200078e0000 */
[----:B------:R-:W-:Y:S01]  /*20040*/  MOV R2, RZ ;  /* 0x000000ff00027202 */ /* 0x000fe20000000f00 */
[----:B------:R-:W-:Y:S01]  /*20050*/  IMAD.MOV.U32 R61, RZ, RZ, 0x181f ;  /* 0x0000181fff3d7424 */ /* 0x000fe200078e00ff */
[----:B------:R-:W-:Y:S02]  /*20060*/  MOV R3, 0x20080 ;  /* 0x0002008000037802 */ /* 0x000fe40000000f00 */
[----:B-12---:R-:W-:Y:S05]  /*20070*/  CALL.REL.NOINC `($__internal_23_$__cuda_sm70_shflsync_idx_p) ;  /* 0x0000541000007944 */ /* 0x006fea0003c00000 */
        /* <DEDUP_REMOVED lines=12> */
[----:B------:R-:W-:Y:S05]  /*20140*/  CALL.REL.NOINC `($__internal_23_$__cuda_sm70_shflsync_idx_p) ;  /* 0x0000534000007944 */ /* 0x000fea0003c00000 */
[----:B------:R-:W-:Y:S01]  /*20150*/  IMAD.MOV.U32 R6, RZ, RZ, R62 ;  /* 0x000000ffff067224 */ /* 0x000fe200078e003e */
[----:B------:R-:W-:Y:S01]  /*20160*/  MOV R2, 0x1 ;  /* 0x0000000100027802 */ /* 0x000fe20000000f00 */
[----:B------:R-:W-:Y:S01]  /*20170*/  IMAD.MOV.U32 R56, RZ, RZ, R0 ;  /* 0x000000ffff387224 */ /* 0x000fe200078e0000 */
[----:B------:R-:W-:Y:S02]  /*20180*/  MOV R61, 0x181f ;  /* 0x0000181f003d7802 */ /* 0x000fe40000000f00 */
[----:B------:R-:W-:Y:S02]  /*20190*/  MOV R3, 0x201b0 ;  /* 0x000201b000037802 */ /* 0x000fe40000000f00 */
[----:B------:R-:W-:Y:S05]  /*201a0*/  CALL.REL.NOINC `($__internal_23_$__cuda_sm70_shflsync_idx_p) ;  /* 0x000052e000007944 */ /* 0x000fea0003c00000 */
        /* <DEDUP_REMOVED lines=60> */
[----:B------:R-:W-:Y:S01]  /*20570*/  MOV R0, R62 ;  /* 0x0000003e00007202 */ /* 0x000fe20000000f00 */
[----:B------:R-:W-:Y:S05]  /*20580*/  BRA `(.L_x_1855) ;  /* 0xfffef57000007947 */ /* 0x000fea000383ffff */
.L_x_1746:
[----:B------:R-:W-:Y:S01]  /*20590*/  IMAD.MOV.U32 R56, RZ, RZ, R0 ;  /* 0x000000ffff387224 */ /* 0x000fe200078e0000 */
[----:B------:R-:W-:Y:S01]  /*205a0*/  MOV R2, RZ ;  /* 0x000000ff00027202 */ /* 0x000fe20000000f00 */
[----:B------:R-:W-:Y:S01]  /*205b0*/  IMAD.MOV.U32 R61, RZ, RZ, 0x1c1f ;  /* 0x00001c1fff3d7424 */ /* 0x000fe200078e00ff */
[----:B------:R-:W-:-:S02]  /*205c0*/  MOV R3, 0x205e0 ;  /* 0x000205e000037802 */ /* 0x000fc40000000f00 */
[----:B------:R-:W-:Y:S05]  /*205d0*/  CALL.REL.NOINC `($__internal_23_$__cuda_sm70_shflsync_idx_p) ;  /* 0x00004eb000007944 */ /* 0x000fea0003c00000 */
[----:B------:R-:W-:Y:S01]  /*205e0*/  MOV R2, R62 ;  /* 0x0000003e00027202 */ /* 0x000fe20000000f00 */
[----:B------:R-:W-:Y:S05]  /*205f0*/  BRA `(.L_x_1856) ;  /* 0xfffef69000007947 */ /* 0x000fea000383ffff */
.L_x_1747:
[----:B------:R-:W-:Y:S01]  /*20600*/  IMAD.MOV.U32 R56, RZ, RZ, R0 ;  /* 0x000000ffff387224 */ /* 0x000fe200078e0000 */
[----:B------:R-:W-:Y:S01]  /*20610*/  MOV R2, 0x1 ;  /* 0x0000000100027802 */ /* 0x000fe20000000f00 */
[----:B------:R-:W-:Y:S01]  /*20620*/  IMAD.MOV.U32 R61, RZ, RZ, 0x1c1f ;  /* 0x00001c1fff3d7424 */ /* 0x000fe200078e00ff */
[----:B------:R-:W-:-:S02]  /*20630*/  MOV R3, 0x20650 ;  /* 0x0002065000037802 */ /* 0x000fc40000000f00 */
[----:B-1----:R-:W-:Y:S05]  /*20640*/  CALL.REL.NOINC `($__internal_23_$__cuda_sm70_shflsync_idx_p) ;  /* 0x00004e4000007944 */ /* 0x002fea0003c00000 */
[----:B------:R-:W-:Y:S01]  /*20650*/  IMAD.IADD R2, R4, 0x1, R62 ;  /* 0x0000000104027824 */ /* 0x000fe200078e023e */
[----:B------:R-:W-:Y:S01]  /*20660*/  MOV R3, 0x20940 ;  /* 0x0002094000037802 */ /* 0x000fe20000000f00 */
[----:B------:R-:W-:-:S02]  /*20670*/  IMAD.MOV.U32 R56, RZ, RZ, R0 ;  /* 0x000000ffff387224 */ /* 0x000fc400078e0000 */
[----:B------:R-:W-:Y:S01]  /*20680*/  IMAD.MOV.U32 R61, RZ, RZ, 0x1c1f ;  /* 0x00001c1fff3d7424 */ /* 0x000fe200078e00ff */
        /* <DEDUP_REMOVED lines=10> */
[----:B------:R-:W-:Y:S02]  /*20730*/  ISETP.GT.AND P4, PT, R2, 0x19, PT ;  /* 0x000000190200780c */ /* 0x000fe40003f84270 */
        /* <DEDUP_REMOVED lines=30> */
[----:B------:R-:W-:Y:S02]  /*20920*/  FSEL R63, R38, -INF , P0 ;  /* 0xff800000263f7808 */ /* 0x000fe40000000000 */
[----:B------:R-:W-:Y:S05]  /*20930*/  CALL.REL.NOINC `($__internal_23_$__cuda_sm70_shflsync_idx_p) ;  /* 0x00004b5000007944 */ /* 0x000fea0003c00000 */
[----:B------:R-:W-:Y:S01]  /*20940*/  IMAD.IADD R2, R4, 0x1, R62 ;  /* 0x0000000104027824 */ /* 0x000fe200078e023e */
[----:B------:R-:W-:Y:S01]  /*20950*/  MOV R3, 0x20c30 ;  /* 0x00020c3000037802 */ /* 0x000fe20000000f00 */
[----:B------:R-:W-:Y:S02]  /*20960*/  IMAD.MOV.U32 R56, RZ, RZ, R0 ;  /* 0x000000ffff387224 */ /* 0x000fe400078e0000 */
        /* <DEDUP_REMOVED lines=45> */
[----:B------:R-:W-:Y:S02]  /*20c40*/  FMNMX.FTZ R0, R10, R12, !PT ;  /* 0x0000000c0a007209 */ /* 0x000fe40007810000 */
[----:B------:R-:W-:Y:S02]  /*20c50*/  FMNMX.FTZ R3, R26, R27, !PT ;  /* 0x0000001b1a037209 */ /* 0x000fe40007810000 */
[----:B------:R-:W-:-:S02]  /*20c60*/  IMNMX R5, R5, R4, PT ;  /* 0x0000000405057217 */ /* 0x000fc40003800200 */
[----:B------:R-:W-:Y:S02]  /*20c70*/  FMNMX.FTZ R71, R14, R0, !PT ;  /* 0x000000000e477209 */ /* 0x000fe40007810000 */
[C---:B------:R-:W-:Y:S02]  /*20c80*/  ISETP.GT.AND P0, PT, R5.reuse, RZ, PT ;  /* 0x000000ff0500720c */ /* 0x040fe40003f04270 */
[C---:B------:R-:W-:Y:S02]  /*20c90*/  ISETP.GT.AND P1, PT, R5.reuse, 0x1, PT ;  /* 0x000000010500780c */ /* 0x040fe40003f24270 */
[----:B------:R-:W-:Y:S02]  /*20ca0*/  ISETP.GT.AND P3, PT, R5, 0x8, PT ;  /* 0x000000080500780c */ /* 0x000fe40003f64270 */
[----:B------:R-:W-:Y:S02]  /*20cb0*/  FSEL R24, R157, -INF , P0 ;  /* 0xff8000009d187808 */ /* 0x000fe40000000000 */
[----:B------:R-:W-:-:S02]  /*20cc0*/  FSEL R25, R156, -INF , P1 ;  /* 0xff8000009c197808 */ /* 0x000fc40000800000 */
        /* <DEDUP_REMOVED lines=10> */
[----:B------:R-:W-:Y:S02]  /*20d70*/  FMNMX.FTZ R2, R15, R2, !PT ;  /* 0x000000020f027209 */ /* 0x000fe40007810000 */
[----:B------:R-:W-:-:S02]  /*20d80*/  ISETP.GT.AND P2, PT, R5, 0x11, PT ;  /* 0x000000110500780c */ /* 0x000fc40003f44270 */
[----:B------:R-:W-:Y:S02]  /*20d90*/  FSEL R38, R141, -INF , P0 ;  /* 0xff8000008d267808 */ /* 0x000fe40000000000 */
[----:B------:R-:W-:Y:S02]  /*20da0*/  FMNMX.FTZ R0, R37, R0, !PT ;  /* 0x0000000025007209 */ /* 0x000fe40007810000 */
[----:B------:R-:W-:Y:S02]  /*20db0*/  FMNMX.FTZ R71, R18, R71, !PT ;  /* 0x0000004712477209 */ /* 0x000fe40007810000 */
[----:B------:R-:W-:Y:S02]  /*20dc0*/  FMNMX.FTZ R2, R17, R2, !PT ;  /* 0x0000000211027209 */ /* 0x000fe40007810000 */
[----:B------:R-:W-:Y:S02]  /*20dd0*/  ISETP.GT.AND P3, PT, R5, 0x18, PT ;  /* 0x000000180500780c */ /* 0x000fe40003f64270 */
[----:B------:R-:W-:-:S02]  /*20de0*/  FSEL R39, R140, -INF , P2 ;  /* 0xff8000008c277808 */ /* 0x000fc40001000000 */
[----:B------:R-:W-:Y:S02]  /*20df0*/  FMNMX.FTZ R0, R38, R0, !PT ;  /* 0x0000000026007209 */ /* 0x000fe40007810000 */
        /* <DEDUP_REMOVED lines=85> */
[----:B------:R-:W-:Y:S01]  /*21350*/  FMNMX.FTZ R69, R87, R69, !PT ;  /* 0x0000004557457209 */ /* 0x000fe20007810000 */
[----:B------:R-:W-:Y:S01]  /*21360*/  IMAD.MOV.U32 R4, RZ, RZ, R71 ;  /* 0x000000ffff047224 */ /* 0x000fe200078e0047 */
[----:B------:R-:W-:Y:S01]  /*21370*/  FMNMX.FTZ R8, R52, R0, !PT ;  /* 0x0000000034087209 */ /* 0x000fe20007810000 */
[----:B------:R-:W-:Y:S01]  /*21380*/  IMAD.MOV.U32 R0, RZ, RZ, 0x2 ;  /* 0x00000002ff007424 */ /* 0x000fe200078e00ff */
[----:B------:R-:W-:Y:S02]  /*21390*/  FMNMX.FTZ R70, R63, R70, !PT ;  /* 0x000000463f467209 */ /* 0x000fe40007810000 */
[----:B------:R-:W-:-:S02]  /*213a0*/  FMNMX.FTZ R69, R83, R69, !PT ;  /* 0x0000004553457209 */ /* 0x000fc40007810000 */
[----:B------:R-:W-:Y:S02]  /*213b0*/  MOV R2, 0x213d0 ;  /* 0x000213d000027802 */ /* 0x000fe40000000f00 */
[----:B------:R-:W-:Y:S05]  /*213c0*/  CALL.REL.NOINC `($__internal_22_$__cuda_sm70_shflsync_bfly_p) ;  /* 0x0000406000007944 */ /* 0x000fea0003c00000 */
[----:B------:R-:W-:Y:S01]  /*213d0*/  FMNMX.FTZ R71, R71, R0, !PT ;  /* 0x0000000047477209 */ /* 0x000fe20007810000 */
[----:B------:R-:W-:Y:S01]  /*213e0*/  IMAD.MOV.U32 R0, RZ, RZ, 0x1 ;  /* 0x00000001ff007424 */ /* 0x000fe200078e00ff */
[----:B------:R-:W-:-:S03]  /*213f0*/  MOV R2, 0x21420 ;  /* 0x0002142000027802 */ /* 0x000fc60000000f00 */
[----:B------:R-:W-:Y:S02]  /*21400*/  IMAD.MOV.U32 R4, RZ, RZ, R71 ;  /* 0x000000ffff047224 */ /* 0x000fe400078e0047 */
[----:B------:R-:W-:Y:S05]  /*21410*/  CALL.REL.NOINC `($__internal_22_$__cuda_sm70_shflsync_bfly_p) ;  /* 0x0000401000007944 */ /* 0x000fea0003c00000 */
[----:B------:R-:W-:Y:S01]  /*21420*/  FMNMX.FTZ R71, R71, R0, !PT ;  /* 0x0000000047477209 */ /* 0x000fe20007810000 */
[----:B------:R-:W-:Y:S01]  /*21430*/  IMAD.MOV.U32 R4, RZ, RZ, R70 ;  /* 0x000000ffff047224 */ /* 0x000fe200078e0046 */
[----:B------:R-:W-:Y:S01]  /*21440*/  MOV R2, 0x21470 ;  /* 0x0002147000027802 */ /* 0x000fe20000000f00 */
[----:B------:R-:W-:Y:S02]  /*21450*/  IMAD.MOV.U32 R0, RZ, RZ, 0x2 ;  /* 0x00000002ff007424 */ /* 0x000fe400078e00ff */
        /* <DEDUP_REMOVED lines=26> */
[----:B------:R-:W-:Y:S01]  /*21600*/  MOV R9, R0 ;  /* 0x0000000000097202 */ /* 0x000fe20000000f00 */
[----:B------:R-:W-:Y:S05]  /*21610*/  BRA `(.L_x_1857) ;  /* 0xfffef6e000007947 */ /* 0x000fea000383ffff */
.L_x_1751:
[----:B------:R-:W-:Y:S01]  /*21620*/  MOV R2, RZ ;  /* 0x000000ff00027202 */ /* 0x000fe20000000f00 */
[----:B------:R-:W-:Y:S01]  /*21630*/  IMAD.MOV.U32 R56, RZ, RZ, R4 ;  /* 0x000000ffff387224 */ /* 0x000fe200078e0004 */
[----:B------:R-:W-:Y:S01]  /*21640*/  MOV R3, 0x21670 ;  /* 0x0002167000037802 */ /* 0x000fe20000000f00 */
[----:B------:R-:W-:Y:S02]  /*21650*/  IMAD.MOV.U32 R61, RZ, RZ, 0x181f ;  /* 0x0000181fff3d7424 */ /* 0x000fe400078e00ff */
[----:B-1----:R-:W-:Y:S05]  /*21660*/  CALL.REL.NOINC `($__internal_23_$__cuda_sm70_shflsync_idx_p) ;  /* 0x00003e2000007944 */ /* 0x002fea0003c00000 */
[----:B------:R-:W-:Y:S01]  /*21670*/  MOV R7, R62 ;  /* 0x0000003e00077202 */ /* 0x000fe20000000f00 */
[----:B------:R-:W-:-:S05]  /*21680*/  BRA `(.L_x_1858) ;  /* 0xffff12a000007947 */ /* 0x000fca000383ffff */
.L_x_1752:
[----:B------:R-:W-:Y:S01]  /*21690*/  MOV R2, RZ ;  /* 0x000000ff00027202 */ /* 0x000fe20000000f00 */
[----:B------:R-:W-:Y:S01]  /*216a0*/  IMAD.MOV.U32 R56, RZ, RZ, R0 ;  /* 0x000000ffff387224 */ /* 0x000fe200078e0000 */
[----:B------:R-:W-:Y:S01]  /*216b0*/  MOV R3, 0x216e0 ;  /* 0x000216e000037802 */ /* 0x000fe20000000f00 */
[----:B------:R-:W-:Y:S02]  /*216c0*/  IMAD.MOV.U32 R61, RZ, RZ, 0x181f ;  /* 0x0000181fff3d7424 */ /* 0x000fe400078e00ff */
[----:B-123--:R-:W-:Y:S05]  /*216d0*/  CALL.REL.NOINC `($__internal_23_$__cuda_sm70_shflsync_idx_p) ;  /* 0x00003db000007944 */ /* 0x00efea0003c00000 */
[----:B------:R-:W-:Y:S01]  /*216e0*/  IMAD.MOV.U32 R56, RZ, RZ, R4 ;  /* 0x000000ffff387224 */ /* 0x000fe200078e0004 */
[----:B------:R-:W-:Y:S01]  /*216f0*/  ISETP.GE.AND P0, PT, R244, c[0x0][0x1d4], PT ;  /* 0x00007500f4007a0c */ /* 0x000fe20003f06270 */
[----:B------:R-:W-:Y:S01]  /*21700*/  IMAD.MOV.U32 R61, RZ, RZ, 0x181f ;  /* 0x0000181fff3d7424 */ /* 0x000fe200078e00ff */
[----:B------:R-:W-:Y:S05]  /*21710*/  IADD3 R2, P1, R62, R5, RZ ;  /* 0x000000053e027210 */ /* 0x000fea0007f3e0ff */
[----:B------:R-:W-:Y:S01]  /*21720*/  IMAD.X R3, R7, 0x1, R6, P1 ;  /* 0x0000000107037824 */ /* 0x000fe200008e0606 */
[----:B------:R-:W-:Y:S05]  /*21730*/  SEL R7, RZ, 0x10, P0 ;  /* 0x00000010ff077807 */ /* 0x000fea0000000000 */
[----:B------:R-:W-:Y:S01]  /*21740*/  @!PT LDS RZ, [RZ] ;  /* 0x00000000fffff984 */ /* 0x000fe20000000800 */
[----:B------:R-:W-:Y:S01]  /*21750*/  @!PT LDS RZ, [RZ] ;  /* 0x00000000fffff984 */ /* 0x000fe20000000800 */
[----:B------:R-:W-:Y:S01]  /*21760*/  @!PT LDS RZ, [RZ] ;  /* 0x00000000fffff984 */ /* 0x000fe20000000800 */
[----:B------:R1:W-:Y:S02]  /*21770*/  LDGSTS.E.BYPASS.LTC128B.128 [R208+0x100], [R2.64], !P0 ;  /* 0x0010000002d07fae */ /* 0x0003e4000c101d48 */
[----:B-1----:R-:W-:Y:S01]  /*21780*/  MOV R3, 0x217b0 ;  /* 0x000217b000037802 */ /* 0x002fe20000000f00 */
[----:B------:R-:W-:Y:S03]  /*21790*/  IMAD.MOV.U32 R2, RZ, RZ, 0x1 ;  /* 0x00000001ff027424 */ /* 0x000fe600078e00ff */
[----:B------:R-:W-:Y:S05]  /*217a0*/  CALL.REL.NOINC `($__internal_23_$__cuda_sm70_shflsync_idx_p) ;  /* 0x00003ce000007944 */ /* 0x000fea0003c00000 */
[----:B------:R-:W-:Y:S01]  /*217b0*/  MOV R2, 0x1 ;  /* 0x0000000100027802 */ /* 0x000fe20000000f00 */
[----:B------:R-:W-:Y:S01]  /*217c0*/  IMAD.MOV.U32 R8, RZ, RZ, R62 ;  /* 0x000000ffff087224 */ /* 0x000fe200078e003e */
[----:B------:R-:W-:Y:S01]  /*217d0*/  MOV R61, 0x181f ;  /* 0x0000181f003d7802 */ /* 0x000fe20000000f00 */
[----:B------:R-:W-:Y:S01]  /*217e0*/  IMAD.MOV.U32 R56, RZ, RZ, R0 ;  /* 0x000000ffff387224 */ /* 0x000fe200078e0000 */
[----:B------:R-:W-:Y:S02]  /*217f0*/  MOV R3, 0x21810 ;  /* 0x0002181000037802 */ /* 0x000fe40000000f00 */
[----:B------:R-:W-:Y:S05]  /*21800*/  CALL.REL.NOINC `($__internal_23_$__cuda_sm70_shflsync_idx_p) ;  /* 0x00003c8000007944 */ /* 0x000fea0003c00000 */
        /* <DEDUP_REMOVED lines=60> */
[----:B------:R-:W-:Y:S01]  /*21bd0*/  MOV R0, R62 ;  /* 0x0000003e00007202 */ /* 0x000fe20000000f00 */
[----:B------:R-:W-:-:S05]  /*21be0*/  BRA `(.L_x_1859) ;  /* 0xffff0ee000007947 */ /* 0x000fca000383ffff */
.L_x_1755:
[----:B------:R-:W-:Y:S01]  /*21bf0*/  MOV R2, RZ ;  /* 0x000000ff00027202 */ /* 0x000fe20000000f00 */
[----:B------:R-:W-:Y:S01]  /*21c00*/  IMAD.MOV.U32 R56, RZ, RZ, R4 ;  /* 0x000000ffff387224 */ /* 0x000fe200078e0004 */
[----:B------:R-:W-:Y:S01]  /*21c10*/  MOV R3, 0x21c40 ;  /* 0x00021c4000037802 */ /* 0x000fe20000000f00 */
[----:B------:R-:W-:Y:S02]  /*21c20*/  IMAD.MOV.U32 R61, RZ, RZ, 0x181f ;  /* 0x0000181fff3d7424 */ /* 0x000fe400078e00ff */
[----:B------:R-:W-:Y:S05]  /*21c30*/  CALL.REL.NOINC `($__internal_23_$__cuda_sm70_shflsync_idx_p) ;  /* 0x0000385000007944 */ /* 0x000fea0003c00000 */
[----:B------:R-:W-:Y:S01]  /*21c40*/  MOV R7, R62 ;  /* 0x0000003e00077202 */ /* 0x000fe20000000f00 */
[----:B------:R-:W-:-:S05]  /*21c50*/  BRA `(.L_x_1860) ;  /* 0xffff219000007947 */ /* 0x000fca000383ffff */
.L_x_1756:
[----:B------:R-:W-:Y:S01]  /*21c60*/  MOV R2, RZ ;  /* 0x000000ff00027202 */ /* 0x000fe20000000f00 */
[----:B------:R-:W-:Y:S01]  /*21c70*/  IMAD.MOV.U32 R56, RZ, RZ, R0 ;  /* 0x000000ffff387224 */ /* 0x000fe200078e0000 */
[----:B------:R-:W-:Y:S01]  /*21c80*/  MOV R3, 0x21cb0 ;  /* 0x00021cb000037802 */ /* 0x000fe20000000f00 */
[----:B------:R-:W-:Y:S02]  /*21c90*/  IMAD.MOV.U32 R61, RZ, RZ, 0x181f ;  /* 0x0000181fff3d7424 */ /* 0x000fe400078e00ff */
[----:B-12---:R-:W-:Y:S05]  /*21ca0*/  CALL.REL.NOINC `($__internal_23_$__cuda_sm70_shflsync_idx_p) ;  /* 0x000037e000007944 */ /* 0x006fea0003c00000 */
        /* <DEDUP_REMOVED lines=81> */
.L_x_1757:
[----:B------:R-:W-:Y:S01]  /*221c0*/  MOV R2, RZ ;  /* 0x000000ff00027202 */ /* 0x000fe20000000f00 */
[----:B------:R-:W-:Y:S01]  /*221d0*/  IMAD.MOV.U32 R56, RZ, RZ, R4 ;  /* 0x000000ffff387224 */ /* 0x000fe200078e0004 */
[----:B------:R-:W-:Y:S01]  /*221e0*/  MOV R3, 0x22210 ;  /* 0x0002221000037802 */ /* 0x000fe20000000f00 */
[----:B------:R-:W-:Y:S02]  /*221f0*/  IMAD.MOV.U32 R61, RZ, RZ, 0x1c1f ;  /* 0x00001c1fff3d7424 */ /* 0x000fe400078e00ff */
[----:B------:R-:W-:Y:S05]  /*22200*/  CALL.REL.NOINC `($__internal_23_$__cuda_sm70_shflsync_idx_p) ;  /* 0x0000328000007944 */ /* 0x000fea0003c00000 */
[----:B------:R-:W-:Y:S01]  /*22210*/  MOV R0, R62 ;  /* 0x0000003e00007202 */ /* 0x000fe20000000f00 */
[----:B------:R-:W-:-:S05]  /*22220*/  BRA `(.L_x_1862) ;  /* 0xffff1ef000007947 */ /* 0x000fca000383ffff */
.L_x_1758:
[----:B------:R-:W-:Y:S01]  /*22230*/  MOV R2, 0x1 ;  /* 0x0000000100027802 */ /* 0x000fe20000000f00 */
[----:B------:R-:W-:Y:S01]  /*22240*/  IMAD.MOV.U32 R56, RZ, RZ, R4 ;  /* 0x000000ffff387224 */ /* 0x000fe200078e0004 */
[----:B------:R-:W-:Y:S01]  /*22250*/  MOV R3, 0x22280 ;  /* 0x0002228000037802 */ /* 0x000fe20000000f00 */
[----:B------:R-:W-:Y:S02]  /*22260*/  IMAD.MOV.U32 R61, RZ, RZ, 0x1c1f ;  /* 0x00001c1fff3d7424 */ /* 0x000fe400078e00ff */
[----:B-1----:R-:W-:Y:S05]  /*22270*/  CALL.REL.NOINC `($__internal_23_$__cuda_sm70_shflsync_idx_p) ;  /* 0x0000321000007944 */ /* 0x002fea0003c00000 */
[----:B------:R-:W-:Y:S01]  /*22280*/  MOV R3, 0x22560 ;  /* 0x0002256000037802 */ /* 0x000fe20000000f00 */
[----:B------:R-:W-:Y:S02]  /*22290*/  IMAD.IADD R62, R5, 0x1, R62 ;  /* 0x00000001053e7824 */ /* 0x000fe400078e023e */
[----:B------:R-:W-:Y:S02]  /*222a0*/  IMAD.MOV.U32 R56, RZ, RZ, R4 ;  /* 0x000000ffff387224 */ /* 0x000fe400078e0004 */
[----:B------:R-:W-:Y:S01]  /*222b0*/  IMAD.MOV.U32 R2, RZ, RZ, 0x2 ;  /* 0x00000002ff027424 */ /* 0x000fe200078e00ff */
[C---:B------:R-:W-:Y:S01]  /*222c0*/  ISETP.GT.AND P0, PT, R62.reuse, RZ, PT ;  /* 0x000000ff3e00720c */ /* 0x040fe20003f04270 */
[----:B------:R-:W-:Y:S01]  /*222d0*/  IMAD.MOV.U32 R61, RZ, RZ, 0x1c1f ;  /* 0x00001c1fff3d7424 */ /* 0x000fe200078e00ff */
        /* <DEDUP_REMOVED lines=36> */
[----:B------:R-:W-:Y:S02]  /*22520*/  FSEL R40, R32, -INF , P2 ;  /* 0xff80000020287808 */ /* 0x000fe40001000000 */
[----:B------:R-:W-:Y:S02]  /*22530*/  FSEL R39, R31, -INF , P1 ;  /* 0xff8000001f277808 */ /* 0x000fe40000800000 */
[----:B------:R-:W-:Y:S02]  /*22540*/  FSEL R38, R30, -INF , P0 ;  /* 0xff8000001e267808 */ /* 0x000fe40000000000 */
[----:B------:R-:W-:Y:S05]  /*22550*/  CALL.REL.NOINC `($__internal_23_$__cuda_sm70_shflsync_idx_p) ;  /* 0x00002f3000007944 */ /* 0x000fea0003c00000 */
        /* <DEDUP_REMOVED lines=169> */
[----:B------:R-:W-:Y:S05]  /*22ff0*/  CALL.REL.NOINC `($__internal_22_$__cuda_sm70_shflsync_bfly_p) ;  /* 0x0000243000007944 */ /* 0x000fea0003c00000 */
[----:B------:R-:W-:Y:S01]  /*23000*/  FMNMX.FTZ R4, R4, R0, !PT ;  /* 0x0000000004047209 */ /* 0x000fe20007810000 */
[----:B------:R-:W-:Y:S01]  /*23010*/  IMAD.MOV.U32 R0, RZ, RZ, 0x1 ;  /* 0x00000001ff007424 */ /* 0x000fe200078e00ff */
[----:B------:R-:W-:Y:S02]  /*23020*/  MOV R2, 0x23040 ;  /* 0x0002304000027802 */ /* 0x000fe40000000f00 */
        /* <DEDUP_REMOVED lines=28> */
[----:B------:R-:W-:-:S05]  /*231f0*/  BRA `(.L_x_1863) ;  /* 0xffff1f9000007947 */ /* 0x000fca000383ffff */
.L_x_1761:
[----:B-1--4-:R-:W-:Y:S01]  /*23200*/  MOV R61, 0x181f ;  /* 0x0000181f003d7802 */ /* 0x012fe20000000f00 */
[----:B------:R-:W-:Y:S01]  /*23210*/  IMAD.MOV.U32 R2, RZ, RZ, RZ ;  /* 0x000000ffff027224 */ /* 0x000fe200078e00ff */
[----:B------:R-:W-:Y:S02]  /*23220*/  MOV R3, 0x23240 ;  /* 0x0002324000037802 */ /* 0x000fe40000000f00 */
[----:B------:R-:W-:Y:S05]  /*23230*/  CALL.REL.NOINC `($__internal_23_$__cuda_sm70_shflsync_idx_p) ;  /* 0x0000225000007944 */ /* 0x000fea0003c00000 */
[----:B------:R-:W-:Y:S01]  /*23240*/  MOV R58, R62 ;  /* 0x0000003e003a7202 */ /* 0x000fe20000000f00 */
[----:B------:R-:W-:-:S05]  /*23250*/  BRA `(.L_x_1864) ;  /* 0xffff3ff000007947 */ /* 0x000fca000383ffff */
.L_x_1764:
[----:B------:R-:W-:Y:S01]  /*23260*/  MOV R2, RZ ;  /* 0x000000ff00027202 */ /* 0x000fe20000000f00 */
[----:B------:R-:W-:Y:S01]  /*23270*/  IMAD.MOV.U32 R56, RZ, RZ, R4 ;  /* 0x000000ffff387224 */ /* 0x000fe200078e0004 */
[----:B------:R-:W-:Y:S01]  /*23280*/  MOV R3, 0x232b0 ;  /* 0x000232b000037802 */ /* 0x000fe20000000f00 */
[----:B------:R-:W-:Y:S02]  /*23290*/  IMAD.MOV.U32 R61, RZ, RZ, 0x181f ;  /* 0x0000181fff3d7424 */ /* 0x000fe400078e00ff */
[----:B------:R-:W-:Y:S05]  /*232a0*/  CALL.REL.NOINC `($__internal_23_$__cuda_sm70_shflsync_idx_p) ;  /* 0x000021e000007944 */ /* 0x000fea0003c00000 */
[----:B------:R-:W-:Y:S01]  /*232b0*/  MOV R7, R62 ;  /* 0x0000003e00077202 */ /* 0x000fe20000000f00 */
[----:B------:R-:W-:-:S05]  /*232c0*/  BRA `(.L_x_1865) ;  /* 0xffff53c000007947 */ /* 0x000fca000383ffff */
.L_x_1765:
[----:B------:R-:W-:Y:S01]  /*232d0*/  MOV R2, RZ ;  /* 0x000000ff00027202 */ /* 0x000fe20000000f00 */
[----:B------:R-:W-:Y:S01]  /*232e0*/  IMAD.MOV.U32 R56, RZ, RZ, R0 ;  /* 0x000000ffff387224 */ /* 0x000fe200078e0000 */
[----:B------:R-:W-:Y:S01]  /*232f0*/  MOV R3, 0x23320 ;  /* 0x0002332000037802 */ /* 0x000fe20000000f00 */
[----:B------:R-:W-:Y:S02]  /*23300*/  IMAD.MOV.U32 R61, RZ, RZ, 0x181f ;  /* 0x0000181fff3d7424 */ /* 0x000fe400078e00ff */
[----:B-12---:R-:W-:Y:S05]  /*23310*/  CALL.REL.NOINC `($__internal_23_$__cuda_sm70_shflsync_idx_p) ;  /* 0x0000217000007944 */ /* 0x006fea0003c00000 */
        /* <DEDUP_REMOVED lines=82> */
.L_x_1766:
[----:B------:R-:W-:Y:S02]  /*23840*/  MOV R0, 0x2 ;  /* 0x0000000200007802 */ /* 0x000fe40000000f00 */
        /* <DEDUP_REMOVED lines=34> */
.L_x_1768:
[----:B------:R-:W-:Y:S01]  /*23a70*/  IMAD.MOV.U32 R4, RZ, RZ, R239 ;  /* 0x000000ffff047224 */ /* 0x000fe200078e00ef */
[----:B------:R-:W-:-:S02]  /*23a80*/  MOV R0, 0x2 ;  /* 0x0000000200007802 */ /* 0x000fc40000000f00 */
[----:B------:R-:W-:Y:S02]  /*23a90*/  MOV R2, 0x23ab0 ;  /* 0x00023ab000027802 */ /* 0x000fe40000000f00 */
[----:B------:R-:W-:Y:S05]  /*23aa0*/  CALL.REL.NOINC `($__internal_22_$__cuda_sm70_shflsync_bfly_p) ;  /* 0x0000198000007944 */ /* 0x000fea0003c00000 */
[----:B------:R-:W-:Y:S05]  /*23ab0*/  BRA `(.L_x_1868) ;  /* 0xffff71a000007947 */ /* 0x000fea000383ffff */
.L_x_1769:
[----:B------:R-:W-:Y:S01]  /*23ac0*/  IMAD.MOV.U32 R4, RZ, RZ, R5 ;  /* 0x000000ffff047224 */ /* 0x000fe200078e0005 */
[----:B------:R-:W-:Y:S02]  /*23ad0*/  MOV R0, 0x1 ;  /* 0x0000000100007802 */ /* 0x000fe40000000f00 */
[----:B------:R-:W-:Y:S02]  /*23ae0*/  MOV R2, 0x23b00 ;  /* 0x00023b0000027802 */ /* 0x000fe40000000f00 */
[----:B-1----:R-:W-:Y:S05]  /*23af0*/  CALL.REL.NOINC `($__internal_22_$__cuda_sm70_shflsync_bfly_p) ;  /* 0x0000193000007944 */ /* 0x002fea0003c00000 */
[----:B------:R-:W-:Y:S01]  /*23b00*/  FADD.FTZ R5, R5, R0 ;  /* 0x0000000005057221 */ /* 0x000fe20000010000 */
[----:B------:R-:W-:Y:S02]  /*23b10*/  MOV R4, R243 ;  /* 0x000000f300047202 */ /* 0x000fe40000000f00 */
[----:B------:R-:W-:Y:S02]  /*23b20*/  MOV R0, 0x2 ;  /* 0x0000000200007802 */ /* 0x000fe40000000f00 */
[----:B------:R-:W-:Y:S02]  /*23b30*/  MOV R2, 0x23b50 ;  /* 0x00023b5000027802 */ /* 0x000fe40000000f00 */
[----:B------:R-:W-:Y:S05]  /*23b40*/  CALL.REL.NOINC `($__internal_22_$__cuda_sm70_shflsync_bfly_p) ;  /* 0x000018e000007944 */ /* 0x000fea0003c00000 */
[----:B------:R-:W-:Y:S01]  /*23b50*/  FADD.FTZ R6, R243, R0 ;  /* 0x00000000f3067221 */ /* 0x000fe20000010000 */
[----:B------:R-:W-:Y:S02]  /*23b60*/  MOV R0, 0x1 ;  /* 0x0000000100007802 */ /* 0x000fe40000000f00 */
[----:B------:R-:W-:-:S02]  /*23b70*/  MOV R2, 0x23ba0 ;  /* 0x00023ba000027802 */ /* 0x000fc40000000f00 */
[----:B------:R-:W-:Y:S02]  /*23b80*/  MOV R4, R6 ;  /* 0x0000000600047202 */ /* 0x000fe40000000f00 */
[----:B------:R-:W-:Y:S05]  /*23b90*/  CALL.REL.NOINC `($__internal_22_$__cuda_sm70_shflsync_bfly_p) ;  /* 0x0000189000007944 */ /* 0x000fea0003c00000 */
[----:B------:R-:W-:Y:S01]  /*23ba0*/  FADD.FTZ R6, R6, R0 ;  /* 0x0000000006067221 */ /* 0x000fe20000010000 */
[----:B------:R-:W-:Y:S02]  /*23bb0*/  MOV R4, R246 ;  /* 0x000000f600047202 */ /* 0x000fe40000000f00 */
[----:B------:R-:W-:Y:S02]  /*23bc0*/  MOV R0, 0x2 ;  /* 0x0000000200007802 */ /* 0x000fe40000000f00 */
[----:B------:R-:W-:Y:S02]  /*23bd0*/  MOV R2, 0x23bf0 ;  /* 0x00023bf000027802 */ /* 0x000fe40000000f00 */
[----:B------:R-:W-:Y:S05]  /*23be0*/  CALL.REL.NOINC `($__internal_22_$__cuda_sm70_shflsync_bfly_p) ;  /* 0x0000184000007944 */ /* 0x000fea0003c00000 */
[----:B------:R-:W-:Y:S01]  /*23bf0*/  FADD.FTZ R7, R246, R0 ;  /* 0x00000000f6077221 */ /* 0x000fe20000010000 */
[----:B------:R-:W-:Y:S02]  /*23c00*/  MOV R0, 0x1 ;  /* 0x0000000100007802 */ /* 0x000fe40000000f00 */
[----:B------:R-:W-:Y:S02]  /*23c10*/  MOV R2, 0x23c40 ;  /* 0x00023c4000027802 */ /* 0x000fe40000000f00 */
[----:B------:R-:W-:-:S02]  /*23c20*/  MOV R4, R7 ;  /* 0x0000000700047202 */ /* 0x000fc40000000f00 */
[----:B------:R-:W-:Y:S05]  /*23c30*/  CALL.REL.NOINC `($__internal_22_$__cuda_sm70_shflsync_bfly_p) ;  /* 0x000017f000007944 */ /* 0x000fea0003c00000 */
[----:B------:R-:W-:Y:S01]  /*23c40*/  FADD.FTZ R7, R7, R0 ;  /* 0x0000000007077221 */ /* 0x000fe20000010000 */
[----:B------:R-:W-:-:S02]  /*23c50*/  MOV R4, R247 ;  /* 0x000000f700047202 */ /* 0x000fc40000000f00 */
[----:B------:R-:W-:Y:S02]  /*23c60*/  MOV R0, 0x2 ;  /* 0x0000000200007802 */ /* 0x000fe40000000f00 */
[----:B------:R-:W-:Y:S02]  /*23c70*/  MOV R2, 0x23c90 ;  /* 0x00023c9000027802 */ /* 0x000fe40000000f00 */
[----:B------:R-:W-:Y:S05]  /*23c80*/  CALL.REL.NOINC `($__internal_22_$__cuda_sm70_shflsync_bfly_p) ;  /* 0x000017a000007944 */ /* 0x000fea0003c00000 */
[----:B------:R-:W-:Y:S01]  /*23c90*/  FADD.FTZ R4, R247, R0 ;  /* 0x00000000f7047221 */ /* 0x000fe20000010000 */
[----:B------:R-:W-:Y:S02]  /*23ca0*/  MOV R0, 0x1 ;  /* 0x0000000100007802 */ /* 0x000fe40000000f00 */
[----:B------:R-:W-:Y:S02]  /*23cb0*/  MOV R2, 0x23cd0 ;  /* 0x00023cd000027802 */ /* 0x000fe40000000f00 */
[----:B------:R-:W-:Y:S05]  /*23cc0*/  CALL.REL.NOINC `($__internal_22_$__cuda_sm70_shflsync_bfly_p) ;  /* 0x0000176000007944 */ /* 0x000fea0003c00000 */
[----:B------:R-:W-:Y:S01]  /*23cd0*/  MOV R8, R0 ;  /* 0x0000000000087202 */ /* 0x000fe20000000f00 */
[----:B------:R-:W-:Y:S05]  /*23ce0*/  BRA `(.L_x_1869) ;  /* 0xffff706000007947 */ /* 0x000fea000383ffff */
.L_x_1776:
[----:B-1234-:R-:W-:Y:S01]  /*23cf0*/  IMAD.MOV.U32 R56, RZ, RZ, R5 ;  /* 0x000000ffff387224 */ /* 0x01efe200078e0005 */
[----:B------:R-:W-:Y:S01]  /*23d00*/  MOV R2, RZ ;  /* 0x000000ff00027202 */ /* 0x000fe20000000f00 */
[----:B------:R-:W-:Y:S01]  /*23d10*/  IMAD.MOV.U32 R61, RZ, RZ, 0x181f ;  /* 0x0000181fff3d7424 */ /* 0x000fe200078e00ff */
[----:B------:R-:W-:Y:S02]  /*23d20*/  MOV R3, 0x23d40 ;  /* 0x00023d4000037802 */ /* 0x000fe40000000f00 */
[----:B------:R-:W-:Y:S05]  /*23d30*/  CALL.REL.NOINC `($__internal_23_$__cuda_sm70_shflsync_idx_p) ;  /* 0x0000175000007944 */ /* 0x000fea0003c00000 */
[----:B------:R-:W-:Y:S01]  /*23d40*/  MOV R7, R62 ;  /* 0x0000003e00077202 */ /* 0x000fe20000000f00 */
[----:B------:R-:W-:Y:S05]  /*23d50*/  BRA `(.L_x_1870) ;  /* 0xffff86b000007947 */ /* 0x000fea000383ffff */
.L_x_1777:
[----:B------:R-:W-:Y:S01]  /*23d60*/  IMAD.MOV.U32 R56, RZ, RZ, R6 ;  /* 0x000000ffff387224 */ /* 0x000fe200078e0006 */
[----:B------:R-:W-:Y:S01]  /*23d70*/  MOV R2, RZ ;  /* 0x000000ff00027202 */ /* 0x000fe20000000f00 */
[----:B------:R-:W-:Y:S01]  /*23d80*/  IMAD.MOV.U32 R61, RZ, RZ, 0x181f ;  /* 0x0000181fff3d7424 */ /* 0x000fe200078e00ff */
[----:B------:R-:W-:-:S02]  /*23d90*/  MOV R3, 0x23db0 ;  /* 0x00023db000037802 */ /* 0x000fc40000000f00 */
[----:B-12---:R-:W-:Y:S05]  /*23da0*/  CALL.REL.NOINC `($__internal_23_$__cuda_sm70_shflsync_idx_p) ;  /* 0x000016e000007944 */ /* 0x006fea0003c00000 */
[----:B------:R-:W-:Y:S01]  /*23db0*/  MOV R2, R62 ;  /* 0x0000003e00027202 */ /* 0x000fe20000000f00 */
[----:B------:R-:W-:Y:S05]  /*23dc0*/  BRA `(.L_x_1871) ;  /* 0xffff866000007947 */ /* 0x000fea000383ffff */
.L_x_1778:
[----:B------:R-:W-:Y:S01]  /*23dd0*/  IMAD.MOV.U32 R56, RZ, RZ, R5 ;  /* 0x000000ffff387224 */ /* 0x000fe200078e0005 */
[----:B--2---:R-:W-:Y:S01]  /*23de0*/  MOV R2, 0x1 ;  /* 0x0000000100027802 */ /* 0x004fe20000000f00 */
[----:B------:R-:W-:Y:S01]  /*23df0*/  IMAD.MOV.U32 R61, RZ, RZ, 0x181f ;  /* 0x0000181fff3d7424 */ /* 0x000fe200078e00ff */
[----:B------:R-:W-:-:S02]  /*23e00*/  MOV R3, 0x23e20 ;  /* 0x00023e2000037802 */ /* 0x000fc40000000f00 */
[----:B-1-3--:R-:W-:Y:S05]  /*23e10*/  CALL.REL.NOINC `($__internal_23_$__cuda_sm70_shflsync_idx_p) ;  /* 0x0000167000007944 */ /* 0x00afea0003c00000 */
        /* <DEDUP_REMOVED lines=8> */
.L_x_1779:
[----:B------:R-:W-:Y:S01]  /*23ea0*/  IMAD.MOV.U32 R56, RZ, RZ, R5 ;  /* 0x000000ffff387224 */ /* 0x000fe200078e0005 */
[----:B-1----:R-:W-:Y:S01]  /*23eb0*/  MOV R2, 0x2 ;  /* 0x0000000200027802 */ /* 0x002fe20000000f00 */
[----:B------:R-:W-:Y:S01]  /*23ec0*/  IMAD.MOV.U32 R61, RZ, RZ, 0x181f ;  /* 0x0000181fff3d7424 */ /* 0x000fe200078e00ff */
[----:B------:R-:W-:Y:S02]  /*23ed0*/  MOV R3, 0x23ef0 ;  /* 0x00023ef000037802 */ /* 0x000fe40000000f00 */
[----:B---34-:R-:W-:Y:S05]  /*23ee0*/  CALL.REL.NOINC `($__internal_23_$__cuda_sm70_shflsync_idx_p) ;  /* 0x000015a000007944 */ /* 0x018fea0003c00000 */
[----:B------:R-:W-:Y:S01]  /*23ef0*/  MOV R7, R62 ;  /* 0x0000003e00077202 */ /* 0x000fe20000000f00 */
[----:B------:R-:W-:Y:S05]  /*23f00*/  BRA `(.L_x_1873) ;  /* 0xffff860000007947 */ /* 0x000fea000383ffff */
.L_x_1780:
[----:B------:R-:W-:Y:S01]  /*23f10*/  IMAD.MOV.U32 R56, RZ, RZ, R6 ;  /* 0x000000ffff387224 */ /* 0x000fe200078e0006 */
[----:B-1----:R-:W-:Y:S01]  /*23f20*/  MOV R2, 0x2 ;  /* 0x0000000200027802 */ /* 0x002fe20000000f00 */
[----:B------:R-:W-:Y:S01]  /*23f30*/  IMAD.MOV.U32 R61, RZ, RZ, 0x181f ;  /* 0x0000181fff3d7424 */ /* 0x000fe200078e00ff */
[----:B------:R-:W-:Y:S02]  /*23f40*/  MOV R3, 0x23f60 ;  /* 0x00023f6000037802 */ /* 0x000fe40000000f00 */
[----:B--234-:R-:W-:Y:S05]  /*23f50*/  CALL.REL.NOINC `($__internal_23_$__cuda_sm70_shflsync_idx_p) ;  /* 0x0000153000007944 */ /* 0x01cfea0003c00000 */
[----:B------:R-:W-:Y:S01]  /*23f60*/  MOV R2, R62 ;  /* 0x0000003e00027202 */ /* 0x000fe20000000f00 */
[----:B------:R-:W-:Y:S05]  /*23f70*/  BRA `(.L_x_1874) ;  /* 0xffff85b000007947 */ /* 0x000fea000383ffff */
.L_x_1781:
[----:B------:R-:W-:Y:S01]  /*23f80*/  IMAD.MOV.U32 R56, RZ, RZ, R5 ;  /* 0x000000ffff387224 */ /* 0x000fe200078e0005 */
[----:B--2---:R-:W-:Y:S01]  /*23f90*/  MOV R2, 0x3 ;  /* 0x0000000300027802 */ /* 0x004fe20000000f00 */
[----:B------:R-:W-:Y:S01]  /*23fa0*/  IMAD.MOV.U32 R61, RZ, RZ, 0x181f ;  /* 0x0000181fff3d7424 */ /* 0x000fe200078e00ff */
[----:B------:R-:W-:-:S02]  /*23fb0*/  MOV R3, 0x23fd0 ;  /* 0x00023fd000037802 */ /* 0x000fc40000000f00 */
[----:B-1-34-:R-:W-:Y:S05]  /*23fc0*/  CALL.REL.NOINC `($__internal_23_$__cuda_sm70_shflsync_idx_p) ;  /* 0x000014c000007944 */ /* 0x01afea0003c00000 */
        /* <DEDUP_REMOVED lines=8> */
.L_x_1782:
[----:B------:R-:W-:Y:S01]  /*24050*/  IMAD.MOV.U32 R56, RZ, RZ, R5 ;  /* 0x000000ffff387224 */ /* 0x000fe200078e0005 */
[----:B--2---:R-:W-:Y:S01]  /*24060*/  MOV R2, 0x4 ;  /* 0x0000000400027802 */ /* 0x004fe20000000f00 */
[----:B------:R-:W-:Y:S01]  /*24070*/  IMAD.MOV.U32 R61, RZ, RZ, 0x181f ;  /* 0x0000181fff3d7424 */ /* 0x000fe200078e00ff */
[----:B------:R-:W-:Y:S02]  /*24080*/  MOV R3, 0x240a0 ;  /* 0x000240a000037802 */ /* 0x000fe40000000f00 */
[----:B-1-34-:R-:W-:Y:S05]  /*24090*/  CALL.REL.NOINC `($__internal_23_$__cuda_sm70_shflsync_idx_p) ;  /* 0x000013f000007944 */ /* 0x01afea0003c00000 */
[----:B------:R-:W-:Y:S01]  /*240a0*/  MOV R7, R62 ;  /* 0x0000003e00077202 */ /* 0x000fe20000000f00 */
[----:B------:R-:W-:Y:S05]  /*240b0*/  BRA `(.L_x_1876) ;  /* 0xffff856000007947 */ /* 0x000fea000383ffff */
.L_x_1783:
[----:B------:R-:W-:Y:S01]  /*240c0*/  IMAD.MOV.U32 R56, RZ, RZ, R6 ;  /* 0x000000ffff387224 */ /* 0x000fe200078e0006 */
[----:B--2---:R-:W-:Y:S01]  /*240d0*/  MOV R2, 0x4 ;  /* 0x0000000400027802 */ /* 0x004fe20000000f00 */
[----:B------:R-:W-:Y:S01]  /*240e0*/  IMAD.MOV.U32 R61, RZ, RZ, 0x181f ;  /* 0x0000181fff3d7424 */ /* 0x000fe200078e00ff */
[----:B------:R-:W-:Y:S02]  /*240f0*/  MOV R3, 0x24110 ;  /* 0x0002411000037802 */ /* 0x000fe40000000f00 */
[----:B-1-34-:R-:W-:Y:S05]  /*24100*/  CALL.REL.NOINC `($__internal_23_$__cuda_sm70_shflsync_idx_p) ;  /* 0x0000138000007944 */ /* 0x01afea0003c00000 */
[----:B------:R-:W-:Y:S01]  /*24110*/  MOV R2, R62 ;  /* 0x0000003e00027202 */ /* 0x000fe20000000f00 */
[----:B------:R-:W-:Y:S05]  /*24120*/  BRA `(.L_x_1877) ;  /* 0xffff851000007947 */ /* 0x000fea000383ffff */
.L_x_1784:
[----:B------:R-:W-:Y:S01]  /*24130*/  IMAD.MOV.U32 R56, RZ, RZ, R5 ;  /* 0x000000ffff387224 */ /* 0x000fe200078e0005 */
[----:B-1----:R-:W-:Y:S01]  /*24140*/  MOV R2, 0x5 ;  /* 0x0000000500027802 */ /* 0x002fe20000000f00 */
[----:B------:R-:W-:Y:S01]  /*24150*/  IMAD.MOV.U32 R61, RZ, RZ, 0x181f ;  /* 0x0000181fff3d7424 */ /* 0x000fe200078e00ff */
[----:B------:R-:W-:-:S02]  /*24160*/  MOV R3, 0x24180 ;  /* 0x0002418000037802 */ /* 0x000fc40000000f00 */
[----:B--234-:R-:W-:Y:S05]  /*24170*/  CALL.REL.NOINC `($__internal_23_$__cuda_sm70_shflsync_idx_p) ;  /* 0x0000131000007944 */ /* 0x01cfea0003c00000 */
        /* <DEDUP_REMOVED lines=8> */
.L_x_1785:
[----:B------:R-:W-:Y:S01]  /*24200*/  IMAD.MOV.U32 R56, RZ, RZ, R5 ;  /* 0x000000ffff387224 */ /* 0x000fe200078e0005 */
[----:B--2---:R-:W-:Y:S01]  /*24210*/  MOV R2, 0x6 ;  /* 0x0000000600027802 */ /* 0x004fe20000000f00 */
[----:B------:R-:W-:Y:S01]  /*24220*/  IMAD.MOV.U32 R61, RZ, RZ, 0x181f ;  /* 0x0000181fff3d7424 */ /* 0x000fe200078e00ff */
[----:B------:R-:W-:Y:S02]  /*24230*/  MOV R3, 0x24250 ;  /* 0x0002425000037802 */ /* 0x000fe40000000f00 */
[----:B-1--4-:R-:W-:Y:S05]  /*24240*/  CALL.REL.NOINC `($__internal_23_$__cuda_sm70_shflsync_idx_p) ;  /* 0x0000124000007944 */ /* 0x012fea0003c00000 */
[----:B------:R-:W-:Y:S01]  /*24250*/  MOV R7, R62 ;  /* 0x0000003e00077202 */ /* 0x000fe20000000f00 */
[----:B------:R-:W-:Y:S05]  /*24260*/  BRA `(.L_x_1879) ;  /* 0xffff84c000007947 */ /* 0x000fea000383ffff */
.L_x_1786:
[----:B------:R-:W-:Y:S01]  /*24270*/  IMAD.MOV.U32 R56, RZ, RZ, R6 ;  /* 0x000000ffff387224 */ /* 0x000fe200078e0006 */
[----:B--2---:R-:W-:Y:S01]  /*24280*/  MOV R2, 0x6 ;  /* 0x0000000600027802 */ /* 0x004fe20000000f00 */
[----:B------:R-:W-:Y:S01]  /*24290*/  IMAD.MOV.U32 R61, RZ, RZ, 0x181f ;  /* 0x0000181fff3d7424 */ /* 0x000fe200078e00ff */
[----:B------:R-:W-:Y:S02]  /*242a0*/  MOV R3, 0x242c0 ;  /* 0x000242c000037802 */ /* 0x000fe40000000f00 */
[----:B-1-34-:R-:W-:Y:S05]  /*242b0*/  CALL.REL.NOINC `($__internal_23_$__cuda_sm70_shflsync_idx_p) ;  /* 0x000011d000007944 */ /* 0x01afea0003c00000 */
[----:B------:R-:W-:Y:S01]  /*242c0*/  MOV R2, R62 ;  /* 0x0000003e00027202 */ /* 0x000fe20000000f00 */
[----:B------:R-:W-:Y:S05]  /*242d0*/  BRA `(.L_x_1880) ;  /* 0xffff847000007947 */ /* 0x000fea000383ffff */
.L_x_1787:
[----:B------:R-:W-:Y:S01]  /*242e0*/  IMAD.MOV.U32 R56, RZ, RZ, R5 ;  /* 0x000000ffff387224 */ /* 0x000fe200078e0005 */
[----:B-1----:R-:W-:Y:S01]  /*242f0*/  MOV R2, 0x7 ;  /* 0x0000000700027802 */ /* 0x002fe20000000f00 */
[----:B------:R-:W-:Y:S01]  /*24300*/  IMAD.MOV.U32 R61, RZ, RZ, 0x181f ;  /* 0x0000181fff3d7424 */ /* 0x000fe200078e00ff */
[----:B------:R-:W-:-:S02]  /*24310*/  MOV R3, 0x24330 ;  /* 0x0002433000037802 */ /* 0x000fc40000000f00 */
[----:B--2-4-:R-:W-:Y:S05]  /*24320*/  CALL.REL.NOINC `($__internal_23_$__cuda_sm70_shflsync_idx_p) ;  /* 0x0000116000007944 */ /* 0x014fea0003c00000 */
        /* <DEDUP_REMOVED lines=8> */
.L_x_1789:
[----:B------:R-:W-:Y:S01]  /*243b0*/  IMAD.MOV.U32 R56, RZ, RZ, R5 ;  /* 0x000000ffff387224 */ /* 0x000fe200078e0005 */
[----:B------:R-:W-:Y:S01]  /*243c0*/  MOV R2, RZ ;  /* 0x000000ff00027202 */ /* 0x000fe20000000f00 */
[----:B------:R-:W-:Y:S01]  /*243d0*/  IMAD.MOV.U32 R61, RZ, RZ, 0x1c1f ;  /* 0x00001c1fff3d7424 */ /* 0x000fe200078e00ff */
[----:B------:R-:W-:Y:S02]  /*243e0*/  MOV R3, 0x24400 ;  /* 0x0002440000037802 */ /* 0x000fe40000000f00 */
[----:B------:R-:W-:Y:S05]  /*243f0*/  CALL.REL.NOINC `($__internal_23_$__cuda_sm70_shflsync_idx_p) ;  /* 0x0000109000007944 */ /* 0x000fea0003c00000 */
[----:B------:R-:W-:Y:S01]  /*24400*/  MOV R4, R62 ;  /* 0x0000003e00047202 */ /* 0x000fe20000000f00 */
[----:B------:R-:W-:Y:S05]  /*24410*/  BRA `(.L_x_1882) ;  /* 0xffff863000007947 */ /* 0x000fea000383ffff */
.L_x_1790:
[----:B------:R-:W-:Y:S01]  /*24420*/  IMAD.MOV.U32 R56, RZ, RZ, R12 ;  /* 0x000000ffff387224 */ /* 0x000fe200078e000c */
[----:B------:R-:W-:Y:S01]  /*24430*/  MOV R2, RZ ;  /* 0x000000ff00027202 */ /* 0x000fe20000000f00 */
[----:B------:R-:W-:Y:S01]  /*24440*/  IMAD.MOV.U32 R61, RZ, RZ, 0x1c1f ;  /* 0x00001c1fff3d7424 */ /* 0x000fe200078e00ff */
[----:B------:R-:W-:Y:S02]  /*24450*/  MOV R3, 0x24470 ;  /* 0x0002447000037802 */ /* 0x000fe40000000f00 */
[----:B-12---:R-:W-:Y:S05]  /*24460*/  CALL.REL.NOINC `($__internal_23_$__cuda_sm70_shflsync_idx_p) ;  /* 0x0000102000007944 */ /* 0x006fea0003c00000 */
[----:B------:R-:W-:Y:S01]  /*24470*/  MOV R0, R62 ;  /* 0x0000003e00007202 */ /* 0x000fe20000000f00 */
[----:B------:R-:W-:Y:S05]  /*24480*/  BRA `(.L_x_1883) ;  /* 0xffff85e000007947 */ /* 0x000fea000383ffff */
.L_x_1793:
[----:B------:R-:W-:Y:S01]  /*24490*/  IMAD.MOV.U32 R56, RZ, RZ, R5 ;  /* 0x000000ffff387224 */ /* 0x000fe200078e0005 */
[----:B---3--:R-:W-:Y:S01]  /*244a0*/  MOV R2, 0x1 ;  /* 0x0000000100027802 */ /* 0x008fe20000000f00 */
        /* <DEDUP_REMOVED lines=11> */
.L_x_1796:
[----:B------:R-:W-:Y:S01]  /*24560*/  IMAD.MOV.U32 R56, RZ, RZ, R5 ;  /* 0x000000ffff387224 */ /* 0x000fe200078e0005 */
[----:B--23--:R-:W-:Y:S01]  /*24570*/  MOV R2, 0x2 ;  /* 0x0000000200027802 */ /* 0x00cfe20000000f00 */
[----:B------:R-:W-:Y:S01]  /*24580*/  IMAD.MOV.U32 R61, RZ, RZ, 0x1c1f ;  /* 0x00001c1fff3d7424 */ /* 0x000fe200078e00ff */
[----:B------:R-:W-:Y:S02]  /*24590*/  MOV R3, 0x245b0 ;  /* 0x000245b000037802 */ /* 0x000fe40000000f00 */
[----:B-1--4-:R-:W-:Y:S05]  /*245a0*/  CALL.REL.NOINC `($__internal_23_$__cuda_sm70_shflsync_idx_p) ;  /* 0x00000ee000007944 */ /* 0x012fea0003c00000 */
[----:B------:R-:W-:Y:S01]  /*245b0*/  MOV R4, R62 ;  /* 0x0000003e00047202 */ /* 0x000fe20000000f00 */
[----:B------:R-:W-:Y:S05]  /*245c0*/  BRA `(.L_x_1885) ;  /* 0xffff8b5000007947 */ /* 0x000fea000383ffff */
.L_x_1797:
[----:B------:R-:W-:Y:S01]  /*245d0*/  IMAD.MOV.U32 R56, RZ, RZ, R12 ;  /* 0x000000ffff387224 */ /* 0x000fe200078e000c */
[----:B--23--:R-:W-:Y:S01]  /*245e0*/  MOV R2, 0x2 ;  /* 0x0000000200027802 */ /* 0x00cfe20000000f00 */
[----:B------:R-:W-:Y:S01]  /*245f0*/  IMAD.MOV.U32 R61, RZ, RZ, 0x1c1f ;  /* 0x00001c1fff3d7424 */ /* 0x000fe200078e00ff */
[----:B------:R-:W-:Y:S02]  /*24600*/  MOV R3, 0x24620 ;  /* 0x0002462000037802 */ /* 0x000fe40000000f00 */
[----:B-1--4-:R-:W-:Y:S05]  /*24610*/  CALL.REL.NOINC `($__internal_23_$__cuda_sm70_shflsync_idx_p) ;  /* 0x00000e7000007944 */ /* 0x012fea0003c00000 */
[----:B------:R-:W-:Y:S01]  /*24620*/  MOV R0, R62 ;  /* 0x0000003e00007202 */ /* 0x000fe20000000f00 */
[----:B------:R-:W-:Y:S05]  /*24630*/  BRA `(.L_x_1886) ;  /* 0xffff8b0000007947 */ /* 0x000fea000383ffff */
.L_x_1800:
[----:B------:R-:W-:Y:S01]  /*24640*/  IMAD.MOV.U32 R56, RZ, RZ, R5 ;  /* 0x000000ffff387224 */ /* 0x000fe200078e0005 */
[----:B--2---:R-:W-:Y:S01]  /*24650*/  MOV R2, 0x3 ;  /* 0x0000000300027802 */ /* 0x004fe20000000f00 */
[----:B------:R-:W-:Y:S01]  /*24660*/  IMAD.MOV.U32 R61, RZ, RZ, 0x1c1f ;  /* 0x00001c1fff3d7424 */ /* 0x000fe200078e00ff */
[----:B------:R-:W-:-:S02]  /*24670*/  MOV R3, 0x24690 ;  /* 0x0002469000037802 */ /* 0x000fc40000000f00 */
[----:B-1--4-:R-:W-:Y:S05]  /*24680*/  CALL.REL.NOINC `($__internal_23_$__cuda_sm70_shflsync_idx_p) ;  /* 0x00000e0000007944 */ /* 0x012fea0003c00000 */
        /* <DEDUP_REMOVED lines=8> */
.L_x_1804:
[----:B------:R-:W-:Y:S01]  /*24710*/  IMAD.MOV.U32 R56, RZ, RZ, R5 ;  /* 0x000000ffff387224 */ /* 0x000fe200078e0005 */
[----:B------:R-:W-:Y:S01]  /*24720*/  MOV R2, RZ ;  /* 0x000000ff00027202 */ /* 0x000fe20000000f00 */
[----:B------:R-:W-:Y:S01]  /*24730*/  IMAD.MOV.U32 R61, RZ, RZ, 0x181f ;  /* 0x0000181fff3d7424 */ /* 0x000fe200078e00ff */
[----:B------:R-:W-:Y:S02]  /*24740*/  MOV R3, 0x24760 ;  /* 0x0002476000037802 */ /* 0x000fe40000000f00 */
[----:B------:R-:W-:Y:S05]  /*24750*/  CALL.REL.NOINC `($__internal_23_$__cuda_sm70_shflsync_idx_p) ;  /* 0x00000d3000007944 */ /* 0x000fea0003c00000 */
[----:B------:R-:W-:Y:S01]  /*24760*/  MOV R7, R62 ;  /* 0x0000003e00077202 */ /* 0x000fe20000000f00 */
[----:B------:R-:W-:Y:S05]  /*24770*/  BRA `(.L_x_1888) ;  /* 0xffff987000007947 */ /* 0x000fea000383ffff */
.L_x_1805:
[----:B------:R-:W-:Y:S01]  /*24780*/  IMAD.MOV.U32 R56, RZ, RZ, R6 ;  /* 0x000000ffff387224 */ /* 0x000fe200078e0006 */
[----:B------:R-:W-:Y:S01]  /*24790*/  MOV R2, RZ ;  /* 0x000000ff00027202 */ /* 0x000fe20000000f00 */
[----:B------:R-:W-:Y:S01]  /*247a0*/  IMAD.MOV.U32 R61, RZ, RZ, 0x181f ;  /* 0x0000181fff3d7424 */ /* 0x000fe200078e00ff */
[----:B------:R-:W-:Y:S02]  /*247b0*/  MOV R3, 0x247d0 ;  /* 0x000247d000037802 */ /* 0x000fe40000000f00 */
[----:B-12---:R-:W-:Y:S05]  /*247c0*/  CALL.REL.NOINC `($__internal_23_$__cuda_sm70_shflsync_idx_p) ;  /* 0x00000cc000007944 */ /* 0x006fea0003c00000 */
[----:B------:R-:W-:Y:S01]  /*247d0*/  MOV R2, R62 ;  /* 0x0000003e00027202 */ /* 0x000fe20000000f00 */
[----:B------:R-:W-:Y:S05]  /*247e0*/  BRA `(.L_x_1889) ;  /* 0xffff982000007947 */ /* 0x000fea000383ffff */
.L_x_1806:
        /* <DEDUP_REMOVED lines=13> */
.L_x_1807:
[----:B------:R-:W-:Y:S01]  /*248c0*/  IMAD.MOV.U32 R56, RZ, RZ, R5 ;  /* 0x000000ffff387224 */ /* 0x000fe200078e0005 */
[----:B-1----:R-:W-:Y:S01]  /*248d0*/  MOV R2, 0x2 ;  /* 0x0000000200027802 */ /* 0x002fe20000000f00 */
[----:B------:R-:W-:Y:S01]  /*248e0*/  IMAD.MOV.U32 R61, RZ, RZ, 0x181f ;  /* 0x0000181fff3d7424 */ /* 0x000fe200078e00ff */
[----:B------:R-:W-:Y:S02]  /*248f0*/  MOV R3, 0x24910 ;  /* 0x0002491000037802 */ /* 0x000fe40000000f00 */
[----:B---34-:R-:W-:Y:S05]  /*24900*/  CALL.REL.NOINC `($__internal_23_$__cuda_sm70_shflsync_idx_p) ;  /* 0x00000b8000007944 */ /* 0x018fea0003c00000 */
[----:B------:R-:W-:Y:S01]  /*24910*/  MOV R7, R62 ;  /* 0x0000003e00077202 */ /* 0x000fe20000000f00 */
[----:B------:R-:W-:Y:S05]  /*24920*/  BRA `(.L_x_1891) ;  /* 0xffff97d000007947 */ /* 0x000fea000383ffff */
.L_x_1808:
[----:B------:R-:W-:Y:S01]  /*24930*/  IMAD.MOV.U32 R56, RZ, RZ, R6 ;  /* 0x000000ffff387224 */ /* 0x000fe200078e0006 */
[----:B-1----:R-:W-:Y:S01]  /*24940*/  MOV R2, 0x2 ;  /* 0x0000000200027802 */ /* 0x002fe20000000f00 */
[----:B------:R-:W-:Y:S01]  /*24950*/  IMAD.MOV.U32 R61, RZ, RZ, 0x181f ;  /* 0x0000181fff3d7424 */ /* 0x000fe200078e00ff */
[----:B------:R-:W-:Y:S02]  /*24960*/  MOV R3, 0x24980 ;  /* 0x0002498000037802 */ /* 0x000fe40000000f00 */
[----:B--234-:R-:W-:Y:S05]  /*24970*/  CALL.REL.NOINC `($__internal_23_$__cuda_sm70_shflsync_idx_p) ;  /* 0x00000b1000007944 */ /* 0x01cfea0003c00000 */
[----:B------:R-:W-:Y:S01]  /*24980*/  MOV R2, R62 ;  /* 0x0000003e00027202 */ /* 0x000fe20000000f00 */
[----:B------:R-:W-:Y:S05]  /*24990*/  BRA `(.L_x_1892) ;  /* 0xffff978000007947 */ /* 0x000fea000383ffff */
.L_x_1809:
        /* <DEDUP_REMOVED lines=13> */
.L_x_1810:
[----:B------:R-:W-:Y:S01]  /*24a70*/  IMAD.MOV.U32 R56, RZ, RZ, R5 ;  /* 0x000000ffff387224 */ /* 0x000fe200078e0005 */
[----:B--2---:R-:W-:Y:S01]  /*24a80*/  MOV R2, 0x4 ;  /* 0x0000000400027802 */ /* 0x004fe20000000f00 */
[----:B------:R-:W-:Y:S01]  /*24a90*/  IMAD.MOV.U32 R61, RZ, RZ, 0x181f ;  /* 0x0000181fff3d7424 */ /* 0x000fe200078e00ff */
[----:B------:R-:W-:Y:S02]  /*24aa0*/  MOV R3, 0x24ac0 ;  /* 0x00024ac000037802 */ /* 0x000fe40000000f00 */
[----:B-1-34-:R-:W-:Y:S05]  /*24ab0*/  CALL.REL.NOINC `($__internal_23_$__cuda_sm70_shflsync_idx_p) ;  /* 0x000009d000007944 */ /* 0x01afea0003c00000 */
[----:B------:R-:W-:Y:S01]  /*24ac0*/  MOV R7, R62 ;  /* 0x0000003e00077202 */ /* 0x000fe20000000f00 */
[----:B------:R-:W-:Y:S05]  /*24ad0*/  BRA `(.L_x_1894) ;  /* 0xffff973000007947 */ /* 0x000fea000383ffff */
.L_x_1811:
[----:B------:R-:W-:Y:S01]  /*24ae0*/  IMAD.MOV.U32 R56, RZ, RZ, R6 ;  /* 0x000000ffff387224 */ /* 0x000fe200078e0006 */
[----:B--2---:R-:W-:Y:S01]  /*24af0*/  MOV R2, 0x4 ;  /* 0x0000000400027802 */ /* 0x004fe20000000f00 */
[----:B------:R-:W-:Y:S01]  /*24b00*/  IMAD.MOV.U32 R61, RZ, RZ, 0x181f ;  /* 0x0000181fff3d7424 */ /* 0x000fe200078e00ff */
[----:B------:R-:W-:Y:S02]  /*24b10*/  MOV R3, 0x24b30 ;  /* 0x00024b3000037802 */ /* 0x000fe40000000f00 */
[----:B-1-34-:R-:W-:Y:S05]  /*24b20*/  CALL.REL.NOINC `($__internal_23_$__cuda_sm70_shflsync_idx_p) ;  /* 0x0000096000007944 */ /* 0x01afea0003c00000 */
[----:B------:R-:W-:Y:S01]  /*24b30*/  MOV R2, R62 ;  /* 0x0000003e00027202 */ /* 0x000fe20000000f00 */
[----:B------:R-:W-:Y:S05]  /*24b40*/  BRA `(.L_x_1895) ;  /* 0xffff96e000007947 */ /* 0x000fea000383ffff */
.L_x_1812:
        /* <DEDUP_REMOVED lines=13> */
.L_x_1813:
[----:B------:R-:W-:Y:S01]  /*24c20*/  IMAD.MOV.U32 R56, RZ, RZ, R5 ;  /* 0x000000ffff387224 */ /* 0x000fe200078e0005 */
[----:B--2---:R-:W-:Y:S01]  /*24c30*/  MOV R2, 0x6 ;  /* 0x0000000600027802 */ /* 0x004fe20000000f00 */
[----:B------:R-:W-:Y:S01]  /*24c40*/  IMAD.MOV.U32 R61, RZ, RZ, 0x181f ;  /* 0x0000181fff3d7424 */ /* 0x000fe200078e00ff */
[----:B------:R-:W-:Y:S02]  /*24c50*/  MOV R3, 0x24c70 ;  /* 0x00024c7000037802 */ /* 0x000fe40000000f00 */
[----:B-1--4-:R-:W-:Y:S05]  /*24c60*/  CALL.REL.NOINC `($__internal_23_$__cuda_sm70_shflsync_idx_p) ;  /* 0x0000082000007944 */ /* 0x012fea0003c00000 */
[----:B------:R-:W-:Y:S01]  /*24c70*/  MOV R7, R62 ;  /* 0x0000003e00077202 */ /* 0x000fe20000000f00 */
[----:B------:R-:W-:Y:S05]  /*24c80*/  BRA `(.L_x_1897) ;  /* 0xffff969000007947 */ /* 0x000fea000383ffff */
.L_x_1814:
[----:B------:R-:W-:Y:S01]  /*24c90*/  IMAD.MOV.U32 R56, RZ, RZ, R6 ;  /* 0x000000ffff387224 */ /* 0x000fe200078e0006 */
[----:B--2---:R-:W-:Y:S01]  /*24ca0*/  MOV R2, 0x6 ;  /* 0x0000000600027802 */ /* 0x004fe20000000f00 */
[----:B------:R-:W-:Y:S01]  /*24cb0*/  IMAD.MOV.U32 R61, RZ, RZ, 0x181f ;  /* 0x0000181fff3d7424 */ /* 0x000fe200078e00ff */
[----:B------:R-:W-:Y:S02]  /*24cc0*/  MOV R3, 0x24ce0 ;  /* 0x00024ce000037802 */ /* 0x000fe40000000f00 */
[----:B-1-34-:R-:W-:Y:S05]  /*24cd0*/  CALL.REL.NOINC `($__internal_23_$__cuda_sm70_shflsync_idx_p) ;  /* 0x000007b000007944 */ /* 0x01afea0003c00000 */
[----:B------:R-:W-:Y:S01]  /*24ce0*/  MOV R2, R62 ;  /* 0x0000003e00027202 */ /* 0x000fe20000000f00 */
[----:B------:R-:W-:Y:S05]  /*24cf0*/  BRA `(.L_x_1898) ;  /* 0xffff964000007947 */ /* 0x000fea000383ffff */
.L_x_1815:
        /* <DEDUP_REMOVED lines=13> */
.L_x_1817:
[----:B------:R-:W-:Y:S01]  /*24dd0*/  IMAD.MOV.U32 R56, RZ, RZ, R57 ;  /* 0x000000ffff387224 */ /* 0x000fe200078e0039 */
[----:B------:R-:W-:Y:S01]  /*24de0*/  MOV R2, RZ ;  /* 0x000000ff00027202 */ /* 0x000fe20000000f00 */
[----:B------:R-:W-:Y:S01]  /*24df0*/  IMAD.MOV.U32 R61, RZ, RZ, 0x1f ;  /* 0x0000001fff3d7424 */ /* 0x000fe200078e00ff */
[----:B------:R-:W-:Y:S02]  /*24e00*/  MOV R3, 0x24e20 ;  /* 0x00024e2000037802 */ /* 0x000fe40000000f00 */
[----:B------:R-:W-:Y:S05]  /*24e10*/  CALL.REL.NOINC `($__internal_23_$__cuda_sm70_shflsync_idx_p) ;  /* 0x0000067000007944 */ /* 0x000fea0003c00000 */
[----:B------:R-:W-:Y:S01]  /*24e20*/  MOV R9, R62 ;  /* 0x0000003e00097202 */ /* 0x000fe20000000f00 */
[----:B------:R-:W-:Y:S05]  /*24e30*/  BRA `(.L_x_1900) ;  /* 0xffff96d000007947 */ /* 0x000fea000383ffff */
.L_x_1818:
[----:B------:R-:W-:Y:S01]  /*24e40*/  IMAD.MOV.U32 R56, RZ, RZ, R57 ;  /* 0x000000ffff387224 */ /* 0x000fe200078e0039 */
[----:B------:R-:W-:Y:S01]  /*24e50*/  MOV R2, 0x1 ;  /* 0x0000000100027802 */ /* 0x000fe20000000f00 */
[----:B------:R-:W-:Y:S01]  /*24e60*/  IMAD.MOV.U32 R61, RZ, RZ, 0x1f ;  /* 0x0000001fff3d7424 */ /* 0x000fe200078e00ff */
[----:B------:R-:W-:Y:S02]  /*24e70*/  MOV R3, 0x24e90 ;  /* 0x00024e9000037802 */ /* 0x000fe40000000f00 */
[----:B-12---:R-:W-:Y:S05]  /*24e80*/  CALL.REL.NOINC `($__internal_23_$__cuda_sm70_shflsync_idx_p) ;  /* 0x0000060000007944 */ /* 0x006fea0003c00000 */
[----:B------:R-:W-:Y:S01]  /*24e90*/  MOV R8, R62 ;  /* 0x0000003e00087202 */ /* 0x000fe20000000f00 */
[----:B------:R-:W-:Y:S05]  /*24ea0*/  BRA `(.L_x_1901) ;  /* 0xffff968000007947 */ /* 0x000fea000383ffff */
.L_x_1819:
[----:B------:R-:W-:Y:S02]  /*24eb0*/  MOV R2, 0x1 ;  /* 0x0000000100027802 */ /* 0x000fe40000000f00 */
[----:B------:R-:W-:-:S02]  /*24ec0*/  MOV R3, 0x24ee0 ;  /* 0x00024ee000037802 */ /* 0x000fc40000000f00 */
[----:B-1234-:R-:W-:Y:S05]  /*24ed0*/  CALL.REL.NOINC `($__internal_24_$__cuda_sm70_shflsync_up_p) ;  /* 0x0000061000007944 */ /* 0x01efea0003c00000 */
[----:B------:R-:W-:Y:S05]  /*24ee0*/  BRA `(.L_x_1902) ;  /* 0xffff977000007947 */ /* 0x000fea000383ffff */
.L_x_1820:
[----:B------:R-:W-:Y:S02]  /*24ef0*/  MOV R2, 0x2 ;  /* 0x0000000200027802 */ /* 0x000fe40000000f00 */
[----:B------:R-:W-:-:S02]  /*24f00*/  MOV R3, 0x24f20 ;  /* 0x00024f2000037802 */ /* 0x000fc40000000f00 */
[----:B--2-4-:R-:W-:Y:S05]  /*24f10*/  CALL.REL.NOINC `($__internal_24_$__cuda_sm70_shflsync_up_p) ;  /* 0x000005d000007944 */ /* 0x014fea0003c00000 */
        /* <DEDUP_REMOVED lines=24> */
.L_x_1824:
[----:B------:R-:W-:Y:S02]  /*250a0*/  MOV R2, 0x1 ;  /* 0x0000000100027802 */ /* 0x000fe40000000f00 */
[----:B------:R-:W-:Y:S02]  /*250b0*/  MOV R3, 0x250d0 ;  /* 0x000250d000037802 */ /* 0x000fe40000000f00 */
[----:B------:R-:W-:Y:S05]  /*250c0*/  CALL.REL.NOINC `($__internal_24_$__cuda_sm70_shflsync_up_p) ;  /* 0x0000042000007944 */ /* 0x000fea0003c00000 */
[----:B------:R-:W-:Y:S01]  /*250d0*/  MOV R2, R4 ;  /* 0x0000000400027202 */ /* 0x000fe20000000f00 */
[----:B------:R-:W-:Y:S05]  /*250e0*/  BRA `(.L_x_1904) ;  /* 0xffff97d000007947 */ /* 0x000fea000383ffff */
.L_x_1825:
        /* <DEDUP_REMOVED lines=27> */
.L_x_1827:
[----:B------:R-:W-:Y:S02]  /*252a0*/  SEL R0, RZ, 0x1, P0 ;  /* 0x00000001ff007807 */ /* 0x000fe40000000000 */
[----:B------:R-:W-:Y:S02]  /*252b0*/  MOV R2, 0x252d0 ;  /* 0x000252d000027802 */ /* 0x000fe40000000f00 */
[----:B-1----:R-:W-:Y:S05]  /*252c0*/  CALL.REL.NOINC `($__internal_25_$__cuda_sm70_votesync_ballot) ;  /* 0x0000029000007944 */ /* 0x002fea0003c00000 */
[----:B------:R-:W-:Y:S01]  /*252d0*/  MOV R5, R0 ;  /* 0x0000000000057202 */ /* 0x000fe20000000f00 */
[----:B------:R-:W-:Y:S05]  /*252e0*/  BRA `(.L_x_1906) ;  /* 0xffff976000007947 */ /* 0x000fea000383ffff */
.L_x_1828:
[----:B------:R-:W-:Y:S01]  /*252f0*/  IMAD.MOV.U32 R56, RZ, RZ, R6 ;  /* 0x000000ffff387224 */ /* 0x000fe200078e0006 */
[----:B--2---:R-:W-:Y:S01]  /*25300*/  MOV R2, R0 ;  /* 0x0000000000027202 */ /* 0x004fe20000000f00 */
[----:B------:R-:W-:Y:S01]  /*25310*/  IMAD.MOV.U32 R61, RZ, RZ, 0x1f ;  /* 0x0000001fff3d7424 */ /* 0x000fe200078e00ff */
[----:B------:R-:W-:Y:S02]  /*25320*/  MOV R3, 0x25340 ;  /* 0x0002534000037802 */ /* 0x000fe40000000f00 */
[----:B-1----:R-:W-:Y:S05]  /*25330*/  CALL.REL.NOINC `($__internal_23_$__cuda_sm70_shflsync_idx_p) ;  /* 0x0000015000007944 */ /* 0x002fea0003c00000 */
[----:B------:R-:W-:Y:S01]  /*25340*/  IMAD.MOV.U32 R6, RZ, RZ, R62 ;  /* 0x000000ffff067224 */ /* 0x000fe200078e003e */
[----:B------:R-:W-:Y:S01]  /*25350*/  MOV R2, R0 ;  /* 0x0000000000027202 */ /* 0x000fe20000000f00 */
[----:B------:R-:W-:Y:S01]  /*25360*/  IMAD.MOV.U32 R56, RZ, RZ, R7 ;  /* 0x000000ffff387224 */ /* 0x000fe200078e0007 */
[----:B------:R-:W-:-:S02]  /*25370*/  MOV R61, 0x1f ;  /* 0x0000001f003d7802 */ /* 0x000fc40000000f00 */
[----:B------:R-:W-:Y:S02]  /*25380*/  MOV R3, 0x253a0 ;  /* 0x000253a000037802 */ /* 0x000fe40000000f00 */
[----:B------:R-:W-:Y:S05]  /*25390*/  CALL.REL.NOINC `($__internal_23_$__cuda_sm70_shflsync_idx_p) ;  /* 0x000000f000007944 */ /* 0x000fea0003c00000 */
[----:B------:R-:W-:Y:S01]  /*253a0*/  MOV R7, R62 ;  /* 0x0000003e00077202 */ /* 0x000fe20000000f00 */
[----:B------:R-:W-:Y:S05]  /*253b0*/  BRA `(.L_x_1907) ;  /* 0xffff970000007947 */ /* 0x000fea000383ffff */
.L_x_1831:
[----:B------:R-:W-:Y:S01]  /*253c0*/  IMAD.MOV.U32 R56, RZ, RZ, R4 ;  /* 0x000000ffff387224 */ /* 0x000fe200078e0004 */
[----:B--2---:R-:W-:Y:S01]  /*253d0*/  MOV R2, R0 ;  /* 0x0000000000027202 */ /* 0x004fe20000000f00 */
[----:B------:R-:W-:Y:S01]  /*253e0*/  IMAD.MOV.U32 R61, RZ, RZ, 0x1f ;  /* 0x0000001fff3d7424 */ /* 0x000fe200078e00ff */
[----:B------:R-:W-:Y:S02]  /*253f0*/  MOV R3, 0x25410 ;  /* 0x0002541000037802 */ /* 0x000fe40000000f00 */
[----:B-1--4-:R-:W-:Y:S05]  /*25400*/  CALL.REL.NOINC `($__internal_23_$__cuda_sm70_shflsync_idx_p) ;  /* 0x0000008000007944 */ /* 0x012fea0003c00000 */
[----:B------:R-:W-:Y:S01]  /*25410*/  MOV R10, R62 ;  /* 0x0000003e000a7202 */ /* 0x000fe20000000f00 */
[----:B------:R-:W-:Y:S05]  /*25420*/  BRA `(.L_x_1830) ;  /* 0xffff96f000007947 */ /* 0x000fea000383ffff */
        .weak           $__internal_22_$__cuda_sm70_shflsync_bfly_p
        .type           $__internal_22_$__cuda_sm70_shflsync_bfly_p,@function
        .size           $__internal_22_$__cuda_sm70_shflsync_bfly_p,($__internal_23_$__cuda_sm70_shflsync_idx_p - $__internal_22_$__cuda_sm70_shflsync_bfly_p)
$__internal_22_$__cuda_sm70_shflsync_bfly_p:
[----:B------:R-:W-:Y:S02]  /*25430*/  MOV R172, 0xffffffff ;  /* 0xffffffff00ac7802 */ /* 0x000fe40000000f00 */
[----:B------:R-:W-:Y:S02]  /*25440*/  MOV R3, 0x1f ;  /* 0x0000001f00037802 */ /* 0x000fe40000000f00 */
[----:B------:R-:W-:Y:S04]  /*25450*/  WARPSYNC R172 ;  /* 0x000000ac00007348 */ /* 0x000fe80003800000 */
[----:B------:R1:W2:Y:S02]  /*25460*/  SHFL.BFLY PT, R0, R4, R0, R3 ;  /* 0x0c00000004007389 */ /* 0x0002a400000e0003 */
[----:B-1----:R-:W-:-:S04]  /*25470*/  MOV R3, 0x0 ;  /* 0x0000000000037802 */ /* 0x002fc80000000f00 */
[----:B--2---:R-:W-:Y:S05]  /*25480*/  RET.REL.NODEC R2 `(_ZN7cutlass13device_kernelIN5flash19enable_sm80_to_sm89INS1_16FlashAttnFwdSm80INS1_25CollectiveMainloopFwdSm80ILi4ELi1ELb0EN4cute5tupleIJNS5_1CILi128EEENS7_ILi80EEENS7_ILi64EEEEEELi64ENS_6half_tEfNS_4arch4Sm80ELb1ELb0ELb1ELb1ELb1ELb1ELb1ELb1EEENS1_21CollectiveEpilogueFwdINS6_IJS8_SA_S9_EEENS6_IJNS7_ILi1EEESI_SI_EEESC_SE_Li128ELb1ELb1ELb1ELb0EEENS1_36VarlenDynamicPersistentTileSchedulerILi128ELi80ELi128ELi128ELb1ELb1ELb0ELb1ELb1ELb1EEEEEEEEEvNT_6ParamsE) ;  /* 0xfffdab7002007950 */ /* 0x004fea0003c3ffff */
        .weak           $__internal_23_$__cuda_sm70_shflsync_idx_p
        .type           $__internal_23_$__cuda_sm70_shflsync_idx_p,@function
        .size           $__internal_23_$__cuda_sm70_shflsync_idx_p,($__internal_24_$__cuda_sm70_shflsync_up_p - $__internal_23_$__cuda_sm70_shflsync_idx_p)
$__internal_23_$__cuda_sm70_shflsync_idx_p:
[----:B------:R-:W-:-:S04]  /*25490*/  MOV R62, 0xffffffff ;  /* 0xffffffff003e7802 */ /* 0x000fc80000000f00 */
[----:B------:R-:W-:Y:S04]  /*254a0*/  WARPSYNC R62 ;  /* 0x0000003e00007348 */ /* 0x000fe80003800000 */
[----:B------:R1:W2:Y:S02]  /*254b0*/  SHFL.IDX PT, R62, R56, R2, R61 ;  /* 0x00000002383e7389 */ /* 0x0002a400000e003d */
[----:B-1----:R-:W-:Y:S02]  /*254c0*/  MOV R2, R3 ;  /* 0x0000000300027202 */ /* 0x002fe40000000f00 */
[----:B------:R-:W-:-:S04]  /*254d0*/  MOV R3, 0x0 ;  /* 0x0000000000037802 */ /* 0x000fc80000000f00 */
[----:B--2---:R-:W-:Y:S05]  /*254e0*/  RET.REL.NODEC R2 `(_ZN7cutlass13device_kernelIN5flash19enable_sm80_to_sm89INS1_16FlashAttnFwdSm80INS1_25CollectiveMainloopFwdSm80ILi4ELi1ELb0EN4cute5tupleIJNS5_1CILi128EEENS7_ILi80EEENS7_ILi64EEEEEELi64ENS_6half_tEfNS_4arch4Sm80ELb1ELb0ELb1ELb1ELb1ELb1ELb1ELb1EEENS1_21CollectiveEpilogueFwdINS6_IJS8_SA_S9_EEENS6_IJNS7_ILi1EEESI_SI_EEESC_SE_Li128ELb1ELb1ELb1ELb0EEENS1_36VarlenDynamicPersistentTileSchedulerILi128ELi80ELi128ELi128ELb1ELb1ELb0ELb1ELb1ELb1EEEEEEEEEvNT_6ParamsE) ;  /* 0xfffdab1002007950 */ /* 0x004fea0003c3ffff */
        .weak           $__internal_24_$__cuda_sm70_shflsync_up_p
        .type           $__internal_24_$__cuda_sm70_shflsync_up_p,@function
        .size           $__internal_24_$__cuda_sm70_shflsync_up_p,($__internal_25_$__cuda_sm70_votesync_ballot - $__internal_24_$__cuda_sm70_shflsync_up_p)
$__internal_24_$__cuda_sm70_shflsync_up_p:
[----:B------:R-:W-:Y:S02]  /*254f0*/  IMAD.MOV.U32 R4, RZ, RZ, RZ ;  /* 0x000000ffff047224 */ /* 0x000fe400078e00ff */
[----:B------:R-:W-:-:S04]  /*25500*/  IMAD.MOV.U32 R11, RZ, RZ, -0x1 ;  /* 0xffffffffff0b7424 */ /* 0x000fc800078e00ff */
[----:B------:R-:W-:Y:S04]  /*25510*/  WARPSYNC R11 ;  /* 0x0000000b00007348 */ /* 0x000fe80003800000 */
[----:B------:R1:W2:Y:S02]  /*25520*/  SHFL.UP PT, R4, R0, R2, R4 ;  /* 0x0400000200047389 */ /* 0x0002a400000e0004 */
[----:B-1----:R-:W-:Y:S02]  /*25530*/  MOV R2, R3 ;  /* 0x0000000300027202 */ /* 0x002fe40000000f00 */
[----:B------:R-:W-:-:S04]  /*25540*/  MOV R3, 0x0 ;  /* 0x0000000000037802 */ /* 0x000fc80000000f00 */
[----:B--2---:R-:W-:Y:S05]  /*25550*/  RET.REL.NODEC R2 `(_ZN7cutlass13device_kernelIN5flash19enable_sm80_to_sm89INS1_16FlashAttnFwdSm80INS1_25CollectiveMainloopFwdSm80ILi4ELi1ELb0EN4cute5tupleIJNS5_1CILi128EEENS7_ILi80EEENS7_ILi64EEEEEELi64ENS_6half_tEfNS_4arch4Sm80ELb1ELb0ELb1ELb1ELb1ELb1ELb1ELb1EEENS1_21CollectiveEpilogueFwdINS6_IJS8_SA_S9_EEENS6_IJNS7_ILi1EEESI_SI_EEESC_SE_Li128ELb1ELb1ELb1ELb0EEENS1_36VarlenDynamicPersistentTileSchedulerILi128ELi80ELi128ELi128ELb1ELb1ELb0ELb1ELb1ELb1EEEEEEEEEvNT_6ParamsE) ;  /* 0xfffdaaa002007950 */ /* 0x004fea0003c3ffff */
        .weak           $__internal_25_$__cuda_sm70_votesync_ballot
        .type           $__internal_25_$__cuda_sm70_votesync_ballot,@function
        .size           $__internal_25_$__cuda_sm70_votesync_ballot,(.L_x_1939 - $__internal_25_$__cuda_sm70_votesync_ballot)
$__internal_25_$__cuda_sm70_votesync_ballot:
[----:B------:R-:W-:Y:S01]  /*25560*/  ISETP.NE.U32.AND P0, PT, R0, 0x1, PT ;  /* 0x000000010000780c */ /* 0x000fe20003f05070 */
[----:B------:R-:W-:-:S04]  /*25570*/  IMAD.MOV.U32 R3, RZ, RZ, -0x1 ;  /* 0xffffffffff037424 */ /* 0x000fc800078e00ff */
[----:B------:R-:W-:Y:S08]  /*25580*/  WARPSYNC R3 ;  /* 0x0000000300007348 */ /* 0x000ff00003800000 */
[----:B------:R-:W-:-:S04]  /*25590*/  VOTE.ANY R0, PT, !P0 ;  /* 0x0000000000007806 */ /* 0x000fc800040e0100 */
[----:B------:R-:W-:Y:S01]  /*255a0*/  LOP3.LUT R0, R0, R3, RZ, 0xc0, !PT ;  /* 0x0000000300007212 */ /* 0x000fe200078ec0ff */
[----:B------:R-:W-:-:S04]  /*255b0*/  IMAD.MOV.U32 R3, RZ, RZ, 0x0 ;  /* 0x00000000ff037424 */ /* 0x000fc800078e00ff */
[----:B------:R-:W-:Y:S05]  /*255c0*/  RET.REL.NODEC R2 `(_ZN7cutlass13device_kernelIN5flash19enable_sm80_to_sm89INS1_16FlashAttnFwdSm80INS1_25CollectiveMainloopFwdSm80ILi4ELi1ELb0EN4cute5tupleIJNS5_1CILi128EEENS7_ILi80EEENS7_ILi64EEEEEELi64ENS_6half_tEfNS_4arch4Sm80ELb1ELb0ELb1ELb1ELb1ELb1ELb1ELb1EEENS1_21CollectiveEpilogueFwdINS6_IJS8_SA_S9_EEENS6_IJNS7_ILi1EEESI_SI_EEESC_SE_Li128ELb1ELb1ELb1ELb0EEENS1_36VarlenDynamicPersistentTileSchedulerILi128ELi80ELi128ELi128ELb1ELb1ELb0ELb1ELb1ELb1EEEEEEEEEvNT_6ParamsE) ;  /* 0xfffdaa3002007950 */ /* 0x000fea0003c3ffff */
.L_x_1908:
        /* <DEDUP_REMOVED lines=11> */
.L_x_1939:


//--------------------- .nv.shared._ZN7cutlass13device_kernelIN5flash19enable_sm80_to_sm89INS1_16FlashAttnFwdSm80INS1_25CollectiveMainloopFwdSm80ILi4ELi1ELb0EN4cute5tupleIJNS5_1CILi128EEENS7_ILi112EEENS7_ILi64EEEEEELi64ENS_6half_tEfNS_4arch4Sm80ELb0ELb0ELb1ELb0ELb1ELb0ELb1ELb1EEENS1_21CollectiveEpilogueFwdINS6_IJS8_SA_S9_EEENS6_IJNS7_ILi1EEESI_SI_EEESC_SE_Li128ELb0ELb1ELb1ELb0EEENS1_19SingleTileSchedulerILb0ELb1ELb1ELi128EEEEEEEEEvNT_6ParamsE --------------------------
	.section	.nv.shared._ZN7cutlass13device_kernelIN5flash19enable_sm80_to_sm89INS1_16FlashAttnFwdSm80INS1_25CollectiveMainloopFwdSm80ILi4ELi1ELb0EN4cute5tupleIJNS5_1CILi128EEENS7_ILi112EEENS7_ILi64EEEEEELi64ENS_6half_tEfNS_4arch4Sm80ELb0ELb0ELb1ELb0ELb1ELb0ELb1ELb1EEENS1_21CollectiveEpilogueFwdINS6_IJS8_SA_S9_EEENS6_IJNS7_ILi1EEESI_SI_EEESC_SE_Li128ELb0ELb1ELb1ELb0EEENS1_19SingleTileSchedulerILb0ELb1ELb1ELi128EEEEEEEEEvNT_6ParamsE,"aw",@nobits
	.sectionflags	@""
	.align	16


//--------------------- .nv.global                --------------------------
	.section	.nv.global,"aw",@nobits
.nv.global:
	.type		_ZN85_INTERNAL_37829866_49_flash_fwd_hdim64_fp16_paged_split_softcap_sm80_cu_ef95aea4_40274cute1_E,@object
	.size		_ZN85_INTERNAL_37829866_49_flash_fwd_hdim64_fp16_paged_split_softcap_sm80_cu_ef95aea4_40274cute1_E,(_ZN85_INTERNAL_37829866_49_flash_fwd_hdim64_fp16_paged_split_softcap_sm80_cu_ef95aea4_40274cuda3std3__45__cpo6cbeginE - _ZN85_INTERNAL_37829866_49_flash_fwd_hdim64_fp16_paged_split_softcap_sm80_cu_ef95aea4_40274cute1_E)
_ZN85_INTERNAL_37829866_49_flash_fwd_hdim64_fp16_paged_split_softcap_sm80_cu_ef95aea4_40274cute1_E:
	.zero		1
	.type		_ZN85_INTERNAL_37829866_49_flash_fwd_hdim64_fp16_paged_split_softcap_sm80_cu_ef95aea4_40274cuda3std3__45__cpo6cbeginE,@object
	.size		_ZN85_INTERNAL_37829866_49_flash_fwd_hdim64_fp16_paged_split_softcap_sm80_cu_ef95aea4_40274cuda3std3__45__cpo6cbeginE,(_ZN85_INTERNAL_37829866_49_flash_fwd_hdim64_fp16_paged_split_softcap_sm80_cu_ef95aea4_40274cuda3std3__48in_placeE - _ZN85_INTERNAL_37829866_49_flash_fwd_hdim64_fp16_paged_split_softcap_sm80_cu_ef95aea4_40274cuda3std3__45__cpo6cbeginE)
_ZN85_INTERNAL_37829866_49_flash_fwd_hdim64_fp16_paged_split_softcap_sm80_cu_ef95aea4_40274cuda3std3__45__cpo6cbeginE:
	.zero		1
	.type		_ZN85_INTERNAL_37829866_49_flash_fwd_hdim64_fp16_paged_split_softcap_sm80_cu_ef95aea4_40274cuda3std3__48in_placeE,@object
	.size		_ZN85_INTERNAL_37829866_49_flash_fwd_hdim64_fp16_paged_split_softcap_sm80_cu_ef95aea4_40274cuda3std3__48in_placeE,(_ZN85_INTERNAL_37829866_49_flash_fwd_hdim64_fp16_paged_split_softcap_sm80_cu_ef95aea4_40274cuda3std6ranges3__45__cpo9iter_moveE - _ZN85_INTERNAL_37829866_49_flash_fwd_hdim64_fp16_paged_split_softcap_sm80_cu_ef95aea4_40274cuda3std3__48in_placeE)
_ZN85_INTERNAL_37829866_49_flash_fwd_hdim64_fp16_paged_split_softcap_sm80_cu_ef95aea4_40274cuda3std3__48in_placeE:
	.zero		1
	.type		_ZN85_INTERNAL_37829866_49_flash_fwd_hdim64_fp16_paged_split_softcap_sm80_cu_ef95aea4_40274cuda3std6ranges3__45__cpo9iter_moveE,@object
	.size		_ZN85_INTERNAL_37829866_49_flash_fwd_hdim64_fp16_paged_split_softcap_sm80_cu_ef95aea4_40274cuda3std6ranges3__45__cpo9iter_moveE,(_ZN85_INTERNAL_37829866_49_flash_fwd_hdim64_fp16_paged_split_softcap_sm80_cu_ef95aea4_40274cuda3std3__45__cpo5beginE - _ZN85_INTERNAL_37829866_49_flash_fwd_hdim64_fp16_paged_split_softcap_sm80_cu_ef95aea4_40274cuda3std6ranges3__45__cpo9iter_moveE)
_ZN85_INTERNAL_37829866_49_flash_fwd_hdim64_fp16_paged_split_softcap_sm80_cu_ef95aea4_40274cuda3std6ranges3__45__cpo9iter_moveE:
	.zero		1
	.type		_ZN85_INTERNAL_37829866_49_flash_fwd_hdim64_fp16_paged_split_softcap_sm80_cu_ef95aea4_40274cuda3std3__45__cpo5beginE,@object
	.size		_ZN85_INTERNAL_37829866_49_flash_fwd_hdim64_fp16_paged_split_softcap_sm80_cu_ef95aea4_40274cuda3std3__45__cpo5beginE,(_ZN85_INTERNAL_37829866_49_flash_fwd_hdim64_fp16_paged_split_softcap_sm80_cu_ef95aea4_40274cuda3std3__487_GLOBAL__N__37829866_49_flash_fwd_hdim64_fp16_paged_split_softcap_sm80_cu_ef95aea4_40276ignoreE - _ZN85_INTERNAL_37829866_49_flash_fwd_hdim64_fp16_paged_split_softcap_sm80_cu_ef95aea4_40274cuda3std3__45__cpo5beginE)
_ZN85_INTERNAL_37829866_49_flash_fwd_hdim64_fp16_paged_split_softcap_sm80_cu_ef95aea4_40274cuda3std3__45__cpo5beginE:
	.zero		1
	.type		_ZN85_INTERNAL_37829866_49_flash_fwd_hdim64_fp16_paged_split_softcap_sm80_cu_ef95aea4_40274cuda3std3__487_GLOBAL__N__37829866_49_flash_fwd_hdim64_fp16_paged_split_softcap_sm80_cu_ef95aea4_40276ignoreE,@object
	.size		_ZN85_INTERNAL_37829866_49_flash_fwd_hdim64_fp16_paged_split_softcap_sm80_cu_ef95aea4_40274cuda3std3__487_GLOBAL__N__37829866_49_flash_fwd_hdim64_fp16_paged_split_softcap_sm80_cu_ef95aea4_40276ignoreE,(_ZN85_INTERNAL_37829866_49_flash_fwd_hdim64_fp16_paged_split_softcap_sm80_cu_ef95aea4_40274cute7productE - _ZN85_INTERNAL_37829866_49_flash_fwd_hdim64_fp16_paged_split_softcap_sm80_cu_ef95aea4_40274cuda3std3__487_GLOBAL__N__37829866_49_flash_fwd_hdim64_fp16_paged_split_softcap_sm80_cu_ef95aea4_40276ignoreE)
_ZN85_INTERNAL_37829866_49_flash_fwd_hdim64_fp16_paged_split_softcap_sm80_cu_ef95aea4_40274cuda3std3__487_GLOBAL__N__37829866_49_flash_fwd_hdim64_fp16_paged_split_softcap_sm80_cu_ef95aea4_40276ignoreE:
	.zero		1
	.type		_ZN85_INTERNAL_37829866_49_flash_fwd_hdim64_fp16_paged_split_softcap_sm80_cu_ef95aea4_40274cute7productE,@object
	.size		_ZN85_INTERNAL_37829866_49_flash_fwd_hdim64_fp16_paged_split_softcap_sm80_cu_ef95aea4_40274cute7productE,(_ZN85_INTERNAL_37829866_49_flash_fwd_hdim64_fp16_paged_split_softcap_sm80_cu_ef95aea4_40274cuda3std3__45__cpo3endE - _ZN85_INTERNAL_37829866_49_flash_fwd_hdim64_fp16_paged_split_softcap_sm80_cu_ef95aea4_40274cute7productE)
_ZN85_INTERNAL_37829866_49_flash_fwd_hdim64_fp16_paged_split_softcap_sm80_cu_ef95aea4_40274cute7productE:
	.zero		1
	.type		_ZN85_INTERNAL_37829866_49_flash_fwd_hdim64_fp16_paged_split_softcap_sm80_cu_ef95aea4_40274cuda3std3__45__cpo3endE,@object
	.size		_ZN85_INTERNAL_37829866_49_flash_fwd_hdim64_fp16_paged_split_softcap_sm80_cu_ef95aea4_40274cuda3std3__45__cpo3endE,(_ZN85_INTERNAL_37829866_49_flash_fwd_hdim64_fp16_paged_split_softcap_sm80_cu_ef95aea4_40274cuda3std3__419piecewise_constructE - _ZN85_INTERNAL_37829866_49_flash_fwd_hdim64_fp16_paged_split_softcap_sm80_cu_ef95aea4_40274cuda3std3__45__cpo3endE)
_ZN85_INTERNAL_37829866_49_flash_fwd_hdim64_fp16_paged_split_softcap_sm80_cu_ef95aea4_40274cuda3std3__45__cpo3endE:
	.zero		1
	.type		_ZN85_INTERNAL_37829866_49_flash_fwd_hdim64_fp16_paged_split_softcap_sm80_cu_ef95aea4_40274cuda3std3__419piecewise_constructE,@object
	.size		_ZN85_INTERNAL_37829866_49_flash_fwd_hdim64_fp16_paged_split_softcap_sm80_cu_ef95aea4_40274cuda3std3__419piecewise_constructE,(_ZN85_INTERNAL_37829866_49_flash_fwd_hdim64_fp16_paged_split_softcap_sm80_cu_ef95aea4_40274cuda3std3__45__cpo4cendE - _ZN85_INTERNAL_37829866_49_flash_fwd_hdim64_fp16_paged_split_softcap_sm80_cu_ef95aea4_40274cuda3std3__419piecewise_constructE)
_ZN85_INTERNAL_37829866_49_flash_fwd_hdim64_fp16_paged_split_softcap_sm80_cu_ef95aea4_40274cuda3std3__419piecewise_constructE:
	.zero		1
	.type		_ZN85_INTERNAL_37829866_49_flash_fwd_hdim64_fp16_paged_split_softcap_sm80_cu_ef95aea4_40274cuda3std3__45__cpo4cendE,@object
	.size		_ZN85_INTERNAL_37829866_49_flash_fwd_hdim64_fp16_paged_split_softcap_sm80_cu_ef95aea4_40274cuda3std3__45__cpo4cendE,(_ZN85_INTERNAL_37829866_49_flash_fwd_hdim64_fp16_paged_split_softcap_sm80_cu_ef95aea4_40274cuda3std6ranges3__45__cpo4swapE - _ZN85_INTERNAL_37829866_49_flash_fwd_hdim64_fp16_paged_split_softcap_sm80_cu_ef95aea4_40274cuda3std3__45__cpo4cendE)
_ZN85_INTERNAL_37829866_49_flash_fwd_hdim64_fp16_paged_split_softcap_sm80_cu_ef95aea4_40274cuda3std3__45__cpo4cendE:
	.zero		1
	.type		_ZN85_INTERNAL_37829866_49_flash_fwd_hdim64_fp16_paged_split_softcap_sm80_cu_ef95aea4_40274cuda3std6ranges3__45__cpo4swapE,@object
	.size		_ZN85_INTERNAL_37829866_49_flash_fwd_hdim64_fp16_paged_split_softcap_sm80_cu_ef95aea4_40274cuda3std6ranges3__45__cpo4swapE,(.L_7 - _ZN85_INTERNAL_37829866_49_flash_fwd_hdim64_fp16_paged_split_softcap_sm80_cu_ef95aea4_40274cuda3std6ranges3__45__cpo4swapE)
_ZN85_INTERNAL_37829866_49_flash_fwd_hdim64_fp16_paged_split_softcap_sm80_cu_ef95aea4_40274cuda3std6ranges3__45__cpo4swapE:
	.zero		1
.L_7:


//--------------------- .nv.shared._ZN7cutlass13device_kernelIN5flash19enable_sm80_to_sm89INS1_16FlashAttnFwdSm80INS1_25CollectiveMainloopFwdSm80ILi4ELi1ELb0EN4cute5tupleIJNS5_1CILi128EEENS7_ILi80EEENS7_ILi64EEEEEELi64ENS_6half_tEfNS_4arch4Sm80ELb0ELb0ELb1ELb1ELb1ELb0ELb1ELb1EEENS1_21CollectiveEpilogueFwdINS6_IJS8_SA_S9_EEENS6_IJNS7_ILi1EEESI_SI_EEESC_SE_Li128ELb1ELb1ELb1ELb0EEENS1_36VarlenDynamicPersistentTileSchedulerILi128ELi80ELi128ELi128ELb1ELb1ELb0ELb0ELb1ELb1EEEEEEEEEvNT_6ParamsE --------------------------
	.section	.nv.shared._ZN7cutlass13device_kernelIN5flash19enable_sm80_to_sm89INS1_16FlashAttnFwdSm80INS1_25CollectiveMainloopFwdSm80ILi4ELi1ELb0EN4cute5tupleIJNS5_1CILi128EEENS7_ILi80EEENS7_ILi64EEEEEELi64ENS_6half_tEfNS_4arch4Sm80ELb0ELb0ELb1ELb1ELb1ELb0ELb1ELb1EEENS1_21CollectiveEpilogueFwdINS6_IJS8_SA_S9_EEENS6_IJNS7_ILi1EEESI_SI_EEESC_SE_Li128ELb1ELb1ELb1ELb0EEENS1_36VarlenDynamicPersistentTileSchedulerILi128ELi80ELi128ELi128ELb1ELb1ELb0ELb0ELb1ELb1EEEEEEEEEvNT_6ParamsE,"aw",@nobits
	.sectionflags	@""
	.align	16


//--------------------- .nv.shared._ZN7cutlass13device_kernelIN5flash19enable_sm80_to_sm89INS1_16FlashAttnFwdSm80INS1_25CollectiveMainloopFwdSm80ILi4ELi1ELb0EN4cute5tupleIJNS5_1CILi128EEENS7_ILi80EEENS7_ILi64EEEEEELi64ENS_6half_tEfNS_4arch4Sm80ELb0ELb0ELb1ELb1ELb1ELb1ELb1ELb1EEENS1_21CollectiveEpilogueFwdINS6_IJS8_SA_S9_EEENS6_IJNS7_ILi1EEESI_SI_EEESC_SE_Li128ELb1ELb1ELb1ELb0EEENS1_36VarlenDynamicPersistentTileSchedulerILi128ELi80ELi128ELi128ELb1ELb1ELb0ELb0ELb1ELb1EEEEEEEEEvNT_6ParamsE --------------------------
	.section	.nv.shared._ZN7cutlass13device_kernelIN5flash19enable_sm80_to_sm89INS1_16FlashAttnFwdSm80INS1_25CollectiveMainloopFwdSm80ILi4ELi1ELb0EN4cute5tupleIJNS5_1CILi128EEENS7_ILi80EEENS7_ILi64EEEEEELi64ENS_6half_tEfNS_4arch4Sm80ELb0ELb0ELb1ELb1ELb1ELb1ELb1ELb1EEENS1_21CollectiveEpilogueFwdINS6_IJS8_SA_S9_EEENS6_IJNS7_ILi1EEESI_SI_EEESC_SE_Li128ELb1ELb1ELb1ELb0EEENS1_36VarlenDynamicPersistentTileSchedulerILi128ELi80ELi128ELi128ELb1ELb1ELb0ELb0ELb1ELb1EEEEEEEEEvNT_6ParamsE,"aw",@nobits
	.sectionflags	@""
	.align	16


//--------------------- .nv.shared._ZN7cutlass13device_kernelIN5flash19enable_sm80_to_sm89INS1_16FlashAttnFwdSm80INS1_25CollectiveMainloopFwdSm80ILi4ELi1ELb0EN4cute5tupleIJNS5_1CILi128EEENS7_ILi96EEENS7_ILi64EEEEEELi64ENS_6half_tEfNS_4arch4Sm80ELb0ELb1ELb1ELb0ELb1ELb0ELb1ELb1EEENS1_21CollectiveEpilogueFwdINS6_IJS8_SA_S9_EEENS6_IJNS7_ILi1EEESI_SI_EEESC_SE_Li128ELb0ELb1ELb1ELb0EEENS1_19SingleTileSchedulerILb0ELb1ELb1ELi128EEEEEEEEEvNT_6ParamsE --------------------------
	.section	.nv.shared._ZN7cutlass13device_kernelIN5flash19enable_sm80_to_sm89INS1_16FlashAttnFwdSm80INS1_25CollectiveMainloopFwdSm80ILi4ELi1ELb0EN4cute5tupleIJNS5_1CILi128EEENS7_ILi96EEENS7_ILi64EEEEEELi64ENS_6half_tEfNS_4arch4Sm80ELb0ELb1ELb1ELb0ELb1ELb0ELb1ELb1EEENS1_21CollectiveEpilogueFwdINS6_IJS8_SA_S9_EEENS6_IJNS7_ILi1EEESI_SI_EEESC_SE_Li128ELb0ELb1ELb1ELb0EEENS1_19SingleTileSchedulerILb0ELb1ELb1ELi128EEEEEEEEEvNT_6ParamsE,"aw",@nobits
	.sectionflags	@""
	.align	16


//--------------------- .nv.shared._ZN7cutlass13device_kernelIN5flash19enable_sm80_to_sm89INS1_16FlashAttnFwdSm80INS1_25CollectiveMainloopFwdSm80ILi4ELi1ELb0EN4cute5tupleIJNS5_1CILi128EEENS7_ILi80EEENS7_ILi64EEEEEELi64ENS_6half_tEfNS_4arch4Sm80ELb0ELb1ELb1ELb1ELb1ELb0ELb1ELb1EEENS1_21CollectiveEpilogueFwdINS6_IJS8_SA_S9_EEENS6_IJNS7_ILi1EEESI_SI_EEESC_SE_Li128ELb1ELb1ELb1ELb0EEENS1_36VarlenDynamicPersistentTileSchedulerILi128ELi80ELi128ELi128ELb1ELb1ELb0ELb1ELb0ELb1EEEEEEEEEvNT_6ParamsE --------------------------
	.section	.nv.shared._ZN7cutlass13device_kernelIN5flash19enable_sm80_to_sm89INS1_16FlashAttnFwdSm80INS1_25CollectiveMainloopFwdSm80ILi4ELi1ELb0EN4cute5tupleIJNS5_1CILi128EEENS7_ILi80EEENS7_ILi64EEEEEELi64ENS_6half_tEfNS_4arch4Sm80ELb0ELb1ELb1ELb1ELb1ELb0ELb1ELb1EEENS1_21CollectiveEpilogueFwdINS6_IJS8_SA_S9_EEENS6_IJNS7_ILi1EEESI_SI_EEESC_SE_Li128ELb1ELb1ELb1ELb0EEENS1_36VarlenDynamicPersistentTileSchedulerILi128ELi80ELi128ELi128ELb1ELb1ELb0ELb1ELb0ELb1EEEEEEEEEvNT_6ParamsE,"aw",@nobits
	.sectionflags	@""
	.align	16


//--------------------- .nv.shared._ZN7cutlass13device_kernelIN5flash19enable_sm80_to_sm89INS1_16FlashAttnFwdSm80INS1_25CollectiveMainloopFwdSm80ILi4ELi1ELb0EN4cute5tupleIJNS5_1CILi128EEENS7_ILi80EEENS7_ILi64EEEEEELi64ENS_6half_tEfNS_4arch4Sm80ELb0ELb1ELb1ELb1ELb1ELb1ELb1ELb1EEENS1_21CollectiveEpilogueFwdINS6_IJS8_SA_S9_EEENS6_IJNS7_ILi1EEESI_SI_EEESC_SE_Li128ELb1ELb1ELb1ELb0EEENS1_36VarlenDynamicPersistentTileSchedulerILi128ELi80ELi128ELi128ELb1ELb1ELb0ELb1ELb0ELb1EEEEEEEEEvNT_6ParamsE --------------------------
	.section	.nv.shared._ZN7cutlass13device_kernelIN5flash19enable_sm80_to_sm89INS1_16FlashAttnFwdSm80INS1_25CollectiveMainloopFwdSm80ILi4ELi1ELb0EN4cute5tupleIJNS5_1CILi128EEENS7_ILi80EEENS7_ILi64EEEEEELi64ENS_6half_tEfNS_4arch4Sm80ELb0ELb1ELb1ELb1ELb1ELb1ELb1ELb1EEENS1_21CollectiveEpilogueFwdINS6_IJS8_SA_S9_EEENS6_IJNS7_ILi1EEESI_SI_EEESC_SE_Li128ELb1ELb1ELb1ELb0EEENS1_36VarlenDynamicPersistentTileSchedulerILi128ELi80ELi128ELi128ELb1ELb1ELb0ELb1ELb0ELb1EEEEEEEEEvNT_6ParamsE,"aw",@nobits
	.sectionflags	@""
	.align	16


//--------------------- .nv.shared._ZN7cutlass13device_kernelIN5flash19enable_sm80_to_sm89INS1_16FlashAttnFwdSm80INS1_25CollectiveMainloopFwdSm80ILi4ELi1ELb0EN4cute5tupleIJNS5_1CILi128EEENS7_ILi112EEENS7_ILi64EEEEEELi64ENS_6half_tEfNS_4arch4Sm80ELb1ELb0ELb1ELb0ELb1ELb0ELb1ELb1EEENS1_21CollectiveEpilogueFwdINS6_IJS8_SA_S9_EEENS6_IJNS7_ILi1EEESI_SI_EEESC_SE_Li128ELb0ELb1ELb1ELb0EEENS1_30DynamicPersistentTileSchedulerILi128ELi128ELb1ELb1ELb0EEEEEEEEEvNT_6ParamsE --------------------------
	.section	.nv.shared._ZN7cutlass13device_kernelIN5flash19enable_sm80_to_sm89INS1_16FlashAttnFwdSm80INS1_25CollectiveMainloopFwdSm80ILi4ELi1ELb0EN4cute5tupleIJNS5_1CILi128EEENS7_ILi112EEENS7_ILi64EEEEEELi64ENS_6half_tEfNS_4arch4Sm80ELb1ELb0ELb1ELb0ELb1ELb0ELb1ELb1EEENS1_21CollectiveEpilogueFwdINS6_IJS8_SA_S9_EEENS6_IJNS7_ILi1EEESI_SI_EEESC_SE_Li128ELb0ELb1ELb1ELb0EEENS1_30DynamicPersistentTileSchedulerILi128ELi128ELb1ELb1ELb0EEEEEEEEEvNT_6ParamsE,"aw",@nobits
	.sectionflags	@""
	.align	16


//--------------------- .nv.shared._ZN7cutlass13device_kernelIN5flash19enable_sm80_to_sm89INS1_16FlashAttnFwdSm80INS1_25CollectiveMainloopFwdSm80ILi4ELi1ELb0EN4cute5tupleIJNS5_1CILi128EEENS7_ILi80EEENS7_ILi64EEEEEELi64ENS_6half_tEfNS_4arch4Sm80ELb1ELb0ELb1ELb1ELb1ELb0ELb1ELb1EEENS1_21CollectiveEpilogueFwdINS6_IJS8_SA_S9_EEENS6_IJNS7_ILi1EEESI_SI_EEESC_SE_Li128ELb1ELb1ELb1ELb0EEENS1_36VarlenDynamicPersistentTileSchedulerILi128ELi80ELi128ELi128ELb1ELb1ELb0ELb1ELb1ELb1EEEEEEEEEvNT_6ParamsE --------------------------
	.section	.nv.shared._ZN7cutlass13device_kernelIN5flash19enable_sm80_to_sm89INS1_16FlashAttnFwdSm80INS1_25CollectiveMainloopFwdSm80ILi4ELi1ELb0EN4cute5tupleIJNS5_1CILi128EEENS7_ILi80EEENS7_ILi64EEEEEELi64ENS_6half_tEfNS_4arch4Sm80ELb1ELb0ELb1ELb1ELb1ELb0ELb1ELb1EEENS1_21CollectiveEpilogueFwdINS6_IJS8_SA_S9_EEENS6_IJNS7_ILi1EEESI_SI_EEESC_SE_Li128ELb1ELb1ELb1ELb0EEENS1_36VarlenDynamicPersistentTileSchedulerILi128ELi80ELi128ELi128ELb1ELb1ELb0ELb1ELb1ELb1EEEEEEEEEvNT_6ParamsE,"aw",@nobits
	.sectionflags	@""
	.align	16


//--------------------- .nv.shared._ZN7cutlass13device_kernelIN5flash19enable_sm80_to_sm89INS1_16FlashAttnFwdSm80INS1_25CollectiveMainloopFwdSm80ILi4ELi1ELb0EN4cute5tupleIJNS5_1CILi128EEENS7_ILi80EEENS7_ILi64EEEEEELi64ENS_6half_tEfNS_4arch4Sm80ELb1ELb0ELb1ELb1ELb1ELb1ELb1ELb1EEENS1_21CollectiveEpilogueFwdINS6_IJS8_SA_S9_EEENS6_IJNS7_ILi1EEESI_SI_EEESC_SE_Li128ELb1ELb1ELb1ELb0EEENS1_36VarlenDynamicPersistentTileSchedulerILi128ELi80ELi128ELi128ELb1ELb1ELb0ELb1ELb1ELb1EEEEEEEEEvNT_6ParamsE --------------------------
	.section	.nv.shared._ZN7cutlass13device_kernelIN5flash19enable_sm80_to_sm89INS1_16FlashAttnFwdSm80INS1_25CollectiveMainloopFwdSm80ILi4ELi1ELb0EN4cute5tupleIJNS5_1CILi128EEENS7_ILi80EEENS7_ILi64EEEEEELi64ENS_6half_tEfNS_4arch4Sm80ELb1ELb0ELb1ELb1ELb1ELb1ELb1ELb1EEENS1_21CollectiveEpilogueFwdINS6_IJS8_SA_S9_EEENS6_IJNS7_ILi1EEESI_SI_EEESC_SE_Li128ELb1ELb1ELb1ELb0EEENS1_36VarlenDynamicPersistentTileSchedulerILi128ELi80ELi128ELi128ELb1ELb1ELb0ELb1ELb1ELb1EEEEEEEEEvNT_6ParamsE,"aw",@nobits
	.sectionflags	@""
	.align	16
